	.target	sm_90a

	.elftype	@"ET_EXEC"


//--------------------- .note.nv.tkinfo           --------------------------
	.section	.note.nv.tkinfo,"",@"SHT_NOTE"
	.sectionflags	@"SHF_NOTE_NV_TKINFO"
	.tkinfo
        /*0018*/ 	.word	0x00000002
        /*0030*/ 	.string	""
        /*0030*/ 	.string	"ptxas"
        /*0030*/ 	.string	"Cuda compilation tools, release 13.0, V13.0.88"
        /*0030*/ 	.string	"Build cuda_13.0.r13.0/compiler.36424714_0"
        /*0030*/ 	.string	"-arch sm_90a -m 64 "



//--------------------- .note.nv.cuinfo           --------------------------
	.section	.note.nv.cuinfo,"",@"SHT_NOTE"
	.sectionflags	@"SHF_NOTE_NV_CUINFO"
        /*0018*/ 	.short	0x0002
        /*001a*/ 	.short	0x005a
        /*001c*/ 	.short	0x0082
	.zero		2


//--------------------- .nv.info                  --------------------------
	.section	.nv.info,"",@"SHT_CUDA_INFO"
	.align	4


	//----- nvinfo : EIATTR_REGCOUNT
	.align		4
        /*0000*/ 	.byte	0x04, 0x2f
        /*0002*/ 	.short	(.L_22 - .L_21)
	.align		4
.L_21:
        /*0004*/ 	.word	index@(_ZN7cutlass13device_kernelIN5flash11enable_sm90INS1_16FlashAttnFwdSm90INS1_25CollectiveMainloopFwdSm90ILi2EN4cute5tupleIJNS5_1CILi1EEES8_S8_EEENS6_IJNS7_ILi128EEESA_SA_EEELi128ENS_10bfloat16_tEfNS_4arch4Sm90ELb1ELb0ELb0ELb1ELb0ELb1ELb0ELb1ELb1ELb0ELb0ELb0EEENS1_21CollectiveEpilogueFwdISB_S9_SC_SE_Li256ELb1ELb0ELb0ELb0EEENS1_36VarlenDynamicPersistentTileSchedulerILi128ELi128ELi256ELi32ELb0ELb0ELb1ELb1ELb1ELb1EEEEEEEEEvNT_6ParamsE)
        /*0008*/ 	.word	0x000000a8


	//----- nvinfo : EIATTR_FRAME_SIZE
	.align		4
.L_22:
        /*000c*/ 	.byte	0x04, 0x11
        /*000e*/ 	.short	(.L_24 - .L_23)
	.align		4
.L_23:
        /*0010*/ 	.word	index@(_ZN7cutlass13device_kernelIN5flash11enable_sm90INS1_16FlashAttnFwdSm90INS1_25CollectiveMainloopFwdSm90ILi2EN4cute5tupleIJNS5_1CILi1EEES8_S8_EEENS6_IJNS7_ILi128EEESA_SA_EEELi128ENS_10bfloat16_tEfNS_4arch4Sm90ELb1ELb0ELb0ELb1ELb0ELb1ELb0ELb1ELb1ELb0ELb0ELb0EEENS1_21CollectiveEpilogueFwdISB_S9_SC_SE_Li256ELb1ELb0ELb0ELb0EEENS1_36VarlenDynamicPersistentTileSchedulerILi128ELi128ELi256ELi32ELb0ELb0ELb1ELb1ELb1ELb1EEEEEEEEEvNT_6ParamsE)
        /*0014*/ 	.word	0x00000038


	//----- nvinfo : EIATTR_REGCOUNT
	.align		4
.L_24:
        /*0018*/ 	.byte	0x04, 0x2f
        /*001a*/ 	.short	(.L_26 - .L_25)
	.align		4
.L_25:
        /*001c*/ 	.word	index@(_ZN7cutlass13device_kernelIN5flash11enable_sm90INS1_16FlashAttnFwdSm90INS1_25CollectiveMainloopFwdSm90ILi2EN4cute5tupleIJNS5_1CILi1EEES8_S8_EEENS6_IJNS7_ILi128EEESA_SA_EEELi128ENS_10bfloat16_tEfNS_4arch4Sm90ELb1ELb0ELb0ELb1ELb0ELb0ELb0ELb1ELb1ELb0ELb0ELb0EEENS1_21CollectiveEpilogueFwdISB_S9_SC_SE_Li256ELb1ELb0ELb0ELb0EEENS1_36VarlenDynamicPersistentTileSchedulerILi128ELi128ELi256ELi32ELb0ELb0ELb1ELb1ELb1ELb1EEEEEEEEEvNT_6ParamsE)
        /*0020*/ 	.word	0x000000a8


	//----- nvinfo : EIATTR_FRAME_SIZE
	.align		4
.L_26:
        /*0024*/ 	.byte	0x04, 0x11
        /*0026*/ 	.short	(.L_28 - .L_27)
	.align		4
.L_27:
        /*0028*/ 	.word	index@(_ZN7cutlass13device_kernelIN5flash11enable_sm90INS1_16FlashAttnFwdSm90INS1_25CollectiveMainloopFwdSm90ILi2EN4cute5tupleIJNS5_1CILi1EEES8_S8_EEENS6_IJNS7_ILi128EEESA_SA_EEELi128ENS_10bfloat16_tEfNS_4arch4Sm90ELb1ELb0ELb0ELb1ELb0ELb0ELb0ELb1ELb1ELb0ELb0ELb0EEENS1_21CollectiveEpilogueFwdISB_S9_SC_SE_Li256ELb1ELb0ELb0ELb0EEENS1_36VarlenDynamicPersistentTileSchedulerILi128ELi128ELi256ELi32ELb0ELb0ELb1ELb1ELb1ELb1EEEEEEEEEvNT_6ParamsE)
        /*002c*/ 	.word	0x00000028


	//----- nvinfo : EIATTR_REGCOUNT
	.align		4
.L_28:
        /*0030*/ 	.byte	0x04, 0x2f
        /*0032*/ 	.short	(.L_30 - .L_29)
	.align		4
.L_29:
        /*0034*/ 	.word	index@(_ZN7cutlass13device_kernelIN5flash11enable_sm90INS1_16FlashAttnFwdSm90INS1_25CollectiveMainloopFwdSm90ILi2EN4cute5tupleIJNS5_1CILi1EEES8_S8_EEENS6_IJNS7_ILi128EEESA_SA_EEELi128ENS_10bfloat16_tEfNS_4arch4Sm90ELb1ELb0ELb0ELb0ELb0ELb0ELb0ELb1ELb1ELb0ELb0ELb0EEENS1_21CollectiveEpilogueFwdISB_S9_SC_SE_Li256ELb0ELb0ELb0ELb0EEENS1_30DynamicPersistentTileSchedulerILi256ELi32ELb0ELb0ELb1EEEEEEEEEvNT_6ParamsE)
        /*0038*/ 	.word	0x000000a8


	//----- nvinfo : EIATTR_FRAME_SIZE
	.align		4
.L_30:
        /*003c*/ 	.byte	0x04, 0x11
        /*003e*/ 	.short	(.L_32 - .L_31)
	.align		4
.L_31:
        /*0040*/ 	.word	index@(_ZN7cutlass13device_kernelIN5flash11enable_sm90INS1_16FlashAttnFwdSm90INS1_25CollectiveMainloopFwdSm90ILi2EN4cute5tupleIJNS5_1CILi1EEES8_S8_EEENS6_IJNS7_ILi128EEESA_SA_EEELi128ENS_10bfloat16_tEfNS_4arch4Sm90ELb1ELb0ELb0ELb0ELb0ELb0ELb0ELb1ELb1ELb0ELb0ELb0EEENS1_21CollectiveEpilogueFwdISB_S9_SC_SE_Li256ELb0ELb0ELb0ELb0EEENS1_30DynamicPersistentTileSchedulerILi256ELi32ELb0ELb0ELb1EEEEEEEEEvNT_6ParamsE)
        /*0044*/ 	.word	0x00000000


	//----- nvinfo : EIATTR_REGCOUNT
	.align		4
.L_32:
        /*0048*/ 	.byte	0x04, 0x2f
        /*004a*/ 	.short	(.L_34 - .L_33)
	.align		4
.L_33:
        /*004c*/ 	.word	index@(_ZN7cutlass13device_kernelIN5flash11enable_sm90INS1_16FlashAttnFwdSm90INS1_25CollectiveMainloopFwdSm90ILi2EN4cute5tupleIJNS5_1CILi1EEES8_S8_EEENS6_IJNS7_ILi128EEESA_SA_EEELi128ENS_10bfloat16_tEfNS_4arch4Sm90ELb0ELb1ELb0ELb1ELb0ELb1ELb0ELb1ELb1ELb0ELb0ELb0EEENS1_21CollectiveEpilogueFwdISB_S9_SC_SE_Li256ELb1ELb0ELb0ELb0EEENS1_36VarlenDynamicPersistentTileSchedulerILi128ELi128ELi256ELi32ELb0ELb0ELb1ELb1ELb0ELb1EEEEEEEEEvNT_6ParamsE)
        /*0050*/ 	.word	0x000000a8


	//----- nvinfo : EIATTR_FRAME_SIZE
	.align		4
.L_34:
        /*0054*/ 	.byte	0x04, 0x11
        /*0056*/ 	.short	(.L_36 - .L_35)
	.align		4
.L_35:
        /*0058*/ 	.word	index@(_ZN7cutlass13device_kernelIN5flash11enable_sm90INS1_16FlashAttnFwdSm90INS1_25CollectiveMainloopFwdSm90ILi2EN4cute5tupleIJNS5_1CILi1EEES8_S8_EEENS6_IJNS7_ILi128EEESA_SA_EEELi128ENS_10bfloat16_tEfNS_4arch4Sm90ELb0ELb1ELb0ELb1ELb0ELb1ELb0ELb1ELb1ELb0ELb0ELb0EEENS1_21CollectiveEpilogueFwdISB_S9_SC_SE_Li256ELb1ELb0ELb0ELb0EEENS1_36VarlenDynamicPersistentTileSchedulerILi128ELi128ELi256ELi32ELb0ELb0ELb1ELb1ELb0ELb1EEEEEEEEEvNT_6ParamsE)
        /*005c*/ 	.word	0x00000028


	//----- nvinfo : EIATTR_REGCOUNT
	.align		4
.L_36:
        /*0060*/ 	.byte	0x04, 0x2f
        /*0062*/ 	.short	(.L_38 - .L_37)
	.align		4
.L_37:
        /*0064*/ 	.word	index@(_ZN7cutlass13device_kernelIN5flash11enable_sm90INS1_16FlashAttnFwdSm90INS1_25CollectiveMainloopFwdSm90ILi2EN4cute5tupleIJNS5_1CILi1EEES8_S8_EEENS6_IJNS7_ILi128EEESA_SA_EEELi128ENS_10bfloat16_tEfNS_4arch4Sm90ELb0ELb1ELb0ELb1ELb0ELb0ELb0ELb1ELb1ELb0ELb0ELb0EEENS1_21CollectiveEpilogueFwdISB_S9_SC_SE_Li256ELb1ELb0ELb0ELb0EEENS1_36VarlenDynamicPersistentTileSchedulerILi128ELi128ELi256ELi32ELb0ELb0ELb1ELb1ELb0ELb1EEEEEEEEEvNT_6ParamsE)
        /*0068*/ 	.word	0x000000a8


	//----- nvinfo : EIATTR_FRAME_SIZE
	.align		4
.L_38:
        /*006c*/ 	.byte	0x04, 0x11
        /*006e*/ 	.short	(.L_40 - .L_39)
	.align		4
.L_39:
        /*0070*/ 	.word	index@(_ZN7cutlass13device_kernelIN5flash11enable_sm90INS1_16FlashAttnFwdSm90INS1_25CollectiveMainloopFwdSm90ILi2EN4cute5tupleIJNS5_1CILi1EEES8_S8_EEENS6_IJNS7_ILi128EEESA_SA_EEELi128ENS_10bfloat16_tEfNS_4arch4Sm90ELb0ELb1ELb0ELb1ELb0ELb0ELb0ELb1ELb1ELb0ELb0ELb0EEENS1_21CollectiveEpilogueFwdISB_S9_SC_SE_Li256ELb1ELb0ELb0ELb0EEENS1_36VarlenDynamicPersistentTileSchedulerILi128ELi128ELi256ELi32ELb0ELb0ELb1ELb1ELb0ELb1EEEEEEEEEvNT_6ParamsE)
        /*0074*/ 	.word	0x00000020


	//----- nvinfo : EIATTR_REGCOUNT
	.align		4
.L_40:
        /*0078*/ 	.byte	0x04, 0x2f
        /*007a*/ 	.short	(.L_42 - .L_41)
	.align		4
.L_41:
        /*007c*/ 	.word	index@(_ZN7cutlass13device_kernelIN5flash11enable_sm90INS1_16FlashAttnFwdSm90INS1_25CollectiveMainloopFwdSm90ILi2EN4cute5tupleIJNS5_1CILi1EEES8_S8_EEENS6_IJNS7_ILi128EEESA_SA_EEELi128ENS_10bfloat16_tEfNS_4arch4Sm90ELb0ELb1ELb0ELb0ELb0ELb0ELb0ELb1ELb1ELb0ELb0ELb0EEENS1_21CollectiveEpilogueFwdISB_S9_SC_SE_Li256ELb0ELb0ELb0ELb0EEENS1_30DynamicPersistentTileSchedulerILi256ELi32ELb0ELb0ELb1EEEEEEEEEvNT_6ParamsE)
        /*0080*/ 	.word	0x000000a8


	//----- nvinfo : EIATTR_FRAME_SIZE
	.align		4
.L_42:
        /*0084*/ 	.byte	0x04, 0x11
        /*0086*/ 	.short	(.L_44 - .L_43)
	.align		4
.L_43:
        /*0088*/ 	.word	index@(_ZN7cutlass13device_kernelIN5flash11enable_sm90INS1_16FlashAttnFwdSm90INS1_25CollectiveMainloopFwdSm90ILi2EN4cute5tupleIJNS5_1CILi1EEES8_S8_EEENS6_IJNS7_ILi128EEESA_SA_EEELi128ENS_10bfloat16_tEfNS_4arch4Sm90ELb0ELb1ELb0ELb0ELb0ELb0ELb0ELb1ELb1ELb0ELb0ELb0EEENS1_21CollectiveEpilogueFwdISB_S9_SC_SE_Li256ELb0ELb0ELb0ELb0EEENS1_30DynamicPersistentTileSchedulerILi256ELi32ELb0ELb0ELb1EEEEEEEEEvNT_6ParamsE)
        /*008c*/ 	.word	0x00000000


	//----- nvinfo : EIATTR_REGCOUNT
	.align		4
.L_44:
        /*0090*/ 	.byte	0x04, 0x2f
        /*0092*/ 	.short	(.L_46 - .L_45)
	.align		4
.L_45:
        /*0094*/ 	.word	index@(_ZN7cutlass13device_kernelIN5flash11enable_sm90INS1_16FlashAttnFwdSm90INS1_25CollectiveMainloopFwdSm90ILi2EN4cute5tupleIJNS5_1CILi1EEES8_S8_EEENS6_IJNS7_ILi128EEENS7_ILi176EEESA_EEELi128ENS_10bfloat16_tEfNS_4arch4Sm90ELb0ELb0ELb0ELb1ELb0ELb1ELb0ELb1ELb1ELb0ELb0ELb0EEENS1_21CollectiveEpilogueFwdINS6_IJSA_SA_SB_EEES9_SD_SF_Li256ELb1ELb0ELb0ELb0EEENS1_36VarlenDynamicPersistentTileSchedulerILi128ELi176ELi256ELi32ELb0ELb0ELb1ELb0ELb1ELb1EEEEEEEEEvNT_6ParamsE)
        /*0098*/ 	.word	0x000000a8


	//----- nvinfo : EIATTR_FRAME_SIZE
	.align		4
.L_46:
        /*009c*/ 	.byte	0x04, 0x11
        /*009e*/ 	.short	(.L_48 - .L_47)
	.align		4
.L_47:
        /*00a0*/ 	.word	index@(_ZN7cutlass13device_kernelIN5flash11enable_sm90INS1_16FlashAttnFwdSm90INS1_25CollectiveMainloopFwdSm90ILi2EN4cute5tupleIJNS5_1CILi1EEES8_S8_EEENS6_IJNS7_ILi128EEENS7_ILi176EEESA_EEELi128ENS_10bfloat16_tEfNS_4arch4Sm90ELb0ELb0ELb0ELb1ELb0ELb1ELb0ELb1ELb1ELb0ELb0ELb0EEENS1_21CollectiveEpilogueFwdINS6_IJSA_SA_SB_EEES9_SD_SF_Li256ELb1ELb0ELb0ELb0EEENS1_36VarlenDynamicPersistentTileSchedulerILi128ELi176ELi256ELi32ELb0ELb0ELb1ELb0ELb1ELb1EEEEEEEEEvNT_6ParamsE)
        /*00a4*/ 	.word	0x00000098


	//----- nvinfo : EIATTR_REGCOUNT
	.align		4
.L_48:
        /*00a8*/ 	.byte	0x04, 0x2f
        /*00aa*/ 	.short	(.L_50 - .L_49)
	.align		4
.L_49:
        /*00ac*/ 	.word	index@(_ZN7cutlass13device_kernelIN5flash11enable_sm90INS1_16FlashAttnFwdSm90INS1_25CollectiveMainloopFwdSm90ILi2EN4cute5tupleIJNS5_1CILi1EEES8_S8_EEENS6_IJNS7_ILi128EEENS7_ILi176EEESA_EEELi128ENS_10bfloat16_tEfNS_4arch4Sm90ELb0ELb0ELb0ELb1ELb0ELb0ELb0ELb1ELb1ELb0ELb0ELb0EEENS1_21CollectiveEpilogueFwdINS6_IJSA_SA_SB_EEES9_SD_SF_Li256ELb1ELb0ELb0ELb0EEENS1_36VarlenDynamicPersistentTileSchedulerILi128ELi176ELi256ELi32ELb0ELb0ELb1ELb0ELb1ELb1EEEEEEEEEvNT_6ParamsE)
        /*00b0*/ 	.word	0x000000a8


	//----- nvinfo : EIATTR_FRAME_SIZE
	.align		4
.L_50:
        /*00b4*/ 	.byte	0x04, 0x11
        /*00b6*/ 	.short	(.L_52 - .L_51)
	.align		4
.L_51:
        /*00b8*/ 	.word	index@(_ZN7cutlass13device_kernelIN5flash11enable_sm90INS1_16FlashAttnFwdSm90INS1_25CollectiveMainloopFwdSm90ILi2EN4cute5tupleIJNS5_1CILi1EEES8_S8_EEENS6_IJNS7_ILi128EEENS7_ILi176EEESA_EEELi128ENS_10bfloat16_tEfNS_4arch4Sm90ELb0ELb0ELb0ELb1ELb0ELb0ELb0ELb1ELb1ELb0ELb0ELb0EEENS1_21CollectiveEpilogueFwdINS6_IJSA_SA_SB_EEES9_SD_SF_Li256ELb1ELb0ELb0ELb0EEENS1_36VarlenDynamicPersistentTileSchedulerILi128ELi176ELi256ELi32ELb0ELb0ELb1ELb0ELb1ELb1EEEEEEEEEvNT_6ParamsE)
        /*00bc*/ 	.word	0x00000038


	//----- nvinfo : EIATTR_REGCOUNT
	.align		4
.L_52:
        /*00c0*/ 	.byte	0x04, 0x2f
        /*00c2*/ 	.short	(.L_54 - .L_53)
	.align		4
.L_53:
        /*00c4*/ 	.word	index@(_ZN7cutlass13device_kernelIN5flash11enable_sm90INS1_16FlashAttnFwdSm90INS1_25CollectiveMainloopFwdSm90ILi2EN4cute5tupleIJNS5_1CILi2EEENS7_ILi1EEES9_EEENS6_IJNS7_ILi128EEENS7_ILi176EEESB_EEELi128ENS_10bfloat16_tEfNS_4arch4Sm90ELb0ELb0ELb0ELb0ELb0ELb0ELb0ELb1ELb1ELb0ELb0ELb0EEENS1_21CollectiveEpilogueFwdINS6_IJSB_SB_SC_EEESA_SE_SG_Li256ELb0ELb0ELb0ELb0EEENS1_29StaticPersistentTileSchedulerILb0EEEEEEEEEvNT_6ParamsE)
        /*00c8*/ 	.word	0x000000a8


	//----- nvinfo : EIATTR_FRAME_SIZE
	.align		4
.L_54:
        /*00cc*/ 	.byte	0x04, 0x11
        /*00ce*/ 	.short	(.L_56 - .L_55)
	.align		4
.L_55:
        /*00d0*/ 	.word	index@(_ZN7cutlass13device_kernelIN5flash11enable_sm90INS1_16FlashAttnFwdSm90INS1_25CollectiveMainloopFwdSm90ILi2EN4cute5tupleIJNS5_1CILi2EEENS7_ILi1EEES9_EEENS6_IJNS7_ILi128EEENS7_ILi176EEESB_EEELi128ENS_10bfloat16_tEfNS_4arch4Sm90ELb0ELb0ELb0ELb0ELb0ELb0ELb0ELb1ELb1ELb0ELb0ELb0EEENS1_21CollectiveEpilogueFwdINS6_IJSB_SB_SC_EEESA_SE_SG_Li256ELb0ELb0ELb0ELb0EEENS1_29StaticPersistentTileSchedulerILb0EEEEEEEEEvNT_6ParamsE)
        /*00d4*/ 	.word	0x00000030


	//----- nvinfo : EIATTR_REGCOUNT
	.align		4
.L_56:
        /*00d8*/ 	.byte	0x04, 0x2f
        /*00da*/ 	.short	(.L_58 - .L_57)
	.align		4
.L_57:
        /*00dc*/ 	.word	index@(_ZN7cutlass13device_kernelIN5flash11enable_sm90INS1_16FlashAttnFwdSm90INS1_25CollectiveMainloopFwdSm90ILi2EN4cute5tupleIJNS5_1CILi1EEES8_S8_EEENS6_IJNS7_ILi128EEENS7_ILi176EEESA_EEELi128ENS_10bfloat16_tEfNS_4arch4Sm90ELb0ELb0ELb0ELb0ELb0ELb0ELb0ELb1ELb1ELb0ELb0ELb0EEENS1_21CollectiveEpilogueFwdINS6_IJSA_SA_SB_EEES9_SD_SF_Li256ELb0ELb0ELb0ELb0EEENS1_29StaticPersistentTileSchedulerILb0EEEEEEEEEvNT_6ParamsE)
        /*00e0*/ 	.word	0x000000a8


	//----- nvinfo : EIATTR_FRAME_SIZE
	.align		4
.L_58:
        /*00e4*/ 	.byte	0x04, 0x11
        /*00e6*/ 	.short	(.L_60 - .L_59)
	.align		4
.L_59:
        /*00e8*/ 	.word	index@(_ZN7cutlass13device_kernelIN5flash11enable_sm90INS1_16FlashAttnFwdSm90INS1_25CollectiveMainloopFwdSm90ILi2EN4cute5tupleIJNS5_1CILi1EEES8_S8_EEENS6_IJNS7_ILi128EEENS7_ILi176EEESA_EEELi128ENS_10bfloat16_tEfNS_4arch4Sm90ELb0ELb0ELb0ELb0ELb0ELb0ELb0ELb1ELb1ELb0ELb0ELb0EEENS1_21CollectiveEpilogueFwdINS6_IJSA_SA_SB_EEES9_SD_SF_Li256ELb0ELb0ELb0ELb0EEENS1_29StaticPersistentTileSchedulerILb0EEEEEEEEEvNT_6ParamsE)
        /*00ec*/ 	.word	0x00000020


	//----- nvinfo : EIATTR_MIN_STACK_SIZE
	.align		4
.L_60:
        /*00f0*/ 	.byte	0x04, 0x12
        /*00f2*/ 	.short	(.L_62 - .L_61)
	.align		4
.L_61:
        /*00f4*/ 	.word	index@(_ZN7cutlass13device_kernelIN5flash11enable_sm90INS1_16FlashAttnFwdSm90INS1_25CollectiveMainloopFwdSm90ILi2EN4cute5tupleIJNS5_1CILi1EEES8_S8_EEENS6_IJNS7_ILi128EEENS7_ILi176EEESA_EEELi128ENS_10bfloat16_tEfNS_4arch4Sm90ELb0ELb0ELb0ELb0ELb0ELb0ELb0ELb1ELb1ELb0ELb0ELb0EEENS1_21CollectiveEpilogueFwdINS6_IJSA_SA_SB_EEES9_SD_SF_Li256ELb0ELb0ELb0ELb0EEENS1_29StaticPersistentTileSchedulerILb0EEEEEEEEEvNT_6ParamsE)
        /*00f8*/ 	.word	0x00000020


	//----- nvinfo : EIATTR_MIN_STACK_SIZE
	.align		4
.L_62:
        /*00fc*/ 	.byte	0x04, 0x12
        /*00fe*/ 	.short	(.L_64 - .L_63)
	.align		4
.L_63:
        /*0100*/ 	.word	index@(_ZN7cutlass13device_kernelIN5flash11enable_sm90INS1_16FlashAttnFwdSm90INS1_25CollectiveMainloopFwdSm90ILi2EN4cute5tupleIJNS5_1CILi2EEENS7_ILi1EEES9_EEENS6_IJNS7_ILi128EEENS7_ILi176EEESB_EEELi128ENS_10bfloat16_tEfNS_4arch4Sm90ELb0ELb0ELb0ELb0ELb0ELb0ELb0ELb1ELb1ELb0ELb0ELb0EEENS1_21CollectiveEpilogueFwdINS6_IJSB_SB_SC_EEESA_SE_SG_Li256ELb0ELb0ELb0ELb0EEENS1_29StaticPersistentTileSchedulerILb0EEEEEEEEEvNT_6ParamsE)
        /*0104*/ 	.word	0x00000030


	//----- nvinfo : EIATTR_MIN_STACK_SIZE
	.align		4
.L_64:
        /*0108*/ 	.byte	0x04, 0x12
        /*010a*/ 	.short	(.L_66 - .L_65)
	.align		4
.L_65:
        /*010c*/ 	.word	index@(_ZN7cutlass13device_kernelIN5flash11enable_sm90INS1_16FlashAttnFwdSm90INS1_25CollectiveMainloopFwdSm90ILi2EN4cute5tupleIJNS5_1CILi1EEES8_S8_EEENS6_IJNS7_ILi128EEENS7_ILi176EEESA_EEELi128ENS_10bfloat16_tEfNS_4arch4Sm90ELb0ELb0ELb0ELb1ELb0ELb0ELb0ELb1ELb1ELb0ELb0ELb0EEENS1_21CollectiveEpilogueFwdINS6_IJSA_SA_SB_EEES9_SD_SF_Li256ELb1ELb0ELb0ELb0EEENS1_36VarlenDynamicPersistentTileSchedulerILi128ELi176ELi256ELi32ELb0ELb0ELb1ELb0ELb1ELb1EEEEEEEEEvNT_6ParamsE)
        /*0110*/ 	.word	0x00000038


	//----- nvinfo : EIATTR_MIN_STACK_SIZE
	.align		4
.L_66:
        /*0114*/ 	.byte	0x04, 0x12
        /*0116*/ 	.short	(.L_68 - .L_67)
	.align		4
.L_67:
        /*0118*/ 	.word	index@(_ZN7cutlass13device_kernelIN5flash11enable_sm90INS1_16FlashAttnFwdSm90INS1_25CollectiveMainloopFwdSm90ILi2EN4cute5tupleIJNS5_1CILi1EEES8_S8_EEENS6_IJNS7_ILi128EEENS7_ILi176EEESA_EEELi128ENS_10bfloat16_tEfNS_4arch4Sm90ELb0ELb0ELb0ELb1ELb0ELb1ELb0ELb1ELb1ELb0ELb0ELb0EEENS1_21CollectiveEpilogueFwdINS6_IJSA_SA_SB_EEES9_SD_SF_Li256ELb1ELb0ELb0ELb0EEENS1_36VarlenDynamicPersistentTileSchedulerILi128ELi176ELi256ELi32ELb0ELb0ELb1ELb0ELb1ELb1EEEEEEEEEvNT_6ParamsE)
        /*011c*/ 	.word	0x00000098


	//----- nvinfo : EIATTR_MIN_STACK_SIZE
	.align		4
.L_68:
        /*0120*/ 	.byte	0x04, 0x12
        /*0122*/ 	.short	(.L_70 - .L_69)
	.align		4
.L_69:
        /*0124*/ 	.word	index@(_ZN7cutlass13device_kernelIN5flash11enable_sm90INS1_16FlashAttnFwdSm90INS1_25CollectiveMainloopFwdSm90ILi2EN4cute5tupleIJNS5_1CILi1EEES8_S8_EEENS6_IJNS7_ILi128EEESA_SA_EEELi128ENS_10bfloat16_tEfNS_4arch4Sm90ELb0ELb1ELb0ELb0ELb0ELb0ELb0ELb1ELb1ELb0ELb0ELb0EEENS1_21CollectiveEpilogueFwdISB_S9_SC_SE_Li256ELb0ELb0ELb0ELb0EEENS1_30DynamicPersistentTileSchedulerILi256ELi32ELb0ELb0ELb1EEEEEEEEEvNT_6ParamsE)
        /*0128*/ 	.word	0x00000000


	//----- nvinfo : EIATTR_MIN_STACK_SIZE
	.align		4
.L_70:
        /*012c*/ 	.byte	0x04, 0x12
        /*012e*/ 	.short	(.L_72 - .L_71)
	.align		4
.L_71:
        /*0130*/ 	.word	index@(_ZN7cutlass13device_kernelIN5flash11enable_sm90INS1_16FlashAttnFwdSm90INS1_25CollectiveMainloopFwdSm90ILi2EN4cute5tupleIJNS5_1CILi1EEES8_S8_EEENS6_IJNS7_ILi128EEESA_SA_EEELi128ENS_10bfloat16_tEfNS_4arch4Sm90ELb0ELb1ELb0ELb1ELb0ELb0ELb0ELb1ELb1ELb0ELb0ELb0EEENS1_21CollectiveEpilogueFwdISB_S9_SC_SE_Li256ELb1ELb0ELb0ELb0EEENS1_36VarlenDynamicPersistentTileSchedulerILi128ELi128ELi256ELi32ELb0ELb0ELb1ELb1ELb0ELb1EEEEEEEEEvNT_6ParamsE)
        /*0134*/ 	.word	0x00000020


	//----- nvinfo : EIATTR_MIN_STACK_SIZE
	.align		4
.L_72:
        /*0138*/ 	.byte	0x04, 0x12
        /*013a*/ 	.short	(.L_74 - .L_73)
	.align		4
.L_73:
        /*013c*/ 	.word	index@(_ZN7cutlass13device_kernelIN5flash11enable_sm90INS1_16FlashAttnFwdSm90INS1_25CollectiveMainloopFwdSm90ILi2EN4cute5tupleIJNS5_1CILi1EEES8_S8_EEENS6_IJNS7_ILi128EEESA_SA_EEELi128ENS_10bfloat16_tEfNS_4arch4Sm90ELb0ELb1ELb0ELb1ELb0ELb1ELb0ELb1ELb1ELb0ELb0ELb0EEENS1_21CollectiveEpilogueFwdISB_S9_SC_SE_Li256ELb1ELb0ELb0ELb0EEENS1_36VarlenDynamicPersistentTileSchedulerILi128ELi128ELi256ELi32ELb0ELb0ELb1ELb1ELb0ELb1EEEEEEEEEvNT_6ParamsE)
        /*0140*/ 	.word	0x00000028


	//----- nvinfo : EIATTR_MIN_STACK_SIZE
	.align		4
.L_74:
        /*0144*/ 	.byte	0x04, 0x12
        /*0146*/ 	.short	(.L_76 - .L_75)
	.align		4
.L_75:
        /*0148*/ 	.word	index@(_ZN7cutlass13device_kernelIN5flash11enable_sm90INS1_16FlashAttnFwdSm90INS1_25CollectiveMainloopFwdSm90ILi2EN4cute5tupleIJNS5_1CILi1EEES8_S8_EEENS6_IJNS7_ILi128EEESA_SA_EEELi128ENS_10bfloat16_tEfNS_4arch4Sm90ELb1ELb0ELb0ELb0ELb0ELb0ELb0ELb1ELb1ELb0ELb0ELb0EEENS1_21CollectiveEpilogueFwdISB_S9_SC_SE_Li256ELb0ELb0ELb0ELb0EEENS1_30DynamicPersistentTileSchedulerILi256ELi32ELb0ELb0ELb1EEEEEEEEEvNT_6ParamsE)
        /*014c*/ 	.word	0x00000000


	//----- nvinfo : EIATTR_MIN_STACK_SIZE
	.align		4
.L_76:
        /*0150*/ 	.byte	0x04, 0x12
        /*0152*/ 	.short	(.L_78 - .L_77)
	.align		4
.L_77:
        /*0154*/ 	.word	index@(_ZN7cutlass13device_kernelIN5flash11enable_sm90INS1_16FlashAttnFwdSm90INS1_25CollectiveMainloopFwdSm90ILi2EN4cute5tupleIJNS5_1CILi1EEES8_S8_EEENS6_IJNS7_ILi128EEESA_SA_EEELi128ENS_10bfloat16_tEfNS_4arch4Sm90ELb1ELb0ELb0ELb1ELb0ELb0ELb0ELb1ELb1ELb0ELb0ELb0EEENS1_21CollectiveEpilogueFwdISB_S9_SC_SE_Li256ELb1ELb0ELb0ELb0EEENS1_36VarlenDynamicPersistentTileSchedulerILi128ELi128ELi256ELi32ELb0ELb0ELb1ELb1ELb1ELb1EEEEEEEEEvNT_6ParamsE)
        /*0158*/ 	.word	0x00000028


	//----- nvinfo : EIATTR_MIN_STACK_SIZE
	.align		4
.L_78:
        /*015c*/ 	.byte	0x04, 0x12
        /*015e*/ 	.short	(.L_80 - .L_79)
	.align		4
.L_79:
        /*0160*/ 	.word	index@(_ZN7cutlass13device_kernelIN5flash11enable_sm90INS1_16FlashAttnFwdSm90INS1_25CollectiveMainloopFwdSm90ILi2EN4cute5tupleIJNS5_1CILi1EEES8_S8_EEENS6_IJNS7_ILi128EEESA_SA_EEELi128ENS_10bfloat16_tEfNS_4arch4Sm90ELb1ELb0ELb0ELb1ELb0ELb1ELb0ELb1ELb1ELb0ELb0ELb0EEENS1_21CollectiveEpilogueFwdISB_S9_SC_SE_Li256ELb1ELb0ELb0ELb0EEENS1_36VarlenDynamicPersistentTileSchedulerILi128ELi128ELi256ELi32ELb0ELb0ELb1ELb1ELb1ELb1EEEEEEEEEvNT_6ParamsE)
        /*0164*/ 	.word	0x00000038
.L_80:


//--------------------- .nv.compat                --------------------------
	.section	.nv.compat,"",@"SHT_CUDA_COMPAT_INFO"
	.align	4
        /*0000*/ 	.byte	0x02, 0x09, 0x01, 0x00, 0x02, 0x02, 0x04, 0x00, 0x02, 0x05, 0x05, 0x00, 0x03, 0x07, 0x01, 0x01
        /*0010*/ 	.byte	0x02, 0x03, 0x01, 0x00, 0x02, 0x06, 0x01, 0x00, 0x04, 0x0b, 0x08, 0x00, 0x00, 0x00, 0x00, 0x00
        /*0020*/ 	.byte	0x00, 0x00, 0x00, 0x00


//--------------------- .nv.info._ZN7cutlass13device_kernelIN5flash11enable_sm90INS1_16FlashAttnFwdSm90INS1_25CollectiveMainloopFwdSm90ILi2EN4cute5tupleIJNS5_1CILi1EEES8_S8_EEENS6_IJNS7_ILi128EEENS7_ILi176EEESA_EEELi128ENS_10bfloat16_tEfNS_4arch4Sm90ELb0ELb0ELb0ELb0ELb0ELb0ELb0ELb1ELb1ELb0ELb0ELb0EEENS1_21CollectiveEpilogueFwdINS6_IJSA_SA_SB_EEES9_SD_SF_Li256ELb0ELb0ELb0ELb0EEENS1_29StaticPersistentTileSchedulerILb0EEEEEEEEEvNT_6ParamsE --------------------------
	.section	.nv.info._ZN7cutlass13device_kernelIN5flash11enable_sm90INS1_16FlashAttnFwdSm90INS1_25CollectiveMainloopFwdSm90ILi2EN4cute5tupleIJNS5_1CILi1EEES8_S8_EEENS6_IJNS7_ILi128EEENS7_ILi176EEESA_EEELi128ENS_10bfloat16_tEfNS_4arch4Sm90ELb0ELb0ELb0ELb0ELb0ELb0ELb0ELb1ELb1ELb0ELb0ELb0EEENS1_21CollectiveEpilogueFwdINS6_IJSA_SA_SB_EEES9_SD_SF_Li256ELb0ELb0ELb0ELb0EEENS1_29StaticPersistentTileSchedulerILb0EEEEEEEEEvNT_6ParamsE,"",@"SHT_CUDA_INFO"
	.sectionflags	@""
	.align	4


	//----- nvinfo : EIATTR_CUDA_API_VERSION
	.align		4
        /*0000*/ 	.byte	0x04, 0x37
        /*0002*/ 	.short	(.L_82 - .L_81)
.L_81:
        /*0004*/ 	.word	0x00000082


	//----- nvinfo : EIATTR_KPARAM_INFO
	.align		4
.L_82:
        /*0008*/ 	.byte	0x04, 0x17
        /*000a*/ 	.short	(.L_84 - .L_83)
.L_83:
        /*000c*/ 	.word	0x00000000
        /*0010*/ 	.short	0x0000
        /*0012*/ 	.short	0x0070
        /*0014*/ 	.byte	0x00, 0xf0, 0x01, 0x2e


	//----- nvinfo : EIATTR_SPARSE_MMA_MASK
	.align		4
.L_84:
        /*0018*/ 	.byte	0x03, 0x50
        /*001a*/ 	.short	0x0000


	//----- nvinfo : EIATTR_MAXREG_COUNT
	.align		4
        /*001c*/ 	.byte	0x03, 0x1b
        /*001e*/ 	.short	0x00a8


	//----- nvinfo : EIATTR_NUM_BARRIERS
	.align		4
        /*0020*/ 	.byte	0x02, 0x4c
        /*0022*/ 	.byte	0x10
	.zero		1


	//----- nvinfo : EIATTR_EXTERNS
	.align		4
        /*0024*/ 	.byte	0x04, 0x0f
        /*0026*/ 	.short	(.L_86 - .L_85)


	//   ....[0]....
	.align		4
.L_85:
        /*0028*/ 	.word	index@(__assertfail)


	//----- nvinfo : EIATTR_ANNOTATIONS
	.align		4
.L_86:
        /*002c*/ 	.byte	0x04, 0x55
        /*002e*/ 	.short	(.L_88 - .L_87)


	//   ....[0]....
.L_87:
        /*0030*/ 	.word	0x00000001
        /*0034*/ 	.byte	0x70, 0x09, 0x00, 0x00, 0x01, 0x00, 0x00, 0x00, 0x60, 0x0a, 0x00, 0x00, 0x01, 0x00, 0x00, 0x00
        /* <DEDUP_REMOVED lines=12> */
        /*0104*/ 	.byte	0x20, 0xf1, 0x00, 0x00


	//----- nvinfo : EIATTR_MERCURY_ISA_VERSION
	.align		4
.L_88:
        /*0108*/ 	.byte	0x03, 0x5f
        /*010a*/ 	.short	0x0101


	//----- nvinfo : EIATTR_INT_WARP_WIDE_INSTR_OFFSETS
	.align		4
        /*010c*/ 	.byte	0x04, 0x31
        /*010e*/ 	.short	(.L_90 - .L_89)


	//   ....[0]....
.L_89:
        /*0110*/ 	.word	0x00000190


	//   ....[1]....
        /*0114*/ 	.word	0x000001c0


	//   ....[2]....
        /*0118*/ 	.word	0x000001d0


	//   ....[3]....
        /*011c*/ 	.word	0x0000ccb0


	//   ....[4]....
        /*0120*/ 	.word	0x0000cce0


	//   ....[5]....
        /*0124*/ 	.word	0x0000cdb0


	//----- nvinfo : EIATTR_COOP_GROUP_MASK_REGIDS
	.align		4
.L_90:
        /*0128*/ 	.byte	0x04, 0x29
        /*012a*/ 	.short	(.L_92 - .L_91)


	//   ....[0]....
.L_91:
        /*012c*/ 	.word	0xffffffff


	//   ....[1]....
        /*0130*/ 	.word	0xffffffff


	//   ....[2]....
        /*0134*/ 	.word	0xffffffff


	//   ....[3]....
        /*0138*/ 	.word	0xffffffff


	//   ....[4]....
        /*013c*/ 	.word	0xffffffff


	//   ....[5]....
        /*0140*/ 	.word	0xffffffff


	//   ....[6]....
        /*0144*/ 	.word	0xffffffff


	//   ....[7]....
        /*0148*/ 	.word	0xffffffff


	//   ....[8]....
        /*014c*/ 	.word	0xffffffff


	//   ....[9]....
        /*0150*/ 	.word	0xffffffff


	//   ....[10]....
        /*0154*/ 	.word	0xffffffff


	//   ....[11]....
        /*0158*/ 	.word	0xffffffff


	//   ....[12]....
        /*015c*/ 	.word	0xffffffff


	//   ....[13]....
        /*0160*/ 	.word	0xffffffff


	//   ....[14]....
        /*0164*/ 	.word	0xffffffff


	//   ....[15]....
        /*0168*/ 	.word	0xffffffff


	//   ....[16]....
        /*016c*/ 	.word	0xffffffff


	//   ....[17]....
        /*0170*/ 	.word	0xffffffff


	//   ....[18]....
        /*0174*/ 	.word	0xffffffff


	//   ....[19]....
        /*0178*/ 	.word	0xffffffff


	//   ....[20]....
        /*017c*/ 	.word	0xffffffff


	//   ....[21]....
        /*0180*/ 	.word	0xffffffff


	//   ....[22]....
        /*0184*/ 	.word	0xffffffff


	//   ....[23]....
        /*0188*/ 	.word	0x0500000f


	//   ....[24]....
        /*018c*/ 	.word	0x0500000f


	//----- nvinfo : EIATTR_COOP_GROUP_INSTR_OFFSETS
	.align		4
.L_92:
        /*0190*/ 	.byte	0x04, 0x28
        /*0192*/ 	.short	(.L_94 - .L_93)


	//   ....[0]....
.L_93:
        /*0194*/ 	.word	0x00000070


	//   ....[1]....
        /*0198*/ 	.word	0x000001a0


	//   ....[2]....
        /*019c*/ 	.word	0x000001f0


	//   ....[3]....
        /*01a0*/ 	.word	0x000003e0


	//   ....[4]....
        /*01a4*/ 	.word	0x00000540


	//   ....[5]....
        /*01a8*/ 	.word	0x00000660


	//   ....[6]....
        /*01ac*/ 	.word	0x000007c0


	//   ....[7]....
        /*01b0*/ 	.word	0x00000dc0


	//   ....[8]....
        /*01b4*/ 	.word	0x00004570


	//   ....[9]....
        /*01b8*/ 	.word	0x000045f0


	//   ....[10]....
        /*01bc*/ 	.word	0x00004d60


	//   ....[11]....
        /*01c0*/ 	.word	0x00004df0


	//   ....[12]....
        /*01c4*/ 	.word	0x00008f60


	//   ....[13]....
        /*01c8*/ 	.word	0x00008f90


	//   ....[14]....
        /*01cc*/ 	.word	0x00009a10


	//   ....[15]....
        /*01d0*/ 	.word	0x00009a80


	//   ....[16]....
        /*01d4*/ 	.word	0x0000af40


	//   ....[17]....
        /*01d8*/ 	.word	0x0000af80


	//   ....[18]....
        /*01dc*/ 	.word	0x0000b100


	//   ....[19]....
        /*01e0*/ 	.word	0x0000b130


	//   ....[20]....
        /*01e4*/ 	.word	0x0000c180


	//   ....[21]....
        /*01e8*/ 	.word	0x0000c450


	//   ....[22]....
        /*01ec*/ 	.word	0x0000f0a0


	//   ....[23]....
        /*01f0*/ 	.word	0x0000f5a0


	//   ....[24]....
        /*01f4*/ 	.word	0x0000fa40


	//----- nvinfo : EIATTR_REG_RECONFIG
	.align		4
.L_94:
        /*01f8*/ 	.byte	0x01, 0x54
	.zero		2


	//----- nvinfo : EIATTR_SYSCALL_OFFSETS
	.align		4
        /*01fc*/ 	.byte	0x04, 0x46
        /*01fe*/ 	.short	(.L_96 - .L_95)


	//   ....[0]....
.L_95:
        /*0200*/ 	.word	0x00001140


	//   ....[1]....
        /*0204*/ 	.word	0x0000c8c0


	//   ....[2]....
        /*0208*/ 	.word	0x0000ca00


	//   ....[3]....
        /*020c*/ 	.word	0x0000cb00


	//----- nvinfo : EIATTR_MBARRIER_INSTR_OFFSETS
	.align		4
.L_96:
        /*0210*/ 	.byte	0x04, 0x39
        /*0212*/ 	.short	(.L_98 - .L_97)


	//   ....[0]....
.L_97:
        /*0214*/ 	.word	0x00000290
        /*0218*/ 	.word	0x000000ff
        /*021c*/ 	.word	0x00034800
        /*0220*/ 	.short	0x0100
        /*0222*/ 	.byte	0x06
	.zero		1


	//   ....[1]....
        /*0224*/ 	.word	0x000002a0
        /*0228*/ 	.word	0x000000ff
        /*022c*/ 	.word	0x00034820
        /*0230*/ 	.short	0x0100
        /*0232*/ 	.byte	0x06
	.zero		1


	//   ....[2]....
        /*0234*/ 	.word	0x00000390
        /*0238*/ 	.word	0x000000ff
        /*023c*/ 	.word	0x00034830
        /*0240*/ 	.short	0x0100
        /*0242*/ 	.byte	0x08
	.zero		1


	//   ....[3]....
        /*0244*/ 	.word	0x000003a0
        /*0248*/ 	.word	0x000000ff
        /*024c*/ 	.word	0x00034840
        /*0250*/ 	.short	0x0100
        /*0252*/ 	.byte	0x08
	.zero		1


	//   ....[4]....
        /*0254*/ 	.word	0x000003b0
        /*0258*/ 	.word	0x000000ff
        /*025c*/ 	.word	0x00034838
        /*0260*/ 	.short	0x0100
        /*0262*/ 	.byte	0x08
	.zero		1


	//   ....[5]....
        /*0264*/ 	.word	0x000003c0
        /*0268*/ 	.word	0x000000ff
        /*026c*/ 	.word	0x00034848
        /*0270*/ 	.short	0x0100
        /*0272*/ 	.byte	0x08
	.zero		1


	//   ....[6]....
        /*0274*/ 	.word	0x000004f0
        /*0278*/ 	.word	0x000000ff
        /*027c*/ 	.word	0x00034850
        /*0280*/ 	.short	0x0100
        /*0282*/ 	.byte	0x08
	.zero		1


	//   ....[7]....
        /*0284*/ 	.word	0x00000500
        /*0288*/ 	.word	0x000000ff
        /*028c*/ 	.word	0x00034860
        /*0290*/ 	.short	0x0100
        /*0292*/ 	.byte	0x08
	.zero		1


	//   ....[8]....
        /*0294*/ 	.word	0x00000510
        /*0298*/ 	.word	0x000000ff
        /*029c*/ 	.word	0x00034858
        /*02a0*/ 	.short	0x0100
        /*02a2*/ 	.byte	0x08
	.zero		1


	//   ....[9]....
        /*02a4*/ 	.word	0x00000520
        /*02a8*/ 	.word	0x000000ff
        /*02ac*/ 	.word	0x00034868
        /*02b0*/ 	.short	0x0100
        /*02b2*/ 	.byte	0x08
	.zero		1


	//   ....[10]....
        /*02b4*/ 	.word	0x00000610
        /*02b8*/ 	.word	0x000000ff
        /*02bc*/ 	.word	0x00034870
        /*02c0*/ 	.short	0x0100
        /*02c2*/ 	.byte	0x06
	.zero		1


	//   ....[11]....
        /*02c4*/ 	.word	0x00000620
        /*02c8*/ 	.word	0x000000ff
        /*02cc*/ 	.word	0x00034880
        /*02d0*/ 	.short	0x0100
        /*02d2*/ 	.byte	0x06
	.zero		1


	//   ....[12]....
        /*02d4*/ 	.word	0x00000630
        /*02d8*/ 	.word	0x000000ff
        /*02dc*/ 	.word	0x00034878
        /*02e0*/ 	.short	0x0100
        /*02e2*/ 	.byte	0x06
	.zero		1


	//   ....[13]....
        /*02e4*/ 	.word	0x00000640
        /*02e8*/ 	.word	0x000000ff
        /*02ec*/ 	.word	0x00034888
        /*02f0*/ 	.short	0x0100
        /*02f2*/ 	.byte	0x06
	.zero		1


	//   ....[14]....
        /*02f4*/ 	.word	0x00000770
        /*02f8*/ 	.word	0x000000ff
        /*02fc*/ 	.word	0x00034890
        /*0300*/ 	.short	0x0100
        /*0302*/ 	.byte	0x08
	.zero		1


	//   ....[15]....
        /*0304*/ 	.word	0x00000780
        /*0308*/ 	.word	0x000000ff
        /*030c*/ 	.word	0x000348a0
        /*0310*/ 	.short	0x0100
        /*0312*/ 	.byte	0x08
	.zero		1


	//   ....[16]....
        /*0314*/ 	.word	0x00000790
        /*0318*/ 	.word	0x000000ff
        /*031c*/ 	.word	0x00034898
        /*0320*/ 	.short	0x0100
        /*0322*/ 	.byte	0x08
	.zero		1


	//   ....[17]....
        /*0324*/ 	.word	0x000007a0
        /*0328*/ 	.word	0x000000ff
        /*032c*/ 	.word	0x000348a8
        /*0330*/ 	.short	0x0100
        /*0332*/ 	.byte	0x08
	.zero		1


	//   ....[18]....
        /*0334*/ 	.word	0x000008d0
        /*0338*/ 	.word	0x000000ff
        /*033c*/ 	.word	0x000348b0
        /*0340*/ 	.short	0x0100
        /*0342*/ 	.byte	0x08
	.zero		1


	//   ....[19]....
        /*0344*/ 	.word	0x000008e0
        /*0348*/ 	.word	0x000000ff
        /*034c*/ 	.word	0x000348c0
        /*0350*/ 	.short	0x0100
        /*0352*/ 	.byte	0x08
	.zero		1


	//   ....[20]....
        /*0354*/ 	.word	0x000008f0
        /*0358*/ 	.word	0x000000ff
        /*035c*/ 	.word	0x000348b8
        /*0360*/ 	.short	0x0100
        /*0362*/ 	.byte	0x08
	.zero		1


	//   ....[21]....
        /*0364*/ 	.word	0x00000900
        /*0368*/ 	.word	0x000000ff
        /*036c*/ 	.word	0x000348c8
        /*0370*/ 	.short	0x0100
        /*0372*/ 	.byte	0x08
	.zero		1


	//   ....[22]....
        /*0374*/ 	.word	0x000011c0
        /*0378*/ 	.word	0x000000ff
        /*037c*/ 	.word	0x00034800
        /*0380*/ 	.short	0x010a
        /*0382*/ 	.byte	0x27
	.zero		1


	//   ....[23]....
        /*0384*/ 	.word	0x00001240
        /*0388*/ 	.word	0x0000000c
        /*038c*/ 	.word	0x00034830
        /*0390*/ 	.short	0x010a
        /*0392*/ 	.byte	0x3f
	.zero		1


	//   ....[24]....
        /*0394*/ 	.word	0x000012c0
        /*0398*/ 	.word	0x0000000c
        /*039c*/ 	.word	0x00034830
        /*03a0*/ 	.short	0x010a
        /*03a2*/ 	.byte	0x3f
	.zero		1


	//   ....[25]....
        /*03a4*/ 	.word	0x00005160
        /*03a8*/ 	.word	0x00000028
        /*03ac*/ 	.word	0x00000000
        /*03b0*/ 	.short	0x0101
        /*03b2*/ 	.byte	0x3f
	.zero		1


	//   ....[26]....
        /*03b4*/ 	.word	0x00006380
        /*03b8*/ 	.word	0x000000ff
        /*03bc*/ 	.word	0x00034830
        /*03c0*/ 	.short	0x010a
        /*03c2*/ 	.byte	0x06
	.zero		1


	//   ....[27]....
        /*03c4*/ 	.word	0x000063c0
        /*03c8*/ 	.word	0x000000ff
        /*03cc*/ 	.word	0x00034830
        /*03d0*/ 	.short	0x010a
        /*03d2*/ 	.byte	0x06
	.zero		1


	//   ....[28]....
        /*03d4*/ 	.word	0x00008b00
        /*03d8*/ 	.word	0x000000ff
        /*03dc*/ 	.word	0x00034850
        /*03e0*/ 	.short	0x010a
        /*03e2*/ 	.byte	0x06
	.zero		1


	//   ....[29]....
        /*03e4*/ 	.word	0x00008b40
        /*03e8*/ 	.word	0x000000ff
        /*03ec*/ 	.word	0x00034850
        /*03f0*/ 	.short	0x010a
        /*03f2*/ 	.byte	0x06
	.zero		1


	//   ....[30]....
        /*03f4*/ 	.word	0x0000a5f0
        /*03f8*/ 	.word	0x00000085
        /*03fc*/ 	.word	0x00000000
        /*0400*/ 	.short	0x0101
        /*0402*/ 	.byte	0x3f
	.zero		1


	//   ....[31]....
        /*0404*/ 	.word	0x0000a7e0
        /*0408*/ 	.word	0x00000083
        /*040c*/ 	.word	0x00000000
        /*0410*/ 	.short	0x0101
        /*0412*/ 	.byte	0x3f
	.zero		1


	//   ....[32]....
        /*0414*/ 	.word	0x0000aeb0
        /*0418*/ 	.word	0x000000ff
        /*041c*/ 	.word	0x00034850
        /*0420*/ 	.short	0x010a
        /*0422*/ 	.byte	0x07
	.zero		1


	//   ....[33]....
        /*0424*/ 	.word	0x0000aef0
        /*0428*/ 	.word	0x000000ff
        /*042c*/ 	.word	0x00034850
        /*0430*/ 	.short	0x010a
        /*0432*/ 	.byte	0x07
	.zero		1


	//   ....[34]....
        /*0434*/ 	.word	0x0000ba20
        /*0438*/ 	.word	0x00000008
        /*043c*/ 	.word	0x00000000
        /*0440*/ 	.short	0x0101
        /*0442*/ 	.byte	0x3f
	.zero		1


	//   ....[35]....
        /*0444*/ 	.word	0x0000c330
        /*0448*/ 	.word	0x000000ff
        /*044c*/ 	.word	0x00000000
        /*0450*/ 	.short	0x0101
        /*0452*/ 	.byte	0x06
	.zero		1


	//   ....[36]....
        /*0454*/ 	.word	0x0000d0f0
        /*0458*/ 	.word	0x00000006
        /*045c*/ 	.word	0x00034840
        /*0460*/ 	.short	0x010a
        /*0462*/ 	.byte	0x3f
	.zero		1


	//   ....[37]....
        /*0464*/ 	.word	0x0000d570
        /*0468*/ 	.word	0x00000009
        /*046c*/ 	.word	0x00034820
        /*0470*/ 	.short	0x010a
        /*0472*/ 	.byte	0x3f
	.zero		1


	//   ....[38]....
        /*0474*/ 	.word	0x0000d850
        /*0478*/ 	.word	0x00000002
        /*047c*/ 	.word	0x00034840
        /*0480*/ 	.short	0x010a
        /*0482*/ 	.byte	0x3f
	.zero		1


	//   ....[39]....
        /*0484*/ 	.word	0x0000dad0
        /*0488*/ 	.word	0x00000002
        /*048c*/ 	.word	0x00000060
        /*0490*/ 	.short	0x010a
        /*0492*/ 	.byte	0x3f
	.zero		1


	//   ....[40]....
        /*0494*/ 	.word	0x0000e010
        /*0498*/ 	.word	0x00000002
        /*049c*/ 	.word	0x00034840
        /*04a0*/ 	.short	0x010a
        /*04a2*/ 	.byte	0x3f
	.zero		1


	//   ....[41]....
        /*04a4*/ 	.word	0x0000e290
        /*04a8*/ 	.word	0x00000002
        /*04ac*/ 	.word	0x00000060
        /*04b0*/ 	.short	0x010a
        /*04b2*/ 	.byte	0x3f
	.zero		1


	//   ....[42]....
        /*04b4*/ 	.word	0x0000e6f0
        /*04b8*/ 	.word	0x00000002
        /*04bc*/ 	.word	0x00034840
        /*04c0*/ 	.short	0x010a
        /*04c2*/ 	.byte	0x3f
	.zero		1


	//   ....[43]....
        /*04c4*/ 	.word	0x0000e980
        /*04c8*/ 	.word	0x00000002
        /*04cc*/ 	.word	0x00000060
        /*04d0*/ 	.short	0x010a
        /*04d2*/ 	.byte	0x3f
	.zero		1


	//   ....[44]....
        /*04d4*/ 	.word	0x0000ecb0
        /*04d8*/ 	.word	0x00000003
        /*04dc*/ 	.word	0x00034860
        /*04e0*/ 	.short	0x010a
        /*04e2*/ 	.byte	0x3f
	.zero		1


	//   ....[45]....
        /*04e4*/ 	.word	0x0000f020
        /*04e8*/ 	.word	0x00000000
        /*04ec*/ 	.word	0x00034820
        /*04f0*/ 	.short	0x010a
        /*04f2*/ 	.byte	0x3f
	.zero		1


	//   ....[46]....
        /*04f4*/ 	.word	0x0000f1e0
        /*04f8*/ 	.word	0x00000006
        /*04fc*/ 	.word	0x00000000
        /*0500*/ 	.short	0x010a
        /*0502*/ 	.byte	0x3f
	.zero		1


	//   ....[47]....
        /*0504*/ 	.word	0x0000f250
        /*0508*/ 	.word	0x00000003
        /*050c*/ 	.word	0x00000000
        /*0510*/ 	.short	0x010a
        /*0512*/ 	.byte	0x3f
	.zero		1


	//   ....[48]....
        /*0514*/ 	.word	0x0000f2b0
        /*0518*/ 	.word	0x00000010
        /*051c*/ 	.word	0x00000000
        /*0520*/ 	.short	0x010a
        /*0522*/ 	.byte	0x3f
	.zero		1


	//   ....[49]....
        /*0524*/ 	.word	0x0000f2e0
        /*0528*/ 	.word	0x00000003
        /*052c*/ 	.word	0x00000000
        /*0530*/ 	.short	0x010a
        /*0532*/ 	.byte	0x3f
	.zero		1


	//   ....[50]....
        /*0534*/ 	.word	0x0000f350
        /*0538*/ 	.word	0x00000003
        /*053c*/ 	.word	0x00034800
        /*0540*/ 	.short	0x010a
        /*0542*/ 	.byte	0x3f
	.zero		1


	//   ....[51]....
        /*0544*/ 	.word	0x0000f3a0
        /*0548*/ 	.word	0x0000000c
        /*054c*/ 	.word	0x00034830
        /*0550*/ 	.short	0x010a
        /*0552*/ 	.byte	0x3f
	.zero		1


	//   ....[52]....
        /*0554*/ 	.word	0x0000f400
        /*0558*/ 	.word	0x0000000b
        /*055c*/ 	.word	0x00034830
        /*0560*/ 	.short	0x010a
        /*0562*/ 	.byte	0x3f
	.zero		1


	//   ....[53]....
        /*0564*/ 	.word	0x0000f460
        /*0568*/ 	.word	0x0000000b
        /*056c*/ 	.word	0x00034850
        /*0570*/ 	.short	0x010a
        /*0572*/ 	.byte	0x3f
	.zero		1


	//   ....[54]....
        /*0574*/ 	.word	0x0000f4c0
        /*0578*/ 	.word	0x00000003
        /*057c*/ 	.word	0x00034850
        /*0580*/ 	.short	0x010a
        /*0582*/ 	.byte	0x3f
	.zero		1


	//   ....[55]....
        /*0584*/ 	.word	0x0000f660
        /*0588*/ 	.word	0x00000006
        /*058c*/ 	.word	0x00034840
        /*0590*/ 	.short	0x010a
        /*0592*/ 	.byte	0x3f
	.zero		1


	//   ....[56]....
        /*0594*/ 	.word	0x0000f6e0
        /*0598*/ 	.word	0x00000007
        /*059c*/ 	.word	0x00034820
        /*05a0*/ 	.short	0x010a
        /*05a2*/ 	.byte	0x3f
	.zero		1


	//   ....[57]....
        /*05a4*/ 	.word	0x0000f730
        /*05a8*/ 	.word	0x00000002
        /*05ac*/ 	.word	0x00034840
        /*05b0*/ 	.short	0x010a
        /*05b2*/ 	.byte	0x3f
	.zero		1


	//   ....[58]....
        /*05b4*/ 	.word	0x0000f780
        /*05b8*/ 	.word	0x00000002
        /*05bc*/ 	.word	0x00000060
        /*05c0*/ 	.short	0x010a
        /*05c2*/ 	.byte	0x3f
	.zero		1


	//   ....[59]....
        /*05c4*/ 	.word	0x0000f7d0
        /*05c8*/ 	.word	0x00000002
        /*05cc*/ 	.word	0x00034840
        /*05d0*/ 	.short	0x010a
        /*05d2*/ 	.byte	0x3f
	.zero		1


	//   ....[60]....
        /*05d4*/ 	.word	0x0000f820
        /*05d8*/ 	.word	0x00000002
        /*05dc*/ 	.word	0x00000060
        /*05e0*/ 	.short	0x010a
        /*05e2*/ 	.byte	0x3f
	.zero		1


	//   ....[61]....
        /*05e4*/ 	.word	0x0000f870
        /*05e8*/ 	.word	0x00000002
        /*05ec*/ 	.word	0x00034840
        /*05f0*/ 	.short	0x010a
        /*05f2*/ 	.byte	0x3f
	.zero		1


	//   ....[62]....
        /*05f4*/ 	.word	0x0000f8c0
        /*05f8*/ 	.word	0x00000002
        /*05fc*/ 	.word	0x00000060
        /*0600*/ 	.short	0x010a
        /*0602*/ 	.byte	0x3f
	.zero		1


	//   ....[63]....
        /*0604*/ 	.word	0x0000f910
        /*0608*/ 	.word	0x00000003
        /*060c*/ 	.word	0x00034860
        /*0610*/ 	.short	0x010a
        /*0612*/ 	.byte	0x3f
	.zero		1


	//   ....[64]....
        /*0614*/ 	.word	0x0000f960
        /*0618*/ 	.word	0x00000000
        /*061c*/ 	.word	0x00034820
        /*0620*/ 	.short	0x010a
        /*0622*/ 	.byte	0x3f
	.zero		1


	//   ....[65]....
        /*0624*/ 	.word	0x0000fb00
        /*0628*/ 	.word	0x00000006
        /*062c*/ 	.word	0x00000000
        /*0630*/ 	.short	0x010a
        /*0632*/ 	.byte	0x3f
	.zero		1


	//   ....[66]....
        /*0634*/ 	.word	0x0000fb50
        /*0638*/ 	.word	0x00000003
        /*063c*/ 	.word	0x00000000
        /*0640*/ 	.short	0x010a
        /*0642*/ 	.byte	0x3f
	.zero		1


	//   ....[67]....
        /*0644*/ 	.word	0x0000fba0
        /*0648*/ 	.word	0x00000010
        /*064c*/ 	.word	0x00000000
        /*0650*/ 	.short	0x010a
        /*0652*/ 	.byte	0x3f
	.zero		1


	//----- nvinfo : EIATTR_NUM_MBARRIERS
	.align		4
.L_98:
        /*0654*/ 	.byte	0x03, 0x38
        /*0656*/ 	.short	0x0016


	//----- nvinfo : EIATTR_EXIT_INSTR_OFFSETS
	.align		4
        /*0658*/ 	.byte	0x04, 0x1c
        /*065a*/ 	.short	(.L_100 - .L_99)


	//   ....[0]....
.L_99:
        /*065c*/ 	.word	0x00000a50


	//   ....[1]....
        /*0660*/ 	.word	0x0000c410


	//   ....[2]....
        /*0664*/ 	.word	0x0000c470


	//   ....[3]....
        /*0668*/ 	.word	0x0000f330


	//----- nvinfo : EIATTR_MAX_THREADS
	.align		4
.L_100:
        /*066c*/ 	.byte	0x04, 0x05
        /*066e*/ 	.short	(.L_102 - .L_101)
.L_101:
        /*0670*/ 	.word	0x00000180
        /*0674*/ 	.word	0x00000001
        /*0678*/ 	.word	0x00000001


	//----- nvinfo : EIATTR_CRS_STACK_SIZE
	.align		4
.L_102:
        /*067c*/ 	.byte	0x04, 0x1e
        /*067e*/ 	.short	(.L_104 - .L_103)
.L_103:
        /*0680*/ 	.word	0x00000000


	//----- nvinfo : EIATTR_CBANK_PARAM_SIZE
	.align		4
.L_104:
        /*0684*/ 	.byte	0x03, 0x19
        /*0686*/ 	.short	0x0bf0


	//----- nvinfo : EIATTR_PARAM_CBANK
	.align		4
        /*0688*/ 	.byte	0x04, 0x0a
        /*068a*/ 	.short	(.L_106 - .L_105)
	.align		4
.L_105:
        /*068c*/ 	.word	index@(.nv.constant0._ZN7cutlass13device_kernelIN5flash11enable_sm90INS1_16FlashAttnFwdSm90INS1_25CollectiveMainloopFwdSm90ILi2EN4cute5tupleIJNS5_1CILi1EEES8_S8_EEENS6_IJNS7_ILi128EEENS7_ILi176EEESA_EEELi128ENS_10bfloat16_tEfNS_4arch4Sm90ELb0ELb0ELb0ELb0ELb0ELb0ELb0ELb1ELb1ELb0ELb0ELb0EEENS1_21CollectiveEpilogueFwdINS6_IJSA_SA_SB_EEES9_SD_SF_Li256ELb0ELb0ELb0ELb0EEENS1_29StaticPersistentTileSchedulerILb0EEEEEEEEEvNT_6ParamsE)
        /*0690*/ 	.short	0x0210
        /*0692*/ 	.short	0x0bf0


	//----- nvinfo : EIATTR_SW_WAR
	.align		4
.L_106:
        /*0694*/ 	.byte	0x04, 0x36
        /*0696*/ 	.short	(.L_108 - .L_107)
.L_107:
        /*0698*/ 	.word	0x00000008
.L_108:


//--------------------- .nv.info._ZN7cutlass13device_kernelIN5flash11enable_sm90INS1_16FlashAttnFwdSm90INS1_25CollectiveMainloopFwdSm90ILi2EN4cute5tupleIJNS5_1CILi2EEENS7_ILi1EEES9_EEENS6_IJNS7_ILi128EEENS7_ILi176EEESB_EEELi128ENS_10bfloat16_tEfNS_4arch4Sm90ELb0ELb0ELb0ELb0ELb0ELb0ELb0ELb1ELb1ELb0ELb0ELb0EEENS1_21CollectiveEpilogueFwdINS6_IJSB_SB_SC_EEESA_SE_SG_Li256ELb0ELb0ELb0ELb0EEENS1_29StaticPersistentTileSchedulerILb0EEEEEEEEEvNT_6ParamsE --------------------------
	.section	.nv.info._ZN7cutlass13device_kernelIN5flash11enable_sm90INS1_16FlashAttnFwdSm90INS1_25CollectiveMainloopFwdSm90ILi2EN4cute5tupleIJNS5_1CILi2EEENS7_ILi1EEES9_EEENS6_IJNS7_ILi128EEENS7_ILi176EEESB_EEELi128ENS_10bfloat16_tEfNS_4arch4Sm90ELb0ELb0ELb0ELb0ELb0ELb0ELb0ELb1ELb1ELb0ELb0ELb0EEENS1_21CollectiveEpilogueFwdINS6_IJSB_SB_SC_EEESA_SE_SG_Li256ELb0ELb0ELb0ELb0EEENS1_29StaticPersistentTileSchedulerILb0EEEEEEEEEvNT_6ParamsE,"",@"SHT_CUDA_INFO"
	.sectionflags	@""
	.align	4


	//----- nvinfo : EIATTR_CUDA_API_VERSION
	.align		4
        /*0000*/ 	.byte	0x04, 0x37
        /*0002*/ 	.short	(.L_110 - .L_109)
.L_109:
        /*0004*/ 	.word	0x00000082


	//----- nvinfo : EIATTR_KPARAM_INFO
	.align		4
.L_110:
        /*0008*/ 	.byte	0x04, 0x17
        /*000a*/ 	.short	(.L_112 - .L_111)
.L_111:
        /*000c*/ 	.word	0x00000000
        /*0010*/ 	.short	0x0000
        /*0012*/ 	.short	0x0070
        /*0014*/ 	.byte	0x00, 0xf0, 0x01, 0x2e


	//----- nvinfo : EIATTR_SPARSE_MMA_MASK
	.align		4
.L_112:
        /*0018*/ 	.byte	0x03, 0x50
        /*001a*/ 	.short	0x0000


	//----- nvinfo : EIATTR_MAXREG_COUNT
	.align		4
        /*001c*/ 	.byte	0x03, 0x1b
        /*001e*/ 	.short	0x00a8


	//----- nvinfo : EIATTR_NUM_BARRIERS
	.align		4
        /*0020*/ 	.byte	0x02, 0x4c
        /*0022*/ 	.byte	0x10
	.zero		1


	//----- nvinfo : EIATTR_EXTERNS
	.align		4
        /*0024*/ 	.byte	0x04, 0x0f
        /*0026*/ 	.short	(.L_114 - .L_113)


	//   ....[0]....
	.align		4
.L_113:
        /*0028*/ 	.word	index@(__assertfail)


	//----- nvinfo : EIATTR_ANNOTATIONS
	.align		4
.L_114:
        /*002c*/ 	.byte	0x04, 0x55
        /*002e*/ 	.short	(.L_116 - .L_115)


	//   ....[0]....
.L_115:
        /* <DEDUP_REMOVED lines=22> */
        /*0184*/ 	.byte	0xa0, 0xf4, 0x00, 0x00, 0x01, 0x00, 0x00, 0x00, 0x40, 0xf6, 0x00, 0x00


	//----- nvinfo : EIATTR_MERCURY_ISA_VERSION
	.align		4
.L_116:
        /*0190*/ 	.byte	0x03, 0x5f
        /*0192*/ 	.short	0x0101


	//----- nvinfo : EIATTR_INT_WARP_WIDE_INSTR_OFFSETS
	.align		4
        /*0194*/ 	.byte	0x04, 0x31
        /*0196*/ 	.short	(.L_118 - .L_117)


	//   ....[0]....
.L_117:
        /*0198*/ 	.word	0x00000180


	//   ....[1]....
        /*019c*/ 	.word	0x00000220


	//   ....[2]....
        /*01a0*/ 	.word	0x00000290


	//   ....[3]....
        /*01a4*/ 	.word	0x0000cfe0


	//   ....[4]....
        /*01a8*/ 	.word	0x0000d010


	//   ....[5]....
        /*01ac*/ 	.word	0x0000d0f0


	//----- nvinfo : EIATTR_COOP_GROUP_MASK_REGIDS
	.align		4
.L_118:
        /*01b0*/ 	.byte	0x04, 0x29
        /*01b2*/ 	.short	(.L_120 - .L_119)


	//   ....[0]....
.L_119:
        /*01b4*/ 	.word	0xffffffff


	//   ....[1]....
        /*01b8*/ 	.word	0xffffffff


	//   ....[2]....
        /*01bc*/ 	.word	0xffffffff


	//   ....[3]....
        /*01c0*/ 	.word	0xffffffff


	//   ....[4]....
        /*01c4*/ 	.word	0xffffffff


	//   ....[5]....
        /*01c8*/ 	.word	0xffffffff


	//   ....[6]....
        /*01cc*/ 	.word	0xffffffff


	//   ....[7]....
        /*01d0*/ 	.word	0xffffffff


	//   ....[8]....
        /*01d4*/ 	.word	0xffffffff


	//   ....[9]....
        /*01d8*/ 	.word	0xffffffff


	//   ....[10]....
        /*01dc*/ 	.word	0xffffffff


	//   ....[11]....
        /*01e0*/ 	.word	0xffffffff


	//   ....[12]....
        /*01e4*/ 	.word	0xffffffff


	//   ....[13]....
        /*01e8*/ 	.word	0xffffffff


	//   ....[14]....
        /*01ec*/ 	.word	0xffffffff


	//   ....[15]....
        /*01f0*/ 	.word	0xffffffff


	//   ....[16]....
        /*01f4*/ 	.word	0xffffffff


	//   ....[17]....
        /*01f8*/ 	.word	0xffffffff


	//   ....[18]....
        /*01fc*/ 	.word	0xffffffff


	//   ....[19]....
        /*0200*/ 	.word	0xffffffff


	//   ....[20]....
        /*0204*/ 	.word	0xffffffff


	//   ....[21]....
        /*0208*/ 	.word	0xffffffff


	//   ....[22]....
        /*020c*/ 	.word	0xffffffff


	//   ....[23]....
        /*0210*/ 	.word	0xffffffff


	//   ....[24]....
        /*0214*/ 	.word	0x0500000f


	//   ....[25]....
        /*0218*/ 	.word	0x0500000f


	//----- nvinfo : EIATTR_COOP_GROUP_INSTR_OFFSETS
	.align		4
.L_120:
        /*021c*/ 	.byte	0x04, 0x28
        /*021e*/ 	.short	(.L_122 - .L_121)


	//   ....[0]....
.L_121:
        /*0220*/ 	.word	0x00000060


	//   ....[1]....
        /*0224*/ 	.word	0x00000190


	//   ....[2]....
        /*0228*/ 	.word	0x00000230


	//   ....[3]....
        /*022c*/ 	.word	0x00000410


	//   ....[4]....
        /*0230*/ 	.word	0x00000640


	//   ....[5]....
        /*0234*/ 	.word	0x00000890


	//   ....[6]....
        /*0238*/ 	.word	0x00000b10


	//   ....[7]....
        /*023c*/ 	.word	0x00000e30


	//   ....[8]....
        /*0240*/ 	.word	0x000012d0


	//   ....[9]....
        /*0244*/ 	.word	0x00004a50


	//   ....[10]....
        /*0248*/ 	.word	0x00004b10


	//   ....[11]....
        /*024c*/ 	.word	0x00005290


	//   ....[12]....
        /*0250*/ 	.word	0x000052f0


	//   ....[13]....
        /*0254*/ 	.word	0x00009760


	//   ....[14]....
        /*0258*/ 	.word	0x00009770


	//   ....[15]....
        /*025c*/ 	.word	0x000097b0


	//   ....[16]....
        /*0260*/ 	.word	0x000097c0


	//   ....[17]....
        /*0264*/ 	.word	0x0000b1e0


	//   ....[18]....
        /*0268*/ 	.word	0x0000b210


	//   ....[19]....
        /*026c*/ 	.word	0x0000b2c0


	//   ....[20]....
        /*0270*/ 	.word	0x0000b2d0


	//   ....[21]....
        /*0274*/ 	.word	0x0000c3b0


	//   ....[22]....
        /*0278*/ 	.word	0x0000c6a0


	//   ....[23]....
        /*027c*/ 	.word	0x0000f5c0


	//   ....[24]....
        /*0280*/ 	.word	0x0000faa0


	//   ....[25]....
        /*0284*/ 	.word	0x0000ff40


	//----- nvinfo : EIATTR_REG_RECONFIG
	.align		4
.L_122:
        /*0288*/ 	.byte	0x01, 0x54
	.zero		2


	//----- nvinfo : EIATTR_SYSCALL_OFFSETS
	.align		4
        /*028c*/ 	.byte	0x04, 0x46
        /*028e*/ 	.short	(.L_124 - .L_123)


	//   ....[0]....
.L_123:
        /*0290*/ 	.word	0x00001640


	//   ....[1]....
        /*0294*/ 	.word	0x0000cbf0


	//   ....[2]....
        /*0298*/ 	.word	0x0000cd30


	//   ....[3]....
        /*029c*/ 	.word	0x0000ce30


	//----- nvinfo : EIATTR_MBARRIER_INSTR_OFFSETS
	.align		4
.L_124:
        /*02a0*/ 	.byte	0x04, 0x39
        /*02a2*/ 	.short	(.L_126 - .L_125)


	//   ....[0]....
.L_125:
        /*02a4*/ 	.word	0x000002b0
        /*02a8*/ 	.word	0x000000ff
        /*02ac*/ 	.word	0x00034800
        /*02b0*/ 	.short	0x0100
        /*02b2*/ 	.byte	0x08
	.zero		1


	//   ....[1]....
        /*02b4*/ 	.word	0x000002c0
        /*02b8*/ 	.word	0x000000ff
        /*02bc*/ 	.word	0x00034820
        /*02c0*/ 	.short	0x0100
        /*02c2*/ 	.byte	0x08
	.zero		1


	//   ....[2]....
        /*02c4*/ 	.word	0x000003b0
        /*02c8*/ 	.word	0x000000ff
        /*02cc*/ 	.word	0x00034830
        /*02d0*/ 	.short	0x0100
        /*02d2*/ 	.byte	0x08
	.zero		1


	//   ....[3]....
        /*02d4*/ 	.word	0x000003c0
        /*02d8*/ 	.word	0x000000ff
        /*02dc*/ 	.word	0x00034840
        /*02e0*/ 	.short	0x0100
        /*02e2*/ 	.byte	0x08
	.zero		1


	//   ....[4]....
        /*02e4*/ 	.word	0x000003d0
        /*02e8*/ 	.word	0x000000ff
        /*02ec*/ 	.word	0x00034838
        /*02f0*/ 	.short	0x0100
        /*02f2*/ 	.byte	0x08
	.zero		1


	//   ....[5]....
        /*02f4*/ 	.word	0x000003e0
        /*02f8*/ 	.word	0x000000ff
        /*02fc*/ 	.word	0x00034848
        /*0300*/ 	.short	0x0100
        /*0302*/ 	.byte	0x08
	.zero		1


	//   ....[6]....
        /*0304*/ 	.word	0x000005f0
        /*0308*/ 	.word	0x000000ff
        /*030c*/ 	.word	0x00034850
        /*0310*/ 	.short	0x0100
        /*0312*/ 	.byte	0x08
	.zero		1


	//   ....[7]....
        /*0314*/ 	.word	0x00000600
        /*0318*/ 	.word	0x000000ff
        /*031c*/ 	.word	0x00034860
        /*0320*/ 	.short	0x0100
        /*0322*/ 	.byte	0x08
	.zero		1


	//   ....[8]....
        /*0324*/ 	.word	0x00000610
        /*0328*/ 	.word	0x000000ff
        /*032c*/ 	.word	0x00034858
        /*0330*/ 	.short	0x0100
        /*0332*/ 	.byte	0x08
	.zero		1


	//   ....[9]....
        /*0334*/ 	.word	0x00000620
        /*0338*/ 	.word	0x000000ff
        /*033c*/ 	.word	0x00034868
        /*0340*/ 	.short	0x0100
        /*0342*/ 	.byte	0x08
	.zero		1


	//   ....[10]....
        /*0344*/ 	.word	0x00000840
        /*0348*/ 	.word	0x000000ff
        /*034c*/ 	.word	0x00034870
        /*0350*/ 	.short	0x0100
        /*0352*/ 	.byte	0x08
	.zero		1


	//   ....[11]....
        /*0354*/ 	.word	0x00000850
        /*0358*/ 	.word	0x000000ff
        /*035c*/ 	.word	0x00034880
        /*0360*/ 	.short	0x0100
        /*0362*/ 	.byte	0x08
	.zero		1


	//   ....[12]....
        /*0364*/ 	.word	0x00000860
        /*0368*/ 	.word	0x000000ff
        /*036c*/ 	.word	0x00034878
        /*0370*/ 	.short	0x0100
        /*0372*/ 	.byte	0x08
	.zero		1


	//   ....[13]....
        /*0374*/ 	.word	0x00000870
        /*0378*/ 	.word	0x000000ff
        /*037c*/ 	.word	0x00034888
        /*0380*/ 	.short	0x0100
        /*0382*/ 	.byte	0x08
	.zero		1


	//   ....[14]....
        /*0384*/ 	.word	0x00000ac0
        /*0388*/ 	.word	0x000000ff
        /*038c*/ 	.word	0x00034890
        /*0390*/ 	.short	0x0100
        /*0392*/ 	.byte	0x08
	.zero		1


	//   ....[15]....
        /*0394*/ 	.word	0x00000ad0
        /*0398*/ 	.word	0x000000ff
        /*039c*/ 	.word	0x000348a0
        /*03a0*/ 	.short	0x0100
        /*03a2*/ 	.byte	0x08
	.zero		1


	//   ....[16]....
        /*03a4*/ 	.word	0x00000ae0
        /*03a8*/ 	.word	0x000000ff
        /*03ac*/ 	.word	0x00034898
        /*03b0*/ 	.short	0x0100
        /*03b2*/ 	.byte	0x08
	.zero		1


	//   ....[17]....
        /*03b4*/ 	.word	0x00000af0
        /*03b8*/ 	.word	0x000000ff
        /*03bc*/ 	.word	0x000348a8
        /*03c0*/ 	.short	0x0100
        /*03c2*/ 	.byte	0x08
	.zero		1


	//   ....[18]....
        /*03c4*/ 	.word	0x00000d80
        /*03c8*/ 	.word	0x000000ff
        /*03cc*/ 	.word	0x000348b0
        /*03d0*/ 	.short	0x0100
        /*03d2*/ 	.byte	0x08
	.zero		1


	//   ....[19]....
        /*03d4*/ 	.word	0x00000d90
        /*03d8*/ 	.word	0x000000ff
        /*03dc*/ 	.word	0x000348c0
        /*03e0*/ 	.short	0x0100
        /*03e2*/ 	.byte	0x08
	.zero		1


	//   ....[20]....
        /*03e4*/ 	.word	0x00000da0
        /*03e8*/ 	.word	0x000000ff
        /*03ec*/ 	.word	0x000348b8
        /*03f0*/ 	.short	0x0100
        /*03f2*/ 	.byte	0x08
	.zero		1


	//   ....[21]....
        /*03f4*/ 	.word	0x00000db0
        /*03f8*/ 	.word	0x000000ff
        /*03fc*/ 	.word	0x000348c8
        /*0400*/ 	.short	0x0100
        /*0402*/ 	.byte	0x08
	.zero		1


	//   ....[22]....
        /*0404*/ 	.word	0x00001680
        /*0408*/ 	.word	0x000000ff
        /*040c*/ 	.word	0x00034800
        /*0410*/ 	.short	0x010a
        /*0412*/ 	.byte	0x27
	.zero		1


	//   ....[23]....
        /*0414*/ 	.word	0x00001700
        /*0418*/ 	.word	0x0000000c
        /*041c*/ 	.word	0x00034830
        /*0420*/ 	.short	0x010a
        /*0422*/ 	.byte	0x3f
	.zero		1


	//   ....[24]....
        /*0424*/ 	.word	0x00001740
        /*0428*/ 	.word	0x0000000c
        /*042c*/ 	.word	0x00034830
        /*0430*/ 	.short	0x010a
        /*0432*/ 	.byte	0x3f
	.zero		1


	//   ....[25]....
        /*0434*/ 	.word	0x00005a40
        /*0438*/ 	.word	0x0000000f
        /*043c*/ 	.word	0x00000000
        /*0440*/ 	.short	0x0101
        /*0442*/ 	.byte	0x3f
	.zero		1


	//   ....[26]....
        /*0444*/ 	.word	0x000065b0
        /*0448*/ 	.word	0x000000ff
        /*044c*/ 	.word	0x00034830
        /*0450*/ 	.short	0x010a
        /*0452*/ 	.byte	0x06
	.zero		1


	//   ....[27]....
        /*0454*/ 	.word	0x000065f0
        /*0458*/ 	.word	0x000000ff
        /*045c*/ 	.word	0x00034830
        /*0460*/ 	.short	0x010a
        /*0462*/ 	.byte	0x06
	.zero		1


	//   ....[28]....
        /*0464*/ 	.word	0x00008d30
        /*0468*/ 	.word	0x000000ff
        /*046c*/ 	.word	0x00034850
        /*0470*/ 	.short	0x010a
        /*0472*/ 	.byte	0x06
	.zero		1


	//   ....[29]....
        /*0474*/ 	.word	0x00008d70
        /*0478*/ 	.word	0x000000ff
        /*047c*/ 	.word	0x00034850
        /*0480*/ 	.short	0x010a
        /*0482*/ 	.byte	0x06
	.zero		1


	//   ....[30]....
        /*0484*/ 	.word	0x0000a7b0
        /*0488*/ 	.word	0x0000000c
        /*048c*/ 	.word	0x00000000
        /*0490*/ 	.short	0x0101
        /*0492*/ 	.byte	0x3f
	.zero		1


	//   ....[31]....
        /*0494*/ 	.word	0x0000ab10
        /*0498*/ 	.word	0x00000084
        /*049c*/ 	.word	0x00000000
        /*04a0*/ 	.short	0x0101
        /*04a2*/ 	.byte	0x3f
	.zero		1


	//   ....[32]....
        /*04a4*/ 	.word	0x0000b150
        /*04a8*/ 	.word	0x000000ff
        /*04ac*/ 	.word	0x00034850
        /*04b0*/ 	.short	0x010a
        /*04b2*/ 	.byte	0x05
	.zero		1


	//   ....[33]....
        /*04b4*/ 	.word	0x0000b190
        /*04b8*/ 	.word	0x000000ff
        /*04bc*/ 	.word	0x00034850
        /*04c0*/ 	.short	0x010a
        /*04c2*/ 	.byte	0x05
	.zero		1


	//   ....[34]....
        /*04c4*/ 	.word	0x0000ba30
        /*04c8*/ 	.word	0x00000004
        /*04cc*/ 	.word	0x00000000
        /*04d0*/ 	.short	0x0101
        /*04d2*/ 	.byte	0x3f
	.zero		1


	//   ....[35]....
        /*04d4*/ 	.word	0x0000c590
        /*04d8*/ 	.word	0x000000ff
        /*04dc*/ 	.word	0x00000000
        /*04e0*/ 	.short	0x0101
        /*04e2*/ 	.byte	0x07
	.zero		1


	//   ....[36]....
        /*04e4*/ 	.word	0x0000c5a0
        /*04e8*/ 	.word	0x000000ff
        /*04ec*/ 	.word	0x00000000
        /*04f0*/ 	.short	0x0101
        /*04f2*/ 	.byte	0x06
	.zero		1


	//   ....[37]....
        /*04f4*/ 	.word	0x0000d470
        /*04f8*/ 	.word	0x00000005
        /*04fc*/ 	.word	0x00034840
        /*0500*/ 	.short	0x010a
        /*0502*/ 	.byte	0x3f
	.zero		1


	//   ....[38]....
        /*0504*/ 	.word	0x0000d950
        /*0508*/ 	.word	0x0000000a
        /*050c*/ 	.word	0x00034820
        /*0510*/ 	.short	0x010a
        /*0512*/ 	.byte	0x3f
	.zero		1


	//   ....[39]....
        /*0514*/ 	.word	0x0000dc40
        /*0518*/ 	.word	0x00000002
        /*051c*/ 	.word	0x00034840
        /*0520*/ 	.short	0x010a
        /*0522*/ 	.byte	0x3f
	.zero		1


	//   ....[40]....
        /*0524*/ 	.word	0x0000def0
        /*0528*/ 	.word	0x00000002
        /*052c*/ 	.word	0x00034860
        /*0530*/ 	.short	0x010a
        /*0532*/ 	.byte	0x3f
	.zero		1


	//   ....[41]....
        /*0534*/ 	.word	0x0000e420
        /*0538*/ 	.word	0x00000002
        /*053c*/ 	.word	0x00034840
        /*0540*/ 	.short	0x010a
        /*0542*/ 	.byte	0x3f
	.zero		1


	//   ....[42]....
        /*0544*/ 	.word	0x0000e6d0
        /*0548*/ 	.word	0x00000002
        /*054c*/ 	.word	0x00034860
        /*0550*/ 	.short	0x010a
        /*0552*/ 	.byte	0x3f
	.zero		1


	//   ....[43]....
        /*0554*/ 	.word	0x0000eb70
        /*0558*/ 	.word	0x00000002
        /*055c*/ 	.word	0x00034840
        /*0560*/ 	.short	0x010a
        /*0562*/ 	.byte	0x3f
	.zero		1


	//   ....[44]....
        /*0564*/ 	.word	0x0000ee20
        /*0568*/ 	.word	0x00000002
        /*056c*/ 	.word	0x00034860
        /*0570*/ 	.short	0x010a
        /*0572*/ 	.byte	0x3f
	.zero		1


	//   ....[45]....
        /*0574*/ 	.word	0x0000f160
        /*0578*/ 	.word	0x00000002
        /*057c*/ 	.word	0x00034860
        /*0580*/ 	.short	0x010a
        /*0582*/ 	.byte	0x3f
	.zero		1


	//   ....[46]....
        /*0584*/ 	.word	0x0000f540
        /*0588*/ 	.word	0x00000000
        /*058c*/ 	.word	0x00034820
        /*0590*/ 	.short	0x010a
        /*0592*/ 	.byte	0x3f
	.zero		1


	//   ....[47]....
        /*0594*/ 	.word	0x0000f6e0
        /*0598*/ 	.word	0x00000006
        /*059c*/ 	.word	0x00000000
        /*05a0*/ 	.short	0x010a
        /*05a2*/ 	.byte	0x3f
	.zero		1


	//   ....[48]....
        /*05a4*/ 	.word	0x0000f750
        /*05a8*/ 	.word	0x00000003
        /*05ac*/ 	.word	0x00000000
        /*05b0*/ 	.short	0x010a
        /*05b2*/ 	.byte	0x3f
	.zero		1


	//   ....[49]....
        /*05b4*/ 	.word	0x0000f7b0
        /*05b8*/ 	.word	0x00000010
        /*05bc*/ 	.word	0x00000000
        /*05c0*/ 	.short	0x010a
        /*05c2*/ 	.byte	0x3f
	.zero		1


	//   ....[50]....
        /*05c4*/ 	.word	0x0000f7e0
        /*05c8*/ 	.word	0x00000003
        /*05cc*/ 	.word	0x00000000
        /*05d0*/ 	.short	0x010a
        /*05d2*/ 	.byte	0x3f
	.zero		1


	//   ....[51]....
        /*05d4*/ 	.word	0x0000f850
        /*05d8*/ 	.word	0x00000003
        /*05dc*/ 	.word	0x00034800
        /*05e0*/ 	.short	0x010a
        /*05e2*/ 	.byte	0x3f
	.zero		1


	//   ....[52]....
        /*05e4*/ 	.word	0x0000f8a0
        /*05e8*/ 	.word	0x0000000c
        /*05ec*/ 	.word	0x00034830
        /*05f0*/ 	.short	0x010a
        /*05f2*/ 	.byte	0x3f
	.zero		1


	//   ....[53]....
        /*05f4*/ 	.word	0x0000f900
        /*05f8*/ 	.word	0x0000000b
        /*05fc*/ 	.word	0x00034830
        /*0600*/ 	.short	0x010a
        /*0602*/ 	.byte	0x3f
	.zero		1


	//   ....[54]....
        /*0604*/ 	.word	0x0000f960
        /*0608*/ 	.word	0x0000000b
        /*060c*/ 	.word	0x00034850
        /*0610*/ 	.short	0x010a
        /*0612*/ 	.byte	0x3f
	.zero		1


	//   ....[55]....
        /*0614*/ 	.word	0x0000f9c0
        /*0618*/ 	.word	0x00000003
        /*061c*/ 	.word	0x00034850
        /*0620*/ 	.short	0x010a
        /*0622*/ 	.byte	0x3f
	.zero		1


	//   ....[56]....
        /*0624*/ 	.word	0x0000fb60
        /*0628*/ 	.word	0x00000005
        /*062c*/ 	.word	0x00034840
        /*0630*/ 	.short	0x010a
        /*0632*/ 	.byte	0x3f
	.zero		1


	//   ....[57]....
        /*0634*/ 	.word	0x0000fbe0
        /*0638*/ 	.word	0x00000007
        /*063c*/ 	.word	0x00034820
        /*0640*/ 	.short	0x010a
        /*0642*/ 	.byte	0x3f
	.zero		1


	//   ....[58]....
        /*0644*/ 	.word	0x0000fc30
        /*0648*/ 	.word	0x00000002
        /*064c*/ 	.word	0x00034840
        /*0650*/ 	.short	0x010a
        /*0652*/ 	.byte	0x3f
	.zero		1


	//   ....[59]....
        /*0654*/ 	.word	0x0000fc80
        /*0658*/ 	.word	0x00000002
        /*065c*/ 	.word	0x00034860
        /*0660*/ 	.short	0x010a
        /*0662*/ 	.byte	0x3f
	.zero		1


	//   ....[60]....
        /*0664*/ 	.word	0x0000fcd0
        /*0668*/ 	.word	0x00000002
        /*066c*/ 	.word	0x00034840
        /*0670*/ 	.short	0x010a
        /*0672*/ 	.byte	0x3f
	.zero		1


	//   ....[61]....
        /*0674*/ 	.word	0x0000fd20
        /*0678*/ 	.word	0x00000002
        /*067c*/ 	.word	0x00034860
        /*0680*/ 	.short	0x010a
        /*0682*/ 	.byte	0x3f
	.zero		1


	//   ....[62]....
        /*0684*/ 	.word	0x0000fd70
        /*0688*/ 	.word	0x00000002
        /*068c*/ 	.word	0x00034840
        /*0690*/ 	.short	0x010a
        /*0692*/ 	.byte	0x3f
	.zero		1


	//   ....[63]....
        /*0694*/ 	.word	0x0000fdc0
        /*0698*/ 	.word	0x00000002
        /*069c*/ 	.word	0x00034860
        /*06a0*/ 	.short	0x010a
        /*06a2*/ 	.byte	0x3f
	.zero		1


	//   ....[64]....
        /*06a4*/ 	.word	0x0000fe10
        /*06a8*/ 	.word	0x00000002
        /*06ac*/ 	.word	0x00034860
        /*06b0*/ 	.short	0x010a
        /*06b2*/ 	.byte	0x3f
	.zero		1


	//   ....[65]....
        /*06b4*/ 	.word	0x0000fe60
        /*06b8*/ 	.word	0x00000000
        /*06bc*/ 	.word	0x00034820
        /*06c0*/ 	.short	0x010a
        /*06c2*/ 	.byte	0x3f
	.zero		1


	//   ....[66]....
        /*06c4*/ 	.word	0x00010000
        /*06c8*/ 	.word	0x00000006
        /*06cc*/ 	.word	0x00000000
        /*06d0*/ 	.short	0x010a
        /*06d2*/ 	.byte	0x3f
	.zero		1


	//   ....[67]....
        /*06d4*/ 	.word	0x00010050
        /*06d8*/ 	.word	0x00000003
        /*06dc*/ 	.word	0x00000000
        /*06e0*/ 	.short	0x010a
        /*06e2*/ 	.byte	0x3f
	.zero		1


	//   ....[68]....
        /*06e4*/ 	.word	0x000100a0
        /*06e8*/ 	.word	0x00000010
        /*06ec*/ 	.word	0x00000000
        /*06f0*/ 	.short	0x010a
        /*06f2*/ 	.byte	0x3f
	.zero		1


	//----- nvinfo : EIATTR_NUM_MBARRIERS
	.align		4
.L_126:
        /*06f4*/ 	.byte	0x03, 0x38
        /*06f6*/ 	.short	0x0016


	//----- nvinfo : EIATTR_EXIT_INSTR_OFFSETS
	.align		4
        /*06f8*/ 	.byte	0x04, 0x1c
        /*06fa*/ 	.short	(.L_128 - .L_127)


	//   ....[0]....
.L_127:
        /*06fc*/ 	.word	0x00000f90


	//   ....[1]....
        /*0700*/ 	.word	0x0000c660


	//   ....[2]....
        /*0704*/ 	.word	0x0000c6c0


	//   ....[3]....
        /*0708*/ 	.word	0x0000f830


	//----- nvinfo : EIATTR_MAX_THREADS
	.align		4
.L_128:
        /*070c*/ 	.byte	0x04, 0x05
        /*070e*/ 	.short	(.L_130 - .L_129)
.L_129:
        /*0710*/ 	.word	0x00000180
        /*0714*/ 	.word	0x00000001
        /*0718*/ 	.word	0x00000001


	//----- nvinfo : EIATTR_CRS_STACK_SIZE
	.align		4
.L_130:
        /*071c*/ 	.byte	0x04, 0x1e
        /*071e*/ 	.short	(.L_132 - .L_131)
.L_131:
        /*0720*/ 	.word	0x00000000


	//----- nvinfo : EIATTR_CBANK_PARAM_SIZE
	.align		4
.L_132:
        /*0724*/ 	.byte	0x03, 0x19
        /*0726*/ 	.short	0x0bf0


	//----- nvinfo : EIATTR_PARAM_CBANK
	.align		4
        /*0728*/ 	.byte	0x04, 0x0a
        /*072a*/ 	.short	(.L_134 - .L_133)
	.align		4
.L_133:
        /*072c*/ 	.word	index@(.nv.constant0._ZN7cutlass13device_kernelIN5flash11enable_sm90INS1_16FlashAttnFwdSm90INS1_25CollectiveMainloopFwdSm90ILi2EN4cute5tupleIJNS5_1CILi2EEENS7_ILi1EEES9_EEENS6_IJNS7_ILi128EEENS7_ILi176EEESB_EEELi128ENS_10bfloat16_tEfNS_4arch4Sm90ELb0ELb0ELb0ELb0ELb0ELb0ELb0ELb1ELb1ELb0ELb0ELb0EEENS1_21CollectiveEpilogueFwdINS6_IJSB_SB_SC_EEESA_SE_SG_Li256ELb0ELb0ELb0ELb0EEENS1_29StaticPersistentTileSchedulerILb0EEEEEEEEEvNT_6ParamsE)
        /*0730*/ 	.short	0x0210
        /*0732*/ 	.short	0x0bf0


	//----- nvinfo : EIATTR_SW_WAR
	.align		4
.L_134:
        /*0734*/ 	.byte	0x04, 0x36
        /*0736*/ 	.short	(.L_136 - .L_135)
.L_135:
        /*0738*/ 	.word	0x00000008
.L_136:


//--------------------- .nv.info._ZN7cutlass13device_kernelIN5flash11enable_sm90INS1_16FlashAttnFwdSm90INS1_25CollectiveMainloopFwdSm90ILi2EN4cute5tupleIJNS5_1CILi1EEES8_S8_EEENS6_IJNS7_ILi128EEENS7_ILi176EEESA_EEELi128ENS_10bfloat16_tEfNS_4arch4Sm90ELb0ELb0ELb0ELb1ELb0ELb0ELb0ELb1ELb1ELb0ELb0ELb0EEENS1_21CollectiveEpilogueFwdINS6_IJSA_SA_SB_EEES9_SD_SF_Li256ELb1ELb0ELb0ELb0EEENS1_36VarlenDynamicPersistentTileSchedulerILi128ELi176ELi256ELi32ELb0ELb0ELb1ELb0ELb1ELb1EEEEEEEEEvNT_6ParamsE --------------------------
	.section	.nv.info._ZN7cutlass13device_kernelIN5flash11enable_sm90INS1_16FlashAttnFwdSm90INS1_25CollectiveMainloopFwdSm90ILi2EN4cute5tupleIJNS5_1CILi1EEES8_S8_EEENS6_IJNS7_ILi128EEENS7_ILi176EEESA_EEELi128ENS_10bfloat16_tEfNS_4arch4Sm90ELb0ELb0ELb0ELb1ELb0ELb0ELb0ELb1ELb1ELb0ELb0ELb0EEENS1_21CollectiveEpilogueFwdINS6_IJSA_SA_SB_EEES9_SD_SF_Li256ELb1ELb0ELb0ELb0EEENS1_36VarlenDynamicPersistentTileSchedulerILi128ELi176ELi256ELi32ELb0ELb0ELb1ELb0ELb1ELb1EEEEEEEEEvNT_6ParamsE,"",@"SHT_CUDA_INFO"
	.sectionflags	@""
	.align	4


	//----- nvinfo : EIATTR_CUDA_API_VERSION
	.align		4
        /*0000*/ 	.byte	0x04, 0x37
        /*0002*/ 	.short	(.L_138 - .L_137)
.L_137:
        /*0004*/ 	.word	0x00000082


	//----- nvinfo : EIATTR_KPARAM_INFO
	.align		4
.L_138:
        /*0008*/ 	.byte	0x04, 0x17
        /*000a*/ 	.short	(.L_140 - .L_139)
.L_139:
        /*000c*/ 	.word	0x00000000
        /*0010*/ 	.short	0x0000
        /*0012*/ 	.short	0x0070
        /*0014*/ 	.byte	0x00, 0xf0, 0x01, 0x28


	//----- nvinfo : EIATTR_SPARSE_MMA_MASK
	.align		4
.L_140:
        /*0018*/ 	.byte	0x03, 0x50
        /*001a*/ 	.short	0x0000


	//----- nvinfo : EIATTR_MAXREG_COUNT
	.align		4
        /*001c*/ 	.byte	0x03, 0x1b
        /*001e*/ 	.short	0x00a8


	//----- nvinfo : EIATTR_NUM_BARRIERS
	.align		4
        /*0020*/ 	.byte	0x02, 0x4c
        /*0022*/ 	.byte	0x10
	.zero		1


	//----- nvinfo : EIATTR_EXTERNS
	.align		4
        /*0024*/ 	.byte	0x04, 0x0f
        /*0026*/ 	.short	(.L_142 - .L_141)


	//   ....[0]....
	.align		4
.L_141:
        /*0028*/ 	.word	index@(__assertfail)


	//----- nvinfo : EIATTR_ANNOTATIONS
	.align		4
.L_142:
        /*002c*/ 	.byte	0x04, 0x55
        /*002e*/ 	.short	(.L_144 - .L_143)


	//   ....[0]....
.L_143:
        /* <DEDUP_REMOVED lines=39> */


	//----- nvinfo : EIATTR_MERCURY_ISA_VERSION
	.align		4
.L_144:
        /*0290*/ 	.byte	0x03, 0x5f
        /*0292*/ 	.short	0x0101


	//----- nvinfo : EIATTR_UNUSED_LOAD_BYTE_OFFSET
	.align		4
        /*0294*/ 	.byte	0x04, 0x44
        /*0296*/ 	.short	(.L_146 - .L_145)


	//   ....[0]....
.L_145:
        /*0298*/ 	.word	0x00000a60
        /*029c*/ 	.word	0x0000fff0


	//   ....[1]....
        /*02a0*/ 	.word	0x0000bd90
        /*02a4*/ 	.word	0x0000fff0


	//----- nvinfo : EIATTR_INT_WARP_WIDE_INSTR_OFFSETS
	.align		4
.L_146:
        /*02a8*/ 	.byte	0x04, 0x31
        /*02aa*/ 	.short	(.L_148 - .L_147)


	//   ....[0]....
.L_147:
        /*02ac*/ 	.word	0x00000150


	//   ....[1]....
        /*02b0*/ 	.word	0x000001f0


	//   ....[2]....
        /*02b4*/ 	.word	0x00000260


	//   ....[3]....
        /*02b8*/ 	.word	0x0000e9f0


	//   ....[4]....
        /*02bc*/ 	.word	0x0000ea80


	//   ....[5]....
        /*02c0*/ 	.word	0x0000ef00


	//   ....[6]....
        /*02c4*/ 	.word	0x0000ef30


	//   ....[7]....
        /*02c8*/ 	.word	0x0000f140


	//   ....[8]....
        /*02cc*/ 	.word	0x000112b0


	//   ....[9]....
        /*02d0*/ 	.word	0x00011340


	//----- nvinfo : EIATTR_COOP_GROUP_MASK_REGIDS
	.align		4
.L_148:
        /*02d4*/ 	.byte	0x04, 0x29
        /*02d6*/ 	.short	(.L_150 - .L_149)


	//   ....[0]....
.L_149:
        /*02d8*/ 	.word	0xffffffff


	//   ....[1]....
        /*02dc*/ 	.word	0xffffffff


	//   ....[2]....
        /*02e0*/ 	.word	0xffffffff


	//   ....[3]....
        /*02e4*/ 	.word	0xffffffff


	//   ....[4]....
        /*02e8*/ 	.word	0xffffffff


	//   ....[5]....
        /*02ec*/ 	.word	0xffffffff


	//   ....[6]....
        /*02f0*/ 	.word	0xffffffff


	//   ....[7]....
        /*02f4*/ 	.word	0xffffffff


	//   ....[8]....
        /*02f8*/ 	.word	0xffffffff


	//   ....[9]....
        /*02fc*/ 	.word	0xffffffff


	//   ....[10]....
        /*0300*/ 	.word	0xffffffff


	//   ....[11]....
        /*0304*/ 	.word	0xffffffff


	//   ....[12]....
        /*0308*/ 	.word	0xffffffff


	//   ....[13]....
        /*030c*/ 	.word	0xffffffff


	//   ....[14]....
        /*0310*/ 	.word	0xffffffff


	//   ....[15]....
        /*0314*/ 	.word	0xffffffff


	//   ....[16]....
        /*0318*/ 	.word	0xffffffff


	//   ....[17]....
        /*031c*/ 	.word	0xffffffff


	//   ....[18]....
        /*0320*/ 	.word	0xffffffff


	//   ....[19]....
        /*0324*/ 	.word	0xffffffff


	//   ....[20]....
        /*0328*/ 	.word	0xffffffff


	//   ....[21]....
        /*032c*/ 	.word	0xffffffff


	//   ....[22]....
        /*0330*/ 	.word	0xffffffff


	//   ....[23]....
        /*0334*/ 	.word	0xffffffff


	//   ....[24]....
        /*0338*/ 	.word	0xffffffff


	//   ....[25]....
        /*033c*/ 	.word	0xffffffff


	//   ....[26]....
        /*0340*/ 	.word	0xffffffff


	//   ....[27]....
        /*0344*/ 	.word	0xffffffff


	//   ....[28]....
        /*0348*/ 	.word	0xffffffff


	//   ....[29]....
        /*034c*/ 	.word	0xffffffff


	//   ....[30]....
        /*0350*/ 	.word	0xffffffff


	//   ....[31]....
        /*0354*/ 	.word	0xffffffff


	//   ....[32]....
        /*0358*/ 	.word	0xffffffff


	//   ....[33]....
        /*035c*/ 	.word	0xffffffff


	//   ....[34]....
        /*0360*/ 	.word	0xffffffff


	//   ....[35]....
        /*0364*/ 	.word	0xffffffff


	//   ....[36]....
        /*0368*/ 	.word	0xffffffff


	//   ....[37]....
        /*036c*/ 	.word	0xffffffff


	//   ....[38]....
        /*0370*/ 	.word	0xffffffff


	//   ....[39]....
        /*0374*/ 	.word	0xffffffff


	//   ....[40]....
        /*0378*/ 	.word	0xffffffff


	//   ....[41]....
        /*037c*/ 	.word	0xffffffff


	//   ....[42]....
        /*0380*/ 	.word	0xffffffff


	//   ....[43]....
        /*0384*/ 	.word	0xffffffff


	//   ....[44]....
        /*0388*/ 	.word	0xffffffff


	//   ....[45]....
        /*038c*/ 	.word	0xffffffff


	//   ....[46]....
        /*0390*/ 	.word	0xffffffff


	//   ....[47]....
        /*0394*/ 	.word	0xffffffff


	//   ....[48]....
        /*0398*/ 	.word	0xffffffff


	//   ....[49]....
        /*039c*/ 	.word	0xffffffff


	//   ....[50]....
        /*03a0*/ 	.word	0xffffffff


	//   ....[51]....
        /*03a4*/ 	.word	0xffffffff


	//   ....[52]....
        /*03a8*/ 	.word	0xffffffff


	//   ....[53]....
        /*03ac*/ 	.word	0xffffffff


	//   ....[54]....
        /*03b0*/ 	.word	0x0500000f


	//   ....[55]....
        /*03b4*/ 	.word	0x0500000f


	//   ....[56]....
        /*03b8*/ 	.word	0x0500000f


	//   ....[57]....
        /*03bc*/ 	.word	0x0500000f


	//   ....[58]....
        /*03c0*/ 	.word	0x0500000f


	//   ....[59]....
        /*03c4*/ 	.word	0x0500000f


	//   ....[60]....
        /*03c8*/ 	.word	0x0500000f


	//   ....[61]....
        /*03cc*/ 	.word	0x0500000f


	//   ....[62]....
        /*03d0*/ 	.word	0x0500000f


	//   ....[63]....
        /*03d4*/ 	.word	0x0500000f


	//   ....[64]....
        /*03d8*/ 	.word	0x0500000f


	//   ....[65]....
        /*03dc*/ 	.word	0x0500000f


	//   ....[66]....
        /*03e0*/ 	.word	0x0500000f


	//   ....[67]....
        /*03e4*/ 	.word	0x0500000f


	//   ....[68]....
        /*03e8*/ 	.word	0x0500000f


	//   ....[69]....
        /*03ec*/ 	.word	0x0500000f


	//   ....[70]....
        /*03f0*/ 	.word	0x0500000f


	//   ....[71]....
        /*03f4*/ 	.word	0x0500000f


	//   ....[72]....
        /*03f8*/ 	.word	0x0500000f


	//----- nvinfo : EIATTR_COOP_GROUP_INSTR_OFFSETS
	.align		4
.L_150:
        /*03fc*/ 	.byte	0x04, 0x28
        /*03fe*/ 	.short	(.L_152 - .L_151)


	//   ....[0]....
.L_151:
        /*0400*/ 	.word	0x00000060


	//   ....[1]....
        /*0404*/ 	.word	0x00000160


	//   ....[2]....
        /*0408*/ 	.word	0x00000210


	//   ....[3]....
        /*040c*/ 	.word	0x000003d0


	//   ....[4]....
        /*0410*/ 	.word	0x00000530


	//   ....[5]....
        /*0414*/ 	.word	0x00000650


	//   ....[6]....
        /*0418*/ 	.word	0x000007b0


	//   ....[7]....
        /*041c*/ 	.word	0x000012a0


	//   ....[8]....
        /*0420*/ 	.word	0x000048e0


	//   ....[9]....
        /*0424*/ 	.word	0x00004970


	//   ....[10]....
        /*0428*/ 	.word	0x00004f10


	//   ....[11]....
        /*042c*/ 	.word	0x00004fd0


	//   ....[12]....
        /*0430*/ 	.word	0x00009270


	//   ....[13]....
        /*0434*/ 	.word	0x000092a0


	//   ....[14]....
        /*0438*/ 	.word	0x00009d30


	//   ....[15]....
        /*043c*/ 	.word	0x00009de0


	//   ....[16]....
        /*0440*/ 	.word	0x0000b240


	//   ....[17]....
        /*0444*/ 	.word	0x0000b2a0


	//   ....[18]....
        /*0448*/ 	.word	0x0000b790


	//   ....[19]....
        /*044c*/ 	.word	0x0000b7a0


	//   ....[20]....
        /*0450*/ 	.word	0x0000db60


	//   ....[21]....
        /*0454*/ 	.word	0x0000dcf0


	//   ....[22]....
        /*0458*/ 	.word	0x0000dd20


	//   ....[23]....
        /*045c*/ 	.word	0x0000dd60


	//   ....[24]....
        /*0460*/ 	.word	0x0000ddc0


	//   ....[25]....
        /*0464*/ 	.word	0x0000de20


	//   ....[26]....
        /*0468*/ 	.word	0x0000de60


	//   ....[27]....
        /*046c*/ 	.word	0x0000e010


	//   ....[28]....
        /*0470*/ 	.word	0x0000e070


	//   ....[29]....
        /*0474*/ 	.word	0x0000e0b0


	//   ....[30]....
        /*0478*/ 	.word	0x0000e0f0


	//   ....[31]....
        /*047c*/ 	.word	0x0000e120


	//   ....[32]....
        /*0480*/ 	.word	0x0000e150


	//   ....[33]....
        /*0484*/ 	.word	0x0000e1e0


	//   ....[34]....
        /*0488*/ 	.word	0x0000e210


	//   ....[35]....
        /*048c*/ 	.word	0x0000e2a0


	//   ....[36]....
        /*0490*/ 	.word	0x00011760


	//   ....[37]....
        /*0494*/ 	.word	0x00011770


	//   ....[38]....
        /*0498*/ 	.word	0x00011880


	//   ....[39]....
        /*049c*/ 	.word	0x000118e0


	//   ....[40]....
        /*04a0*/ 	.word	0x00011920


	//   ....[41]....
        /*04a4*/ 	.word	0x00011960


	//   ....[42]....
        /*04a8*/ 	.word	0x00011990


	//   ....[43]....
        /*04ac*/ 	.word	0x000119c0


	//   ....[44]....
        /*04b0*/ 	.word	0x00011b50


	//   ....[45]....
        /*04b4*/ 	.word	0x00011bb0


	//   ....[46]....
        /*04b8*/ 	.word	0x00011bf0


	//   ....[47]....
        /*04bc*/ 	.word	0x00011c30


	//   ....[48]....
        /*04c0*/ 	.word	0x00011c60


	//   ....[49]....
        /*04c4*/ 	.word	0x00011c90


	//   ....[50]....
        /*04c8*/ 	.word	0x00011d50


	//   ....[51]....
        /*04cc*/ 	.word	0x00011d70


	//   ....[52]....
        /*04d0*/ 	.word	0x00011de0


	//   ....[53]....
        /*04d4*/ 	.word	0x00012230


	//   ....[54]....
        /*04d8*/ 	.word	0x00012710


	//   ....[55]....
        /*04dc*/ 	.word	0x00012b30


	//   ....[56]....
        /*04e0*/ 	.word	0x00012bc0


	//   ....[57]....
        /*04e4*/ 	.word	0x00012c60


	//   ....[58]....
        /*04e8*/ 	.word	0x00012d10


	//   ....[59]....
        /*04ec*/ 	.word	0x00012d90


	//   ....[60]....
        /*04f0*/ 	.word	0x00012e10


	//   ....[61]....
        /*04f4*/ 	.word	0x00012e90


	//   ....[62]....
        /*04f8*/ 	.word	0x00012f10


	//   ....[63]....
        /*04fc*/ 	.word	0x00012fa0


	//   ....[64]....
        /*0500*/ 	.word	0x00013050


	//   ....[65]....
        /*0504*/ 	.word	0x000130d0


	//   ....[66]....
        /*0508*/ 	.word	0x00013150


	//   ....[67]....
        /*050c*/ 	.word	0x000131d0


	//   ....[68]....
        /*0510*/ 	.word	0x00013250


	//   ....[69]....
        /*0514*/ 	.word	0x000132c0


	//   ....[70]....
        /*0518*/ 	.word	0x00013360


	//   ....[71]....
        /*051c*/ 	.word	0x000133f0


	//   ....[72]....
        /*0520*/ 	.word	0x00013510


	//----- nvinfo : EIATTR_REG_RECONFIG
	.align		4
.L_152:
        /*0524*/ 	.byte	0x01, 0x54
	.zero		2


	//----- nvinfo : EIATTR_SYSCALL_OFFSETS
	.align		4
        /*0528*/ 	.byte	0x04, 0x46
        /*052a*/ 	.short	(.L_154 - .L_153)


	//   ....[0]....
.L_153:
        /*052c*/ 	.word	0x00001490


	//   ....[1]....
        /*0530*/ 	.word	0x0000ec10


	//   ....[2]....
        /*0534*/ 	.word	0x0000ed50


	//   ....[3]....
        /*0538*/ 	.word	0x0000ee50


	//----- nvinfo : EIATTR_MBARRIER_INSTR_OFFSETS
	.align		4
.L_154:
        /*053c*/ 	.byte	0x04, 0x39
        /*053e*/ 	.short	(.L_156 - .L_155)


	//   ....[0]....
.L_155:
        /*0540*/ 	.word	0x00000280
        /*0544*/ 	.word	0x000000ff
        /*0548*/ 	.word	0x00034800
        /*054c*/ 	.short	0x0100
        /*054e*/ 	.byte	0x08
	.zero		1


	//   ....[1]....
        /*0550*/ 	.word	0x00000290
        /*0554*/ 	.word	0x000000ff
        /*0558*/ 	.word	0x00034820
        /*055c*/ 	.short	0x0100
        /*055e*/ 	.byte	0x08
	.zero		1


	//   ....[2]....
        /*0560*/ 	.word	0x00000380
        /*0564*/ 	.word	0x000000ff
        /*0568*/ 	.word	0x00034830
        /*056c*/ 	.short	0x0100
        /*056e*/ 	.byte	0x08
	.zero		1


	//   ....[3]....
        /*0570*/ 	.word	0x00000390
        /*0574*/ 	.word	0x000000ff
        /*0578*/ 	.word	0x00034840
        /*057c*/ 	.short	0x0100
        /*057e*/ 	.byte	0x08
	.zero		1


	//   ....[4]....
        /*0580*/ 	.word	0x000003a0
        /*0584*/ 	.word	0x000000ff
        /*0588*/ 	.word	0x00034838
        /*058c*/ 	.short	0x0100
        /*058e*/ 	.byte	0x08
	.zero		1


	//   ....[5]....
        /*0590*/ 	.word	0x000003b0
        /*0594*/ 	.word	0x000000ff
        /*0598*/ 	.word	0x00034848
        /*059c*/ 	.short	0x0100
        /*059e*/ 	.byte	0x08
	.zero		1


	//   ....[6]....
        /*05a0*/ 	.word	0x000004e0
        /*05a4*/ 	.word	0x000000ff
        /*05a8*/ 	.word	0x00034850
        /*05ac*/ 	.short	0x0100
        /*05ae*/ 	.byte	0x08
	.zero		1


	//   ....[7]....
        /*05b0*/ 	.word	0x000004f0
        /*05b4*/ 	.word	0x000000ff
        /*05b8*/ 	.word	0x00034860
        /*05bc*/ 	.short	0x0100
        /*05be*/ 	.byte	0x08
	.zero		1


	//   ....[8]....
        /*05c0*/ 	.word	0x00000500
        /*05c4*/ 	.word	0x000000ff
        /*05c8*/ 	.word	0x00034858
        /*05cc*/ 	.short	0x0100
        /*05ce*/ 	.byte	0x08
	.zero		1


	//   ....[9]....
        /*05d0*/ 	.word	0x00000510
        /*05d4*/ 	.word	0x000000ff
        /*05d8*/ 	.word	0x00034868
        /*05dc*/ 	.short	0x0100
        /*05de*/ 	.byte	0x08
	.zero		1


	//   ....[10]....
        /*05e0*/ 	.word	0x00000600
        /*05e4*/ 	.word	0x000000ff
        /*05e8*/ 	.word	0x00034870
        /*05ec*/ 	.short	0x0100
        /*05ee*/ 	.byte	0x06
	.zero		1


	//   ....[11]....
        /*05f0*/ 	.word	0x00000610
        /*05f4*/ 	.word	0x000000ff
        /*05f8*/ 	.word	0x00034880
        /*05fc*/ 	.short	0x0100
        /*05fe*/ 	.byte	0x06
	.zero		1


	//   ....[12]....
        /*0600*/ 	.word	0x00000620
        /*0604*/ 	.word	0x000000ff
        /*0608*/ 	.word	0x00034878
        /*060c*/ 	.short	0x0100
        /*060e*/ 	.byte	0x06
	.zero		1


	//   ....[13]....
        /*0610*/ 	.word	0x00000630
        /*0614*/ 	.word	0x000000ff
        /*0618*/ 	.word	0x00034888
        /*061c*/ 	.short	0x0100
        /*061e*/ 	.byte	0x06
	.zero		1


	//   ....[14]....
        /*0620*/ 	.word	0x00000760
        /*0624*/ 	.word	0x000000ff
        /*0628*/ 	.word	0x00034890
        /*062c*/ 	.short	0x0100
        /*062e*/ 	.byte	0x08
	.zero		1


	//   ....[15]....
        /*0630*/ 	.word	0x00000770
        /*0634*/ 	.word	0x000000ff
        /*0638*/ 	.word	0x000348a0
        /*063c*/ 	.short	0x0100
        /*063e*/ 	.byte	0x08
	.zero		1


	//   ....[16]....
        /*0640*/ 	.word	0x00000780
        /*0644*/ 	.word	0x000000ff
        /*0648*/ 	.word	0x00034898
        /*064c*/ 	.short	0x0100
        /*064e*/ 	.byte	0x08
	.zero		1


	//   ....[17]....
        /*0650*/ 	.word	0x00000790
        /*0654*/ 	.word	0x000000ff
        /*0658*/ 	.word	0x000348a8
        /*065c*/ 	.short	0x0100
        /*065e*/ 	.byte	0x08
	.zero		1


	//   ....[18]....
        /*0660*/ 	.word	0x000008c0
        /*0664*/ 	.word	0x000000ff
        /*0668*/ 	.word	0x000348b0
        /*066c*/ 	.short	0x0100
        /*066e*/ 	.byte	0x08
	.zero		1


	//   ....[19]....
        /*0670*/ 	.word	0x000008d0
        /*0674*/ 	.word	0x000000ff
        /*0678*/ 	.word	0x000348c0
        /*067c*/ 	.short	0x0100
        /*067e*/ 	.byte	0x08
	.zero		1


	//   ....[20]....
        /*0680*/ 	.word	0x000008e0
        /*0684*/ 	.word	0x000000ff
        /*0688*/ 	.word	0x000348b8
        /*068c*/ 	.short	0x0100
        /*068e*/ 	.byte	0x08
	.zero		1


	//   ....[21]....
        /*0690*/ 	.word	0x000008f0
        /*0694*/ 	.word	0x000000ff
        /*0698*/ 	.word	0x000348c8
        /*069c*/ 	.short	0x0100
        /*069e*/ 	.byte	0x08
	.zero		1


	//   ....[22]....
        /*06a0*/ 	.word	0x00001540
        /*06a4*/ 	.word	0x00000000
        /*06a8*/ 	.word	0x00034800
        /*06ac*/ 	.short	0x010a
        /*06ae*/ 	.byte	0x3f
	.zero		1


	//   ....[23]....
        /*06b0*/ 	.word	0x000015b0
        /*06b4*/ 	.word	0x0000000c
        /*06b8*/ 	.word	0x00034830
        /*06bc*/ 	.short	0x010a
        /*06be*/ 	.byte	0x3f
	.zero		1


	//   ....[24]....
        /*06c0*/ 	.word	0x00001620
        /*06c4*/ 	.word	0x0000000c
        /*06c8*/ 	.word	0x00034830
        /*06cc*/ 	.short	0x010a
        /*06ce*/ 	.byte	0x3f
	.zero		1


	//   ....[25]....
        /*06d0*/ 	.word	0x00005870
        /*06d4*/ 	.word	0x0000000d
        /*06d8*/ 	.word	0x00000000
        /*06dc*/ 	.short	0x0101
        /*06de*/ 	.byte	0x3f
	.zero		1


	//   ....[26]....
        /*06e0*/ 	.word	0x000066a0
        /*06e4*/ 	.word	0x00000000
        /*06e8*/ 	.word	0x00034830
        /*06ec*/ 	.short	0x010a
        /*06ee*/ 	.byte	0x3f
	.zero		1


	//   ....[27]....
        /*06f0*/ 	.word	0x000066e0
        /*06f4*/ 	.word	0x00000000
        /*06f8*/ 	.word	0x00034830
        /*06fc*/ 	.short	0x010a
        /*06fe*/ 	.byte	0x3f
	.zero		1


	//   ....[28]....
        /*0700*/ 	.word	0x00008dc0
        /*0704*/ 	.word	0x000000ff
        /*0708*/ 	.word	0x00034850
        /*070c*/ 	.short	0x010a
        /*070e*/ 	.byte	0x06
	.zero		1


	//   ....[29]....
        /*0710*/ 	.word	0x00008e00
        /*0714*/ 	.word	0x000000ff
        /*0718*/ 	.word	0x00034850
        /*071c*/ 	.short	0x010a
        /*071e*/ 	.byte	0x06
	.zero		1


	//   ....[30]....
        /*0720*/ 	.word	0x0000a420
        /*0724*/ 	.word	0x00000086
        /*0728*/ 	.word	0x00000000
        /*072c*/ 	.short	0x0101
        /*072e*/ 	.byte	0x3f
	.zero		1


	//   ....[31]....
        /*0730*/ 	.word	0x0000a5a0
        /*0734*/ 	.word	0x00000083
        /*0738*/ 	.word	0x00000000
        /*073c*/ 	.short	0x0101
        /*073e*/ 	.byte	0x3f
	.zero		1


	//   ....[32]....
        /*0740*/ 	.word	0x0000b1a0
        /*0744*/ 	.word	0x00000008
        /*0748*/ 	.word	0x00034850
        /*074c*/ 	.short	0x010a
        /*074e*/ 	.byte	0x3f
	.zero		1


	//   ....[33]....
        /*0750*/ 	.word	0x0000b1e0
        /*0754*/ 	.word	0x00000008
        /*0758*/ 	.word	0x00034850
        /*075c*/ 	.short	0x010a
        /*075e*/ 	.byte	0x3f
	.zero		1


	//   ....[34]....
        /*0760*/ 	.word	0x0000b9b0
        /*0764*/ 	.word	0x00000007
        /*0768*/ 	.word	0x00000000
        /*076c*/ 	.short	0x0101
        /*076e*/ 	.byte	0x3f
	.zero		1


	//   ....[35]....
        /*0770*/ 	.word	0x0000cb70
        /*0774*/ 	.word	0x00000016
        /*0778*/ 	.word	0x00000000
        /*077c*/ 	.short	0x0101
        /*077e*/ 	.byte	0x3f
	.zero		1


	//   ....[36]....
        /*0780*/ 	.word	0x0000f4a0
        /*0784*/ 	.word	0x00000008
        /*0788*/ 	.word	0x00034840
        /*078c*/ 	.short	0x010a
        /*078e*/ 	.byte	0x3f
	.zero		1


	//   ....[37]....
        /*0790*/ 	.word	0x0000f970
        /*0794*/ 	.word	0x00000009
        /*0798*/ 	.word	0x00034820
        /*079c*/ 	.short	0x010a
        /*079e*/ 	.byte	0x3f
	.zero		1


	//   ....[38]....
        /*07a0*/ 	.word	0x0000fcb0
        /*07a4*/ 	.word	0x00000002
        /*07a8*/ 	.word	0x00034840
        /*07ac*/ 	.short	0x010a
        /*07ae*/ 	.byte	0x3f
	.zero		1


	//   ....[39]....
        /*07b0*/ 	.word	0x0000ff70
        /*07b4*/ 	.word	0x00000003
        /*07b8*/ 	.word	0x00000060
        /*07bc*/ 	.short	0x010a
        /*07be*/ 	.byte	0x3f
	.zero		1


	//   ....[40]....
        /*07c0*/ 	.word	0x00010540
        /*07c4*/ 	.word	0x00000002
        /*07c8*/ 	.word	0x00034840
        /*07cc*/ 	.short	0x010a
        /*07ce*/ 	.byte	0x3f
	.zero		1


	//   ....[41]....
        /*07d0*/ 	.word	0x00010800
        /*07d4*/ 	.word	0x00000002
        /*07d8*/ 	.word	0x00000060
        /*07dc*/ 	.short	0x010a
        /*07de*/ 	.byte	0x3f
	.zero		1


	//   ....[42]....
        /*07e0*/ 	.word	0x00010cd0
        /*07e4*/ 	.word	0x00000002
        /*07e8*/ 	.word	0x00034840
        /*07ec*/ 	.short	0x010a
        /*07ee*/ 	.byte	0x3f
	.zero		1


	//   ....[43]....
        /*07f0*/ 	.word	0x00010f90
        /*07f4*/ 	.word	0x00000002
        /*07f8*/ 	.word	0x00000060
        /*07fc*/ 	.short	0x010a
        /*07fe*/ 	.byte	0x3f
	.zero		1


	//   ....[44]....
        /*0800*/ 	.word	0x00011400
        /*0804*/ 	.word	0x00000003
        /*0808*/ 	.word	0x00034860
        /*080c*/ 	.short	0x010a
        /*080e*/ 	.byte	0x3f
	.zero		1


	//   ....[45]....
        /*0810*/ 	.word	0x000121b0
        /*0814*/ 	.word	0x00000000
        /*0818*/ 	.word	0x00034820
        /*081c*/ 	.short	0x010a
        /*081e*/ 	.byte	0x3f
	.zero		1


	//   ....[46]....
        /*0820*/ 	.word	0x00012370
        /*0824*/ 	.word	0x00000006
        /*0828*/ 	.word	0x00000000
        /*082c*/ 	.short	0x010a
        /*082e*/ 	.byte	0x3f
	.zero		1


	//   ....[47]....
        /*0830*/ 	.word	0x000123e0
        /*0834*/ 	.word	0x00000007
        /*0838*/ 	.word	0x00000000
        /*083c*/ 	.short	0x010a
        /*083e*/ 	.byte	0x3f
	.zero		1


	//   ....[48]....
        /*0840*/ 	.word	0x00012450
        /*0844*/ 	.word	0x00000004
        /*0848*/ 	.word	0x00000000
        /*084c*/ 	.short	0x010a
        /*084e*/ 	.byte	0x3f
	.zero		1


	//   ....[49]....
        /*0850*/ 	.word	0x00012480
        /*0854*/ 	.word	0x00000003
        /*0858*/ 	.word	0x00000000
        /*085c*/ 	.short	0x010a
        /*085e*/ 	.byte	0x3f
	.zero		1


	//   ....[50]....
        /*0860*/ 	.word	0x000124e0
        /*0864*/ 	.word	0x00000000
        /*0868*/ 	.word	0x00034800
        /*086c*/ 	.short	0x010a
        /*086e*/ 	.byte	0x3f
	.zero		1


	//   ....[51]....
        /*0870*/ 	.word	0x00012530
        /*0874*/ 	.word	0x0000000c
        /*0878*/ 	.word	0x00034830
        /*087c*/ 	.short	0x010a
        /*087e*/ 	.byte	0x3f
	.zero		1


	//   ....[52]....
        /*0880*/ 	.word	0x00012580
        /*0884*/ 	.word	0x00000000
        /*0888*/ 	.word	0x00034830
        /*088c*/ 	.short	0x010a
        /*088e*/ 	.byte	0x3f
	.zero		1


	//   ....[53]....
        /*0890*/ 	.word	0x000125e0
        /*0894*/ 	.word	0x0000000b
        /*0898*/ 	.word	0x00034850
        /*089c*/ 	.short	0x010a
        /*089e*/ 	.byte	0x3f
	.zero		1


	//   ....[54]....
        /*08a0*/ 	.word	0x00012630
        /*08a4*/ 	.word	0x00000008
        /*08a8*/ 	.word	0x00034850
        /*08ac*/ 	.short	0x010a
        /*08ae*/ 	.byte	0x3f
	.zero		1


	//   ....[55]....
        /*08b0*/ 	.word	0x000127d0
        /*08b4*/ 	.word	0x00000008
        /*08b8*/ 	.word	0x00034840
        /*08bc*/ 	.short	0x010a
        /*08be*/ 	.byte	0x3f
	.zero		1


	//   ....[56]....
        /*08c0*/ 	.word	0x00012850
        /*08c4*/ 	.word	0x00000008
        /*08c8*/ 	.word	0x00034820
        /*08cc*/ 	.short	0x010a
        /*08ce*/ 	.byte	0x3f
	.zero		1


	//   ....[57]....
        /*08d0*/ 	.word	0x000128a0
        /*08d4*/ 	.word	0x00000002
        /*08d8*/ 	.word	0x00034840
        /*08dc*/ 	.short	0x010a
        /*08de*/ 	.byte	0x3f
	.zero		1


	//   ....[58]....
        /*08e0*/ 	.word	0x000128f0
        /*08e4*/ 	.word	0x00000003
        /*08e8*/ 	.word	0x00000060
        /*08ec*/ 	.short	0x010a
        /*08ee*/ 	.byte	0x3f
	.zero		1


	//   ....[59]....
        /*08f0*/ 	.word	0x00012940
        /*08f4*/ 	.word	0x00000002
        /*08f8*/ 	.word	0x00034840
        /*08fc*/ 	.short	0x010a
        /*08fe*/ 	.byte	0x3f
	.zero		1


	//   ....[60]....
        /*0900*/ 	.word	0x00012990
        /*0904*/ 	.word	0x00000002
        /*0908*/ 	.word	0x00000060
        /*090c*/ 	.short	0x010a
        /*090e*/ 	.byte	0x3f
	.zero		1


	//   ....[61]....
        /*0910*/ 	.word	0x000129e0
        /*0914*/ 	.word	0x00000002
        /*0918*/ 	.word	0x00034840
        /*091c*/ 	.short	0x010a
        /*091e*/ 	.byte	0x3f
	.zero		1


	//   ....[62]....
        /*0920*/ 	.word	0x00012a30
        /*0924*/ 	.word	0x00000002
        /*0928*/ 	.word	0x00000060
        /*092c*/ 	.short	0x010a
        /*092e*/ 	.byte	0x3f
	.zero		1


	//   ....[63]....
        /*0930*/ 	.word	0x00012a80
        /*0934*/ 	.word	0x00000003
        /*0938*/ 	.word	0x00034860
        /*093c*/ 	.short	0x010a
        /*093e*/ 	.byte	0x3f
	.zero		1


	//   ....[64]....
        /*0940*/ 	.word	0x00013430
        /*0944*/ 	.word	0x00000000
        /*0948*/ 	.word	0x00034820
        /*094c*/ 	.short	0x010a
        /*094e*/ 	.byte	0x3f
	.zero		1


	//   ....[65]....
        /*0950*/ 	.word	0x000135d0
        /*0954*/ 	.word	0x00000006
        /*0958*/ 	.word	0x00000000
        /*095c*/ 	.short	0x010a
        /*095e*/ 	.byte	0x3f
	.zero		1


	//   ....[66]....
        /*0960*/ 	.word	0x00013620
        /*0964*/ 	.word	0x00000007
        /*0968*/ 	.word	0x00000000
        /*096c*/ 	.short	0x010a
        /*096e*/ 	.byte	0x3f
	.zero		1


	//   ....[67]....
        /*0970*/ 	.word	0x00013670
        /*0974*/ 	.word	0x00000004
        /*0978*/ 	.word	0x00000000
        /*097c*/ 	.short	0x010a
        /*097e*/ 	.byte	0x3f
	.zero		1


	//----- nvinfo : EIATTR_NUM_MBARRIERS
	.align		4
.L_156:
        /*0980*/ 	.byte	0x03, 0x38
        /*0982*/ 	.short	0x0016


	//----- nvinfo : EIATTR_EXIT_INSTR_OFFSETS
	.align		4
        /*0984*/ 	.byte	0x04, 0x1c
        /*0986*/ 	.short	(.L_158 - .L_157)


	//   ....[0]....
.L_157:
        /*0988*/ 	.word	0x00000aa0


	//   ....[1]....
        /*098c*/ 	.word	0x0000db20


	//   ....[2]....
        /*0990*/ 	.word	0x0000db80


	//   ....[3]....
        /*0994*/ 	.word	0x000124d0


	//----- nvinfo : EIATTR_MAX_THREADS
	.align		4
.L_158:
        /*0998*/ 	.byte	0x04, 0x05
        /*099a*/ 	.short	(.L_160 - .L_159)
.L_159:
        /*099c*/ 	.word	0x00000180
        /*09a0*/ 	.word	0x00000001
        /*09a4*/ 	.word	0x00000001


	//----- nvinfo : EIATTR_CRS_STACK_SIZE
	.align		4
.L_160:
        /*09a8*/ 	.byte	0x04, 0x1e
        /*09aa*/ 	.short	(.L_162 - .L_161)
.L_161:
        /*09ac*/ 	.word	0x00000000


	//----- nvinfo : EIATTR_CBANK_PARAM_SIZE
	.align		4
.L_162:
        /*09b0*/ 	.byte	0x03, 0x19
        /*09b2*/ 	.short	0x0a70


	//----- nvinfo : EIATTR_PARAM_CBANK
	.align		4
        /*09b4*/ 	.byte	0x04, 0x0a
        /*09b6*/ 	.short	(.L_164 - .L_163)
	.align		4
.L_163:
        /*09b8*/ 	.word	index@(.nv.constant0._ZN7cutlass13device_kernelIN5flash11enable_sm90INS1_16FlashAttnFwdSm90INS1_25CollectiveMainloopFwdSm90ILi2EN4cute5tupleIJNS5_1CILi1EEES8_S8_EEENS6_IJNS7_ILi128EEENS7_ILi176EEESA_EEELi128ENS_10bfloat16_tEfNS_4arch4Sm90ELb0ELb0ELb0ELb1ELb0ELb0ELb0ELb1ELb1ELb0ELb0ELb0EEENS1_21CollectiveEpilogueFwdINS6_IJSA_SA_SB_EEES9_SD_SF_Li256ELb1ELb0ELb0ELb0EEENS1_36VarlenDynamicPersistentTileSchedulerILi128ELi176ELi256ELi32ELb0ELb0ELb1ELb0ELb1ELb1EEEEEEEEEvNT_6ParamsE)
        /*09bc*/ 	.short	0x0210
        /*09be*/ 	.short	0x0a70


	//----- nvinfo : EIATTR_SW_WAR
	.align		4
.L_164:
        /*09c0*/ 	.byte	0x04, 0x36
        /*09c2*/ 	.short	(.L_166 - .L_165)
.L_165:
        /*09c4*/ 	.word	0x00000008
.L_166:


//--------------------- .nv.info._ZN7cutlass13device_kernelIN5flash11enable_sm90INS1_16FlashAttnFwdSm90INS1_25CollectiveMainloopFwdSm90ILi2EN4cute5tupleIJNS5_1CILi1EEES8_S8_EEENS6_IJNS7_ILi128EEENS7_ILi176EEESA_EEELi128ENS_10bfloat16_tEfNS_4arch4Sm90ELb0ELb0ELb0ELb1ELb0ELb1ELb0ELb1ELb1ELb0ELb0ELb0EEENS1_21CollectiveEpilogueFwdINS6_IJSA_SA_SB_EEES9_SD_SF_Li256ELb1ELb0ELb0ELb0EEENS1_36VarlenDynamicPersistentTileSchedulerILi128ELi176ELi256ELi32ELb0ELb0ELb1ELb0ELb1ELb1EEEEEEEEEvNT_6ParamsE --------------------------
	.section	.nv.info._ZN7cutlass13device_kernelIN5flash11enable_sm90INS1_16FlashAttnFwdSm90INS1_25CollectiveMainloopFwdSm90ILi2EN4cute5tupleIJNS5_1CILi1EEES8_S8_EEENS6_IJNS7_ILi128EEENS7_ILi176EEESA_EEELi128ENS_10bfloat16_tEfNS_4arch4Sm90ELb0ELb0ELb0ELb1ELb0ELb1ELb0ELb1ELb1ELb0ELb0ELb0EEENS1_21CollectiveEpilogueFwdINS6_IJSA_SA_SB_EEES9_SD_SF_Li256ELb1ELb0ELb0ELb0EEENS1_36VarlenDynamicPersistentTileSchedulerILi128ELi176ELi256ELi32ELb0ELb0ELb1ELb0ELb1ELb1EEEEEEEEEvNT_6ParamsE,"",@"SHT_CUDA_INFO"
	.sectionflags	@""
	.align	4


	//----- nvinfo : EIATTR_CUDA_API_VERSION
	.align		4
        /*0000*/ 	.byte	0x04, 0x37
        /*0002*/ 	.short	(.L_168 - .L_167)
.L_167:
        /*0004*/ 	.word	0x00000082


	//----- nvinfo : EIATTR_KPARAM_INFO
	.align		4
.L_168:
        /*0008*/ 	.byte	0x04, 0x17
        /*000a*/ 	.short	(.L_170 - .L_169)
.L_169:
        /*000c*/ 	.word	0x00000000
        /*0010*/ 	.short	0x0000
        /*0012*/ 	.short	0x0070
        /*0014*/ 	.byte	0x00, 0xf0, 0x01, 0x28


	//----- nvinfo : EIATTR_SPARSE_MMA_MASK
	.align		4
.L_170:
        /*0018*/ 	.byte	0x03, 0x50
        /*001a*/ 	.short	0x0000


	//----- nvinfo : EIATTR_MAXREG_COUNT
	.align		4
        /*001c*/ 	.byte	0x03, 0x1b
        /*001e*/ 	.short	0x00a8


	//----- nvinfo : EIATTR_NUM_BARRIERS
	.align		4
        /*0020*/ 	.byte	0x02, 0x4c
        /*0022*/ 	.byte	0x10
	.zero		1


	//----- nvinfo : EIATTR_EXTERNS
	.align		4
        /*0024*/ 	.byte	0x04, 0x0f
        /*0026*/ 	.short	(.L_172 - .L_171)


	//   ....[0]....
	.align		4
.L_171:
        /*0028*/ 	.word	index@(__assertfail)


	//----- nvinfo : EIATTR_ANNOTATIONS
	.align		4
.L_172:
        /*002c*/ 	.byte	0x04, 0x55
        /*002e*/ 	.short	(.L_174 - .L_173)


	//   ....[0]....
.L_173:
        /* <DEDUP_REMOVED lines=109> */


	//----- nvinfo : EIATTR_MERCURY_ISA_VERSION
	.align		4
.L_174:
        /*06f0*/ 	.byte	0x03, 0x5f
        /*06f2*/ 	.short	0x0101


	//----- nvinfo : EIATTR_UNUSED_LOAD_BYTE_OFFSET
	.align		4
        /*06f4*/ 	.byte	0x04, 0x44
        /*06f6*/ 	.short	(.L_176 - .L_175)


	//   ....[0]....
.L_175:
        /*06f8*/ 	.word	0x00000af0
        /*06fc*/ 	.word	0x0000fff0


	//   ....[1]....
        /*0700*/ 	.word	0x0001c890
        /*0704*/ 	.word	0x0000fff0


	//----- nvinfo : EIATTR_INT_WARP_WIDE_INSTR_OFFSETS
	.align		4
.L_176:
        /*0708*/ 	.byte	0x04, 0x31
        /*070a*/ 	.short	(.L_178 - .L_177)


	//   ....[0]....
.L_177:
        /*070c*/ 	.word	0x000001c0


	//   ....[1]....
        /*0710*/ 	.word	0x00000200


	//   ....[2]....
        /*0714*/ 	.word	0x00000270


	//   ....[3]....
        /*0718*/ 	.word	0x00020660


	//   ....[4]....
        /*071c*/ 	.word	0x00020700


	//   ....[5]....
        /*0720*/ 	.word	0x00020b90


	//   ....[6]....
        /*0724*/ 	.word	0x00020bc0


	//   ....[7]....
        /*0728*/ 	.word	0x00020dd0


	//   ....[8]....
        /*072c*/ 	.word	0x00022fa0


	//   ....[9]....
        /*0730*/ 	.word	0x00023040


	//----- nvinfo : EIATTR_COOP_GROUP_MASK_REGIDS
	.align		4
.L_178:
        /*0734*/ 	.byte	0x04, 0x29
        /*0736*/ 	.short	(.L_180 - .L_179)


	//   ....[0]....
.L_179:
        /*0738*/ 	.word	0xffffffff


	//   ....[1]....
        /*073c*/ 	.word	0xffffffff


	//   ....[2]....
        /*0740*/ 	.word	0xffffffff


	//   ....[3]....
        /*0744*/ 	.word	0xffffffff


	//   ....[4]....
        /*0748*/ 	.word	0xffffffff


	//   ....[5]....
        /*074c*/ 	.word	0xffffffff


	//   ....[6]....
        /*0750*/ 	.word	0xffffffff


	//   ....[7]....
        /*0754*/ 	.word	0xffffffff


	//   ....[8]....
        /*0758*/ 	.word	0xffffffff


	//   ....[9]....
        /*075c*/ 	.word	0xffffffff


	//   ....[10]....
        /*0760*/ 	.word	0xffffffff


	//   ....[11]....
        /*0764*/ 	.word	0xffffffff


	//   ....[12]....
        /*0768*/ 	.word	0xffffffff


	//   ....[13]....
        /*076c*/ 	.word	0xffffffff


	//   ....[14]....
        /*0770*/ 	.word	0xffffffff


	//   ....[15]....
        /*0774*/ 	.word	0xffffffff


	//   ....[16]....
        /*0778*/ 	.word	0xffffffff


	//   ....[17]....
        /*077c*/ 	.word	0xffffffff


	//   ....[18]....
        /*0780*/ 	.word	0xffffffff


	//   ....[19]....
        /*0784*/ 	.word	0xffffffff


	//   ....[20]....
        /*0788*/ 	.word	0xffffffff


	//   ....[21]....
        /*078c*/ 	.word	0xffffffff


	//   ....[22]....
        /*0790*/ 	.word	0xffffffff


	//   ....[23]....
        /*0794*/ 	.word	0xffffffff


	//   ....[24]....
        /*0798*/ 	.word	0xffffffff


	//   ....[25]....
        /*079c*/ 	.word	0xffffffff


	//   ....[26]....
        /*07a0*/ 	.word	0xffffffff


	//   ....[27]....
        /*07a4*/ 	.word	0xffffffff


	//   ....[28]....
        /*07a8*/ 	.word	0xffffffff


	//   ....[29]....
        /*07ac*/ 	.word	0xffffffff


	//   ....[30]....
        /*07b0*/ 	.word	0xffffffff


	//   ....[31]....
        /*07b4*/ 	.word	0xffffffff


	//   ....[32]....
        /*07b8*/ 	.word	0xffffffff


	//   ....[33]....
        /*07bc*/ 	.word	0xffffffff


	//   ....[34]....
        /*07c0*/ 	.word	0xffffffff


	//   ....[35]....
        /*07c4*/ 	.word	0xffffffff


	//   ....[36]....
        /*07c8*/ 	.word	0xffffffff


	//   ....[37]....
        /*07cc*/ 	.word	0xffffffff


	//   ....[38]....
        /*07d0*/ 	.word	0xffffffff


	//   ....[39]....
        /*07d4*/ 	.word	0xffffffff


	//   ....[40]....
        /*07d8*/ 	.word	0xffffffff


	//   ....[41]....
        /*07dc*/ 	.word	0xffffffff


	//   ....[42]....
        /*07e0*/ 	.word	0xffffffff


	//   ....[43]....
        /*07e4*/ 	.word	0xffffffff


	//   ....[44]....
        /*07e8*/ 	.word	0xffffffff


	//   ....[45]....
        /*07ec*/ 	.word	0xffffffff


	//   ....[46]....
        /*07f0*/ 	.word	0xffffffff


	//   ....[47]....
        /*07f4*/ 	.word	0xffffffff


	//   ....[48]....
        /*07f8*/ 	.word	0xffffffff


	//   ....[49]....
        /*07fc*/ 	.word	0xffffffff


	//   ....[50]....
        /*0800*/ 	.word	0xffffffff


	//   ....[51]....
        /*0804*/ 	.word	0xffffffff


	//   ....[52]....
        /*0808*/ 	.word	0xffffffff


	//   ....[53]....
        /*080c*/ 	.word	0xffffffff


	//   ....[54]....
        /*0810*/ 	.word	0x0500000f


	//   ....[55]....
        /*0814*/ 	.word	0x0500000f


	//   ....[56]....
        /*0818*/ 	.word	0x0500000f


	//   ....[57]....
        /*081c*/ 	.word	0x0500000f


	//   ....[58]....
        /*0820*/ 	.word	0x0500000f


	//   ....[59]....
        /*0824*/ 	.word	0x0500000f


	//   ....[60]....
        /*0828*/ 	.word	0x0500000f


	//   ....[61]....
        /*082c*/ 	.word	0x0500000f


	//   ....[62]....
        /*0830*/ 	.word	0x0500000f


	//   ....[63]....
        /*0834*/ 	.word	0x0500000f


	//   ....[64]....
        /*0838*/ 	.word	0x0500000f


	//   ....[65]....
        /*083c*/ 	.word	0x0500000f


	//   ....[66]....
        /*0840*/ 	.word	0x0500000f


	//   ....[67]....
        /*0844*/ 	.word	0x0500000f


	//   ....[68]....
        /*0848*/ 	.word	0x0500000f


	//   ....[69]....
        /*084c*/ 	.word	0x0500000f


	//   ....[70]....
        /*0850*/ 	.word	0x0500000f


	//   ....[71]....
        /*0854*/ 	.word	0x0500000f


	//   ....[72]....
        /*0858*/ 	.word	0x0500000f


	//   ....[73]....
        /*085c*/ 	.word	0x0500000f


	//   ....[74]....
        /*0860*/ 	.word	0x0500000f


	//   ....[75]....
        /*0864*/ 	.word	0x0500000f


	//   ....[76]....
        /*0868*/ 	.word	0x0500000f


	//   ....[77]....
        /*086c*/ 	.word	0x0500000f


	//   ....[78]....
        /*0870*/ 	.word	0x0500000f


	//   ....[79]....
        /*0874*/ 	.word	0x0500000f


	//   ....[80]....
        /*0878*/ 	.word	0x0500000f


	//   ....[81]....
        /*087c*/ 	.word	0x0500000f


	//   ....[82]....
        /*0880*/ 	.word	0x0500000f


	//----- nvinfo : EIATTR_COOP_GROUP_INSTR_OFFSETS
	.align		4
.L_180:
        /*0884*/ 	.byte	0x04, 0x28
        /*0886*/ 	.short	(.L_182 - .L_181)


	//   ....[0]....
.L_181:
        /*0888*/ 	.word	0x00000070


	//   ....[1]....
        /*088c*/ 	.word	0x000001d0


	//   ....[2]....
        /*0890*/ 	.word	0x00000220


	//   ....[3]....
        /*0894*/ 	.word	0x00000450


	//   ....[4]....
        /*0898*/ 	.word	0x000005b0


	//   ....[5]....
        /*089c*/ 	.word	0x000006d0


	//   ....[6]....
        /*08a0*/ 	.word	0x00000830


	//   ....[7]....
        /*08a4*/ 	.word	0x0000c610


	//   ....[8]....
        /*08a8*/ 	.word	0x00014520


	//   ....[9]....
        /*08ac*/ 	.word	0x000145f0


	//   ....[10]....
        /*08b0*/ 	.word	0x000148f0


	//   ....[11]....
        /*08b4*/ 	.word	0x00014ac0


	//   ....[12]....
        /*08b8*/ 	.word	0x00019c70


	//   ....[13]....
        /*08bc*/ 	.word	0x00019c90


	//   ....[14]....
        /*08c0*/ 	.word	0x0001a670


	//   ....[15]....
        /*08c4*/ 	.word	0x0001a700


	//   ....[16]....
        /*08c8*/ 	.word	0x0001bd50


	//   ....[17]....
        /*08cc*/ 	.word	0x0001c1c0


	//   ....[18]....
        /*08d0*/ 	.word	0x0001c200


	//   ....[19]....
        /*08d4*/ 	.word	0x0001c210


	//   ....[20]....
        /*08d8*/ 	.word	0x0001e8e0


	//   ....[21]....
        /*08dc*/ 	.word	0x0001ea80


	//   ....[22]....
        /*08e0*/ 	.word	0x0001eab0


	//   ....[23]....
        /*08e4*/ 	.word	0x0001eaf0


	//   ....[24]....
        /*08e8*/ 	.word	0x0001eb50


	//   ....[25]....
        /*08ec*/ 	.word	0x0001ebb0


	//   ....[26]....
        /*08f0*/ 	.word	0x0001ec00


	//   ....[27]....
        /*08f4*/ 	.word	0x0001edc0


	//   ....[28]....
        /*08f8*/ 	.word	0x0001ee20


	//   ....[29]....
        /*08fc*/ 	.word	0x0001ee60


	//   ....[30]....
        /*0900*/ 	.word	0x0001eea0


	//   ....[31]....
        /*0904*/ 	.word	0x0001eed0


	//   ....[32]....
        /*0908*/ 	.word	0x0001ef00


	//   ....[33]....
        /*090c*/ 	.word	0x0001efa0


	//   ....[34]....
        /*0910*/ 	.word	0x0001efd0


	//   ....[35]....
        /*0914*/ 	.word	0x0001f060


	//   ....[36]....
        /*0918*/ 	.word	0x00023460


	//   ....[37]....
        /*091c*/ 	.word	0x00023470


	//   ....[38]....
        /*0920*/ 	.word	0x00023590


	//   ....[39]....
        /*0924*/ 	.word	0x000235f0


	//   ....[40]....
        /*0928*/ 	.word	0x00023630


	//   ....[41]....
        /*092c*/ 	.word	0x00023670


	//   ....[42]....
        /*0930*/ 	.word	0x000236a0


	//   ....[43]....
        /*0934*/ 	.word	0x000236d0


	//   ....[44]....
        /*0938*/ 	.word	0x00023870


	//   ....[45]....
        /*093c*/ 	.word	0x000238d0


	//   ....[46]....
        /*0940*/ 	.word	0x00023910


	//   ....[47]....
        /*0944*/ 	.word	0x00023950


	//   ....[48]....
        /*0948*/ 	.word	0x00023980


	//   ....[49]....
        /*094c*/ 	.word	0x000239b0


	//   ....[50]....
        /*0950*/ 	.word	0x00023a70


	//   ....[51]....
        /*0954*/ 	.word	0x00023a90


	//   ....[52]....
        /*0958*/ 	.word	0x00023b00


	//   ....[53]....
        /*095c*/ 	.word	0x00023f50


	//   ....[54]....
        /*0960*/ 	.word	0x00024380


	//   ....[55]....
        /*0964*/ 	.word	0x00024430


	//   ....[56]....
        /*0968*/ 	.word	0x000244d0


	//   ....[57]....
        /*096c*/ 	.word	0x00024570


	//   ....[58]....
        /*0970*/ 	.word	0x00024610


	//   ....[59]....
        /*0974*/ 	.word	0x00024700


	//   ....[60]....
        /*0978*/ 	.word	0x000247a0


	//   ....[61]....
        /*097c*/ 	.word	0x00024840


	//   ....[62]....
        /*0980*/ 	.word	0x000248e0


	//   ....[63]....
        /*0984*/ 	.word	0x00024b40


	//   ....[64]....
        /*0988*/ 	.word	0x00024e20


	//   ....[65]....
        /*098c*/ 	.word	0x00025240


	//   ....[66]....
        /*0990*/ 	.word	0x000252d0


	//   ....[67]....
        /*0994*/ 	.word	0x00025370


	//   ....[68]....
        /*0998*/ 	.word	0x00025420


	//   ....[69]....
        /*099c*/ 	.word	0x000254a0


	//   ....[70]....
        /*09a0*/ 	.word	0x00025520


	//   ....[71]....
        /*09a4*/ 	.word	0x000255a0


	//   ....[72]....
        /*09a8*/ 	.word	0x00025620


	//   ....[73]....
        /*09ac*/ 	.word	0x000256b0


	//   ....[74]....
        /*09b0*/ 	.word	0x00025760


	//   ....[75]....
        /*09b4*/ 	.word	0x000257e0


	//   ....[76]....
        /*09b8*/ 	.word	0x00025860


	//   ....[77]....
        /*09bc*/ 	.word	0x000258e0


	//   ....[78]....
        /*09c0*/ 	.word	0x00025960


	//   ....[79]....
        /*09c4*/ 	.word	0x000259d0


	//   ....[80]....
        /*09c8*/ 	.word	0x00025a70


	//   ....[81]....
        /*09cc*/ 	.word	0x00025b00


	//   ....[82]....
        /*09d0*/ 	.word	0x00025c20


	//----- nvinfo : EIATTR_REG_RECONFIG
	.align		4
.L_182:
        /*09d4*/ 	.byte	0x01, 0x54
	.zero		2


	//----- nvinfo : EIATTR_SYSCALL_OFFSETS
	.align		4
        /*09d8*/ 	.byte	0x04, 0x46
        /*09da*/ 	.short	(.L_184 - .L_183)


	//   ....[0]....
.L_183:
        /*09dc*/ 	.word	0x000018e0


	//   ....[1]....
        /*09e0*/ 	.word	0x00001a30


	//   ....[2]....
        /*09e4*/ 	.word	0x0000c7e0


	//   ....[3]....
        /*09e8*/ 	.word	0x0000cc80


	//   ....[4]....
        /*09ec*/ 	.word	0x00020890


	//   ....[5]....
        /*09f0*/ 	.word	0x000209d0


	//   ....[6]....
        /*09f4*/ 	.word	0x00020ad0


	//----- nvinfo : EIATTR_MBARRIER_INSTR_OFFSETS
	.align		4
.L_184:
        /*09f8*/ 	.byte	0x04, 0x39
        /*09fa*/ 	.short	(.L_186 - .L_185)


	//   ....[0]....
.L_185:
        /*09fc*/ 	.word	0x00000300
        /*0a00*/ 	.word	0x000000ff
        /*0a04*/ 	.word	0x00034800
        /*0a08*/ 	.short	0x0100
        /*0a0a*/ 	.byte	0x08
	.zero		1


	//   ....[1]....
        /*0a0c*/ 	.word	0x00000310
        /*0a10*/ 	.word	0x000000ff
        /*0a14*/ 	.word	0x00034820
        /*0a18*/ 	.short	0x0100
        /*0a1a*/ 	.byte	0x08
	.zero		1


	//   ....[2]....
        /*0a1c*/ 	.word	0x00000400
        /*0a20*/ 	.word	0x000000ff
        /*0a24*/ 	.word	0x00034830
        /*0a28*/ 	.short	0x0100
        /*0a2a*/ 	.byte	0x08
	.zero		1


	//   ....[3]....
        /*0a2c*/ 	.word	0x00000410
        /*0a30*/ 	.word	0x000000ff
        /*0a34*/ 	.word	0x00034840
        /*0a38*/ 	.short	0x0100
        /*0a3a*/ 	.byte	0x08
	.zero		1


	//   ....[4]....
        /*0a3c*/ 	.word	0x00000420
        /*0a40*/ 	.word	0x000000ff
        /*0a44*/ 	.word	0x00034838
        /*0a48*/ 	.short	0x0100
        /*0a4a*/ 	.byte	0x08
	.zero		1


	//   ....[5]....
        /*0a4c*/ 	.word	0x00000430
        /*0a50*/ 	.word	0x000000ff
        /*0a54*/ 	.word	0x00034848
        /*0a58*/ 	.short	0x0100
        /*0a5a*/ 	.byte	0x08
	.zero		1


	//   ....[6]....
        /*0a5c*/ 	.word	0x00000560
        /*0a60*/ 	.word	0x000000ff
        /*0a64*/ 	.word	0x00034850
        /*0a68*/ 	.short	0x0100
        /*0a6a*/ 	.byte	0x08
	.zero		1


	//   ....[7]....
        /*0a6c*/ 	.word	0x00000570
        /*0a70*/ 	.word	0x000000ff
        /*0a74*/ 	.word	0x00034860
        /*0a78*/ 	.short	0x0100
        /*0a7a*/ 	.byte	0x08
	.zero		1


	//   ....[8]....
        /*0a7c*/ 	.word	0x00000580
        /*0a80*/ 	.word	0x000000ff
        /*0a84*/ 	.word	0x00034858
        /*0a88*/ 	.short	0x0100
        /*0a8a*/ 	.byte	0x08
	.zero		1


	//   ....[9]....
        /*0a8c*/ 	.word	0x00000590
        /*0a90*/ 	.word	0x000000ff
        /*0a94*/ 	.word	0x00034868
        /*0a98*/ 	.short	0x0100
        /*0a9a*/ 	.byte	0x08
	.zero		1


	//   ....[10]....
        /*0a9c*/ 	.word	0x00000680
        /*0aa0*/ 	.word	0x000000ff
        /*0aa4*/ 	.word	0x00034870
        /*0aa8*/ 	.short	0x0100
        /*0aaa*/ 	.byte	0x06
	.zero		1


	//   ....[11]....
        /*0aac*/ 	.word	0x00000690
        /*0ab0*/ 	.word	0x000000ff
        /*0ab4*/ 	.word	0x00034880
        /*0ab8*/ 	.short	0x0100
        /*0aba*/ 	.byte	0x06
	.zero		1


	//   ....[12]....
        /*0abc*/ 	.word	0x000006a0
        /*0ac0*/ 	.word	0x000000ff
        /*0ac4*/ 	.word	0x00034878
        /*0ac8*/ 	.short	0x0100
        /*0aca*/ 	.byte	0x06
	.zero		1


	//   ....[13]....
        /*0acc*/ 	.word	0x000006b0
        /*0ad0*/ 	.word	0x000000ff
        /*0ad4*/ 	.word	0x00034888
        /*0ad8*/ 	.short	0x0100
        /*0ada*/ 	.byte	0x06
	.zero		1


	//   ....[14]....
        /*0adc*/ 	.word	0x000007e0
        /*0ae0*/ 	.word	0x000000ff
        /*0ae4*/ 	.word	0x00034890
        /*0ae8*/ 	.short	0x0100
        /*0aea*/ 	.byte	0x08
	.zero		1


	//   ....[15]....
        /*0aec*/ 	.word	0x000007f0
        /*0af0*/ 	.word	0x000000ff
        /*0af4*/ 	.word	0x000348a0
        /*0af8*/ 	.short	0x0100
        /*0afa*/ 	.byte	0x08
	.zero		1


	//   ....[16]....
        /*0afc*/ 	.word	0x00000800
        /*0b00*/ 	.word	0x000000ff
        /*0b04*/ 	.word	0x00034898
        /*0b08*/ 	.short	0x0100
        /*0b0a*/ 	.byte	0x08
	.zero		1


	//   ....[17]....
        /*0b0c*/ 	.word	0x00000810
        /*0b10*/ 	.word	0x000000ff
        /*0b14*/ 	.word	0x000348a8
        /*0b18*/ 	.short	0x0100
        /*0b1a*/ 	.byte	0x08
	.zero		1


	//   ....[18]....
        /*0b1c*/ 	.word	0x00000940
        /*0b20*/ 	.word	0x000000ff
        /*0b24*/ 	.word	0x000348b0
        /*0b28*/ 	.short	0x0100
        /*0b2a*/ 	.byte	0x08
	.zero		1


	//   ....[19]....
        /*0b2c*/ 	.word	0x00000950
        /*0b30*/ 	.word	0x000000ff
        /*0b34*/ 	.word	0x000348c0
        /*0b38*/ 	.short	0x0100
        /*0b3a*/ 	.byte	0x08
	.zero		1


	//   ....[20]....
        /*0b3c*/ 	.word	0x00000960
        /*0b40*/ 	.word	0x000000ff
        /*0b44*/ 	.word	0x000348b8
        /*0b48*/ 	.short	0x0100
        /*0b4a*/ 	.byte	0x08
	.zero		1


	//   ....[21]....
        /*0b4c*/ 	.word	0x00000970
        /*0b50*/ 	.word	0x000000ff
        /*0b54*/ 	.word	0x000348c8
        /*0b58*/ 	.short	0x0100
        /*0b5a*/ 	.byte	0x08
	.zero		1


	//   ....[22]....
        /*0b5c*/ 	.word	0x00003b60
        /*0b60*/ 	.word	0x00000003
        /*0b64*/ 	.word	0x00034890
        /*0b68*/ 	.short	0x010a
        /*0b6a*/ 	.byte	0x3f
	.zero		1


	//   ....[23]....
        /*0b6c*/ 	.word	0x00007960
        /*0b70*/ 	.word	0x00000003
        /*0b74*/ 	.word	0x00034890
        /*0b78*/ 	.short	0x010a
        /*0b7a*/ 	.byte	0x3f
	.zero		1


	//   ....[24]....
        /*0b7c*/ 	.word	0x0000af60
        /*0b80*/ 	.word	0x00000003
        /*0b84*/ 	.word	0x00034890
        /*0b88*/ 	.short	0x010a
        /*0b8a*/ 	.byte	0x3f
	.zero		1


	//   ....[25]....
        /*0b8c*/ 	.word	0x0000b8e0
        /*0b90*/ 	.word	0x00000028
        /*0b94*/ 	.word	0x00000000
        /*0b98*/ 	.short	0x0101
        /*0b9a*/ 	.byte	0x3f
	.zero		1


	//   ....[26]....
        /*0b9c*/ 	.word	0x0000b920
        /*0ba0*/ 	.word	0x00000003
        /*0ba4*/ 	.word	0x000348b0
        /*0ba8*/ 	.short	0x010a
        /*0baa*/ 	.byte	0x3f
	.zero		1


	//   ....[27]....
        /*0bac*/ 	.word	0x0000c230
        /*0bb0*/ 	.word	0x00000003
        /*0bb4*/ 	.word	0x00000000
        /*0bb8*/ 	.short	0x0101
        /*0bba*/ 	.byte	0x3f
	.zero		1


	//   ....[28]....
        /*0bbc*/ 	.word	0x0000c870
        /*0bc0*/ 	.word	0x00000002
        /*0bc4*/ 	.word	0x00034800
        /*0bc8*/ 	.short	0x010a
        /*0bca*/ 	.byte	0x3f
	.zero		1


	//   ....[29]....
        /*0bcc*/ 	.word	0x0000c8c0
        /*0bd0*/ 	.word	0x00000002
        /*0bd4*/ 	.word	0x00034800
        /*0bd8*/ 	.short	0x010a
        /*0bda*/ 	.byte	0x3f
	.zero		1


	//   ....[30]....
        /*0bdc*/ 	.word	0x0000cf30
        /*0be0*/ 	.word	0x00000002
        /*0be4*/ 	.word	0x00034800
        /*0be8*/ 	.short	0x010a
        /*0bea*/ 	.byte	0x3f
	.zero		1


	//   ....[31]....
        /*0bec*/ 	.word	0x0000e850
        /*0bf0*/ 	.word	0x00000002
        /*0bf4*/ 	.word	0x00034800
        /*0bf8*/ 	.short	0x010a
        /*0bfa*/ 	.byte	0x3f
	.zero		1


	//   ....[32]....
        /*0bfc*/ 	.word	0x000103b0
        /*0c00*/ 	.word	0x00000000
        /*0c04*/ 	.word	0x00034830
        /*0c08*/ 	.short	0x010a
        /*0c0a*/ 	.byte	0x3f
	.zero		1


	//   ....[33]....
        /*0c0c*/ 	.word	0x00010430
        /*0c10*/ 	.word	0x00000000
        /*0c14*/ 	.word	0x00034830
        /*0c18*/ 	.short	0x010a
        /*0c1a*/ 	.byte	0x3f
	.zero		1


	//   ....[34]....
        /*0c1c*/ 	.word	0x000153b0
        /*0c20*/ 	.word	0x00000003
        /*0c24*/ 	.word	0x00000000
        /*0c28*/ 	.short	0x0101
        /*0c2a*/ 	.byte	0x3f
	.zero		1


	//   ....[35]....
        /*0c2c*/ 	.word	0x000161b0
        /*0c30*/ 	.word	0x00000006
        /*0c34*/ 	.word	0x00034830
        /*0c38*/ 	.short	0x010a
        /*0c3a*/ 	.byte	0x3f
	.zero		1


	//   ....[36]....
        /*0c3c*/ 	.word	0x00016200
        /*0c40*/ 	.word	0x00000006
        /*0c44*/ 	.word	0x00034830
        /*0c48*/ 	.short	0x010a
        /*0c4a*/ 	.byte	0x3f
	.zero		1


	//   ....[37]....
        /*0c4c*/ 	.word	0x00019730
        /*0c50*/ 	.word	0x00000006
        /*0c54*/ 	.word	0x00034850
        /*0c58*/ 	.short	0x010a
        /*0c5a*/ 	.byte	0x3f
	.zero		1


	//   ....[38]....
        /*0c5c*/ 	.word	0x00019770
        /*0c60*/ 	.word	0x00000006
        /*0c64*/ 	.word	0x00034850
        /*0c68*/ 	.short	0x010a
        /*0c6a*/ 	.byte	0x3f
	.zero		1


	//   ....[39]....
        /*0c6c*/ 	.word	0x0001af70
        /*0c70*/ 	.word	0x00000082
        /*0c74*/ 	.word	0x00000000
        /*0c78*/ 	.short	0x0101
        /*0c7a*/ 	.byte	0x3f
	.zero		1


	//   ....[40]....
        /*0c7c*/ 	.word	0x0001b120
        /*0c80*/ 	.word	0x00000082
        /*0c84*/ 	.word	0x00000000
        /*0c88*/ 	.short	0x0101
        /*0c8a*/ 	.byte	0x3f
	.zero		1


	//   ....[41]....
        /*0c8c*/ 	.word	0x0001bc30
        /*0c90*/ 	.word	0x00000009
        /*0c94*/ 	.word	0x00034850
        /*0c98*/ 	.short	0x010a
        /*0c9a*/ 	.byte	0x3f
	.zero		1


	//   ....[42]....
        /*0c9c*/ 	.word	0x0001bcb0
        /*0ca0*/ 	.word	0x00000009
        /*0ca4*/ 	.word	0x00034850
        /*0ca8*/ 	.short	0x010a
        /*0caa*/ 	.byte	0x3f
	.zero		1


	//   ....[43]....
        /*0cac*/ 	.word	0x0001c4c0
        /*0cb0*/ 	.word	0x0000000a
        /*0cb4*/ 	.word	0x00000000
        /*0cb8*/ 	.short	0x0101
        /*0cba*/ 	.byte	0x3f
	.zero		1


	//   ....[44]....
        /*0cbc*/ 	.word	0x0001d8c0
        /*0cc0*/ 	.word	0x00000000
        /*0cc4*/ 	.word	0x00000000
        /*0cc8*/ 	.short	0x0101
        /*0cca*/ 	.byte	0x3f
	.zero		1


	//   ....[45]....
        /*0ccc*/ 	.word	0x0001fad0
        /*0cd0*/ 	.word	0x00000009
        /*0cd4*/ 	.word	0x00034820
        /*0cd8*/ 	.short	0x010a
        /*0cda*/ 	.byte	0x3f
	.zero		1


	//   ....[46]....
        /*0cdc*/ 	.word	0x0001fb60
        /*0ce0*/ 	.word	0x00000005
        /*0ce4*/ 	.word	0x000348a0
        /*0ce8*/ 	.short	0x010a
        /*0cea*/ 	.byte	0x3f
	.zero		1


	//   ....[47]....
        /*0cec*/ 	.word	0x0001fd90
        /*0cf0*/ 	.word	0x00000005
        /*0cf4*/ 	.word	0x000348c0
        /*0cf8*/ 	.short	0x010a
        /*0cfa*/ 	.byte	0x3f
	.zero		1


	//   ....[48]....
        /*0cfc*/ 	.word	0x000200e0
        /*0d00*/ 	.word	0x00000006
        /*0d04*/ 	.word	0x000348a0
        /*0d08*/ 	.short	0x010a
        /*0d0a*/ 	.byte	0x3f
	.zero		1


	//   ....[49]....
        /*0d0c*/ 	.word	0x000202f0
        /*0d10*/ 	.word	0x00000006
        /*0d14*/ 	.word	0x000348c0
        /*0d18*/ 	.short	0x010a
        /*0d1a*/ 	.byte	0x3f
	.zero		1


	//   ....[50]....
        /*0d1c*/ 	.word	0x00021140
        /*0d20*/ 	.word	0x00000006
        /*0d24*/ 	.word	0x00034840
        /*0d28*/ 	.short	0x010a
        /*0d2a*/ 	.byte	0x3f
	.zero		1


	//   ....[51]....
        /*0d2c*/ 	.word	0x00021620
        /*0d30*/ 	.word	0x00000007
        /*0d34*/ 	.word	0x00034820
        /*0d38*/ 	.short	0x010a
        /*0d3a*/ 	.byte	0x3f
	.zero		1


	//   ....[52]....
        /*0d3c*/ 	.word	0x00021980
        /*0d40*/ 	.word	0x00000008
        /*0d44*/ 	.word	0x00034840
        /*0d48*/ 	.short	0x010a
        /*0d4a*/ 	.byte	0x3f
	.zero		1


	//   ....[53]....
        /*0d4c*/ 	.word	0x00021c40
        /*0d50*/ 	.word	0x00000009
        /*0d54*/ 	.word	0x00000060
        /*0d58*/ 	.short	0x010a
        /*0d5a*/ 	.byte	0x3f
	.zero		1


	//   ....[54]....
        /*0d5c*/ 	.word	0x00022220
        /*0d60*/ 	.word	0x00000002
        /*0d64*/ 	.word	0x00034840
        /*0d68*/ 	.short	0x010a
        /*0d6a*/ 	.byte	0x3f
	.zero		1


	//   ....[55]....
        /*0d6c*/ 	.word	0x000224e0
        /*0d70*/ 	.word	0x00000002
        /*0d74*/ 	.word	0x00000060
        /*0d78*/ 	.short	0x010a
        /*0d7a*/ 	.byte	0x3f
	.zero		1


	//   ....[56]....
        /*0d7c*/ 	.word	0x000229c0
        /*0d80*/ 	.word	0x00000002
        /*0d84*/ 	.word	0x00034840
        /*0d88*/ 	.short	0x010a
        /*0d8a*/ 	.byte	0x3f
	.zero		1


	//   ....[57]....
        /*0d8c*/ 	.word	0x00022c80
        /*0d90*/ 	.word	0x00000002
        /*0d94*/ 	.word	0x00000060
        /*0d98*/ 	.short	0x010a
        /*0d9a*/ 	.byte	0x3f
	.zero		1


	//   ....[58]....
        /*0d9c*/ 	.word	0x00023100
        /*0da0*/ 	.word	0x00000003
        /*0da4*/ 	.word	0x00034860
        /*0da8*/ 	.short	0x010a
        /*0daa*/ 	.byte	0x3f
	.zero		1


	//   ....[59]....
        /*0dac*/ 	.word	0x00023ed0
        /*0db0*/ 	.word	0x00000000
        /*0db4*/ 	.word	0x00034820
        /*0db8*/ 	.short	0x010a
        /*0dba*/ 	.byte	0x3f
	.zero		1


	//   ....[60]....
        /*0dbc*/ 	.word	0x00024080
        /*0dc0*/ 	.word	0x00000006
        /*0dc4*/ 	.word	0x00000000
        /*0dc8*/ 	.short	0x010a
        /*0dca*/ 	.byte	0x3f
	.zero		1


	//   ....[61]....
        /*0dcc*/ 	.word	0x000240f0
        /*0dd0*/ 	.word	0x00000007
        /*0dd4*/ 	.word	0x00000000
        /*0dd8*/ 	.short	0x010a
        /*0dda*/ 	.byte	0x3f
	.zero		1


	//   ....[62]....
        /*0ddc*/ 	.word	0x00024160
        /*0de0*/ 	.word	0x00000004
        /*0de4*/ 	.word	0x00000000
        /*0de8*/ 	.short	0x010a
        /*0dea*/ 	.byte	0x3f
	.zero		1


	//   ....[63]....
        /*0dec*/ 	.word	0x00024190
        /*0df0*/ 	.word	0x00000003
        /*0df4*/ 	.word	0x00000000
        /*0df8*/ 	.short	0x010a
        /*0dfa*/ 	.byte	0x3f
	.zero		1


	//   ....[64]....
        /*0dfc*/ 	.word	0x000241f0
        /*0e00*/ 	.word	0x00000003
        /*0e04*/ 	.word	0x00034890
        /*0e08*/ 	.short	0x010a
        /*0e0a*/ 	.byte	0x3f
	.zero		1


	//   ....[65]....
        /*0e0c*/ 	.word	0x00024240
        /*0e10*/ 	.word	0x00000003
        /*0e14*/ 	.word	0x00034890
        /*0e18*/ 	.short	0x010a
        /*0e1a*/ 	.byte	0x3f
	.zero		1


	//   ....[66]....
        /*0e1c*/ 	.word	0x00024290
        /*0e20*/ 	.word	0x00000003
        /*0e24*/ 	.word	0x00034890
        /*0e28*/ 	.short	0x010a
        /*0e2a*/ 	.byte	0x3f
	.zero		1


	//   ....[67]....
        /*0e2c*/ 	.word	0x000242e0
        /*0e30*/ 	.word	0x00000003
        /*0e34*/ 	.word	0x000348b0
        /*0e38*/ 	.short	0x010a
        /*0e3a*/ 	.byte	0x3f
	.zero		1


	//   ....[68]....
        /*0e3c*/ 	.word	0x00024650
        /*0e40*/ 	.word	0x00000002
        /*0e44*/ 	.word	0x00034800
        /*0e48*/ 	.short	0x010a
        /*0e4a*/ 	.byte	0x3f
	.zero		1


	//   ....[69]....
        /*0e4c*/ 	.word	0x00024920
        /*0e50*/ 	.word	0x00000002
        /*0e54*/ 	.word	0x00034800
        /*0e58*/ 	.short	0x010a
        /*0e5a*/ 	.byte	0x3f
	.zero		1


	//   ....[70]....
        /*0e5c*/ 	.word	0x00024970
        /*0e60*/ 	.word	0x00000000
        /*0e64*/ 	.word	0x00034830
        /*0e68*/ 	.short	0x010a
        /*0e6a*/ 	.byte	0x3f
	.zero		1


	//   ....[71]....
        /*0e6c*/ 	.word	0x000249c0
        /*0e70*/ 	.word	0x00000006
        /*0e74*/ 	.word	0x00034830
        /*0e78*/ 	.short	0x010a
        /*0e7a*/ 	.byte	0x3f
	.zero		1


	//   ....[72]....
        /*0e7c*/ 	.word	0x00024a10
        /*0e80*/ 	.word	0x00000006
        /*0e84*/ 	.word	0x00034850
        /*0e88*/ 	.short	0x010a
        /*0e8a*/ 	.byte	0x3f
	.zero		1


	//   ....[73]....
        /*0e8c*/ 	.word	0x00024a60
        /*0e90*/ 	.word	0x00000009
        /*0e94*/ 	.word	0x00034850
        /*0e98*/ 	.short	0x010a
        /*0e9a*/ 	.byte	0x3f
	.zero		1


	//   ....[74]....
        /*0e9c*/ 	.word	0x00024c00
        /*0ea0*/ 	.word	0x00000009
        /*0ea4*/ 	.word	0x00034820
        /*0ea8*/ 	.short	0x010a
        /*0eaa*/ 	.byte	0x3f
	.zero		1


	//   ....[75]....
        /*0eac*/ 	.word	0x00024c50
        /*0eb0*/ 	.word	0x00000005
        /*0eb4*/ 	.word	0x000348a0
        /*0eb8*/ 	.short	0x010a
        /*0eba*/ 	.byte	0x3f
	.zero		1


	//   ....[76]....
        /*0ebc*/ 	.word	0x00024ca0
        /*0ec0*/ 	.word	0x00000005
        /*0ec4*/ 	.word	0x000348c0
        /*0ec8*/ 	.short	0x010a
        /*0eca*/ 	.byte	0x3f
	.zero		1


	//   ....[77]....
        /*0ecc*/ 	.word	0x00024cf0
        /*0ed0*/ 	.word	0x00000006
        /*0ed4*/ 	.word	0x000348a0
        /*0ed8*/ 	.short	0x010a
        /*0eda*/ 	.byte	0x3f
	.zero		1


	//   ....[78]....
        /*0edc*/ 	.word	0x00024d40
        /*0ee0*/ 	.word	0x00000006
        /*0ee4*/ 	.word	0x000348c0
        /*0ee8*/ 	.short	0x010a
        /*0eea*/ 	.byte	0x3f
	.zero		1


	//   ....[79]....
        /*0eec*/ 	.word	0x00024ee0
        /*0ef0*/ 	.word	0x00000006
        /*0ef4*/ 	.word	0x00034840
        /*0ef8*/ 	.short	0x010a
        /*0efa*/ 	.byte	0x3f
	.zero		1


	//   ....[80]....
        /*0efc*/ 	.word	0x00024f60
        /*0f00*/ 	.word	0x00000006
        /*0f04*/ 	.word	0x00034820
        /*0f08*/ 	.short	0x010a
        /*0f0a*/ 	.byte	0x3f
	.zero		1


	//   ....[81]....
        /*0f0c*/ 	.word	0x00024fb0
        /*0f10*/ 	.word	0x00000008
        /*0f14*/ 	.word	0x00034840
        /*0f18*/ 	.short	0x010a
        /*0f1a*/ 	.byte	0x3f
	.zero		1


	//   ....[82]....
        /*0f1c*/ 	.word	0x00025000
        /*0f20*/ 	.word	0x00000009
        /*0f24*/ 	.word	0x00000060
        /*0f28*/ 	.short	0x010a
        /*0f2a*/ 	.byte	0x3f
	.zero		1


	//   ....[83]....
        /*0f2c*/ 	.word	0x00025050
        /*0f30*/ 	.word	0x00000002
        /*0f34*/ 	.word	0x00034840
        /*0f38*/ 	.short	0x010a
        /*0f3a*/ 	.byte	0x3f
	.zero		1


	//   ....[84]....
        /*0f3c*/ 	.word	0x000250a0
        /*0f40*/ 	.word	0x00000002
        /*0f44*/ 	.word	0x00000060
        /*0f48*/ 	.short	0x010a
        /*0f4a*/ 	.byte	0x3f
	.zero		1


	//   ....[85]....
        /*0f4c*/ 	.word	0x000250f0
        /*0f50*/ 	.word	0x00000002
        /*0f54*/ 	.word	0x00034840
        /*0f58*/ 	.short	0x010a
        /*0f5a*/ 	.byte	0x3f
	.zero		1


	//   ....[86]....
        /*0f5c*/ 	.word	0x00025140
        /*0f60*/ 	.word	0x00000002
        /*0f64*/ 	.word	0x00000060
        /*0f68*/ 	.short	0x010a
        /*0f6a*/ 	.byte	0x3f
	.zero		1


	//   ....[87]....
        /*0f6c*/ 	.word	0x00025190
        /*0f70*/ 	.word	0x00000003
        /*0f74*/ 	.word	0x00034860
        /*0f78*/ 	.short	0x010a
        /*0f7a*/ 	.byte	0x3f
	.zero		1


	//   ....[88]....
        /*0f7c*/ 	.word	0x00025b40
        /*0f80*/ 	.word	0x00000000
        /*0f84*/ 	.word	0x00034820
        /*0f88*/ 	.short	0x010a
        /*0f8a*/ 	.byte	0x3f
	.zero		1


	//   ....[89]....
        /*0f8c*/ 	.word	0x00025ce0
        /*0f90*/ 	.word	0x00000006
        /*0f94*/ 	.word	0x00000000
        /*0f98*/ 	.short	0x010a
        /*0f9a*/ 	.byte	0x3f
	.zero		1


	//   ....[90]....
        /*0f9c*/ 	.word	0x00025d30
        /*0fa0*/ 	.word	0x00000007
        /*0fa4*/ 	.word	0x00000000
        /*0fa8*/ 	.short	0x010a
        /*0faa*/ 	.byte	0x3f
	.zero		1


	//   ....[91]....
        /*0fac*/ 	.word	0x00025d80
        /*0fb0*/ 	.word	0x00000004
        /*0fb4*/ 	.word	0x00000000
        /*0fb8*/ 	.short	0x010a
        /*0fba*/ 	.byte	0x3f
	.zero		1


	//----- nvinfo : EIATTR_NUM_MBARRIERS
	.align		4
.L_186:
        /*0fbc*/ 	.byte	0x03, 0x38
        /*0fbe*/ 	.short	0x0016


	//----- nvinfo : EIATTR_EXIT_INSTR_OFFSETS
	.align		4
        /*0fc0*/ 	.byte	0x04, 0x1c
        /*0fc2*/ 	.short	(.L_188 - .L_187)


	//   ....[0]....
.L_187:
        /*0fc4*/ 	.word	0x000241e0


	//----- nvinfo : EIATTR_MAX_THREADS
	.align		4
.L_188:
        /*0fc8*/ 	.byte	0x04, 0x05
        /*0fca*/ 	.short	(.L_190 - .L_189)
.L_189:
        /*0fcc*/ 	.word	0x00000180
        /*0fd0*/ 	.word	0x00000001
        /*0fd4*/ 	.word	0x00000001


	//----- nvinfo : EIATTR_CRS_STACK_SIZE
	.align		4
.L_190:
        /*0fd8*/ 	.byte	0x04, 0x1e
        /*0fda*/ 	.short	(.L_192 - .L_191)
.L_191:
        /*0fdc*/ 	.word	0x00000000


	//----- nvinfo : EIATTR_CBANK_PARAM_SIZE
	.align		4
.L_192:
        /*0fe0*/ 	.byte	0x03, 0x19
        /*0fe2*/ 	.short	0x0a70


	//----- nvinfo : EIATTR_PARAM_CBANK
	.align		4
        /*0fe4*/ 	.byte	0x04, 0x0a
        /*0fe6*/ 	.short	(.L_194 - .L_193)
	.align		4
.L_193:
        /*0fe8*/ 	.word	index@(.nv.constant0._ZN7cutlass13device_kernelIN5flash11enable_sm90INS1_16FlashAttnFwdSm90INS1_25CollectiveMainloopFwdSm90ILi2EN4cute5tupleIJNS5_1CILi1EEES8_S8_EEENS6_IJNS7_ILi128EEENS7_ILi176EEESA_EEELi128ENS_10bfloat16_tEfNS_4arch4Sm90ELb0ELb0ELb0ELb1ELb0ELb1ELb0ELb1ELb1ELb0ELb0ELb0EEENS1_21CollectiveEpilogueFwdINS6_IJSA_SA_SB_EEES9_SD_SF_Li256ELb1ELb0ELb0ELb0EEENS1_36VarlenDynamicPersistentTileSchedulerILi128ELi176ELi256ELi32ELb0ELb0ELb1ELb0ELb1ELb1EEEEEEEEEvNT_6ParamsE)
        /*0fec*/ 	.short	0x0210
        /*0fee*/ 	.short	0x0a70


	//----- nvinfo : EIATTR_SW_WAR
	.align		4
.L_194:
        /*0ff0*/ 	.byte	0x04, 0x36
        /*0ff2*/ 	.short	(.L_196 - .L_195)
.L_195:
        /*0ff4*/ 	.word	0x00000008
.L_196:


//--------------------- .nv.info._ZN7cutlass13device_kernelIN5flash11enable_sm90INS1_16FlashAttnFwdSm90INS1_25CollectiveMainloopFwdSm90ILi2EN4cute5tupleIJNS5_1CILi1EEES8_S8_EEENS6_IJNS7_ILi128EEESA_SA_EEELi128ENS_10bfloat16_tEfNS_4arch4Sm90ELb0ELb1ELb0ELb0ELb0ELb0ELb0ELb1ELb1ELb0ELb0ELb0EEENS1_21CollectiveEpilogueFwdISB_S9_SC_SE_Li256ELb0ELb0ELb0ELb0EEENS1_30DynamicPersistentTileSchedulerILi256ELi32ELb0ELb0ELb1EEEEEEEEEvNT_6ParamsE --------------------------
	.section	.nv.info._ZN7cutlass13device_kernelIN5flash11enable_sm90INS1_16FlashAttnFwdSm90INS1_25CollectiveMainloopFwdSm90ILi2EN4cute5tupleIJNS5_1CILi1EEES8_S8_EEENS6_IJNS7_ILi128EEESA_SA_EEELi128ENS_10bfloat16_tEfNS_4arch4Sm90ELb0ELb1ELb0ELb0ELb0ELb0ELb0ELb1ELb1ELb0ELb0ELb0EEENS1_21CollectiveEpilogueFwdISB_S9_SC_SE_Li256ELb0ELb0ELb0ELb0EEENS1_30DynamicPersistentTileSchedulerILi256ELi32ELb0ELb0ELb1EEEEEEEEEvNT_6ParamsE,"",@"SHT_CUDA_INFO"
	.sectionflags	@""
	.align	4


	//----- nvinfo : EIATTR_CUDA_API_VERSION
	.align		4
        /*0000*/ 	.byte	0x04, 0x37
        /*0002*/ 	.short	(.L_198 - .L_197)
.L_197:
        /*0004*/ 	.word	0x00000082


	//----- nvinfo : EIATTR_KPARAM_INFO
	.align		4
.L_198:
        /*0008*/ 	.byte	0x04, 0x17
        /*000a*/ 	.short	(.L_200 - .L_199)
.L_199:
        /*000c*/ 	.word	0x00000000
        /*0010*/ 	.short	0x0000
        /*0012*/ 	.short	0x0070
        /*0014*/ 	.byte	0x00, 0xf0, 0x01, 0x2e


	//----- nvinfo : EIATTR_SPARSE_MMA_MASK
	.align		4
.L_200:
        /*0018*/ 	.byte	0x03, 0x50
        /*001a*/ 	.short	0x0000


	//----- nvinfo : EIATTR_MAXREG_COUNT
	.align		4
        /*001c*/ 	.byte	0x03, 0x1b
        /*001e*/ 	.short	0x00a8


	//----- nvinfo : EIATTR_NUM_BARRIERS
	.align		4
        /*0020*/ 	.byte	0x02, 0x4c
        /*0022*/ 	.byte	0x10
	.zero		1


	//----- nvinfo : EIATTR_EXTERNS
	.align		4
        /*0024*/ 	.byte	0x04, 0x0f
        /*0026*/ 	.short	(.L_202 - .L_201)


	//   ....[0]....
	.align		4
.L_201:
        /*0028*/ 	.word	index@(__assertfail)


	//----- nvinfo : EIATTR_MERCURY_ISA_VERSION
	.align		4
.L_202:
        /*002c*/ 	.byte	0x03, 0x5f
        /*002e*/ 	.short	0x0101


	//----- nvinfo : EIATTR_INT_WARP_WIDE_INSTR_OFFSETS
	.align		4
        /*0030*/ 	.byte	0x04, 0x31
        /*0032*/ 	.short	(.L_204 - .L_203)


	//   ....[0]....
.L_203:
        /*0034*/ 	.word	0x00000180


	//   ....[1]....
        /*0038*/ 	.word	0x000001b0


	//   ....[2]....
        /*003c*/ 	.word	0x000001c0


	//   ....[3]....
        /*0040*/ 	.word	0x0000f1f0


	//   ....[4]....
        /*0044*/ 	.word	0x0000f280


	//   ....[5]....
        /*0048*/ 	.word	0x0000f7b0


	//   ....[6]....
        /*004c*/ 	.word	0x000112f0


	//   ....[7]....
        /*0050*/ 	.word	0x00011380


	//----- nvinfo : EIATTR_COOP_GROUP_MASK_REGIDS
	.align		4
.L_204:
        /*0054*/ 	.byte	0x04, 0x29
        /*0056*/ 	.short	(.L_206 - .L_205)


	//   ....[0]....
.L_205:
        /*0058*/ 	.word	0xffffffff


	//   ....[1]....
        /*005c*/ 	.word	0xffffffff


	//   ....[2]....
        /*0060*/ 	.word	0xffffffff


	//   ....[3]....
        /*0064*/ 	.word	0xffffffff


	//   ....[4]....
        /*0068*/ 	.word	0xffffffff


	//   ....[5]....
        /*006c*/ 	.word	0xffffffff


	//   ....[6]....
        /*0070*/ 	.word	0xffffffff


	//   ....[7]....
        /*0074*/ 	.word	0xffffffff


	//   ....[8]....
        /*0078*/ 	.word	0xffffffff


	//   ....[9]....
        /*007c*/ 	.word	0xffffffff


	//   ....[10]....
        /*0080*/ 	.word	0xffffffff


	//   ....[11]....
        /*0084*/ 	.word	0xffffffff


	//   ....[12]....
        /*0088*/ 	.word	0xffffffff


	//   ....[13]....
        /*008c*/ 	.word	0xffffffff


	//   ....[14]....
        /*0090*/ 	.word	0xffffffff


	//   ....[15]....
        /*0094*/ 	.word	0xffffffff


	//   ....[16]....
        /*0098*/ 	.word	0xffffffff


	//   ....[17]....
        /*009c*/ 	.word	0xffffffff


	//   ....[18]....
        /*00a0*/ 	.word	0xffffffff


	//   ....[19]....
        /*00a4*/ 	.word	0xffffffff


	//   ....[20]....
        /*00a8*/ 	.word	0xffffffff


	//   ....[21]....
        /*00ac*/ 	.word	0xffffffff


	//   ....[22]....
        /*00b0*/ 	.word	0xffffffff


	//   ....[23]....
        /*00b4*/ 	.word	0xffffffff


	//   ....[24]....
        /*00b8*/ 	.word	0xffffffff


	//   ....[25]....
        /*00bc*/ 	.word	0xffffffff


	//   ....[26]....
        /*00c0*/ 	.word	0xffffffff


	//   ....[27]....
        /*00c4*/ 	.word	0xffffffff


	//   ....[28]....
        /*00c8*/ 	.word	0xffffffff


	//   ....[29]....
        /*00cc*/ 	.word	0xffffffff


	//   ....[30]....
        /*00d0*/ 	.word	0xffffffff


	//   ....[31]....
        /*00d4*/ 	.word	0xffffffff


	//   ....[32]....
        /*00d8*/ 	.word	0x0500000f


	//   ....[33]....
        /*00dc*/ 	.word	0x0500000f


	//----- nvinfo : EIATTR_COOP_GROUP_INSTR_OFFSETS
	.align		4
.L_206:
        /*00e0*/ 	.byte	0x04, 0x28
        /*00e2*/ 	.short	(.L_208 - .L_207)


	//   ....[0]....
.L_207:
        /*00e4*/ 	.word	0x00000060


	//   ....[1]....
        /*00e8*/ 	.word	0x00000190


	//   ....[2]....
        /*00ec*/ 	.word	0x000001e0


	//   ....[3]....
        /*00f0*/ 	.word	0x000003d0


	//   ....[4]....
        /*00f4*/ 	.word	0x00000530


	//   ....[5]....
        /*00f8*/ 	.word	0x00000650


	//   ....[6]....
        /*00fc*/ 	.word	0x000007b0


	//   ....[7]....
        /*0100*/ 	.word	0x00001710


	//   ....[8]....
        /*0104*/ 	.word	0x000033d0


	//   ....[9]....
        /*0108*/ 	.word	0x00003480


	//   ....[10]....
        /*010c*/ 	.word	0x00003b60


	//   ....[11]....
        /*0110*/ 	.word	0x00003bc0


	//   ....[12]....
        /*0114*/ 	.word	0x00006060


	//   ....[13]....
        /*0118*/ 	.word	0x00006080


	//   ....[14]....
        /*011c*/ 	.word	0x00006a60


	//   ....[15]....
        /*0120*/ 	.word	0x00006ad0


	//   ....[16]....
        /*0124*/ 	.word	0x00008450


	//   ....[17]....
        /*0128*/ 	.word	0x00008470


	//   ....[18]....
        /*012c*/ 	.word	0x00008730


	//   ....[19]....
        /*0130*/ 	.word	0x00008870


	//   ....[20]....
        /*0134*/ 	.word	0x0000b2c0


	//   ....[21]....
        /*0138*/ 	.word	0x0000b2e0


	//   ....[22]....
        /*013c*/ 	.word	0x0000bcb0


	//   ....[23]....
        /*0140*/ 	.word	0x0000bd20


	//   ....[24]....
        /*0144*/ 	.word	0x0000cdd0


	//   ....[25]....
        /*0148*/ 	.word	0x0000ce10


	//   ....[26]....
        /*014c*/ 	.word	0x0000cf00


	//   ....[27]....
        /*0150*/ 	.word	0x0000cf20


	//   ....[28]....
        /*0154*/ 	.word	0x0000dec0


	//   ....[29]....
        /*0158*/ 	.word	0x0000e950


	//   ....[30]....
        /*015c*/ 	.word	0x000116b0


	//   ....[31]....
        /*0160*/ 	.word	0x00011880


	//   ....[32]....
        /*0164*/ 	.word	0x00011eb0


	//   ....[33]....
        /*0168*/ 	.word	0x00012290


	//----- nvinfo : EIATTR_REG_RECONFIG
	.align		4
.L_208:
        /*016c*/ 	.byte	0x01, 0x54
	.zero		2


	//----- nvinfo : EIATTR_SYSCALL_OFFSETS
	.align		4
        /*0170*/ 	.byte	0x04, 0x46
        /*0172*/ 	.short	(.L_210 - .L_209)


	//   ....[0]....
.L_209:
        /*0174*/ 	.word	0x000018c0


	//   ....[1]....
        /*0178*/ 	.word	0x0000f410


	//   ....[2]....
        /*017c*/ 	.word	0x0000f550


	//   ....[3]....
        /*0180*/ 	.word	0x0000f640


	//----- nvinfo : EIATTR_MBARRIER_INSTR_OFFSETS
	.align		4
.L_210:
        /*0184*/ 	.byte	0x04, 0x39
        /*0186*/ 	.short	(.L_212 - .L_211)


	//   ....[0]....
.L_211:
        /*0188*/ 	.word	0x00000280
        /*018c*/ 	.word	0x000000ff
        /*0190*/ 	.word	0x00028800
        /*0194*/ 	.short	0x0100
        /*0196*/ 	.byte	0x06
	.zero		1


	//   ....[1]....
        /*0198*/ 	.word	0x00000290
        /*019c*/ 	.word	0x000000ff
        /*01a0*/ 	.word	0x00028820
        /*01a4*/ 	.short	0x0100
        /*01a6*/ 	.byte	0x06
	.zero		1


	//   ....[2]....
        /*01a8*/ 	.word	0x00000380
        /*01ac*/ 	.word	0x000000ff
        /*01b0*/ 	.word	0x00028830
        /*01b4*/ 	.short	0x0100
        /*01b6*/ 	.byte	0x08
	.zero		1


	//   ....[3]....
        /*01b8*/ 	.word	0x00000390
        /*01bc*/ 	.word	0x000000ff
        /*01c0*/ 	.word	0x00028840
        /*01c4*/ 	.short	0x0100
        /*01c6*/ 	.byte	0x08
	.zero		1


	//   ....[4]....
        /*01c8*/ 	.word	0x000003a0
        /*01cc*/ 	.word	0x000000ff
        /*01d0*/ 	.word	0x00028838
        /*01d4*/ 	.short	0x0100
        /*01d6*/ 	.byte	0x08
	.zero		1


	//   ....[5]....
        /*01d8*/ 	.word	0x000003b0
        /*01dc*/ 	.word	0x000000ff
        /*01e0*/ 	.word	0x00028848
        /*01e4*/ 	.short	0x0100
        /*01e6*/ 	.byte	0x08
	.zero		1


	//   ....[6]....
        /*01e8*/ 	.word	0x000004e0
        /*01ec*/ 	.word	0x000000ff
        /*01f0*/ 	.word	0x00028850
        /*01f4*/ 	.short	0x0100
        /*01f6*/ 	.byte	0x08
	.zero		1


	//   ....[7]....
        /*01f8*/ 	.word	0x000004f0
        /*01fc*/ 	.word	0x000000ff
        /*0200*/ 	.word	0x00028860
        /*0204*/ 	.short	0x0100
        /*0206*/ 	.byte	0x08
	.zero		1


	//   ....[8]....
        /*0208*/ 	.word	0x00000500
        /*020c*/ 	.word	0x000000ff
        /*0210*/ 	.word	0x00028858
        /*0214*/ 	.short	0x0100
        /*0216*/ 	.byte	0x08
	.zero		1


	//   ....[9]....
        /*0218*/ 	.word	0x00000510
        /*021c*/ 	.word	0x000000ff
        /*0220*/ 	.word	0x00028868
        /*0224*/ 	.short	0x0100
        /*0226*/ 	.byte	0x08
	.zero		1


	//   ....[10]....
        /*0228*/ 	.word	0x00000600
        /*022c*/ 	.word	0x000000ff
        /*0230*/ 	.word	0x00028870
        /*0234*/ 	.short	0x0100
        /*0236*/ 	.byte	0x06
	.zero		1


	//   ....[11]....
        /*0238*/ 	.word	0x00000610
        /*023c*/ 	.word	0x000000ff
        /*0240*/ 	.word	0x00028880
        /*0244*/ 	.short	0x0100
        /*0246*/ 	.byte	0x06
	.zero		1


	//   ....[12]....
        /*0248*/ 	.word	0x00000620
        /*024c*/ 	.word	0x000000ff
        /*0250*/ 	.word	0x00028878
        /*0254*/ 	.short	0x0100
        /*0256*/ 	.byte	0x06
	.zero		1


	//   ....[13]....
        /*0258*/ 	.word	0x00000630
        /*025c*/ 	.word	0x000000ff
        /*0260*/ 	.word	0x00028888
        /*0264*/ 	.short	0x0100
        /*0266*/ 	.byte	0x06
	.zero		1


	//   ....[14]....
        /*0268*/ 	.word	0x00000760
        /*026c*/ 	.word	0x000000ff
        /*0270*/ 	.word	0x00028890
        /*0274*/ 	.short	0x0100
        /*0276*/ 	.byte	0x08
	.zero		1


	//   ....[15]....
        /*0278*/ 	.word	0x00000770
        /*027c*/ 	.word	0x000000ff
        /*0280*/ 	.word	0x000288a0
        /*0284*/ 	.short	0x0100
        /*0286*/ 	.byte	0x08
	.zero		1


	//   ....[16]....
        /*0288*/ 	.word	0x00000780
        /*028c*/ 	.word	0x000000ff
        /*0290*/ 	.word	0x00028898
        /*0294*/ 	.short	0x0100
        /*0296*/ 	.byte	0x08
	.zero		1


	//   ....[17]....
        /*0298*/ 	.word	0x00000790
        /*029c*/ 	.word	0x000000ff
        /*02a0*/ 	.word	0x000288a8
        /*02a4*/ 	.short	0x0100
        /*02a6*/ 	.byte	0x08
	.zero		1


	//   ....[18]....
        /*02a8*/ 	.word	0x000008c0
        /*02ac*/ 	.word	0x000000ff
        /*02b0*/ 	.word	0x000288b0
        /*02b4*/ 	.short	0x0100
        /*02b6*/ 	.byte	0x08
	.zero		1


	//   ....[19]....
        /*02b8*/ 	.word	0x000008d0
        /*02bc*/ 	.word	0x000000ff
        /*02c0*/ 	.word	0x000288c0
        /*02c4*/ 	.short	0x0100
        /*02c6*/ 	.byte	0x08
	.zero		1


	//   ....[20]....
        /*02c8*/ 	.word	0x000008e0
        /*02cc*/ 	.word	0x000000ff
        /*02d0*/ 	.word	0x000288b8
        /*02d4*/ 	.short	0x0100
        /*02d6*/ 	.byte	0x08
	.zero		1


	//   ....[21]....
        /*02d8*/ 	.word	0x000008f0
        /*02dc*/ 	.word	0x000000ff
        /*02e0*/ 	.word	0x000288c8
        /*02e4*/ 	.short	0x0100
        /*02e6*/ 	.byte	0x08
	.zero		1


	//   ....[22]....
        /*02e8*/ 	.word	0x00001940
        /*02ec*/ 	.word	0x000000ff
        /*02f0*/ 	.word	0x00028800
        /*02f4*/ 	.short	0x010a
        /*02f6*/ 	.byte	0x27
	.zero		1


	//   ....[23]....
        /*02f8*/ 	.word	0x000019c0
        /*02fc*/ 	.word	0x00000007
        /*0300*/ 	.word	0x00028830
        /*0304*/ 	.short	0x010a
        /*0306*/ 	.byte	0x3f
	.zero		1


	//   ....[24]....
        /*0308*/ 	.word	0x00001a20
        /*030c*/ 	.word	0x00000007
        /*0310*/ 	.word	0x00028830
        /*0314*/ 	.short	0x010a
        /*0316*/ 	.byte	0x3f
	.zero		1


	//   ....[25]....
        /*0318*/ 	.word	0x00001f40
        /*031c*/ 	.word	0x00000000
        /*0320*/ 	.word	0x00000000
        /*0324*/ 	.short	0x0101
        /*0326*/ 	.byte	0x3f
	.zero		1


	//   ....[26]....
        /*0328*/ 	.word	0x00004b80
        /*032c*/ 	.word	0x000000ff
        /*0330*/ 	.word	0x00028830
        /*0334*/ 	.short	0x010a
        /*0336*/ 	.byte	0x06
	.zero		1


	//   ....[27]....
        /*0338*/ 	.word	0x00004bc0
        /*033c*/ 	.word	0x000000ff
        /*0340*/ 	.word	0x00028830
        /*0344*/ 	.short	0x010a
        /*0346*/ 	.byte	0x06
	.zero		1


	//   ....[28]....
        /*0348*/ 	.word	0x00004ee0
        /*034c*/ 	.word	0x000000ff
        /*0350*/ 	.word	0x00028850
        /*0354*/ 	.short	0x010a
        /*0356*/ 	.byte	0x06
	.zero		1


	//   ....[29]....
        /*0358*/ 	.word	0x00004f20
        /*035c*/ 	.word	0x000000ff
        /*0360*/ 	.word	0x00028850
        /*0364*/ 	.short	0x010a
        /*0366*/ 	.byte	0x06
	.zero		1


	//   ....[30]....
        /*0368*/ 	.word	0x000052e0
        /*036c*/ 	.word	0x0000000b
        /*0370*/ 	.word	0x00000000
        /*0374*/ 	.short	0x0101
        /*0376*/ 	.byte	0x3f
	.zero		1


	//   ....[31]....
        /*0378*/ 	.word	0x00007010
        /*037c*/ 	.word	0x00000024
        /*0380*/ 	.word	0x00000000
        /*0384*/ 	.short	0x0101
        /*0386*/ 	.byte	0x3f
	.zero		1


	//   ....[32]....
        /*0388*/ 	.word	0x00007da0
        /*038c*/ 	.word	0x000000ff
        /*0390*/ 	.word	0x00028830
        /*0394*/ 	.short	0x010a
        /*0396*/ 	.byte	0x06
	.zero		1


	//   ....[33]....
        /*0398*/ 	.word	0x00007de0
        /*039c*/ 	.word	0x000000ff
        /*03a0*/ 	.word	0x00028830
        /*03a4*/ 	.short	0x010a
        /*03a6*/ 	.byte	0x06
	.zero		1


	//   ....[34]....
        /*03a8*/ 	.word	0x00008100
        /*03ac*/ 	.word	0x000000ff
        /*03b0*/ 	.word	0x00028850
        /*03b4*/ 	.short	0x010a
        /*03b6*/ 	.byte	0x06
	.zero		1


	//   ....[35]....
        /*03b8*/ 	.word	0x00008140
        /*03bc*/ 	.word	0x000000ff
        /*03c0*/ 	.word	0x00028850
        /*03c4*/ 	.short	0x010a
        /*03c6*/ 	.byte	0x06
	.zero		1


	//   ....[36]....
        /*03c8*/ 	.word	0x00009500
        /*03cc*/ 	.word	0x0000001b
        /*03d0*/ 	.word	0x00000000
        /*03d4*/ 	.short	0x0101
        /*03d6*/ 	.byte	0x3f
	.zero		1


	//   ....[37]....
        /*03d8*/ 	.word	0x000096b0
        /*03dc*/ 	.word	0x0000001f
        /*03e0*/ 	.word	0x00000000
        /*03e4*/ 	.short	0x0101
        /*03e6*/ 	.byte	0x3f
	.zero		1


	//   ....[38]....
        /*03e8*/ 	.word	0x00009de0
        /*03ec*/ 	.word	0x000000ff
        /*03f0*/ 	.word	0x00028830
        /*03f4*/ 	.short	0x010a
        /*03f6*/ 	.byte	0x06
	.zero		1


	//   ....[39]....
        /*03f8*/ 	.word	0x00009e20
        /*03fc*/ 	.word	0x000000ff
        /*0400*/ 	.word	0x00028830
        /*0404*/ 	.short	0x010a
        /*0406*/ 	.byte	0x06
	.zero		1


	//   ....[40]....
        /*0408*/ 	.word	0x0000a140
        /*040c*/ 	.word	0x000000ff
        /*0410*/ 	.word	0x00028850
        /*0414*/ 	.short	0x010a
        /*0416*/ 	.byte	0x06
	.zero		1


	//   ....[41]....
        /*0418*/ 	.word	0x0000a180
        /*041c*/ 	.word	0x000000ff
        /*0420*/ 	.word	0x00028850
        /*0424*/ 	.short	0x010a
        /*0426*/ 	.byte	0x06
	.zero		1


	//   ....[42]....
        /*0428*/ 	.word	0x0000a510
        /*042c*/ 	.word	0x00000006
        /*0430*/ 	.word	0x00000000
        /*0434*/ 	.short	0x0101
        /*0436*/ 	.byte	0x3f
	.zero		1


	//   ....[43]....
        /*0438*/ 	.word	0x0000c1e0
        /*043c*/ 	.word	0x00000022
        /*0440*/ 	.word	0x00000000
        /*0444*/ 	.short	0x0101
        /*0446*/ 	.byte	0x3f
	.zero		1


	//   ....[44]....
        /*0448*/ 	.word	0x0000cd40
        /*044c*/ 	.word	0x000000ff
        /*0450*/ 	.word	0x00028850
        /*0454*/ 	.short	0x010a
        /*0456*/ 	.byte	0x05
	.zero		1


	//   ....[45]....
        /*0458*/ 	.word	0x0000cd80
        /*045c*/ 	.word	0x000000ff
        /*0460*/ 	.word	0x00028850
        /*0464*/ 	.short	0x010a
        /*0466*/ 	.byte	0x05
	.zero		1


	//   ....[46]....
        /*0468*/ 	.word	0x0000d2a0
        /*046c*/ 	.word	0x00000004
        /*0470*/ 	.word	0x00000000
        /*0474*/ 	.short	0x0101
        /*0476*/ 	.byte	0x3f
	.zero		1


	//   ....[47]....
        /*0478*/ 	.word	0x0000e040
        /*047c*/ 	.word	0x000000ff
        /*0480*/ 	.word	0x00000000
        /*0484*/ 	.short	0x0101
        /*0486*/ 	.byte	0x05
	.zero		1


	//   ....[48]....
        /*0488*/ 	.word	0x0000fa70
        /*048c*/ 	.word	0x00000008
        /*0490*/ 	.word	0x00028840
        /*0494*/ 	.short	0x010a
        /*0496*/ 	.byte	0x3f
	.zero		1


	//   ....[49]....
        /*0498*/ 	.word	0x0000fe30
        /*049c*/ 	.word	0x000000ff
        /*04a0*/ 	.word	0x00028820
        /*04a4*/ 	.short	0x010a
        /*04a6*/ 	.byte	0x27
	.zero		1


	//   ....[50]....
        /*04a8*/ 	.word	0x00010110
        /*04ac*/ 	.word	0x00000003
        /*04b0*/ 	.word	0x00028840
        /*04b4*/ 	.short	0x010a
        /*04b6*/ 	.byte	0x3f
	.zero		1


	//   ....[51]....
        /*04b8*/ 	.word	0x00010330
        /*04bc*/ 	.word	0x00000002
        /*04c0*/ 	.word	0x00000060
        /*04c4*/ 	.short	0x010a
        /*04c6*/ 	.byte	0x3f
	.zero		1


	//   ....[52]....
        /*04c8*/ 	.word	0x00010800
        /*04cc*/ 	.word	0x00000003
        /*04d0*/ 	.word	0x00028840
        /*04d4*/ 	.short	0x010a
        /*04d6*/ 	.byte	0x3f
	.zero		1


	//   ....[53]....
        /*04d8*/ 	.word	0x00010a20
        /*04dc*/ 	.word	0x00000002
        /*04e0*/ 	.word	0x00000060
        /*04e4*/ 	.short	0x010a
        /*04e6*/ 	.byte	0x3f
	.zero		1


	//   ....[54]....
        /*04e8*/ 	.word	0x00010e10
        /*04ec*/ 	.word	0x00000002
        /*04f0*/ 	.word	0x00028840
        /*04f4*/ 	.short	0x010a
        /*04f6*/ 	.byte	0x3f
	.zero		1


	//   ....[55]....
        /*04f8*/ 	.word	0x00011060
        /*04fc*/ 	.word	0x00000002
        /*0500*/ 	.word	0x00000060
        /*0504*/ 	.short	0x010a
        /*0506*/ 	.byte	0x3f
	.zero		1


	//   ....[56]....
        /*0508*/ 	.word	0x00011420
        /*050c*/ 	.word	0x00000003
        /*0510*/ 	.word	0x00028860
        /*0514*/ 	.short	0x010a
        /*0516*/ 	.byte	0x3f
	.zero		1


	//   ....[57]....
        /*0518*/ 	.word	0x00011830
        /*051c*/ 	.word	0x00000007
        /*0520*/ 	.word	0x00028820
        /*0524*/ 	.short	0x010a
        /*0526*/ 	.byte	0x3f
	.zero		1


	//   ....[58]....
        /*0528*/ 	.word	0x00011980
        /*052c*/ 	.word	0x00000005
        /*0530*/ 	.word	0x00000000
        /*0534*/ 	.short	0x010a
        /*0536*/ 	.byte	0x3f
	.zero		1


	//   ....[59]....
        /*0538*/ 	.word	0x000119f0
        /*053c*/ 	.word	0x00000003
        /*0540*/ 	.word	0x00000000
        /*0544*/ 	.short	0x010a
        /*0546*/ 	.byte	0x3f
	.zero		1


	//   ....[60]....
        /*0548*/ 	.word	0x00011a50
        /*054c*/ 	.word	0x00000005
        /*0550*/ 	.word	0x00000000
        /*0554*/ 	.short	0x010a
        /*0556*/ 	.byte	0x3f
	.zero		1


	//   ....[61]....
        /*0558*/ 	.word	0x00011a80
        /*055c*/ 	.word	0x00000003
        /*0560*/ 	.word	0x00000000
        /*0564*/ 	.short	0x010a
        /*0566*/ 	.byte	0x3f
	.zero		1


	//   ....[62]....
        /*0568*/ 	.word	0x00011af0
        /*056c*/ 	.word	0x00000003
        /*0570*/ 	.word	0x00028800
        /*0574*/ 	.short	0x010a
        /*0576*/ 	.byte	0x3f
	.zero		1


	//   ....[63]....
        /*0578*/ 	.word	0x00011b40
        /*057c*/ 	.word	0x00000007
        /*0580*/ 	.word	0x00028830
        /*0584*/ 	.short	0x010a
        /*0586*/ 	.byte	0x3f
	.zero		1


	//   ....[64]....
        /*0588*/ 	.word	0x00011ba0
        /*058c*/ 	.word	0x0000000b
        /*0590*/ 	.word	0x00028830
        /*0594*/ 	.short	0x010a
        /*0596*/ 	.byte	0x3f
	.zero		1


	//   ....[65]....
        /*0598*/ 	.word	0x00011c00
        /*059c*/ 	.word	0x0000000b
        /*05a0*/ 	.word	0x00028850
        /*05a4*/ 	.short	0x010a
        /*05a6*/ 	.byte	0x3f
	.zero		1


	//   ....[66]....
        /*05a8*/ 	.word	0x00011c60
        /*05ac*/ 	.word	0x00000009
        /*05b0*/ 	.word	0x00028830
        /*05b4*/ 	.short	0x010a
        /*05b6*/ 	.byte	0x3f
	.zero		1


	//   ....[67]....
        /*05b8*/ 	.word	0x00011cc0
        /*05bc*/ 	.word	0x00000009
        /*05c0*/ 	.word	0x00028850
        /*05c4*/ 	.short	0x010a
        /*05c6*/ 	.byte	0x3f
	.zero		1


	//   ....[68]....
        /*05c8*/ 	.word	0x00011d20
        /*05cc*/ 	.word	0x00000009
        /*05d0*/ 	.word	0x00028830
        /*05d4*/ 	.short	0x010a
        /*05d6*/ 	.byte	0x3f
	.zero		1


	//   ....[69]....
        /*05d8*/ 	.word	0x00011d80
        /*05dc*/ 	.word	0x00000009
        /*05e0*/ 	.word	0x00028850
        /*05e4*/ 	.short	0x010a
        /*05e6*/ 	.byte	0x3f
	.zero		1


	//   ....[70]....
        /*05e8*/ 	.word	0x00011de0
        /*05ec*/ 	.word	0x00000005
        /*05f0*/ 	.word	0x00028850
        /*05f4*/ 	.short	0x010a
        /*05f6*/ 	.byte	0x3f
	.zero		1


	//   ....[71]....
        /*05f8*/ 	.word	0x00011f60
        /*05fc*/ 	.word	0x00000008
        /*0600*/ 	.word	0x00028840
        /*0604*/ 	.short	0x010a
        /*0606*/ 	.byte	0x3f
	.zero		1


	//   ....[72]....
        /*0608*/ 	.word	0x00011fc0
        /*060c*/ 	.word	0x00000008
        /*0610*/ 	.word	0x00028820
        /*0614*/ 	.short	0x010a
        /*0616*/ 	.byte	0x3f
	.zero		1


	//   ....[73]....
        /*0618*/ 	.word	0x00012010
        /*061c*/ 	.word	0x00000003
        /*0620*/ 	.word	0x00028840
        /*0624*/ 	.short	0x010a
        /*0626*/ 	.byte	0x3f
	.zero		1


	//   ....[74]....
        /*0628*/ 	.word	0x00012060
        /*062c*/ 	.word	0x00000002
        /*0630*/ 	.word	0x00000060
        /*0634*/ 	.short	0x010a
        /*0636*/ 	.byte	0x3f
	.zero		1


	//   ....[75]....
        /*0638*/ 	.word	0x000120b0
        /*063c*/ 	.word	0x00000003
        /*0640*/ 	.word	0x00028840
        /*0644*/ 	.short	0x010a
        /*0646*/ 	.byte	0x3f
	.zero		1


	//   ....[76]....
        /*0648*/ 	.word	0x00012100
        /*064c*/ 	.word	0x00000002
        /*0650*/ 	.word	0x00000060
        /*0654*/ 	.short	0x010a
        /*0656*/ 	.byte	0x3f
	.zero		1


	//   ....[77]....
        /*0658*/ 	.word	0x00012150
        /*065c*/ 	.word	0x00000002
        /*0660*/ 	.word	0x00028840
        /*0664*/ 	.short	0x010a
        /*0666*/ 	.byte	0x3f
	.zero		1


	//   ....[78]....
        /*0668*/ 	.word	0x000121a0
        /*066c*/ 	.word	0x00000002
        /*0670*/ 	.word	0x00000060
        /*0674*/ 	.short	0x010a
        /*0676*/ 	.byte	0x3f
	.zero		1


	//   ....[79]....
        /*0678*/ 	.word	0x000121f0
        /*067c*/ 	.word	0x00000003
        /*0680*/ 	.word	0x00028860
        /*0684*/ 	.short	0x010a
        /*0686*/ 	.byte	0x3f
	.zero		1


	//   ....[80]....
        /*0688*/ 	.word	0x000122d0
        /*068c*/ 	.word	0x00000007
        /*0690*/ 	.word	0x00028820
        /*0694*/ 	.short	0x010a
        /*0696*/ 	.byte	0x3f
	.zero		1


	//   ....[81]....
        /*0698*/ 	.word	0x00012320
        /*069c*/ 	.word	0x00000005
        /*06a0*/ 	.word	0x00000000
        /*06a4*/ 	.short	0x010a
        /*06a6*/ 	.byte	0x3f
	.zero		1


	//   ....[82]....
        /*06a8*/ 	.word	0x00012370
        /*06ac*/ 	.word	0x00000003
        /*06b0*/ 	.word	0x00000000
        /*06b4*/ 	.short	0x010a
        /*06b6*/ 	.byte	0x3f
	.zero		1


	//   ....[83]....
        /*06b8*/ 	.word	0x000123c0
        /*06bc*/ 	.word	0x00000005
        /*06c0*/ 	.word	0x00000000
        /*06c4*/ 	.short	0x010a
        /*06c6*/ 	.byte	0x3f
	.zero		1


	//----- nvinfo : EIATTR_NUM_MBARRIERS
	.align		4
.L_212:
        /*06c8*/ 	.byte	0x03, 0x38
        /*06ca*/ 	.short	0x0016


	//----- nvinfo : EIATTR_EXIT_INSTR_OFFSETS
	.align		4
        /*06cc*/ 	.byte	0x04, 0x1c
        /*06ce*/ 	.short	(.L_214 - .L_213)


	//   ....[0]....
.L_213:
        /*06d0*/ 	.word	0x00000a50


	//   ....[1]....
        /*06d4*/ 	.word	0x0000e910


	//   ....[2]....
        /*06d8*/ 	.word	0x0000e970


	//   ....[3]....
        /*06dc*/ 	.word	0x000118a0


	//   ....[4]....
        /*06e0*/ 	.word	0x00011ad0


	//----- nvinfo : EIATTR_MAX_THREADS
	.align		4
.L_214:
        /*06e4*/ 	.byte	0x04, 0x05
        /*06e6*/ 	.short	(.L_216 - .L_215)
.L_215:
        /*06e8*/ 	.word	0x00000180
        /*06ec*/ 	.word	0x00000001
        /*06f0*/ 	.word	0x00000001


	//----- nvinfo : EIATTR_CRS_STACK_SIZE
	.align		4
.L_216:
        /*06f4*/ 	.byte	0x04, 0x1e
        /*06f6*/ 	.short	(.L_218 - .L_217)
.L_217:
        /*06f8*/ 	.word	0x00000000


	//----- nvinfo : EIATTR_CBANK_PARAM_SIZE
	.align		4
.L_218:
        /*06fc*/ 	.byte	0x03, 0x19
        /*06fe*/ 	.short	0x0bf0


	//----- nvinfo : EIATTR_PARAM_CBANK
	.align		4
        /*0700*/ 	.byte	0x04, 0x0a
        /*0702*/ 	.short	(.L_220 - .L_219)
	.align		4
.L_219:
        /*0704*/ 	.word	index@(.nv.constant0._ZN7cutlass13device_kernelIN5flash11enable_sm90INS1_16FlashAttnFwdSm90INS1_25CollectiveMainloopFwdSm90ILi2EN4cute5tupleIJNS5_1CILi1EEES8_S8_EEENS6_IJNS7_ILi128EEESA_SA_EEELi128ENS_10bfloat16_tEfNS_4arch4Sm90ELb0ELb1ELb0ELb0ELb0ELb0ELb0ELb1ELb1ELb0ELb0ELb0EEENS1_21CollectiveEpilogueFwdISB_S9_SC_SE_Li256ELb0ELb0ELb0ELb0EEENS1_30DynamicPersistentTileSchedulerILi256ELi32ELb0ELb0ELb1EEEEEEEEEvNT_6ParamsE)
        /*0708*/ 	.short	0x0210
        /*070a*/ 	.short	0x0bf0


	//----- nvinfo : EIATTR_SW_WAR
	.align		4
.L_220:
        /*070c*/ 	.byte	0x04, 0x36
        /*070e*/ 	.short	(.L_222 - .L_221)
.L_221:
        /*0710*/ 	.word	0x00000008
.L_222:


//--------------------- .nv.info._ZN7cutlass13device_kernelIN5flash11enable_sm90INS1_16FlashAttnFwdSm90INS1_25CollectiveMainloopFwdSm90ILi2EN4cute5tupleIJNS5_1CILi1EEES8_S8_EEENS6_IJNS7_ILi128EEESA_SA_EEELi128ENS_10bfloat16_tEfNS_4arch4Sm90ELb0ELb1ELb0ELb1ELb0ELb0ELb0ELb1ELb1ELb0ELb0ELb0EEENS1_21CollectiveEpilogueFwdISB_S9_SC_SE_Li256ELb1ELb0ELb0ELb0EEENS1_36VarlenDynamicPersistentTileSchedulerILi128ELi128ELi256ELi32ELb0ELb0ELb1ELb1ELb0ELb1EEEEEEEEEvNT_6ParamsE --------------------------
	.section	.nv.info._ZN7cutlass13device_kernelIN5flash11enable_sm90INS1_16FlashAttnFwdSm90INS1_25CollectiveMainloopFwdSm90ILi2EN4cute5tupleIJNS5_1CILi1EEES8_S8_EEENS6_IJNS7_ILi128EEESA_SA_EEELi128ENS_10bfloat16_tEfNS_4arch4Sm90ELb0ELb1ELb0ELb1ELb0ELb0ELb0ELb1ELb1ELb0ELb0ELb0EEENS1_21CollectiveEpilogueFwdISB_S9_SC_SE_Li256ELb1ELb0ELb0ELb0EEENS1_36VarlenDynamicPersistentTileSchedulerILi128ELi128ELi256ELi32ELb0ELb0ELb1ELb1ELb0ELb1EEEEEEEEEvNT_6ParamsE,"",@"SHT_CUDA_INFO"
	.sectionflags	@""
	.align	4


	//----- nvinfo : EIATTR_CUDA_API_VERSION
	.align		4
        /*0000*/ 	.byte	0x04, 0x37
        /*0002*/ 	.short	(.L_224 - .L_223)
.L_223:
        /*0004*/ 	.word	0x00000082


	//----- nvinfo : EIATTR_KPARAM_INFO
	.align		4
.L_224:
        /*0008*/ 	.byte	0x04, 0x17
        /*000a*/ 	.short	(.L_226 - .L_225)
.L_225:
        /*000c*/ 	.word	0x00000000
        /*0010*/ 	.short	0x0000
        /*0012*/ 	.short	0x0070
        /*0014*/ 	.byte	0x00, 0xf0, 0x01, 0x28


	//----- nvinfo : EIATTR_SPARSE_MMA_MASK
	.align		4
.L_226:
        /*0018*/ 	.byte	0x03, 0x50
        /*001a*/ 	.short	0x0000


	//----- nvinfo : EIATTR_MAXREG_COUNT
	.align		4
        /*001c*/ 	.byte	0x03, 0x1b
        /*001e*/ 	.short	0x00a8


	//----- nvinfo : EIATTR_NUM_BARRIERS
	.align		4
        /*0020*/ 	.byte	0x02, 0x4c
        /*0022*/ 	.byte	0x10
	.zero		1


	//----- nvinfo : EIATTR_EXTERNS
	.align		4
        /*0024*/ 	.byte	0x04, 0x0f
        /*0026*/ 	.short	(.L_228 - .L_227)


	//   ....[0]....
	.align		4
.L_227:
        /*0028*/ 	.word	index@(__assertfail)


	//----- nvinfo : EIATTR_ANNOTATIONS
	.align		4
.L_228:
        /*002c*/ 	.byte	0x04, 0x55
        /*002e*/ 	.short	(.L_230 - .L_229)


	//   ....[0]....
.L_229:
        /* <DEDUP_REMOVED lines=31> */


	//----- nvinfo : EIATTR_MERCURY_ISA_VERSION
	.align		4
.L_230:
        /*0208*/ 	.byte	0x03, 0x5f
        /*020a*/ 	.short	0x0101


	//----- nvinfo : EIATTR_UNUSED_LOAD_BYTE_OFFSET
	.align		4
        /*020c*/ 	.byte	0x04, 0x44
        /*020e*/ 	.short	(.L_232 - .L_231)


	//   ....[0]....
.L_231:
        /*0210*/ 	.word	0x00000a70
        /*0214*/ 	.word	0x0000fff0


	//   ....[1]....
        /*0218*/ 	.word	0x0000d940
        /*021c*/ 	.word	0x0000fff0


	//----- nvinfo : EIATTR_INT_WARP_WIDE_INSTR_OFFSETS
	.align		4
.L_232:
        /*0220*/ 	.byte	0x04, 0x31
        /*0222*/ 	.short	(.L_234 - .L_233)


	//   ....[0]....
.L_233:
        /*0224*/ 	.word	0x00000160


	//   ....[1]....
        /*0228*/ 	.word	0x000001a0


	//   ....[2]....
        /*022c*/ 	.word	0x00000210


	//   ....[3]....
        /*0230*/ 	.word	0x00010cd0


	//   ....[4]....
        /*0234*/ 	.word	0x00010d60


	//   ....[5]....
        /*0238*/ 	.word	0x00011260


	//   ....[6]....
        /*023c*/ 	.word	0x000112e0


	//   ....[7]....
        /*0240*/ 	.word	0x000113f0


	//   ....[8]....
        /*0244*/ 	.word	0x00013560


	//   ....[9]....
        /*0248*/ 	.word	0x000135f0


	//----- nvinfo : EIATTR_COOP_GROUP_MASK_REGIDS
	.align		4
.L_234:
        /*024c*/ 	.byte	0x04, 0x29
        /*024e*/ 	.short	(.L_236 - .L_235)


	//   ....[0]....
.L_235:
        /*0250*/ 	.word	0xffffffff


	//   ....[1]....
        /*0254*/ 	.word	0xffffffff


	//   ....[2]....
        /*0258*/ 	.word	0xffffffff


	//   ....[3]....
        /*025c*/ 	.word	0xffffffff


	//   ....[4]....
        /*0260*/ 	.word	0xffffffff


	//   ....[5]....
        /*0264*/ 	.word	0xffffffff


	//   ....[6]....
        /*0268*/ 	.word	0xffffffff


	//   ....[7]....
        /*026c*/ 	.word	0xffffffff


	//   ....[8]....
        /*0270*/ 	.word	0xffffffff


	//   ....[9]....
        /*0274*/ 	.word	0xffffffff


	//   ....[10]....
        /*0278*/ 	.word	0xffffffff


	//   ....[11]....
        /*027c*/ 	.word	0xffffffff


	//   ....[12]....
        /*0280*/ 	.word	0xffffffff


	//   ....[13]....
        /*0284*/ 	.word	0xffffffff


	//   ....[14]....
        /*0288*/ 	.word	0xffffffff


	//   ....[15]....
        /*028c*/ 	.word	0xffffffff


	//   ....[16]....
        /*0290*/ 	.word	0xffffffff


	//   ....[17]....
        /*0294*/ 	.word	0xffffffff


	//   ....[18]....
        /*0298*/ 	.word	0xffffffff


	//   ....[19]....
        /*029c*/ 	.word	0xffffffff


	//   ....[20]....
        /*02a0*/ 	.word	0xffffffff


	//   ....[21]....
        /*02a4*/ 	.word	0xffffffff


	//   ....[22]....
        /*02a8*/ 	.word	0xffffffff


	//   ....[23]....
        /*02ac*/ 	.word	0xffffffff


	//   ....[24]....
        /*02b0*/ 	.word	0xffffffff


	//   ....[25]....
        /*02b4*/ 	.word	0xffffffff


	//   ....[26]....
        /*02b8*/ 	.word	0xffffffff


	//   ....[27]....
        /*02bc*/ 	.word	0xffffffff


	//   ....[28]....
        /*02c0*/ 	.word	0xffffffff


	//   ....[29]....
        /*02c4*/ 	.word	0xffffffff


	//   ....[30]....
        /*02c8*/ 	.word	0xffffffff


	//   ....[31]....
        /*02cc*/ 	.word	0xffffffff


	//   ....[32]....
        /*02d0*/ 	.word	0xffffffff


	//   ....[33]....
        /*02d4*/ 	.word	0xffffffff


	//   ....[34]....
        /*02d8*/ 	.word	0xffffffff


	//   ....[35]....
        /*02dc*/ 	.word	0xffffffff


	//   ....[36]....
        /*02e0*/ 	.word	0xffffffff


	//   ....[37]....
        /*02e4*/ 	.word	0xffffffff


	//   ....[38]....
        /*02e8*/ 	.word	0xffffffff


	//   ....[39]....
        /*02ec*/ 	.word	0xffffffff


	//   ....[40]....
        /*02f0*/ 	.word	0xffffffff


	//   ....[41]....
        /*02f4*/ 	.word	0xffffffff


	//   ....[42]....
        /*02f8*/ 	.word	0xffffffff


	//   ....[43]....
        /*02fc*/ 	.word	0xffffffff


	//   ....[44]....
        /*0300*/ 	.word	0xffffffff


	//   ....[45]....
        /*0304*/ 	.word	0xffffffff


	//   ....[46]....
        /*0308*/ 	.word	0xffffffff


	//   ....[47]....
        /*030c*/ 	.word	0xffffffff


	//   ....[48]....
        /*0310*/ 	.word	0xffffffff


	//   ....[49]....
        /*0314*/ 	.word	0xffffffff


	//   ....[50]....
        /*0318*/ 	.word	0xffffffff


	//   ....[51]....
        /*031c*/ 	.word	0xffffffff


	//   ....[52]....
        /*0320*/ 	.word	0xffffffff


	//   ....[53]....
        /*0324*/ 	.word	0xffffffff


	//   ....[54]....
        /*0328*/ 	.word	0xffffffff


	//   ....[55]....
        /*032c*/ 	.word	0xffffffff


	//   ....[56]....
        /*0330*/ 	.word	0xffffffff


	//   ....[57]....
        /*0334*/ 	.word	0xffffffff


	//   ....[58]....
        /*0338*/ 	.word	0xffffffff


	//   ....[59]....
        /*033c*/ 	.word	0xffffffff


	//   ....[60]....
        /*0340*/ 	.word	0xffffffff


	//   ....[61]....
        /*0344*/ 	.word	0xffffffff


	//   ....[62]....
        /*0348*/ 	.word	0x0500000f


	//   ....[63]....
        /*034c*/ 	.word	0x0500000f


	//   ....[64]....
        /*0350*/ 	.word	0x0500000f


	//   ....[65]....
        /*0354*/ 	.word	0x0500000f


	//   ....[66]....
        /*0358*/ 	.word	0x0500000f


	//   ....[67]....
        /*035c*/ 	.word	0x0500000f


	//   ....[68]....
        /*0360*/ 	.word	0x0500000f


	//   ....[69]....
        /*0364*/ 	.word	0x0500000f


	//   ....[70]....
        /*0368*/ 	.word	0x0500000f


	//   ....[71]....
        /*036c*/ 	.word	0x0500000f


	//   ....[72]....
        /*0370*/ 	.word	0x0500000f


	//   ....[73]....
        /*0374*/ 	.word	0x0500000f


	//   ....[74]....
        /*0378*/ 	.word	0x0500000f


	//   ....[75]....
        /*037c*/ 	.word	0x0500000f


	//   ....[76]....
        /*0380*/ 	.word	0x0500000f


	//   ....[77]....
        /*0384*/ 	.word	0x0500000f


	//   ....[78]....
        /*0388*/ 	.word	0x0500000f


	//   ....[79]....
        /*038c*/ 	.word	0x0500000f


	//   ....[80]....
        /*0390*/ 	.word	0x0500000f


	//----- nvinfo : EIATTR_COOP_GROUP_INSTR_OFFSETS
	.align		4
.L_236:
        /*0394*/ 	.byte	0x04, 0x28
        /*0396*/ 	.short	(.L_238 - .L_237)


	//   ....[0]....
.L_237:
        /*0398*/ 	.word	0x00000070


	//   ....[1]....
        /*039c*/ 	.word	0x00000170


	//   ....[2]....
        /*03a0*/ 	.word	0x000001c0


	//   ....[3]....
        /*03a4*/ 	.word	0x000003f0


	//   ....[4]....
        /*03a8*/ 	.word	0x00000550


	//   ....[5]....
        /*03ac*/ 	.word	0x00000670


	//   ....[6]....
        /*03b0*/ 	.word	0x000007d0


	//   ....[7]....
        /*03b4*/ 	.word	0x000017a0


	//   ....[8]....
        /*03b8*/ 	.word	0x00003220


	//   ....[9]....
        /*03bc*/ 	.word	0x00003330


	//   ....[10]....
        /*03c0*/ 	.word	0x00003c70


	//   ....[11]....
        /*03c4*/ 	.word	0x00003cc0


	//   ....[12]....
        /*03c8*/ 	.word	0x00006150


	//   ....[13]....
        /*03cc*/ 	.word	0x00006170


	//   ....[14]....
        /*03d0*/ 	.word	0x00006c20


	//   ....[15]....
        /*03d4*/ 	.word	0x00006cc0


	//   ....[16]....
        /*03d8*/ 	.word	0x00008640


	//   ....[17]....
        /*03dc*/ 	.word	0x00008680


	//   ....[18]....
        /*03e0*/ 	.word	0x00008b80


	//   ....[19]....
        /*03e4*/ 	.word	0x00008c40


	//   ....[20]....
        /*03e8*/ 	.word	0x0000b500


	//   ....[21]....
        /*03ec*/ 	.word	0x0000b520


	//   ....[22]....
        /*03f0*/ 	.word	0x0000bf40


	//   ....[23]....
        /*03f4*/ 	.word	0x0000bfe0


	//   ....[24]....
        /*03f8*/ 	.word	0x0000d010


	//   ....[25]....
        /*03fc*/ 	.word	0x0000d050


	//   ....[26]....
        /*0400*/ 	.word	0x0000d140


	//   ....[27]....
        /*0404*/ 	.word	0x0000d160


	//   ....[28]....
        /*0408*/ 	.word	0x0000f870


	//   ....[29]....
        /*040c*/ 	.word	0x0000f9f0


	//   ....[30]....
        /*0410*/ 	.word	0x0000fa20


	//   ....[31]....
        /*0414*/ 	.word	0x0000fa60


	//   ....[32]....
        /*0418*/ 	.word	0x0000fad0


	//   ....[33]....
        /*041c*/ 	.word	0x0000fb30


	//   ....[34]....
        /*0420*/ 	.word	0x0000fb70


	//   ....[35]....
        /*0424*/ 	.word	0x0000fd10


	//   ....[36]....
        /*0428*/ 	.word	0x0000fd70


	//   ....[37]....
        /*042c*/ 	.word	0x0000fdb0


	//   ....[38]....
        /*0430*/ 	.word	0x0000fdf0


	//   ....[39]....
        /*0434*/ 	.word	0x0000fe20


	//   ....[40]....
        /*0438*/ 	.word	0x0000fe50


	//   ....[41]....
        /*043c*/ 	.word	0x0000fee0


	//   ....[42]....
        /*0440*/ 	.word	0x0000ff40


	//   ....[43]....
        /*0444*/ 	.word	0x0000ffd0


	//   ....[44]....
        /*0448*/ 	.word	0x00013a00


	//   ....[45]....
        /*044c*/ 	.word	0x00013a10


	//   ....[46]....
        /*0450*/ 	.word	0x00013b20


	//   ....[47]....
        /*0454*/ 	.word	0x00013b80


	//   ....[48]....
        /*0458*/ 	.word	0x00013bc0


	//   ....[49]....
        /*045c*/ 	.word	0x00013c00


	//   ....[50]....
        /*0460*/ 	.word	0x00013c30


	//   ....[51]....
        /*0464*/ 	.word	0x00013c60


	//   ....[52]....
        /*0468*/ 	.word	0x00013df0


	//   ....[53]....
        /*046c*/ 	.word	0x00013e50


	//   ....[54]....
        /*0470*/ 	.word	0x00013e90


	//   ....[55]....
        /*0474*/ 	.word	0x00013ed0


	//   ....[56]....
        /*0478*/ 	.word	0x00013f00


	//   ....[57]....
        /*047c*/ 	.word	0x00013f30


	//   ....[58]....
        /*0480*/ 	.word	0x00013ff0


	//   ....[59]....
        /*0484*/ 	.word	0x00014010


	//   ....[60]....
        /*0488*/ 	.word	0x00014080


	//   ....[61]....
        /*048c*/ 	.word	0x00014710


	//   ....[62]....
        /*0490*/ 	.word	0x00014da0


	//   ....[63]....
        /*0494*/ 	.word	0x000151c0


	//   ....[64]....
        /*0498*/ 	.word	0x00015250


	//   ....[65]....
        /*049c*/ 	.word	0x000152f0


	//   ....[66]....
        /*04a0*/ 	.word	0x000153a0


	//   ....[67]....
        /*04a4*/ 	.word	0x00015420


	//   ....[68]....
        /*04a8*/ 	.word	0x000154a0


	//   ....[69]....
        /*04ac*/ 	.word	0x00015520


	//   ....[70]....
        /*04b0*/ 	.word	0x000155a0


	//   ....[71]....
        /*04b4*/ 	.word	0x00015630


	//   ....[72]....
        /*04b8*/ 	.word	0x000156e0


	//   ....[73]....
        /*04bc*/ 	.word	0x00015760


	//   ....[74]....
        /*04c0*/ 	.word	0x000157e0


	//   ....[75]....
        /*04c4*/ 	.word	0x00015860


	//   ....[76]....
        /*04c8*/ 	.word	0x000158e0


	//   ....[77]....
        /*04cc*/ 	.word	0x00015950


	//   ....[78]....
        /*04d0*/ 	.word	0x000159f0


	//   ....[79]....
        /*04d4*/ 	.word	0x00015a80


	//   ....[80]....
        /*04d8*/ 	.word	0x00015bb0


	//----- nvinfo : EIATTR_REG_RECONFIG
	.align		4
.L_238:
        /*04dc*/ 	.byte	0x01, 0x54
	.zero		2


	//----- nvinfo : EIATTR_SYSCALL_OFFSETS
	.align		4
        /*04e0*/ 	.byte	0x04, 0x46
        /*04e2*/ 	.short	(.L_240 - .L_239)


	//   ....[0]....
.L_239:
        /*04e4*/ 	.word	0x00001980


	//   ....[1]....
        /*04e8*/ 	.word	0x00010ef0


	//   ....[2]....
        /*04ec*/ 	.word	0x00011030


	//   ....[3]....
        /*04f0*/ 	.word	0x00011130


	//----- nvinfo : EIATTR_MBARRIER_INSTR_OFFSETS
	.align		4
.L_240:
        /*04f4*/ 	.byte	0x04, 0x39
        /*04f6*/ 	.short	(.L_242 - .L_241)


	//   ....[0]....
.L_241:
        /*04f8*/ 	.word	0x000002a0
        /*04fc*/ 	.word	0x000000ff
        /*0500*/ 	.word	0x00028800
        /*0504*/ 	.short	0x0100
        /*0506*/ 	.byte	0x08
	.zero		1


	//   ....[1]....
        /*0508*/ 	.word	0x000002b0
        /*050c*/ 	.word	0x000000ff
        /*0510*/ 	.word	0x00028820
        /*0514*/ 	.short	0x0100
        /*0516*/ 	.byte	0x08
	.zero		1


	//   ....[2]....
        /*0518*/ 	.word	0x000003a0
        /*051c*/ 	.word	0x000000ff
        /*0520*/ 	.word	0x00028830
        /*0524*/ 	.short	0x0100
        /*0526*/ 	.byte	0x08
	.zero		1


	//   ....[3]....
        /*0528*/ 	.word	0x000003b0
        /*052c*/ 	.word	0x000000ff
        /*0530*/ 	.word	0x00028840
        /*0534*/ 	.short	0x0100
        /*0536*/ 	.byte	0x08
	.zero		1


	//   ....[4]....
        /*0538*/ 	.word	0x000003c0
        /*053c*/ 	.word	0x000000ff
        /*0540*/ 	.word	0x00028838
        /*0544*/ 	.short	0x0100
        /*0546*/ 	.byte	0x08
	.zero		1


	//   ....[5]....
        /*0548*/ 	.word	0x000003d0
        /*054c*/ 	.word	0x000000ff
        /*0550*/ 	.word	0x00028848
        /*0554*/ 	.short	0x0100
        /*0556*/ 	.byte	0x08
	.zero		1


	//   ....[6]....
        /*0558*/ 	.word	0x00000500
        /*055c*/ 	.word	0x000000ff
        /*0560*/ 	.word	0x00028850
        /*0564*/ 	.short	0x0100
        /*0566*/ 	.byte	0x08
	.zero		1


	//   ....[7]....
        /*0568*/ 	.word	0x00000510
        /*056c*/ 	.word	0x000000ff
        /*0570*/ 	.word	0x00028860
        /*0574*/ 	.short	0x0100
        /*0576*/ 	.byte	0x08
	.zero		1


	//   ....[8]....
        /*0578*/ 	.word	0x00000520
        /*057c*/ 	.word	0x000000ff
        /*0580*/ 	.word	0x00028858
        /*0584*/ 	.short	0x0100
        /*0586*/ 	.byte	0x08
	.zero		1


	//   ....[9]....
        /*0588*/ 	.word	0x00000530
        /*058c*/ 	.word	0x000000ff
        /*0590*/ 	.word	0x00028868
        /*0594*/ 	.short	0x0100
        /*0596*/ 	.byte	0x08
	.zero		1


	//   ....[10]....
        /*0598*/ 	.word	0x00000620
        /*059c*/ 	.word	0x000000ff
        /*05a0*/ 	.word	0x00028870
        /*05a4*/ 	.short	0x0100
        /*05a6*/ 	.byte	0x06
	.zero		1


	//   ....[11]....
        /*05a8*/ 	.word	0x00000630
        /*05ac*/ 	.word	0x000000ff
        /*05b0*/ 	.word	0x00028880
        /*05b4*/ 	.short	0x0100
        /*05b6*/ 	.byte	0x06
	.zero		1


	//   ....[12]....
        /*05b8*/ 	.word	0x00000640
        /*05bc*/ 	.word	0x000000ff
        /*05c0*/ 	.word	0x00028878
        /*05c4*/ 	.short	0x0100
        /*05c6*/ 	.byte	0x06
	.zero		1


	//   ....[13]....
        /*05c8*/ 	.word	0x00000650
        /*05cc*/ 	.word	0x000000ff
        /*05d0*/ 	.word	0x00028888
        /*05d4*/ 	.short	0x0100
        /*05d6*/ 	.byte	0x06
	.zero		1


	//   ....[14]....
        /*05d8*/ 	.word	0x00000780
        /*05dc*/ 	.word	0x000000ff
        /*05e0*/ 	.word	0x00028890
        /*05e4*/ 	.short	0x0100
        /*05e6*/ 	.byte	0x08
	.zero		1


	//   ....[15]....
        /*05e8*/ 	.word	0x00000790
        /*05ec*/ 	.word	0x000000ff
        /*05f0*/ 	.word	0x000288a0
        /*05f4*/ 	.short	0x0100
        /*05f6*/ 	.byte	0x08
	.zero		1


	//   ....[16]....
        /*05f8*/ 	.word	0x000007a0
        /*05fc*/ 	.word	0x000000ff
        /*0600*/ 	.word	0x00028898
        /*0604*/ 	.short	0x0100
        /*0606*/ 	.byte	0x08
	.zero		1


	//   ....[17]....
        /*0608*/ 	.word	0x000007b0
        /*060c*/ 	.word	0x000000ff
        /*0610*/ 	.word	0x000288a8
        /*0614*/ 	.short	0x0100
        /*0616*/ 	.byte	0x08
	.zero		1


	//   ....[18]....
        /*0618*/ 	.word	0x000008e0
        /*061c*/ 	.word	0x000000ff
        /*0620*/ 	.word	0x000288b0
        /*0624*/ 	.short	0x0100
        /*0626*/ 	.byte	0x08
	.zero		1


	//   ....[19]....
        /*0628*/ 	.word	0x000008f0
        /*062c*/ 	.word	0x000000ff
        /*0630*/ 	.word	0x000288c0
        /*0634*/ 	.short	0x0100
        /*0636*/ 	.byte	0x08
	.zero		1


	//   ....[20]....
        /*0638*/ 	.word	0x00000900
        /*063c*/ 	.word	0x000000ff
        /*0640*/ 	.word	0x000288b8
        /*0644*/ 	.short	0x0100
        /*0646*/ 	.byte	0x08
	.zero		1


	//   ....[21]....
        /*0648*/ 	.word	0x00000910
        /*064c*/ 	.word	0x000000ff
        /*0650*/ 	.word	0x000288c8
        /*0654*/ 	.short	0x0100
        /*0656*/ 	.byte	0x08
	.zero		1


	//   ....[22]....
        /*0658*/ 	.word	0x00001a00
        /*065c*/ 	.word	0x000000ff
        /*0660*/ 	.word	0x00028800
        /*0664*/ 	.short	0x010a
        /*0666*/ 	.byte	0x29
	.zero		1


	//   ....[23]....
        /*0668*/ 	.word	0x00001a80
        /*066c*/ 	.word	0x00000005
        /*0670*/ 	.word	0x00028830
        /*0674*/ 	.short	0x010a
        /*0676*/ 	.byte	0x3f
	.zero		1


	//   ....[24]....
        /*0678*/ 	.word	0x00001ae0
        /*067c*/ 	.word	0x00000005
        /*0680*/ 	.word	0x00028830
        /*0684*/ 	.short	0x010a
        /*0686*/ 	.byte	0x3f
	.zero		1


	//   ....[25]....
        /*0688*/ 	.word	0x00001ff0
        /*068c*/ 	.word	0x00000000
        /*0690*/ 	.word	0x00000000
        /*0694*/ 	.short	0x0101
        /*0696*/ 	.byte	0x3f
	.zero		1


	//   ....[26]....
        /*0698*/ 	.word	0x00004cd0
        /*069c*/ 	.word	0x000000ff
        /*06a0*/ 	.word	0x00028830
        /*06a4*/ 	.short	0x010a
        /*06a6*/ 	.byte	0x06
	.zero		1


	//   ....[27]....
        /*06a8*/ 	.word	0x00004d10
        /*06ac*/ 	.word	0x000000ff
        /*06b0*/ 	.word	0x00028830
        /*06b4*/ 	.short	0x010a
        /*06b6*/ 	.byte	0x06
	.zero		1


	//   ....[28]....
        /*06b8*/ 	.word	0x00005050
        /*06bc*/ 	.word	0x000000ff
        /*06c0*/ 	.word	0x00028850
        /*06c4*/ 	.short	0x010a
        /*06c6*/ 	.byte	0x06
	.zero		1


	//   ....[29]....
        /*06c8*/ 	.word	0x00005090
        /*06cc*/ 	.word	0x000000ff
        /*06d0*/ 	.word	0x00028850
        /*06d4*/ 	.short	0x010a
        /*06d6*/ 	.byte	0x06
	.zero		1


	//   ....[30]....
        /*06d8*/ 	.word	0x00005480
        /*06dc*/ 	.word	0x0000000a
        /*06e0*/ 	.word	0x00000000
        /*06e4*/ 	.short	0x0101
        /*06e6*/ 	.byte	0x3f
	.zero		1


	//   ....[31]....
        /*06e8*/ 	.word	0x00007060
        /*06ec*/ 	.word	0x00000023
        /*06f0*/ 	.word	0x00000000
        /*06f4*/ 	.short	0x0101
        /*06f6*/ 	.byte	0x3f
	.zero		1


	//   ....[32]....
        /*06f8*/ 	.word	0x00007f60
        /*06fc*/ 	.word	0x000000ff
        /*0700*/ 	.word	0x00028830
        /*0704*/ 	.short	0x010a
        /*0706*/ 	.byte	0x06
	.zero		1


	//   ....[33]....
        /*0708*/ 	.word	0x00007fa0
        /*070c*/ 	.word	0x000000ff
        /*0710*/ 	.word	0x00028830
        /*0714*/ 	.short	0x010a
        /*0716*/ 	.byte	0x06
	.zero		1


	//   ....[34]....
        /*0718*/ 	.word	0x000082e0
        /*071c*/ 	.word	0x000000ff
        /*0720*/ 	.word	0x00028850
        /*0724*/ 	.short	0x010a
        /*0726*/ 	.byte	0x06
	.zero		1


	//   ....[35]....
        /*0728*/ 	.word	0x00008320
        /*072c*/ 	.word	0x000000ff
        /*0730*/ 	.word	0x00028850
        /*0734*/ 	.short	0x010a
        /*0736*/ 	.byte	0x06
	.zero		1


	//   ....[36]....
        /*0738*/ 	.word	0x00009440
        /*073c*/ 	.word	0x0000001b
        /*0740*/ 	.word	0x00000000
        /*0744*/ 	.short	0x0101
        /*0746*/ 	.byte	0x3f
	.zero		1


	//   ....[37]....
        /*0748*/ 	.word	0x000094f0
        /*074c*/ 	.word	0x0000001f
        /*0750*/ 	.word	0x00000000
        /*0754*/ 	.short	0x0101
        /*0756*/ 	.byte	0x3f
	.zero		1


	//   ....[38]....
        /*0758*/ 	.word	0x0000a000
        /*075c*/ 	.word	0x000000ff
        /*0760*/ 	.word	0x00028830
        /*0764*/ 	.short	0x010a
        /*0766*/ 	.byte	0x06
	.zero		1


	//   ....[39]....
        /*0768*/ 	.word	0x0000a040
        /*076c*/ 	.word	0x000000ff
        /*0770*/ 	.word	0x00028830
        /*0774*/ 	.short	0x010a
        /*0776*/ 	.byte	0x06
	.zero		1


	//   ....[40]....
        /*0778*/ 	.word	0x0000a380
        /*077c*/ 	.word	0x000000ff
        /*0780*/ 	.word	0x00028850
        /*0784*/ 	.short	0x010a
        /*0786*/ 	.byte	0x06
	.zero		1


	//   ....[41]....
        /*0788*/ 	.word	0x0000a3c0
        /*078c*/ 	.word	0x000000ff
        /*0790*/ 	.word	0x00028850
        /*0794*/ 	.short	0x010a
        /*0796*/ 	.byte	0x06
	.zero		1


	//   ....[42]....
        /*0798*/ 	.word	0x0000a790
        /*079c*/ 	.word	0x00000000
        /*07a0*/ 	.word	0x00000000
        /*07a4*/ 	.short	0x0101
        /*07a6*/ 	.byte	0x3f
	.zero		1


	//   ....[43]....
        /*07a8*/ 	.word	0x0000c330
        /*07ac*/ 	.word	0x00000036
        /*07b0*/ 	.word	0x00000000
        /*07b4*/ 	.short	0x0101
        /*07b6*/ 	.byte	0x3f
	.zero		1


	//   ....[44]....
        /*07b8*/ 	.word	0x0000cf80
        /*07bc*/ 	.word	0x000000ff
        /*07c0*/ 	.word	0x00028850
        /*07c4*/ 	.short	0x010a
        /*07c6*/ 	.byte	0x05
	.zero		1


	//   ....[45]....
        /*07c8*/ 	.word	0x0000cfc0
        /*07cc*/ 	.word	0x000000ff
        /*07d0*/ 	.word	0x00028850
        /*07d4*/ 	.short	0x010a
        /*07d6*/ 	.byte	0x05
	.zero		1


	//   ....[46]....
        /*07d8*/ 	.word	0x0000d4e0
        /*07dc*/ 	.word	0x00000005
        /*07e0*/ 	.word	0x00000000
        /*07e4*/ 	.short	0x0101
        /*07e6*/ 	.byte	0x3f
	.zero		1


	//   ....[47]....
        /*07e8*/ 	.word	0x0000e800
        /*07ec*/ 	.word	0x00000000
        /*07f0*/ 	.word	0x00000000
        /*07f4*/ 	.short	0x0101
        /*07f6*/ 	.byte	0x3f
	.zero		1


	//   ....[48]....
        /*07f8*/ 	.word	0x00011730
        /*07fc*/ 	.word	0x00000009
        /*0800*/ 	.word	0x00028840
        /*0804*/ 	.short	0x010a
        /*0806*/ 	.byte	0x3f
	.zero		1


	//   ....[49]....
        /*0808*/ 	.word	0x00011c00
        /*080c*/ 	.word	0x0000000a
        /*0810*/ 	.word	0x00028820
        /*0814*/ 	.short	0x010a
        /*0816*/ 	.byte	0x3f
	.zero		1


	//   ....[50]....
        /*0818*/ 	.word	0x00011f40
        /*081c*/ 	.word	0x00000002
        /*0820*/ 	.word	0x00028840
        /*0824*/ 	.short	0x010a
        /*0826*/ 	.byte	0x3f
	.zero		1


	//   ....[51]....
        /*0828*/ 	.word	0x00012200
        /*082c*/ 	.word	0x00000003
        /*0830*/ 	.word	0x00000060
        /*0834*/ 	.short	0x010a
        /*0836*/ 	.byte	0x3f
	.zero		1


	//   ....[52]....
        /*0838*/ 	.word	0x000127f0
        /*083c*/ 	.word	0x00000002
        /*0840*/ 	.word	0x00028840
        /*0844*/ 	.short	0x010a
        /*0846*/ 	.byte	0x3f
	.zero		1


	//   ....[53]....
        /*0848*/ 	.word	0x00012ab0
        /*084c*/ 	.word	0x00000002
        /*0850*/ 	.word	0x00000060
        /*0854*/ 	.short	0x010a
        /*0856*/ 	.byte	0x3f
	.zero		1


	//   ....[54]....
        /*0858*/ 	.word	0x00012f80
        /*085c*/ 	.word	0x00000002
        /*0860*/ 	.word	0x00028840
        /*0864*/ 	.short	0x010a
        /*0866*/ 	.byte	0x3f
	.zero		1


	//   ....[55]....
        /*0868*/ 	.word	0x00013240
        /*086c*/ 	.word	0x00000002
        /*0870*/ 	.word	0x00000060
        /*0874*/ 	.short	0x010a
        /*0876*/ 	.byte	0x3f
	.zero		1


	//   ....[56]....
        /*0878*/ 	.word	0x000136b0
        /*087c*/ 	.word	0x00000003
        /*0880*/ 	.word	0x00028860
        /*0884*/ 	.short	0x010a
        /*0886*/ 	.byte	0x3f
	.zero		1


	//   ....[57]....
        /*0888*/ 	.word	0x00014690
        /*088c*/ 	.word	0x00000000
        /*0890*/ 	.word	0x00028820
        /*0894*/ 	.short	0x010a
        /*0896*/ 	.byte	0x3f
	.zero		1


	//   ....[58]....
        /*0898*/ 	.word	0x00014850
        /*089c*/ 	.word	0x00000006
        /*08a0*/ 	.word	0x00000000
        /*08a4*/ 	.short	0x010a
        /*08a6*/ 	.byte	0x3f
	.zero		1


	//   ....[59]....
        /*08a8*/ 	.word	0x000148c0
        /*08ac*/ 	.word	0x00000007
        /*08b0*/ 	.word	0x00000000
        /*08b4*/ 	.short	0x010a
        /*08b6*/ 	.byte	0x3f
	.zero		1


	//   ....[60]....
        /*08b8*/ 	.word	0x00014930
        /*08bc*/ 	.word	0x00000004
        /*08c0*/ 	.word	0x00000000
        /*08c4*/ 	.short	0x010a
        /*08c6*/ 	.byte	0x3f
	.zero		1


	//   ....[61]....
        /*08c8*/ 	.word	0x00014960
        /*08cc*/ 	.word	0x00000003
        /*08d0*/ 	.word	0x00000000
        /*08d4*/ 	.short	0x010a
        /*08d6*/ 	.byte	0x3f
	.zero		1


	//   ....[62]....
        /*08d8*/ 	.word	0x000149d0
        /*08dc*/ 	.word	0x00000003
        /*08e0*/ 	.word	0x00028800
        /*08e4*/ 	.short	0x010a
        /*08e6*/ 	.byte	0x3f
	.zero		1


	//   ....[63]....
        /*08e8*/ 	.word	0x00014a20
        /*08ec*/ 	.word	0x00000005
        /*08f0*/ 	.word	0x00028830
        /*08f4*/ 	.short	0x010a
        /*08f6*/ 	.byte	0x3f
	.zero		1


	//   ....[64]....
        /*08f8*/ 	.word	0x00014a80
        /*08fc*/ 	.word	0x0000000a
        /*0900*/ 	.word	0x00028830
        /*0904*/ 	.short	0x010a
        /*0906*/ 	.byte	0x3f
	.zero		1


	//   ....[65]....
        /*0908*/ 	.word	0x00014ae0
        /*090c*/ 	.word	0x0000000a
        /*0910*/ 	.word	0x00028850
        /*0914*/ 	.short	0x010a
        /*0916*/ 	.byte	0x3f
	.zero		1


	//   ....[66]....
        /*0918*/ 	.word	0x00014b40
        /*091c*/ 	.word	0x00000005
        /*0920*/ 	.word	0x00028830
        /*0924*/ 	.short	0x010a
        /*0926*/ 	.byte	0x3f
	.zero		1


	//   ....[67]....
        /*0928*/ 	.word	0x00014ba0
        /*092c*/ 	.word	0x00000005
        /*0930*/ 	.word	0x00028850
        /*0934*/ 	.short	0x010a
        /*0936*/ 	.byte	0x3f
	.zero		1


	//   ....[68]....
        /*0938*/ 	.word	0x00014c00
        /*093c*/ 	.word	0x00000005
        /*0940*/ 	.word	0x00028830
        /*0944*/ 	.short	0x010a
        /*0946*/ 	.byte	0x3f
	.zero		1


	//   ....[69]....
        /*0948*/ 	.word	0x00014c60
        /*094c*/ 	.word	0x00000005
        /*0950*/ 	.word	0x00028850
        /*0954*/ 	.short	0x010a
        /*0956*/ 	.byte	0x3f
	.zero		1


	//   ....[70]....
        /*0958*/ 	.word	0x00014cc0
        /*095c*/ 	.word	0x00000007
        /*0960*/ 	.word	0x00028850
        /*0964*/ 	.short	0x010a
        /*0966*/ 	.byte	0x3f
	.zero		1


	//   ....[71]....
        /*0968*/ 	.word	0x00014e60
        /*096c*/ 	.word	0x00000009
        /*0970*/ 	.word	0x00028840
        /*0974*/ 	.short	0x010a
        /*0976*/ 	.byte	0x3f
	.zero		1


	//   ....[72]....
        /*0978*/ 	.word	0x00014ee0
        /*097c*/ 	.word	0x00000008
        /*0980*/ 	.word	0x00028820
        /*0984*/ 	.short	0x010a
        /*0986*/ 	.byte	0x3f
	.zero		1


	//   ....[73]....
        /*0988*/ 	.word	0x00014f30
        /*098c*/ 	.word	0x00000002
        /*0990*/ 	.word	0x00028840
        /*0994*/ 	.short	0x010a
        /*0996*/ 	.byte	0x3f
	.zero		1


	//   ....[74]....
        /*0998*/ 	.word	0x00014f80
        /*099c*/ 	.word	0x00000003
        /*09a0*/ 	.word	0x00000060
        /*09a4*/ 	.short	0x010a
        /*09a6*/ 	.byte	0x3f
	.zero		1


	//   ....[75]....
        /*09a8*/ 	.word	0x00014fd0
        /*09ac*/ 	.word	0x00000002
        /*09b0*/ 	.word	0x00028840
        /*09b4*/ 	.short	0x010a
        /*09b6*/ 	.byte	0x3f
	.zero		1


	//   ....[76]....
        /*09b8*/ 	.word	0x00015020
        /*09bc*/ 	.word	0x00000002
        /*09c0*/ 	.word	0x00000060
        /*09c4*/ 	.short	0x010a
        /*09c6*/ 	.byte	0x3f
	.zero		1


	//   ....[77]....
        /*09c8*/ 	.word	0x00015070
        /*09cc*/ 	.word	0x00000002
        /*09d0*/ 	.word	0x00028840
        /*09d4*/ 	.short	0x010a
        /*09d6*/ 	.byte	0x3f
	.zero		1


	//   ....[78]....
        /*09d8*/ 	.word	0x000150c0
        /*09dc*/ 	.word	0x00000002
        /*09e0*/ 	.word	0x00000060
        /*09e4*/ 	.short	0x010a
        /*09e6*/ 	.byte	0x3f
	.zero		1


	//   ....[79]....
        /*09e8*/ 	.word	0x00015110
        /*09ec*/ 	.word	0x00000003
        /*09f0*/ 	.word	0x00028860
        /*09f4*/ 	.short	0x010a
        /*09f6*/ 	.byte	0x3f
	.zero		1


	//   ....[80]....
        /*09f8*/ 	.word	0x00015ad0
        /*09fc*/ 	.word	0x00000000
        /*0a00*/ 	.word	0x00028820
        /*0a04*/ 	.short	0x010a
        /*0a06*/ 	.byte	0x3f
	.zero		1


	//   ....[81]....
        /*0a08*/ 	.word	0x00015c70
        /*0a0c*/ 	.word	0x00000006
        /*0a10*/ 	.word	0x00000000
        /*0a14*/ 	.short	0x010a
        /*0a16*/ 	.byte	0x3f
	.zero		1


	//   ....[82]....
        /*0a18*/ 	.word	0x00015cc0
        /*0a1c*/ 	.word	0x00000007
        /*0a20*/ 	.word	0x00000000
        /*0a24*/ 	.short	0x010a
        /*0a26*/ 	.byte	0x3f
	.zero		1


	//   ....[83]....
        /*0a28*/ 	.word	0x00015d10
        /*0a2c*/ 	.word	0x00000004
        /*0a30*/ 	.word	0x00000000
        /*0a34*/ 	.short	0x010a
        /*0a36*/ 	.byte	0x3f
	.zero		1


	//----- nvinfo : EIATTR_NUM_MBARRIERS
	.align		4
.L_242:
        /*0a38*/ 	.byte	0x03, 0x38
        /*0a3a*/ 	.short	0x0016


	//----- nvinfo : EIATTR_EXIT_INSTR_OFFSETS
	.align		4
        /*0a3c*/ 	.byte	0x04, 0x1c
        /*0a3e*/ 	.short	(.L_244 - .L_243)


	//   ....[0]....
.L_243:
        /*0a40*/ 	.word	0x00000ab0


	//   ....[1]....
        /*0a44*/ 	.word	0x0000f830


	//   ....[2]....
        /*0a48*/ 	.word	0x0000f890


	//   ....[3]....
        /*0a4c*/ 	.word	0x000149b0


	//----- nvinfo : EIATTR_MAX_THREADS
	.align		4
.L_244:
        /*0a50*/ 	.byte	0x04, 0x05
        /*0a52*/ 	.short	(.L_246 - .L_245)
.L_245:
        /*0a54*/ 	.word	0x00000180
        /*0a58*/ 	.word	0x00000001
        /*0a5c*/ 	.word	0x00000001


	//----- nvinfo : EIATTR_CRS_STACK_SIZE
	.align		4
.L_246:
        /*0a60*/ 	.byte	0x04, 0x1e
        /*0a62*/ 	.short	(.L_248 - .L_247)
.L_247:
        /*0a64*/ 	.word	0x00000000


	//----- nvinfo : EIATTR_CBANK_PARAM_SIZE
	.align		4
.L_248:
        /*0a68*/ 	.byte	0x03, 0x19
        /*0a6a*/ 	.short	0x0a70


	//----- nvinfo : EIATTR_PARAM_CBANK
	.align		4
        /*0a6c*/ 	.byte	0x04, 0x0a
        /*0a6e*/ 	.short	(.L_250 - .L_249)
	.align		4
.L_249:
        /*0a70*/ 	.word	index@(.nv.constant0._ZN7cutlass13device_kernelIN5flash11enable_sm90INS1_16FlashAttnFwdSm90INS1_25CollectiveMainloopFwdSm90ILi2EN4cute5tupleIJNS5_1CILi1EEES8_S8_EEENS6_IJNS7_ILi128EEESA_SA_EEELi128ENS_10bfloat16_tEfNS_4arch4Sm90ELb0ELb1ELb0ELb1ELb0ELb0ELb0ELb1ELb1ELb0ELb0ELb0EEENS1_21CollectiveEpilogueFwdISB_S9_SC_SE_Li256ELb1ELb0ELb0ELb0EEENS1_36VarlenDynamicPersistentTileSchedulerILi128ELi128ELi256ELi32ELb0ELb0ELb1ELb1ELb0ELb1EEEEEEEEEvNT_6ParamsE)
        /*0a74*/ 	.short	0x0210
        /*0a76*/ 	.short	0x0a70


	//----- nvinfo : EIATTR_SW_WAR
	.align		4
.L_250:
        /*0a78*/ 	.byte	0x04, 0x36
        /*0a7a*/ 	.short	(.L_252 - .L_251)
.L_251:
        /*0a7c*/ 	.word	0x00000008
.L_252:


//--------------------- .nv.info._ZN7cutlass13device_kernelIN5flash11enable_sm90INS1_16FlashAttnFwdSm90INS1_25CollectiveMainloopFwdSm90ILi2EN4cute5tupleIJNS5_1CILi1EEES8_S8_EEENS6_IJNS7_ILi128EEESA_SA_EEELi128ENS_10bfloat16_tEfNS_4arch4Sm90ELb0ELb1ELb0ELb1ELb0ELb1ELb0ELb1ELb1ELb0ELb0ELb0EEENS1_21CollectiveEpilogueFwdISB_S9_SC_SE_Li256ELb1ELb0ELb0ELb0EEENS1_36VarlenDynamicPersistentTileSchedulerILi128ELi128ELi256ELi32ELb0ELb0ELb1ELb1ELb0ELb1EEEEEEEEEvNT_6ParamsE --------------------------
	.section	.nv.info._ZN7cutlass13device_kernelIN5flash11enable_sm90INS1_16FlashAttnFwdSm90INS1_25CollectiveMainloopFwdSm90ILi2EN4cute5tupleIJNS5_1CILi1EEES8_S8_EEENS6_IJNS7_ILi128EEESA_SA_EEELi128ENS_10bfloat16_tEfNS_4arch4Sm90ELb0ELb1ELb0ELb1ELb0ELb1ELb0ELb1ELb1ELb0ELb0ELb0EEENS1_21CollectiveEpilogueFwdISB_S9_SC_SE_Li256ELb1ELb0ELb0ELb0EEENS1_36VarlenDynamicPersistentTileSchedulerILi128ELi128ELi256ELi32ELb0ELb0ELb1ELb1ELb0ELb1EEEEEEEEEvNT_6ParamsE,"",@"SHT_CUDA_INFO"
	.sectionflags	@""
	.align	4


	//----- nvinfo : EIATTR_CUDA_API_VERSION
	.align		4
        /*0000*/ 	.byte	0x04, 0x37
        /*0002*/ 	.short	(.L_254 - .L_253)
.L_253:
        /*0004*/ 	.word	0x00000082


	//----- nvinfo : EIATTR_KPARAM_INFO
	.align		4
.L_254:
        /*0008*/ 	.byte	0x04, 0x17
        /*000a*/ 	.short	(.L_256 - .L_255)
.L_255:
        /*000c*/ 	.word	0x00000000
        /*0010*/ 	.short	0x0000
        /*0012*/ 	.short	0x0070
        /*0014*/ 	.byte	0x00, 0xf0, 0x01, 0x28


	//----- nvinfo : EIATTR_SPARSE_MMA_MASK
	.align		4
.L_256:
        /*0018*/ 	.byte	0x03, 0x50
        /*001a*/ 	.short	0x0000


	//----- nvinfo : EIATTR_MAXREG_COUNT
	.align		4
        /*001c*/ 	.byte	0x03, 0x1b
        /*001e*/ 	.short	0x00a8


	//----- nvinfo : EIATTR_NUM_BARRIERS
	.align		4
        /*0020*/ 	.byte	0x02, 0x4c
        /*0022*/ 	.byte	0x10
	.zero		1


	//----- nvinfo : EIATTR_EXTERNS
	.align		4
        /*0024*/ 	.byte	0x04, 0x0f
        /*0026*/ 	.short	(.L_258 - .L_257)


	//   ....[0]....
	.align		4
.L_257:
        /*0028*/ 	.word	index@(__assertfail)


	//----- nvinfo : EIATTR_ANNOTATIONS
	.align		4
.L_258:
        /*002c*/ 	.byte	0x04, 0x55
        /*002e*/ 	.short	(.L_260 - .L_259)


	//   ....[0]....
.L_259:
        /* <DEDUP_REMOVED lines=40> */


	//----- nvinfo : EIATTR_MERCURY_ISA_VERSION
	.align		4
.L_260:
        /*0298*/ 	.byte	0x03, 0x5f
        /*029a*/ 	.short	0x0101


	//----- nvinfo : EIATTR_UNUSED_LOAD_BYTE_OFFSET
	.align		4
        /*029c*/ 	.byte	0x04, 0x44
        /*029e*/ 	.short	(.L_262 - .L_261)


	//   ....[0]....
.L_261:
        /*02a0*/ 	.word	0x00000af0
        /*02a4*/ 	.word	0x0000fff0


	//   ....[1]....
        /*02a8*/ 	.word	0x0001b290
        /*02ac*/ 	.word	0x0000fff0


	//----- nvinfo : EIATTR_INT_WARP_WIDE_INSTR_OFFSETS
	.align		4
.L_262:
        /*02b0*/ 	.byte	0x04, 0x31
        /*02b2*/ 	.short	(.L_264 - .L_263)


	//   ....[0]....
.L_263:
        /*02b4*/ 	.word	0x000001c0


	//   ....[1]....
        /*02b8*/ 	.word	0x00000200


	//   ....[2]....
        /*02bc*/ 	.word	0x00000270


	//   ....[3]....
        /*02c0*/ 	.word	0x0001f550


	//   ....[4]....
        /*02c4*/ 	.word	0x0001f5e0


	//   ....[5]....
        /*02c8*/ 	.word	0x0001fb40


	//   ....[6]....
        /*02cc*/ 	.word	0x0001fb70


	//   ....[7]....
        /*02d0*/ 	.word	0x0001fc70


	//   ....[8]....
        /*02d4*/ 	.word	0x00021dd0


	//   ....[9]....
        /*02d8*/ 	.word	0x00021e60


	//----- nvinfo : EIATTR_COOP_GROUP_MASK_REGIDS
	.align		4
.L_264:
        /*02dc*/ 	.byte	0x04, 0x29
        /*02de*/ 	.short	(.L_266 - .L_265)


	//   ....[0]....
.L_265:
        /*02e0*/ 	.word	0xffffffff


	//   ....[1]....
        /*02e4*/ 	.word	0xffffffff


	//   ....[2]....
        /*02e8*/ 	.word	0xffffffff


	//   ....[3]....
        /*02ec*/ 	.word	0xffffffff


	//   ....[4]....
        /*02f0*/ 	.word	0xffffffff


	//   ....[5]....
        /*02f4*/ 	.word	0xffffffff


	//   ....[6]....
        /*02f8*/ 	.word	0xffffffff


	//   ....[7]....
        /*02fc*/ 	.word	0xffffffff


	//   ....[8]....
        /*0300*/ 	.word	0xffffffff


	//   ....[9]....
        /*0304*/ 	.word	0xffffffff


	//   ....[10]....
        /*0308*/ 	.word	0xffffffff


	//   ....[11]....
        /*030c*/ 	.word	0xffffffff


	//   ....[12]....
        /*0310*/ 	.word	0xffffffff


	//   ....[13]....
        /*0314*/ 	.word	0xffffffff


	//   ....[14]....
        /*0318*/ 	.word	0xffffffff


	//   ....[15]....
        /*031c*/ 	.word	0xffffffff


	//   ....[16]....
        /*0320*/ 	.word	0xffffffff


	//   ....[17]....
        /*0324*/ 	.word	0xffffffff


	//   ....[18]....
        /*0328*/ 	.word	0xffffffff


	//   ....[19]....
        /*032c*/ 	.word	0xffffffff


	//   ....[20]....
        /*0330*/ 	.word	0xffffffff


	//   ....[21]....
        /*0334*/ 	.word	0xffffffff


	//   ....[22]....
        /*0338*/ 	.word	0xffffffff


	//   ....[23]....
        /*033c*/ 	.word	0xffffffff


	//   ....[24]....
        /*0340*/ 	.word	0xffffffff


	//   ....[25]....
        /*0344*/ 	.word	0xffffffff


	//   ....[26]....
        /*0348*/ 	.word	0xffffffff


	//   ....[27]....
        /*034c*/ 	.word	0xffffffff


	//   ....[28]....
        /*0350*/ 	.word	0xffffffff


	//   ....[29]....
        /*0354*/ 	.word	0xffffffff


	//   ....[30]....
        /*0358*/ 	.word	0xffffffff


	//   ....[31]....
        /*035c*/ 	.word	0xffffffff


	//   ....[32]....
        /*0360*/ 	.word	0xffffffff


	//   ....[33]....
        /*0364*/ 	.word	0xffffffff


	//   ....[34]....
        /*0368*/ 	.word	0xffffffff


	//   ....[35]....
        /*036c*/ 	.word	0xffffffff


	//   ....[36]....
        /*0370*/ 	.word	0xffffffff


	//   ....[37]....
        /*0374*/ 	.word	0xffffffff


	//   ....[38]....
        /*0378*/ 	.word	0xffffffff


	//   ....[39]....
        /*037c*/ 	.word	0xffffffff


	//   ....[40]....
        /*0380*/ 	.word	0xffffffff


	//   ....[41]....
        /*0384*/ 	.word	0xffffffff


	//   ....[42]....
        /*0388*/ 	.word	0xffffffff


	//   ....[43]....
        /*038c*/ 	.word	0xffffffff


	//   ....[44]....
        /*0390*/ 	.word	0xffffffff


	//   ....[45]....
        /*0394*/ 	.word	0xffffffff


	//   ....[46]....
        /*0398*/ 	.word	0xffffffff


	//   ....[47]....
        /*039c*/ 	.word	0xffffffff


	//   ....[48]....
        /*03a0*/ 	.word	0xffffffff


	//   ....[49]....
        /*03a4*/ 	.word	0xffffffff


	//   ....[50]....
        /*03a8*/ 	.word	0xffffffff


	//   ....[51]....
        /*03ac*/ 	.word	0xffffffff


	//   ....[52]....
        /*03b0*/ 	.word	0xffffffff


	//   ....[53]....
        /*03b4*/ 	.word	0xffffffff


	//   ....[54]....
        /*03b8*/ 	.word	0xffffffff


	//   ....[55]....
        /*03bc*/ 	.word	0xffffffff


	//   ....[56]....
        /*03c0*/ 	.word	0xffffffff


	//   ....[57]....
        /*03c4*/ 	.word	0xffffffff


	//   ....[58]....
        /*03c8*/ 	.word	0xffffffff


	//   ....[59]....
        /*03cc*/ 	.word	0xffffffff


	//   ....[60]....
        /*03d0*/ 	.word	0xffffffff


	//   ....[61]....
        /*03d4*/ 	.word	0xffffffff


	//   ....[62]....
        /*03d8*/ 	.word	0x0500000f


	//   ....[63]....
        /*03dc*/ 	.word	0x0500000f


	//   ....[64]....
        /*03e0*/ 	.word	0x0500000f


	//   ....[65]....
        /*03e4*/ 	.word	0x0500000f


	//   ....[66]....
        /*03e8*/ 	.word	0x0500000f


	//   ....[67]....
        /*03ec*/ 	.word	0x0500000f


	//   ....[68]....
        /*03f0*/ 	.word	0x0500000f


	//   ....[69]....
        /*03f4*/ 	.word	0x0500000f


	//   ....[70]....
        /*03f8*/ 	.word	0x0500000f


	//   ....[71]....
        /*03fc*/ 	.word	0x0500000f


	//   ....[72]....
        /*0400*/ 	.word	0x0500000f


	//   ....[73]....
        /*0404*/ 	.word	0x0500000f


	//   ....[74]....
        /*0408*/ 	.word	0x0500000f


	//   ....[75]....
        /*040c*/ 	.word	0x0500000f


	//   ....[76]....
        /*0410*/ 	.word	0x0500000f


	//   ....[77]....
        /*0414*/ 	.word	0x0500000f


	//   ....[78]....
        /*0418*/ 	.word	0x0500000f


	//   ....[79]....
        /*041c*/ 	.word	0x0500000f


	//   ....[80]....
        /*0420*/ 	.word	0x0500000f


	//   ....[81]....
        /*0424*/ 	.word	0x0500000f


	//   ....[82]....
        /*0428*/ 	.word	0x0500000f


	//   ....[83]....
        /*042c*/ 	.word	0x0500000f


	//   ....[84]....
        /*0430*/ 	.word	0x0500000f


	//   ....[85]....
        /*0434*/ 	.word	0x0500000f


	//   ....[86]....
        /*0438*/ 	.word	0x0500000f


	//   ....[87]....
        /*043c*/ 	.word	0x0500000f


	//   ....[88]....
        /*0440*/ 	.word	0x0500000f


	//   ....[89]....
        /*0444*/ 	.word	0x0500000f


	//   ....[90]....
        /*0448*/ 	.word	0x0500000f


	//   ....[91]....
        /*044c*/ 	.word	0x0500000f


	//   ....[92]....
        /*0450*/ 	.word	0x0500000f


	//   ....[93]....
        /*0454*/ 	.word	0x0500000f


	//   ....[94]....
        /*0458*/ 	.word	0x0500000f


	//   ....[95]....
        /*045c*/ 	.word	0x0500000f


	//   ....[96]....
        /*0460*/ 	.word	0x0500000f


	//   ....[97]....
        /*0464*/ 	.word	0x0500000f


	//   ....[98]....
        /*0468*/ 	.word	0x0500000f


	//   ....[99]....
        /*046c*/ 	.word	0x0500000f


	//   ....[100]....
        /*0470*/ 	.word	0x0500000f


	//   ....[101]....
        /*0474*/ 	.word	0x0500000f


	//   ....[102]....
        /*0478*/ 	.word	0x0500000f


	//   ....[103]....
        /*047c*/ 	.word	0x0500000f


	//   ....[104]....
        /*0480*/ 	.word	0x0500000f


	//   ....[105]....
        /*0484*/ 	.word	0x0500000f


	//   ....[106]....
        /*0488*/ 	.word	0x0500000f


	//   ....[107]....
        /*048c*/ 	.word	0x0500000f


	//   ....[108]....
        /*0490*/ 	.word	0x0500000f


	//   ....[109]....
        /*0494*/ 	.word	0x0500000f


	//   ....[110]....
        /*0498*/ 	.word	0x0500000f


	//   ....[111]....
        /*049c*/ 	.word	0x0500000f


	//   ....[112]....
        /*04a0*/ 	.word	0x0500000f


	//   ....[113]....
        /*04a4*/ 	.word	0x0500000f


	//   ....[114]....
        /*04a8*/ 	.word	0x0500000f


	//----- nvinfo : EIATTR_COOP_GROUP_INSTR_OFFSETS
	.align		4
.L_266:
        /*04ac*/ 	.byte	0x04, 0x28
        /*04ae*/ 	.short	(.L_268 - .L_267)


	//   ....[0]....
.L_267:
        /*04b0*/ 	.word	0x00000070


	//   ....[1]....
        /*04b4*/ 	.word	0x000001d0


	//   ....[2]....
        /*04b8*/ 	.word	0x00000220


	//   ....[3]....
        /*04bc*/ 	.word	0x00000450


	//   ....[4]....
        /*04c0*/ 	.word	0x000005b0


	//   ....[5]....
        /*04c4*/ 	.word	0x000006d0


	//   ....[6]....
        /*04c8*/ 	.word	0x00000830


	//   ....[7]....
        /*04cc*/ 	.word	0x00009300


	//   ....[8]....
        /*04d0*/ 	.word	0x00010470


	//   ....[9]....
        /*04d4*/ 	.word	0x00010580


	//   ....[10]....
        /*04d8*/ 	.word	0x00010e90


	//   ....[11]....
        /*04dc*/ 	.word	0x00010f00


	//   ....[12]....
        /*04e0*/ 	.word	0x00013690


	//   ....[13]....
        /*04e4*/ 	.word	0x00013790


	//   ....[14]....
        /*04e8*/ 	.word	0x00014010


	//   ....[15]....
        /*04ec*/ 	.word	0x00014080


	//   ....[16]....
        /*04f0*/ 	.word	0x00015c00


	//   ....[17]....
        /*04f4*/ 	.word	0x00015c90


	//   ....[18]....
        /*04f8*/ 	.word	0x000163b0


	//   ....[19]....
        /*04fc*/ 	.word	0x000163e0


	//   ....[20]....
        /*0500*/ 	.word	0x00018d70


	//   ....[21]....
        /*0504*/ 	.word	0x00018e70


	//   ....[22]....
        /*0508*/ 	.word	0x000196c0


	//   ....[23]....
        /*050c*/ 	.word	0x00019740


	//   ....[24]....
        /*0510*/ 	.word	0x0001ac20


	//   ....[25]....
        /*0514*/ 	.word	0x0001ac30


	//   ....[26]....
        /*0518*/ 	.word	0x0001ac70


	//   ....[27]....
        /*051c*/ 	.word	0x0001ac80


	//   ....[28]....
        /*0520*/ 	.word	0x0001cf70


	//   ....[29]....
        /*0524*/ 	.word	0x0001d0e0


	//   ....[30]....
        /*0528*/ 	.word	0x0001d110


	//   ....[31]....
        /*052c*/ 	.word	0x0001d150


	//   ....[32]....
        /*0530*/ 	.word	0x0001d1c0


	//   ....[33]....
        /*0534*/ 	.word	0x0001d220


	//   ....[34]....
        /*0538*/ 	.word	0x0001d260


	//   ....[35]....
        /*053c*/ 	.word	0x0001d400


	//   ....[36]....
        /*0540*/ 	.word	0x0001d460


	//   ....[37]....
        /*0544*/ 	.word	0x0001d4a0


	//   ....[38]....
        /*0548*/ 	.word	0x0001d4e0


	//   ....[39]....
        /*054c*/ 	.word	0x0001d510


	//   ....[40]....
        /*0550*/ 	.word	0x0001d540


	//   ....[41]....
        /*0554*/ 	.word	0x0001d5d0


	//   ....[42]....
        /*0558*/ 	.word	0x0001d630


	//   ....[43]....
        /*055c*/ 	.word	0x0001d6c0


	//   ....[44]....
        /*0560*/ 	.word	0x00022270


	//   ....[45]....
        /*0564*/ 	.word	0x00022280


	//   ....[46]....
        /*0568*/ 	.word	0x00022390


	//   ....[47]....
        /*056c*/ 	.word	0x000223f0


	//   ....[48]....
        /*0570*/ 	.word	0x00022430


	//   ....[49]....
        /*0574*/ 	.word	0x00022470


	//   ....[50]....
        /*0578*/ 	.word	0x000224a0


	//   ....[51]....
        /*057c*/ 	.word	0x000224d0


	//   ....[52]....
        /*0580*/ 	.word	0x00022660


	//   ....[53]....
        /*0584*/ 	.word	0x000226c0


	//   ....[54]....
        /*0588*/ 	.word	0x00022700


	//   ....[55]....
        /*058c*/ 	.word	0x00022740


	//   ....[56]....
        /*0590*/ 	.word	0x00022770


	//   ....[57]....
        /*0594*/ 	.word	0x000227a0


	//   ....[58]....
        /*0598*/ 	.word	0x00022860


	//   ....[59]....
        /*059c*/ 	.word	0x00022880


	//   ....[60]....
        /*05a0*/ 	.word	0x000228f0


	//   ....[61]....
        /*05a4*/ 	.word	0x00022f80


	//   ....[62]....
        /*05a8*/ 	.word	0x000233c0


	//   ....[63]....
        /*05ac*/ 	.word	0x00023470


	//   ....[64]....
        /*05b0*/ 	.word	0x00023510


	//   ....[65]....
        /*05b4*/ 	.word	0x000235b0


	//   ....[66]....
        /*05b8*/ 	.word	0x00023650


	//   ....[67]....
        /*05bc*/ 	.word	0x000236f0


	//   ....[68]....
        /*05c0*/ 	.word	0x00023790


	//   ....[69]....
        /*05c4*/ 	.word	0x00023830


	//   ....[70]....
        /*05c8*/ 	.word	0x000238d0


	//   ....[71]....
        /*05cc*/ 	.word	0x00023970


	//   ....[72]....
        /*05d0*/ 	.word	0x00023a10


	//   ....[73]....
        /*05d4*/ 	.word	0x00023ab0


	//   ....[74]....
        /*05d8*/ 	.word	0x00023b50


	//   ....[75]....
        /*05dc*/ 	.word	0x00023bf0


	//   ....[76]....
        /*05e0*/ 	.word	0x00023c90


	//   ....[77]....
        /*05e4*/ 	.word	0x00023d30


	//   ....[78]....
        /*05e8*/ 	.word	0x00023dd0


	//   ....[79]....
        /*05ec*/ 	.word	0x00023ec0


	//   ....[80]....
        /*05f0*/ 	.word	0x00023f60


	//   ....[81]....
        /*05f4*/ 	.word	0x00024000


	//   ....[82]....
        /*05f8*/ 	.word	0x000240a0


	//   ....[83]....
        /*05fc*/ 	.word	0x00024140


	//   ....[84]....
        /*0600*/ 	.word	0x000241e0


	//   ....[85]....
        /*0604*/ 	.word	0x00024280


	//   ....[86]....
        /*0608*/ 	.word	0x00024320


	//   ....[87]....
        /*060c*/ 	.word	0x000243c0


	//   ....[88]....
        /*0610*/ 	.word	0x00024460


	//   ....[89]....
        /*0614*/ 	.word	0x00024500


	//   ....[90]....
        /*0618*/ 	.word	0x000245a0


	//   ....[91]....
        /*061c*/ 	.word	0x00024640


	//   ....[92]....
        /*0620*/ 	.word	0x000246e0


	//   ....[93]....
        /*0624*/ 	.word	0x00024780


	//   ....[94]....
        /*0628*/ 	.word	0x00024820


	//   ....[95]....
        /*062c*/ 	.word	0x00024bc0


	//   ....[96]....
        /*0630*/ 	.word	0x00024ea0


	//   ....[97]....
        /*0634*/ 	.word	0x000252c0


	//   ....[98]....
        /*0638*/ 	.word	0x00025350


	//   ....[99]....
        /*063c*/ 	.word	0x000253f0


	//   ....[100]....
        /*0640*/ 	.word	0x000254a0


	//   ....[101]....
        /*0644*/ 	.word	0x00025520


	//   ....[102]....
        /*0648*/ 	.word	0x000255a0


	//   ....[103]....
        /*064c*/ 	.word	0x00025620


	//   ....[104]....
        /*0650*/ 	.word	0x000256a0


	//   ....[105]....
        /*0654*/ 	.word	0x00025730


	//   ....[106]....
        /*0658*/ 	.word	0x000257e0


	//   ....[107]....
        /*065c*/ 	.word	0x00025860


	//   ....[108]....
        /*0660*/ 	.word	0x000258e0


	//   ....[109]....
        /*0664*/ 	.word	0x00025960


	//   ....[110]....
        /*0668*/ 	.word	0x000259e0


	//   ....[111]....
        /*066c*/ 	.word	0x00025a50


	//   ....[112]....
        /*0670*/ 	.word	0x00025af0


	//   ....[113]....
        /*0674*/ 	.word	0x00025b80


	//   ....[114]....
        /*0678*/ 	.word	0x00025cb0


	//----- nvinfo : EIATTR_REG_RECONFIG
	.align		4
.L_268:
        /*067c*/ 	.byte	0x01, 0x54
	.zero		2


	//----- nvinfo : EIATTR_SYSCALL_OFFSETS
	.align		4
        /*0680*/ 	.byte	0x04, 0x46
        /*0682*/ 	.short	(.L_270 - .L_269)


	//   ....[0]....
.L_269:
        /*0684*/ 	.word	0x00001bb0


	//   ....[1]....
        /*0688*/ 	.word	0x00001d00


	//   ....[2]....
        /*068c*/ 	.word	0x000094a0


	//   ....[3]....
        /*0690*/ 	.word	0x00009910


	//   ....[4]....
        /*0694*/ 	.word	0x0001f770


	//   ....[5]....
        /*0698*/ 	.word	0x0001f8b0


	//   ....[6]....
        /*069c*/ 	.word	0x0001f9b0


	//----- nvinfo : EIATTR_MBARRIER_INSTR_OFFSETS
	.align		4
.L_270:
        /*06a0*/ 	.byte	0x04, 0x39
        /*06a2*/ 	.short	(.L_272 - .L_271)


	//   ....[0]....
.L_271:
        /*06a4*/ 	.word	0x00000300
        /*06a8*/ 	.word	0x000000ff
        /*06ac*/ 	.word	0x00028800
        /*06b0*/ 	.short	0x0100
        /*06b2*/ 	.byte	0x08
	.zero		1


	//   ....[1]....
        /*06b4*/ 	.word	0x00000310
        /*06b8*/ 	.word	0x000000ff
        /*06bc*/ 	.word	0x00028820
        /*06c0*/ 	.short	0x0100
        /*06c2*/ 	.byte	0x08
	.zero		1


	//   ....[2]....
        /*06c4*/ 	.word	0x00000400
        /*06c8*/ 	.word	0x000000ff
        /*06cc*/ 	.word	0x00028830
        /*06d0*/ 	.short	0x0100
        /*06d2*/ 	.byte	0x08
	.zero		1


	//   ....[3]....
        /*06d4*/ 	.word	0x00000410
        /*06d8*/ 	.word	0x000000ff
        /*06dc*/ 	.word	0x00028840
        /*06e0*/ 	.short	0x0100
        /*06e2*/ 	.byte	0x08
	.zero		1


	//   ....[4]....
        /*06e4*/ 	.word	0x00000420
        /*06e8*/ 	.word	0x000000ff
        /*06ec*/ 	.word	0x00028838
        /*06f0*/ 	.short	0x0100
        /*06f2*/ 	.byte	0x08
	.zero		1


	//   ....[5]....
        /*06f4*/ 	.word	0x00000430
        /*06f8*/ 	.word	0x000000ff
        /*06fc*/ 	.word	0x00028848
        /*0700*/ 	.short	0x0100
        /*0702*/ 	.byte	0x08
	.zero		1


	//   ....[6]....
        /*0704*/ 	.word	0x00000560
        /*0708*/ 	.word	0x000000ff
        /*070c*/ 	.word	0x00028850
        /*0710*/ 	.short	0x0100
        /*0712*/ 	.byte	0x08
	.zero		1


	//   ....[7]....
        /*0714*/ 	.word	0x00000570
        /*0718*/ 	.word	0x000000ff
        /*071c*/ 	.word	0x00028860
        /*0720*/ 	.short	0x0100
        /*0722*/ 	.byte	0x08
	.zero		1


	//   ....[8]....
        /*0724*/ 	.word	0x00000580
        /*0728*/ 	.word	0x000000ff
        /*072c*/ 	.word	0x00028858
        /*0730*/ 	.short	0x0100
        /*0732*/ 	.byte	0x08
	.zero		1


	//   ....[9]....
        /*0734*/ 	.word	0x00000590
        /*0738*/ 	.word	0x000000ff
        /*073c*/ 	.word	0x00028868
        /*0740*/ 	.short	0x0100
        /*0742*/ 	.byte	0x08
	.zero		1


	//   ....[10]....
        /*0744*/ 	.word	0x00000680
        /*0748*/ 	.word	0x000000ff
        /*074c*/ 	.word	0x00028870
        /*0750*/ 	.short	0x0100
        /*0752*/ 	.byte	0x06
	.zero		1


	//   ....[11]....
        /*0754*/ 	.word	0x00000690
        /*0758*/ 	.word	0x000000ff
        /*075c*/ 	.word	0x00028880
        /*0760*/ 	.short	0x0100
        /*0762*/ 	.byte	0x06
	.zero		1


	//   ....[12]....
        /*0764*/ 	.word	0x000006a0
        /*0768*/ 	.word	0x000000ff
        /*076c*/ 	.word	0x00028878
        /*0770*/ 	.short	0x0100
        /*0772*/ 	.byte	0x06
	.zero		1


	//   ....[13]....
        /*0774*/ 	.word	0x000006b0
        /*0778*/ 	.word	0x000000ff
        /*077c*/ 	.word	0x00028888
        /*0780*/ 	.short	0x0100
        /*0782*/ 	.byte	0x06
	.zero		1


	//   ....[14]....
        /*0784*/ 	.word	0x000007e0
        /*0788*/ 	.word	0x000000ff
        /*078c*/ 	.word	0x00028890
        /*0790*/ 	.short	0x0100
        /*0792*/ 	.byte	0x08
	.zero		1


	//   ....[15]....
        /*0794*/ 	.word	0x000007f0
        /*0798*/ 	.word	0x000000ff
        /*079c*/ 	.word	0x000288a0
        /*07a0*/ 	.short	0x0100
        /*07a2*/ 	.byte	0x08
	.zero		1


	//   ....[16]....
        /*07a4*/ 	.word	0x00000800
        /*07a8*/ 	.word	0x000000ff
        /*07ac*/ 	.word	0x00028898
        /*07b0*/ 	.short	0x0100
        /*07b2*/ 	.byte	0x08
	.zero		1


	//   ....[17]....
        /*07b4*/ 	.word	0x00000810
        /*07b8*/ 	.word	0x000000ff
        /*07bc*/ 	.word	0x000288a8
        /*07c0*/ 	.short	0x0100
        /*07c2*/ 	.byte	0x08
	.zero		1


	//   ....[18]....
        /*07c4*/ 	.word	0x00000940
        /*07c8*/ 	.word	0x000000ff
        /*07cc*/ 	.word	0x000288b0
        /*07d0*/ 	.short	0x0100
        /*07d2*/ 	.byte	0x08
	.zero		1


	//   ....[19]....
        /*07d4*/ 	.word	0x00000950
        /*07d8*/ 	.word	0x000000ff
        /*07dc*/ 	.word	0x000288c0
        /*07e0*/ 	.short	0x0100
        /*07e2*/ 	.byte	0x08
	.zero		1


	//   ....[20]....
        /*07e4*/ 	.word	0x00000960
        /*07e8*/ 	.word	0x000000ff
        /*07ec*/ 	.word	0x000288b8
        /*07f0*/ 	.short	0x0100
        /*07f2*/ 	.byte	0x08
	.zero		1


	//   ....[21]....
        /*07f4*/ 	.word	0x00000970
        /*07f8*/ 	.word	0x000000ff
        /*07fc*/ 	.word	0x000288c8
        /*0800*/ 	.short	0x0100
        /*0802*/ 	.byte	0x08
	.zero		1


	//   ....[22]....
        /*0804*/ 	.word	0x00003410
        /*0808*/ 	.word	0x00000067
        /*080c*/ 	.word	0x00028890
        /*0810*/ 	.short	0x010a
        /*0812*/ 	.byte	0x3f
	.zero		1


	//   ....[23]....
        /*0814*/ 	.word	0x00005ce0
        /*0818*/ 	.word	0x00000067
        /*081c*/ 	.word	0x00028890
        /*0820*/ 	.short	0x010a
        /*0822*/ 	.byte	0x3f
	.zero		1


	//   ....[24]....
        /*0824*/ 	.word	0x00007f80
        /*0828*/ 	.word	0x00000067
        /*082c*/ 	.word	0x00028890
        /*0830*/ 	.short	0x010a
        /*0832*/ 	.byte	0x3f
	.zero		1


	//   ....[25]....
        /*0834*/ 	.word	0x000085e0
        /*0838*/ 	.word	0x0000002c
        /*083c*/ 	.word	0x00000000
        /*0840*/ 	.short	0x0101
        /*0842*/ 	.byte	0x3f
	.zero		1


	//   ....[26]....
        /*0844*/ 	.word	0x00008620
        /*0848*/ 	.word	0x00000067
        /*084c*/ 	.word	0x000288b0
        /*0850*/ 	.short	0x010a
        /*0852*/ 	.byte	0x3f
	.zero		1


	//   ....[27]....
        /*0854*/ 	.word	0x00008c70
        /*0858*/ 	.word	0x00000067
        /*085c*/ 	.word	0x00000000
        /*0860*/ 	.short	0x0101
        /*0862*/ 	.byte	0x3f
	.zero		1


	//   ....[28]....
        /*0864*/ 	.word	0x00009520
        /*0868*/ 	.word	0x00000002
        /*086c*/ 	.word	0x00028800
        /*0870*/ 	.short	0x010a
        /*0872*/ 	.byte	0x3f
	.zero		1


	//   ....[29]....
        /*0874*/ 	.word	0x00009570
        /*0878*/ 	.word	0x00000002
        /*087c*/ 	.word	0x00028800
        /*0880*/ 	.short	0x010a
        /*0882*/ 	.byte	0x3f
	.zero		1


	//   ....[30]....
        /*0884*/ 	.word	0x0000a7d0
        /*0888*/ 	.word	0x00000002
        /*088c*/ 	.word	0x00028800
        /*0890*/ 	.short	0x010a
        /*0892*/ 	.byte	0x3f
	.zero		1


	//   ....[31]....
        /*0894*/ 	.word	0x0000ce40
        /*0898*/ 	.word	0x00000002
        /*089c*/ 	.word	0x00028800
        /*08a0*/ 	.short	0x010a
        /*08a2*/ 	.byte	0x3f
	.zero		1


	//   ....[32]....
        /*08a4*/ 	.word	0x0000ec10
        /*08a8*/ 	.word	0x00000003
        /*08ac*/ 	.word	0x00028830
        /*08b0*/ 	.short	0x010a
        /*08b2*/ 	.byte	0x3f
	.zero		1


	//   ....[33]....
        /*08b4*/ 	.word	0x0000ec80
        /*08b8*/ 	.word	0x00000003
        /*08bc*/ 	.word	0x00028830
        /*08c0*/ 	.short	0x010a
        /*08c2*/ 	.byte	0x3f
	.zero		1


	//   ....[34]....
        /*08c4*/ 	.word	0x0000f240
        /*08c8*/ 	.word	0x00000000
        /*08cc*/ 	.word	0x00000000
        /*08d0*/ 	.short	0x0101
        /*08d2*/ 	.byte	0x3f
	.zero		1


	//   ....[35]....
        /*08d4*/ 	.word	0x00011f40
        /*08d8*/ 	.word	0x0000000a
        /*08dc*/ 	.word	0x00028830
        /*08e0*/ 	.short	0x010a
        /*08e2*/ 	.byte	0x3f
	.zero		1


	//   ....[36]....
        /*08e4*/ 	.word	0x00011f90
        /*08e8*/ 	.word	0x0000000a
        /*08ec*/ 	.word	0x00028830
        /*08f0*/ 	.short	0x010a
        /*08f2*/ 	.byte	0x3f
	.zero		1


	//   ....[37]....
        /*08f4*/ 	.word	0x000123e0
        /*08f8*/ 	.word	0x0000000a
        /*08fc*/ 	.word	0x00028850
        /*0900*/ 	.short	0x010a
        /*0902*/ 	.byte	0x3f
	.zero		1


	//   ....[38]....
        /*0904*/ 	.word	0x00012420
        /*0908*/ 	.word	0x0000000a
        /*090c*/ 	.word	0x00028850
        /*0910*/ 	.short	0x010a
        /*0912*/ 	.byte	0x3f
	.zero		1


	//   ....[39]....
        /*0914*/ 	.word	0x000128c0
        /*0918*/ 	.word	0x00000007
        /*091c*/ 	.word	0x00000000
        /*0920*/ 	.short	0x0101
        /*0922*/ 	.byte	0x3f
	.zero		1


	//   ....[40]....
        /*0924*/ 	.word	0x00014750
        /*0928*/ 	.word	0x0000001f
        /*092c*/ 	.word	0x00000000
        /*0930*/ 	.short	0x0101
        /*0932*/ 	.byte	0x3f
	.zero		1


	//   ....[41]....
        /*0934*/ 	.word	0x000153a0
        /*0938*/ 	.word	0x00000000
        /*093c*/ 	.word	0x00028830
        /*0940*/ 	.short	0x010a
        /*0942*/ 	.byte	0x3f
	.zero		1


	//   ....[42]....
        /*0944*/ 	.word	0x000153f0
        /*0948*/ 	.word	0x00000000
        /*094c*/ 	.word	0x00028830
        /*0950*/ 	.short	0x010a
        /*0952*/ 	.byte	0x3f
	.zero		1


	//   ....[43]....
        /*0954*/ 	.word	0x00015840
        /*0958*/ 	.word	0x00000009
        /*095c*/ 	.word	0x00028850
        /*0960*/ 	.short	0x010a
        /*0962*/ 	.byte	0x3f
	.zero		1


	//   ....[44]....
        /*0964*/ 	.word	0x00015880
        /*0968*/ 	.word	0x00000009
        /*096c*/ 	.word	0x00028850
        /*0970*/ 	.short	0x010a
        /*0972*/ 	.byte	0x3f
	.zero		1


	//   ....[45]....
        /*0974*/ 	.word	0x00016be0
        /*0978*/ 	.word	0x0000000d
        /*097c*/ 	.word	0x00000000
        /*0980*/ 	.short	0x0101
        /*0982*/ 	.byte	0x3f
	.zero		1


	//   ....[46]....
        /*0984*/ 	.word	0x00016c80
        /*0988*/ 	.word	0x0000001b
        /*098c*/ 	.word	0x00000000
        /*0990*/ 	.short	0x0101
        /*0992*/ 	.byte	0x3f
	.zero		1


	//   ....[47]....
        /*0994*/ 	.word	0x00017600
        /*0998*/ 	.word	0x00000000
        /*099c*/ 	.word	0x00028830
        /*09a0*/ 	.short	0x010a
        /*09a2*/ 	.byte	0x3f
	.zero		1


	//   ....[48]....
        /*09a4*/ 	.word	0x00017650
        /*09a8*/ 	.word	0x00000000
        /*09ac*/ 	.word	0x00028830
        /*09b0*/ 	.short	0x010a
        /*09b2*/ 	.byte	0x3f
	.zero		1


	//   ....[49]....
        /*09b4*/ 	.word	0x00017aa0
        /*09b8*/ 	.word	0x00000009
        /*09bc*/ 	.word	0x00028850
        /*09c0*/ 	.short	0x010a
        /*09c2*/ 	.byte	0x3f
	.zero		1


	//   ....[50]....
        /*09c4*/ 	.word	0x00017ae0
        /*09c8*/ 	.word	0x00000009
        /*09cc*/ 	.word	0x00028850
        /*09d0*/ 	.short	0x010a
        /*09d2*/ 	.byte	0x3f
	.zero		1


	//   ....[51]....
        /*09d4*/ 	.word	0x00017fa0
        /*09d8*/ 	.word	0x00000009
        /*09dc*/ 	.word	0x00000000
        /*09e0*/ 	.short	0x0101
        /*09e2*/ 	.byte	0x3f
	.zero		1


	//   ....[52]....
        /*09e4*/ 	.word	0x000192d0
        /*09e8*/ 	.word	0x0000000e
        /*09ec*/ 	.word	0x00000000
        /*09f0*/ 	.short	0x0101
        /*09f2*/ 	.byte	0x3f
	.zero		1


	//   ....[53]....
        /*09f4*/ 	.word	0x0001a7b0
        /*09f8*/ 	.word	0x0000000a
        /*09fc*/ 	.word	0x00028850
        /*0a00*/ 	.short	0x010a
        /*0a02*/ 	.byte	0x3f
	.zero		1


	//   ....[54]....
        /*0a04*/ 	.word	0x0001a830
        /*0a08*/ 	.word	0x0000000a
        /*0a0c*/ 	.word	0x00028850
        /*0a10*/ 	.short	0x010a
        /*0a12*/ 	.byte	0x3f
	.zero		1


	//   ....[55]....
        /*0a14*/ 	.word	0x0001ae10
        /*0a18*/ 	.word	0x0000000a
        /*0a1c*/ 	.word	0x00000000
        /*0a20*/ 	.short	0x0101
        /*0a22*/ 	.byte	0x3f
	.zero		1


	//   ....[56]....
        /*0a24*/ 	.word	0x0001c040
        /*0a28*/ 	.word	0x00000000
        /*0a2c*/ 	.word	0x00000000
        /*0a30*/ 	.short	0x0101
        /*0a32*/ 	.byte	0x3f
	.zero		1


	//   ....[57]....
        /*0a34*/ 	.word	0x0001e680
        /*0a38*/ 	.word	0x0000000c
        /*0a3c*/ 	.word	0x00028820
        /*0a40*/ 	.short	0x010a
        /*0a42*/ 	.byte	0x3f
	.zero		1


	//   ....[58]....
        /*0a44*/ 	.word	0x0001e710
        /*0a48*/ 	.word	0x00000008
        /*0a4c*/ 	.word	0x000288a0
        /*0a50*/ 	.short	0x010a
        /*0a52*/ 	.byte	0x3f
	.zero		1


	//   ....[59]....
        /*0a54*/ 	.word	0x0001e940
        /*0a58*/ 	.word	0x00000008
        /*0a5c*/ 	.word	0x000288c0
        /*0a60*/ 	.short	0x010a
        /*0a62*/ 	.byte	0x3f
	.zero		1


	//   ....[60]....
        /*0a64*/ 	.word	0x0001ec90
        /*0a68*/ 	.word	0x00000008
        /*0a6c*/ 	.word	0x000288a0
        /*0a70*/ 	.short	0x010a
        /*0a72*/ 	.byte	0x3f
	.zero		1


	//   ....[61]....
        /*0a74*/ 	.word	0x0001eeb0
        /*0a78*/ 	.word	0x00000008
        /*0a7c*/ 	.word	0x000288c0
        /*0a80*/ 	.short	0x010a
        /*0a82*/ 	.byte	0x3f
	.zero		1


	//   ....[62]....
        /*0a84*/ 	.word	0x0001ffa0
        /*0a88*/ 	.word	0x00000007
        /*0a8c*/ 	.word	0x00028840
        /*0a90*/ 	.short	0x010a
        /*0a92*/ 	.byte	0x3f
	.zero		1


	//   ....[63]....
        /*0a94*/ 	.word	0x00020470
        /*0a98*/ 	.word	0x0000000a
        /*0a9c*/ 	.word	0x00028820
        /*0aa0*/ 	.short	0x010a
        /*0aa2*/ 	.byte	0x3f
	.zero		1


	//   ....[64]....
        /*0aa4*/ 	.word	0x000207b0
        /*0aa8*/ 	.word	0x00000003
        /*0aac*/ 	.word	0x00028840
        /*0ab0*/ 	.short	0x010a
        /*0ab2*/ 	.byte	0x3f
	.zero		1


	//   ....[65]....
        /*0ab4*/ 	.word	0x00020a70
        /*0ab8*/ 	.word	0x00000008
        /*0abc*/ 	.word	0x00000060
        /*0ac0*/ 	.short	0x010a
        /*0ac2*/ 	.byte	0x3f
	.zero		1


	//   ....[66]....
        /*0ac4*/ 	.word	0x00021060
        /*0ac8*/ 	.word	0x00000002
        /*0acc*/ 	.word	0x00028840
        /*0ad0*/ 	.short	0x010a
        /*0ad2*/ 	.byte	0x3f
	.zero		1


	//   ....[67]....
        /*0ad4*/ 	.word	0x00021320
        /*0ad8*/ 	.word	0x00000002
        /*0adc*/ 	.word	0x00000060
        /*0ae0*/ 	.short	0x010a
        /*0ae2*/ 	.byte	0x3f
	.zero		1


	//   ....[68]....
        /*0ae4*/ 	.word	0x000217f0
        /*0ae8*/ 	.word	0x00000002
        /*0aec*/ 	.word	0x00028840
        /*0af0*/ 	.short	0x010a
        /*0af2*/ 	.byte	0x3f
	.zero		1


	//   ....[69]....
        /*0af4*/ 	.word	0x00021ab0
        /*0af8*/ 	.word	0x00000003
        /*0afc*/ 	.word	0x00000060
        /*0b00*/ 	.short	0x010a
        /*0b02*/ 	.byte	0x3f
	.zero		1


	//   ....[70]....
        /*0b04*/ 	.word	0x00021f20
        /*0b08*/ 	.word	0x00000003
        /*0b0c*/ 	.word	0x00028860
        /*0b10*/ 	.short	0x010a
        /*0b12*/ 	.byte	0x3f
	.zero		1


	//   ....[71]....
        /*0b14*/ 	.word	0x00022f00
        /*0b18*/ 	.word	0x00000000
        /*0b1c*/ 	.word	0x00028820
        /*0b20*/ 	.short	0x010a
        /*0b22*/ 	.byte	0x3f
	.zero		1


	//   ....[72]....
        /*0b24*/ 	.word	0x000230b0
        /*0b28*/ 	.word	0x00000006
        /*0b2c*/ 	.word	0x00000000
        /*0b30*/ 	.short	0x010a
        /*0b32*/ 	.byte	0x3f
	.zero		1


	//   ....[73]....
        /*0b34*/ 	.word	0x00023120
        /*0b38*/ 	.word	0x00000007
        /*0b3c*/ 	.word	0x00000000
        /*0b40*/ 	.short	0x010a
        /*0b42*/ 	.byte	0x3f
	.zero		1


	//   ....[74]....
        /*0b44*/ 	.word	0x00023190
        /*0b48*/ 	.word	0x00000004
        /*0b4c*/ 	.word	0x00000000
        /*0b50*/ 	.short	0x010a
        /*0b52*/ 	.byte	0x3f
	.zero		1


	//   ....[75]....
        /*0b54*/ 	.word	0x000231c0
        /*0b58*/ 	.word	0x00000003
        /*0b5c*/ 	.word	0x00000000
        /*0b60*/ 	.short	0x010a
        /*0b62*/ 	.byte	0x3f
	.zero		1


	//   ....[76]....
        /*0b64*/ 	.word	0x00023220
        /*0b68*/ 	.word	0x00000067
        /*0b6c*/ 	.word	0x00028890
        /*0b70*/ 	.short	0x010a
        /*0b72*/ 	.byte	0x3f
	.zero		1


	//   ....[77]....
        /*0b74*/ 	.word	0x00023270
        /*0b78*/ 	.word	0x00000067
        /*0b7c*/ 	.word	0x00028890
        /*0b80*/ 	.short	0x010a
        /*0b82*/ 	.byte	0x3f
	.zero		1


	//   ....[78]....
        /*0b84*/ 	.word	0x000232c0
        /*0b88*/ 	.word	0x00000067
        /*0b8c*/ 	.word	0x00028890
        /*0b90*/ 	.short	0x010a
        /*0b92*/ 	.byte	0x3f
	.zero		1


	//   ....[79]....
        /*0b94*/ 	.word	0x00023310
        /*0b98*/ 	.word	0x00000067
        /*0b9c*/ 	.word	0x000288b0
        /*0ba0*/ 	.short	0x010a
        /*0ba2*/ 	.byte	0x3f
	.zero		1


	//   ....[80]....
        /*0ba4*/ 	.word	0x00023e10
        /*0ba8*/ 	.word	0x00000002
        /*0bac*/ 	.word	0x00028800
        /*0bb0*/ 	.short	0x010a
        /*0bb2*/ 	.byte	0x3f
	.zero		1


	//   ....[81]....
        /*0bb4*/ 	.word	0x00024860
        /*0bb8*/ 	.word	0x00000002
        /*0bbc*/ 	.word	0x00028800
        /*0bc0*/ 	.short	0x010a
        /*0bc2*/ 	.byte	0x3f
	.zero		1


	//   ....[82]....
        /*0bc4*/ 	.word	0x000248b0
        /*0bc8*/ 	.word	0x00000003
        /*0bcc*/ 	.word	0x00028830
        /*0bd0*/ 	.short	0x010a
        /*0bd2*/ 	.byte	0x3f
	.zero		1


	//   ....[83]....
        /*0bd4*/ 	.word	0x00024900
        /*0bd8*/ 	.word	0x0000000a
        /*0bdc*/ 	.word	0x00028830
        /*0be0*/ 	.short	0x010a
        /*0be2*/ 	.byte	0x3f
	.zero		1


	//   ....[84]....
        /*0be4*/ 	.word	0x00024950
        /*0be8*/ 	.word	0x0000000a
        /*0bec*/ 	.word	0x00028850
        /*0bf0*/ 	.short	0x010a
        /*0bf2*/ 	.byte	0x3f
	.zero		1


	//   ....[85]....
        /*0bf4*/ 	.word	0x000249a0
        /*0bf8*/ 	.word	0x00000000
        /*0bfc*/ 	.word	0x00028830
        /*0c00*/ 	.short	0x010a
        /*0c02*/ 	.byte	0x3f
	.zero		1


	//   ....[86]....
        /*0c04*/ 	.word	0x000249f0
        /*0c08*/ 	.word	0x00000009
        /*0c0c*/ 	.word	0x00028850
        /*0c10*/ 	.short	0x010a
        /*0c12*/ 	.byte	0x3f
	.zero		1


	//   ....[87]....
        /*0c14*/ 	.word	0x00024a40
        /*0c18*/ 	.word	0x00000000
        /*0c1c*/ 	.word	0x00028830
        /*0c20*/ 	.short	0x010a
        /*0c22*/ 	.byte	0x3f
	.zero		1


	//   ....[88]....
        /*0c24*/ 	.word	0x00024a90
        /*0c28*/ 	.word	0x00000009
        /*0c2c*/ 	.word	0x00028850
        /*0c30*/ 	.short	0x010a
        /*0c32*/ 	.byte	0x3f
	.zero		1


	//   ....[89]....
        /*0c34*/ 	.word	0x00024ae0
        /*0c38*/ 	.word	0x0000000a
        /*0c3c*/ 	.word	0x00028850
        /*0c40*/ 	.short	0x010a
        /*0c42*/ 	.byte	0x3f
	.zero		1


	//   ....[90]....
        /*0c44*/ 	.word	0x00024c80
        /*0c48*/ 	.word	0x0000000c
        /*0c4c*/ 	.word	0x00028820
        /*0c50*/ 	.short	0x010a
        /*0c52*/ 	.byte	0x3f
	.zero		1


	//   ....[91]....
        /*0c54*/ 	.word	0x00024cd0
        /*0c58*/ 	.word	0x00000008
        /*0c5c*/ 	.word	0x000288a0
        /*0c60*/ 	.short	0x010a
        /*0c62*/ 	.byte	0x3f
	.zero		1


	//   ....[92]....
        /*0c64*/ 	.word	0x00024d20
        /*0c68*/ 	.word	0x00000008
        /*0c6c*/ 	.word	0x000288c0
        /*0c70*/ 	.short	0x010a
        /*0c72*/ 	.byte	0x3f
	.zero		1


	//   ....[93]....
        /*0c74*/ 	.word	0x00024d70
        /*0c78*/ 	.word	0x00000008
        /*0c7c*/ 	.word	0x000288a0
        /*0c80*/ 	.short	0x010a
        /*0c82*/ 	.byte	0x3f
	.zero		1


	//   ....[94]....
        /*0c84*/ 	.word	0x00024dc0
        /*0c88*/ 	.word	0x00000008
        /*0c8c*/ 	.word	0x000288c0
        /*0c90*/ 	.short	0x010a
        /*0c92*/ 	.byte	0x3f
	.zero		1


	//   ....[95]....
        /*0c94*/ 	.word	0x00024f60
        /*0c98*/ 	.word	0x00000007
        /*0c9c*/ 	.word	0x00028840
        /*0ca0*/ 	.short	0x010a
        /*0ca2*/ 	.byte	0x3f
	.zero		1


	//   ....[96]....
        /*0ca4*/ 	.word	0x00024fe0
        /*0ca8*/ 	.word	0x00000003
        /*0cac*/ 	.word	0x00028820
        /*0cb0*/ 	.short	0x010a
        /*0cb2*/ 	.byte	0x3f
	.zero		1


	//   ....[97]....
        /*0cb4*/ 	.word	0x00025030
        /*0cb8*/ 	.word	0x00000003
        /*0cbc*/ 	.word	0x00028840
        /*0cc0*/ 	.short	0x010a
        /*0cc2*/ 	.byte	0x3f
	.zero		1


	//   ....[98]....
        /*0cc4*/ 	.word	0x00025080
        /*0cc8*/ 	.word	0x00000008
        /*0ccc*/ 	.word	0x00000060
        /*0cd0*/ 	.short	0x010a
        /*0cd2*/ 	.byte	0x3f
	.zero		1


	//   ....[99]....
        /*0cd4*/ 	.word	0x000250d0
        /*0cd8*/ 	.word	0x00000002
        /*0cdc*/ 	.word	0x00028840
        /*0ce0*/ 	.short	0x010a
        /*0ce2*/ 	.byte	0x3f
	.zero		1


	//   ....[100]....
        /*0ce4*/ 	.word	0x00025120
        /*0ce8*/ 	.word	0x00000002
        /*0cec*/ 	.word	0x00000060
        /*0cf0*/ 	.short	0x010a
        /*0cf2*/ 	.byte	0x3f
	.zero		1


	//   ....[101]....
        /*0cf4*/ 	.word	0x00025170
        /*0cf8*/ 	.word	0x00000002
        /*0cfc*/ 	.word	0x00028840
        /*0d00*/ 	.short	0x010a
        /*0d02*/ 	.byte	0x3f
	.zero		1


	//   ....[102]....
        /*0d04*/ 	.word	0x000251c0
        /*0d08*/ 	.word	0x00000003
        /*0d0c*/ 	.word	0x00000060
        /*0d10*/ 	.short	0x010a
        /*0d12*/ 	.byte	0x3f
	.zero		1


	//   ....[103]....
        /*0d14*/ 	.word	0x00025210
        /*0d18*/ 	.word	0x00000003
        /*0d1c*/ 	.word	0x00028860
        /*0d20*/ 	.short	0x010a
        /*0d22*/ 	.byte	0x3f
	.zero		1


	//   ....[104]....
        /*0d24*/ 	.word	0x00025bd0
        /*0d28*/ 	.word	0x00000000
        /*0d2c*/ 	.word	0x00028820
        /*0d30*/ 	.short	0x010a
        /*0d32*/ 	.byte	0x3f
	.zero		1


	//   ....[105]....
        /*0d34*/ 	.word	0x00025d70
        /*0d38*/ 	.word	0x00000006
        /*0d3c*/ 	.word	0x00000000
        /*0d40*/ 	.short	0x010a
        /*0d42*/ 	.byte	0x3f
	.zero		1


	//   ....[106]....
        /*0d44*/ 	.word	0x00025dc0
        /*0d48*/ 	.word	0x00000007
        /*0d4c*/ 	.word	0x00000000
        /*0d50*/ 	.short	0x010a
        /*0d52*/ 	.byte	0x3f
	.zero		1


	//   ....[107]....
        /*0d54*/ 	.word	0x00025e10
        /*0d58*/ 	.word	0x00000004
        /*0d5c*/ 	.word	0x00000000
        /*0d60*/ 	.short	0x010a
        /*0d62*/ 	.byte	0x3f
	.zero		1


	//----- nvinfo : EIATTR_NUM_MBARRIERS
	.align		4
.L_272:
        /*0d64*/ 	.byte	0x03, 0x38
        /*0d66*/ 	.short	0x0016


	//----- nvinfo : EIATTR_EXIT_INSTR_OFFSETS
	.align		4
        /*0d68*/ 	.byte	0x04, 0x1c
        /*0d6a*/ 	.short	(.L_274 - .L_273)


	//   ....[0]....
.L_273:
        /*0d6c*/ 	.word	0x00023210


	//----- nvinfo : EIATTR_MAX_THREADS
	.align		4
.L_274:
        /*0d70*/ 	.byte	0x04, 0x05
        /*0d72*/ 	.short	(.L_276 - .L_275)
.L_275:
        /*0d74*/ 	.word	0x00000180
        /*0d78*/ 	.word	0x00000001
        /*0d7c*/ 	.word	0x00000001


	//----- nvinfo : EIATTR_CRS_STACK_SIZE
	.align		4
.L_276:
        /*0d80*/ 	.byte	0x04, 0x1e
        /*0d82*/ 	.short	(.L_278 - .L_277)
.L_277:
        /*0d84*/ 	.word	0x00000000


	//----- nvinfo : EIATTR_CBANK_PARAM_SIZE
	.align		4
.L_278:
        /*0d88*/ 	.byte	0x03, 0x19
        /*0d8a*/ 	.short	0x0a70


	//----- nvinfo : EIATTR_PARAM_CBANK
	.align		4
        /*0d8c*/ 	.byte	0x04, 0x0a
        /*0d8e*/ 	.short	(.L_280 - .L_279)
	.align		4
.L_279:
        /*0d90*/ 	.word	index@(.nv.constant0._ZN7cutlass13device_kernelIN5flash11enable_sm90INS1_16FlashAttnFwdSm90INS1_25CollectiveMainloopFwdSm90ILi2EN4cute5tupleIJNS5_1CILi1EEES8_S8_EEENS6_IJNS7_ILi128EEESA_SA_EEELi128ENS_10bfloat16_tEfNS_4arch4Sm90ELb0ELb1ELb0ELb1ELb0ELb1ELb0ELb1ELb1ELb0ELb0ELb0EEENS1_21CollectiveEpilogueFwdISB_S9_SC_SE_Li256ELb1ELb0ELb0ELb0EEENS1_36VarlenDynamicPersistentTileSchedulerILi128ELi128ELi256ELi32ELb0ELb0ELb1ELb1ELb0ELb1EEEEEEEEEvNT_6ParamsE)
        /*0d94*/ 	.short	0x0210
        /*0d96*/ 	.short	0x0a70


	//----- nvinfo : EIATTR_SW_WAR
	.align		4
.L_280:
        /*0d98*/ 	.byte	0x04, 0x36
        /*0d9a*/ 	.short	(.L_282 - .L_281)
.L_281:
        /*0d9c*/ 	.word	0x00000008
.L_282:


//--------------------- .nv.info._ZN7cutlass13device_kernelIN5flash11enable_sm90INS1_16FlashAttnFwdSm90INS1_25CollectiveMainloopFwdSm90ILi2EN4cute5tupleIJNS5_1CILi1EEES8_S8_EEENS6_IJNS7_ILi128EEESA_SA_EEELi128ENS_10bfloat16_tEfNS_4arch4Sm90ELb1ELb0ELb0ELb0ELb0ELb0ELb0ELb1ELb1ELb0ELb0ELb0EEENS1_21CollectiveEpilogueFwdISB_S9_SC_SE_Li256ELb0ELb0ELb0ELb0EEENS1_30DynamicPersistentTileSchedulerILi256ELi32ELb0ELb0ELb1EEEEEEEEEvNT_6ParamsE --------------------------
	.section	.nv.info._ZN7cutlass13device_kernelIN5flash11enable_sm90INS1_16FlashAttnFwdSm90INS1_25CollectiveMainloopFwdSm90ILi2EN4cute5tupleIJNS5_1CILi1EEES8_S8_EEENS6_IJNS7_ILi128EEESA_SA_EEELi128ENS_10bfloat16_tEfNS_4arch4Sm90ELb1ELb0ELb0ELb0ELb0ELb0ELb0ELb1ELb1ELb0ELb0ELb0EEENS1_21CollectiveEpilogueFwdISB_S9_SC_SE_Li256ELb0ELb0ELb0ELb0EEENS1_30DynamicPersistentTileSchedulerILi256ELi32ELb0ELb0ELb1EEEEEEEEEvNT_6ParamsE,"",@"SHT_CUDA_INFO"
	.sectionflags	@""
	.align	4


	//----- nvinfo : EIATTR_CUDA_API_VERSION
	.align		4
        /*0000*/ 	.byte	0x04, 0x37
        /*0002*/ 	.short	(.L_284 - .L_283)
.L_283:
        /*0004*/ 	.word	0x00000082


	//----- nvinfo : EIATTR_KPARAM_INFO
	.align		4
.L_284:
        /*0008*/ 	.byte	0x04, 0x17
        /*000a*/ 	.short	(.L_286 - .L_285)
.L_285:
        /*000c*/ 	.word	0x00000000
        /*0010*/ 	.short	0x0000
        /*0012*/ 	.short	0x0070
        /*0014*/ 	.byte	0x00, 0xf0, 0x01, 0x2e


	//----- nvinfo : EIATTR_SPARSE_MMA_MASK
	.align		4
.L_286:
        /*0018*/ 	.byte	0x03, 0x50
        /*001a*/ 	.short	0x0000


	//----- nvinfo : EIATTR_MAXREG_COUNT
	.align		4
        /*001c*/ 	.byte	0x03, 0x1b
        /*001e*/ 	.short	0x00a8


	//----- nvinfo : EIATTR_NUM_BARRIERS
	.align		4
        /*0020*/ 	.byte	0x02, 0x4c
        /*0022*/ 	.byte	0x10
	.zero		1


	//----- nvinfo : EIATTR_EXTERNS
	.align		4
        /*0024*/ 	.byte	0x04, 0x0f
        /*0026*/ 	.short	(.L_288 - .L_287)


	//   ....[0]....
	.align		4
.L_287:
        /*0028*/ 	.word	index@(__assertfail)


	//----- nvinfo : EIATTR_MERCURY_ISA_VERSION
	.align		4
.L_288:
        /*002c*/ 	.byte	0x03, 0x5f
        /*002e*/ 	.short	0x0101


	//----- nvinfo : EIATTR_INT_WARP_WIDE_INSTR_OFFSETS
	.align		4
        /*0030*/ 	.byte	0x04, 0x31
        /*0032*/ 	.short	(.L_290 - .L_289)


	//   ....[0]....
.L_289:
        /*0034*/ 	.word	0x00000180


	//   ....[1]....
        /*0038*/ 	.word	0x000001b0


	//   ....[2]....
        /*003c*/ 	.word	0x000001c0


	//   ....[3]....
        /*0040*/ 	.word	0x0000a8c0


	//   ....[4]....
        /*0044*/ 	.word	0x0000a950


	//   ....[5]....
        /*0048*/ 	.word	0x0000ae60


	//   ....[6]....
        /*004c*/ 	.word	0x0000c8b0


	//   ....[7]....
        /*0050*/ 	.word	0x0000c940


	//----- nvinfo : EIATTR_COOP_GROUP_MASK_REGIDS
	.align		4
.L_290:
        /*0054*/ 	.byte	0x04, 0x29
        /*0056*/ 	.short	(.L_292 - .L_291)


	//   ....[0]....
.L_291:
        /*0058*/ 	.word	0xffffffff


	//   ....[1]....
        /*005c*/ 	.word	0xffffffff


	//   ....[2]....
        /*0060*/ 	.word	0xffffffff


	//   ....[3]....
        /*0064*/ 	.word	0xffffffff


	//   ....[4]....
        /*0068*/ 	.word	0xffffffff


	//   ....[5]....
        /*006c*/ 	.word	0xffffffff


	//   ....[6]....
        /*0070*/ 	.word	0xffffffff


	//   ....[7]....
        /*0074*/ 	.word	0xffffffff


	//   ....[8]....
        /*0078*/ 	.word	0xffffffff


	//   ....[9]....
        /*007c*/ 	.word	0xffffffff


	//   ....[10]....
        /*0080*/ 	.word	0xffffffff


	//   ....[11]....
        /*0084*/ 	.word	0xffffffff


	//   ....[12]....
        /*0088*/ 	.word	0xffffffff


	//   ....[13]....
        /*008c*/ 	.word	0xffffffff


	//   ....[14]....
        /*0090*/ 	.word	0xffffffff


	//   ....[15]....
        /*0094*/ 	.word	0xffffffff


	//   ....[16]....
        /*0098*/ 	.word	0xffffffff


	//   ....[17]....
        /*009c*/ 	.word	0xffffffff


	//   ....[18]....
        /*00a0*/ 	.word	0xffffffff


	//   ....[19]....
        /*00a4*/ 	.word	0xffffffff


	//   ....[20]....
        /*00a8*/ 	.word	0xffffffff


	//   ....[21]....
        /*00ac*/ 	.word	0xffffffff


	//   ....[22]....
        /*00b0*/ 	.word	0xffffffff


	//   ....[23]....
        /*00b4*/ 	.word	0xffffffff


	//   ....[24]....
        /*00b8*/ 	.word	0xffffffff


	//   ....[25]....
        /*00bc*/ 	.word	0xffffffff


	//   ....[26]....
        /*00c0*/ 	.word	0xffffffff


	//   ....[27]....
        /*00c4*/ 	.word	0xffffffff


	//   ....[28]....
        /*00c8*/ 	.word	0x0500000f


	//   ....[29]....
        /*00cc*/ 	.word	0x0500000f


	//----- nvinfo : EIATTR_COOP_GROUP_INSTR_OFFSETS
	.align		4
.L_292:
        /*00d0*/ 	.byte	0x04, 0x28
        /*00d2*/ 	.short	(.L_294 - .L_293)


	//   ....[0]....
.L_293:
        /*00d4*/ 	.word	0x00000060


	//   ....[1]....
        /*00d8*/ 	.word	0x00000190


	//   ....[2]....
        /*00dc*/ 	.word	0x000001e0


	//   ....[3]....
        /*00e0*/ 	.word	0x000003d0


	//   ....[4]....
        /*00e4*/ 	.word	0x00000530


	//   ....[5]....
        /*00e8*/ 	.word	0x00000650


	//   ....[6]....
        /*00ec*/ 	.word	0x000007b0


	//   ....[7]....
        /*00f0*/ 	.word	0x00001410


	//   ....[8]....
        /*00f4*/ 	.word	0x00002560


	//   ....[9]....
        /*00f8*/ 	.word	0x000025b0


	//   ....[10]....
        /*00fc*/ 	.word	0x00003030


	//   ....[11]....
        /*0100*/ 	.word	0x000030c0


	//   ....[12]....
        /*0104*/ 	.word	0x00004b50


	//   ....[13]....
        /*0108*/ 	.word	0x00004be0


	//   ....[14]....
        /*010c*/ 	.word	0x000055b0


	//   ....[15]....
        /*0110*/ 	.word	0x000056d0


	//   ....[16]....
        /*0114*/ 	.word	0x00006ea0


	//   ....[17]....
        /*0118*/ 	.word	0x00006ed0


	//   ....[18]....
        /*011c*/ 	.word	0x00007160


	//   ....[19]....
        /*0120*/ 	.word	0x000071d0


	//   ....[20]....
        /*0124*/ 	.word	0x000087e0


	//   ....[21]....
        /*0128*/ 	.word	0x00008820


	//   ....[22]....
        /*012c*/ 	.word	0x00008920


	//   ....[23]....
        /*0130*/ 	.word	0x00008930


	//   ....[24]....
        /*0134*/ 	.word	0x00009840


	//   ....[25]....
        /*0138*/ 	.word	0x0000a350


	//   ....[26]....
        /*013c*/ 	.word	0x0000cc50


	//   ....[27]....
        /*0140*/ 	.word	0x0000ce00


	//   ....[28]....
        /*0144*/ 	.word	0x0000d370


	//   ....[29]....
        /*0148*/ 	.word	0x0000d750


	//----- nvinfo : EIATTR_REG_RECONFIG
	.align		4
.L_294:
        /*014c*/ 	.byte	0x01, 0x54
	.zero		2


	//----- nvinfo : EIATTR_SYSCALL_OFFSETS
	.align		4
        /*0150*/ 	.byte	0x04, 0x46
        /*0152*/ 	.short	(.L_296 - .L_295)


	//   ....[0]....
.L_295:
        /*0154*/ 	.word	0x000015c0


	//   ....[1]....
        /*0158*/ 	.word	0x0000aae0


	//   ....[2]....
        /*015c*/ 	.word	0x0000ac20


	//   ....[3]....
        /*0160*/ 	.word	0x0000ad20


	//----- nvinfo : EIATTR_MBARRIER_INSTR_OFFSETS
	.align		4
.L_296:
        /*0164*/ 	.byte	0x04, 0x39
        /*0166*/ 	.short	(.L_298 - .L_297)


	//   ....[0]....
.L_297:
        /*0168*/ 	.word	0x00000280
        /*016c*/ 	.word	0x000000ff
        /*0170*/ 	.word	0x00028800
        /*0174*/ 	.short	0x0100
        /*0176*/ 	.byte	0x06
	.zero		1


	//   ....[1]....
        /*0178*/ 	.word	0x00000290
        /*017c*/ 	.word	0x000000ff
        /*0180*/ 	.word	0x00028820
        /*0184*/ 	.short	0x0100
        /*0186*/ 	.byte	0x06
	.zero		1


	//   ....[2]....
        /*0188*/ 	.word	0x00000380
        /*018c*/ 	.word	0x000000ff
        /*0190*/ 	.word	0x00028830
        /*0194*/ 	.short	0x0100
        /*0196*/ 	.byte	0x08
	.zero		1


	//   ....[3]....
        /*0198*/ 	.word	0x00000390
        /*019c*/ 	.word	0x000000ff
        /*01a0*/ 	.word	0x00028840
        /*01a4*/ 	.short	0x0100
        /*01a6*/ 	.byte	0x08
	.zero		1


	//   ....[4]....
        /*01a8*/ 	.word	0x000003a0
        /*01ac*/ 	.word	0x000000ff
        /*01b0*/ 	.word	0x00028838
        /*01b4*/ 	.short	0x0100
        /*01b6*/ 	.byte	0x08
	.zero		1


	//   ....[5]....
        /*01b8*/ 	.word	0x000003b0
        /*01bc*/ 	.word	0x000000ff
        /*01c0*/ 	.word	0x00028848
        /*01c4*/ 	.short	0x0100
        /*01c6*/ 	.byte	0x08
	.zero		1


	//   ....[6]....
        /*01c8*/ 	.word	0x000004e0
        /*01cc*/ 	.word	0x000000ff
        /*01d0*/ 	.word	0x00028850
        /*01d4*/ 	.short	0x0100
        /*01d6*/ 	.byte	0x08
	.zero		1


	//   ....[7]....
        /*01d8*/ 	.word	0x000004f0
        /*01dc*/ 	.word	0x000000ff
        /*01e0*/ 	.word	0x00028860
        /*01e4*/ 	.short	0x0100
        /*01e6*/ 	.byte	0x08
	.zero		1


	//   ....[8]....
        /*01e8*/ 	.word	0x00000500
        /*01ec*/ 	.word	0x000000ff
        /*01f0*/ 	.word	0x00028858
        /*01f4*/ 	.short	0x0100
        /*01f6*/ 	.byte	0x08
	.zero		1


	//   ....[9]....
        /*01f8*/ 	.word	0x00000510
        /*01fc*/ 	.word	0x000000ff
        /*0200*/ 	.word	0x00028868
        /*0204*/ 	.short	0x0100
        /*0206*/ 	.byte	0x08
	.zero		1


	//   ....[10]....
        /*0208*/ 	.word	0x00000600
        /*020c*/ 	.word	0x000000ff
        /*0210*/ 	.word	0x00028870
        /*0214*/ 	.short	0x0100
        /*0216*/ 	.byte	0x06
	.zero		1


	//   ....[11]....
        /*0218*/ 	.word	0x00000610
        /*021c*/ 	.word	0x000000ff
        /*0220*/ 	.word	0x00028880
        /*0224*/ 	.short	0x0100
        /*0226*/ 	.byte	0x06
	.zero		1


	//   ....[12]....
        /*0228*/ 	.word	0x00000620
        /*022c*/ 	.word	0x000000ff
        /*0230*/ 	.word	0x00028878
        /*0234*/ 	.short	0x0100
        /*0236*/ 	.byte	0x06
	.zero		1


	//   ....[13]....
        /*0238*/ 	.word	0x00000630
        /*023c*/ 	.word	0x000000ff
        /*0240*/ 	.word	0x00028888
        /*0244*/ 	.short	0x0100
        /*0246*/ 	.byte	0x06
	.zero		1


	//   ....[14]....
        /*0248*/ 	.word	0x00000760
        /*024c*/ 	.word	0x000000ff
        /*0250*/ 	.word	0x00028890
        /*0254*/ 	.short	0x0100
        /*0256*/ 	.byte	0x08
	.zero		1


	//   ....[15]....
        /*0258*/ 	.word	0x00000770
        /*025c*/ 	.word	0x000000ff
        /*0260*/ 	.word	0x000288a0
        /*0264*/ 	.short	0x0100
        /*0266*/ 	.byte	0x08
	.zero		1


	//   ....[16]....
        /*0268*/ 	.word	0x00000780
        /*026c*/ 	.word	0x000000ff
        /*0270*/ 	.word	0x00028898
        /*0274*/ 	.short	0x0100
        /*0276*/ 	.byte	0x08
	.zero		1


	//   ....[17]....
        /*0278*/ 	.word	0x00000790
        /*027c*/ 	.word	0x000000ff
        /*0280*/ 	.word	0x000288a8
        /*0284*/ 	.short	0x0100
        /*0286*/ 	.byte	0x08
	.zero		1


	//   ....[18]....
        /*0288*/ 	.word	0x000008c0
        /*028c*/ 	.word	0x000000ff
        /*0290*/ 	.word	0x000288b0
        /*0294*/ 	.short	0x0100
        /*0296*/ 	.byte	0x08
	.zero		1


	//   ....[19]....
        /*0298*/ 	.word	0x000008d0
        /*029c*/ 	.word	0x000000ff
        /*02a0*/ 	.word	0x000288c0
        /*02a4*/ 	.short	0x0100
        /*02a6*/ 	.byte	0x08
	.zero		1


	//   ....[20]....
        /*02a8*/ 	.word	0x000008e0
        /*02ac*/ 	.word	0x000000ff
        /*02b0*/ 	.word	0x000288b8
        /*02b4*/ 	.short	0x0100
        /*02b6*/ 	.byte	0x08
	.zero		1


	//   ....[21]....
        /*02b8*/ 	.word	0x000008f0
        /*02bc*/ 	.word	0x000000ff
        /*02c0*/ 	.word	0x000288c8
        /*02c4*/ 	.short	0x0100
        /*02c6*/ 	.byte	0x08
	.zero		1


	//   ....[22]....
        /*02c8*/ 	.word	0x00001640
        /*02cc*/ 	.word	0x000000ff
        /*02d0*/ 	.word	0x00028800
        /*02d4*/ 	.short	0x010a
        /*02d6*/ 	.byte	0x26
	.zero		1


	//   ....[23]....
        /*02d8*/ 	.word	0x000016c0
        /*02dc*/ 	.word	0x00000003
        /*02e0*/ 	.word	0x00028830
        /*02e4*/ 	.short	0x010a
        /*02e6*/ 	.byte	0x3f
	.zero		1


	//   ....[24]....
        /*02e8*/ 	.word	0x00001730
        /*02ec*/ 	.word	0x00000003
        /*02f0*/ 	.word	0x00028830
        /*02f4*/ 	.short	0x010a
        /*02f6*/ 	.byte	0x3f
	.zero		1


	//   ....[25]....
        /*02f8*/ 	.word	0x00001f70
        /*02fc*/ 	.word	0x00000003
        /*0300*/ 	.word	0x00000000
        /*0304*/ 	.short	0x0101
        /*0306*/ 	.byte	0x3f
	.zero		1


	//   ....[26]....
        /*0308*/ 	.word	0x00003ed0
        /*030c*/ 	.word	0x000000ff
        /*0310*/ 	.word	0x00028830
        /*0314*/ 	.short	0x010a
        /*0316*/ 	.byte	0x0a
	.zero		1


	//   ....[27]....
        /*0318*/ 	.word	0x00003f10
        /*031c*/ 	.word	0x000000ff
        /*0320*/ 	.word	0x00028830
        /*0324*/ 	.short	0x010a
        /*0326*/ 	.byte	0x0a
	.zero		1


	//   ....[28]....
        /*0328*/ 	.word	0x00004240
        /*032c*/ 	.word	0x000000ff
        /*0330*/ 	.word	0x00028850
        /*0334*/ 	.short	0x010a
        /*0336*/ 	.byte	0x0a
	.zero		1


	//   ....[29]....
        /*0338*/ 	.word	0x00004280
        /*033c*/ 	.word	0x000000ff
        /*0340*/ 	.word	0x00028850
        /*0344*/ 	.short	0x010a
        /*0346*/ 	.byte	0x0a
	.zero		1


	//   ....[30]....
        /*0348*/ 	.word	0x00005dd0
        /*034c*/ 	.word	0x0000002e
        /*0350*/ 	.word	0x00000000
        /*0354*/ 	.short	0x0101
        /*0356*/ 	.byte	0x3f
	.zero		1


	//   ....[31]....
        /*0358*/ 	.word	0x00005e50
        /*035c*/ 	.word	0x00000030
        /*0360*/ 	.word	0x00000000
        /*0364*/ 	.short	0x0101
        /*0366*/ 	.byte	0x3f
	.zero		1


	//   ....[32]....
        /*0368*/ 	.word	0x00006800
        /*036c*/ 	.word	0x000000ff
        /*0370*/ 	.word	0x00028830
        /*0374*/ 	.short	0x010a
        /*0376*/ 	.byte	0x0a
	.zero		1


	//   ....[33]....
        /*0378*/ 	.word	0x00006840
        /*037c*/ 	.word	0x000000ff
        /*0380*/ 	.word	0x00028830
        /*0384*/ 	.short	0x010a
        /*0386*/ 	.byte	0x0a
	.zero		1


	//   ....[34]....
        /*0388*/ 	.word	0x00006b70
        /*038c*/ 	.word	0x000000ff
        /*0390*/ 	.word	0x00028850
        /*0394*/ 	.short	0x010a
        /*0396*/ 	.byte	0x0a
	.zero		1


	//   ....[35]....
        /*0398*/ 	.word	0x00006bb0
        /*039c*/ 	.word	0x000000ff
        /*03a0*/ 	.word	0x00028850
        /*03a4*/ 	.short	0x010a
        /*03a6*/ 	.byte	0x0a
	.zero		1


	//   ....[36]....
        /*03a8*/ 	.word	0x00007cb0
        /*03ac*/ 	.word	0x0000001b
        /*03b0*/ 	.word	0x00000000
        /*03b4*/ 	.short	0x0101
        /*03b6*/ 	.byte	0x3f
	.zero		1


	//   ....[37]....
        /*03b8*/ 	.word	0x00007d60
        /*03bc*/ 	.word	0x0000001f
        /*03c0*/ 	.word	0x00000000
        /*03c4*/ 	.short	0x0101
        /*03c6*/ 	.byte	0x3f
	.zero		1


	//   ....[38]....
        /*03c8*/ 	.word	0x00008750
        /*03cc*/ 	.word	0x000000ff
        /*03d0*/ 	.word	0x00028850
        /*03d4*/ 	.short	0x010a
        /*03d6*/ 	.byte	0x05
	.zero		1


	//   ....[39]....
        /*03d8*/ 	.word	0x00008790
        /*03dc*/ 	.word	0x000000ff
        /*03e0*/ 	.word	0x00028850
        /*03e4*/ 	.short	0x010a
        /*03e6*/ 	.byte	0x05
	.zero		1


	//   ....[40]....
        /*03e8*/ 	.word	0x00008ea0
        /*03ec*/ 	.word	0x00000000
        /*03f0*/ 	.word	0x00000000
        /*03f4*/ 	.short	0x0101
        /*03f6*/ 	.byte	0x3f
	.zero		1


	//   ....[41]....
        /*03f8*/ 	.word	0x00009a40
        /*03fc*/ 	.word	0x000000ff
        /*0400*/ 	.word	0x00000000
        /*0404*/ 	.short	0x0101
        /*0406*/ 	.byte	0x05
	.zero		1


	//   ....[42]....
        /*0408*/ 	.word	0x0000b130
        /*040c*/ 	.word	0x00000008
        /*0410*/ 	.word	0x00028840
        /*0414*/ 	.short	0x010a
        /*0416*/ 	.byte	0x3f
	.zero		1


	//   ....[43]....
        /*0418*/ 	.word	0x0000b4d0
        /*041c*/ 	.word	0x000000ff
        /*0420*/ 	.word	0x00028820
        /*0424*/ 	.short	0x010a
        /*0426*/ 	.byte	0x26
	.zero		1


	//   ....[44]....
        /*0428*/ 	.word	0x0000b7c0
        /*042c*/ 	.word	0x00000003
        /*0430*/ 	.word	0x00028840
        /*0434*/ 	.short	0x010a
        /*0436*/ 	.byte	0x3f
	.zero		1


	//   ....[45]....
        /*0438*/ 	.word	0x0000b9c0
        /*043c*/ 	.word	0x00000002
        /*0440*/ 	.word	0x00000060
        /*0444*/ 	.short	0x010a
        /*0446*/ 	.byte	0x3f
	.zero		1


	//   ....[46]....
        /*0448*/ 	.word	0x0000be50
        /*044c*/ 	.word	0x00000003
        /*0450*/ 	.word	0x00028840
        /*0454*/ 	.short	0x010a
        /*0456*/ 	.byte	0x3f
	.zero		1


	//   ....[47]....
        /*0458*/ 	.word	0x0000c050
        /*045c*/ 	.word	0x00000002
        /*0460*/ 	.word	0x00000060
        /*0464*/ 	.short	0x010a
        /*0466*/ 	.byte	0x3f
	.zero		1


	//   ....[48]....
        /*0468*/ 	.word	0x0000c440
        /*046c*/ 	.word	0x00000002
        /*0470*/ 	.word	0x00028840
        /*0474*/ 	.short	0x010a
        /*0476*/ 	.byte	0x3f
	.zero		1


	//   ....[49]....
        /*0478*/ 	.word	0x0000c640
        /*047c*/ 	.word	0x00000002
        /*0480*/ 	.word	0x00000060
        /*0484*/ 	.short	0x010a
        /*0486*/ 	.byte	0x3f
	.zero		1


	//   ....[50]....
        /*0488*/ 	.word	0x0000c9e0
        /*048c*/ 	.word	0x00000003
        /*0490*/ 	.word	0x00028860
        /*0494*/ 	.short	0x010a
        /*0496*/ 	.byte	0x3f
	.zero		1


	//   ....[51]....
        /*0498*/ 	.word	0x0000cdb0
        /*049c*/ 	.word	0x00000007
        /*04a0*/ 	.word	0x00028820
        /*04a4*/ 	.short	0x010a
        /*04a6*/ 	.byte	0x3f
	.zero		1


	//   ....[52]....
        /*04a8*/ 	.word	0x0000cf00
        /*04ac*/ 	.word	0x00000005
        /*04b0*/ 	.word	0x00000000
        /*04b4*/ 	.short	0x010a
        /*04b6*/ 	.byte	0x3f
	.zero		1


	//   ....[53]....
        /*04b8*/ 	.word	0x0000cf70
        /*04bc*/ 	.word	0x00000003
        /*04c0*/ 	.word	0x00000000
        /*04c4*/ 	.short	0x010a
        /*04c6*/ 	.byte	0x3f
	.zero		1


	//   ....[54]....
        /*04c8*/ 	.word	0x0000cfd0
        /*04cc*/ 	.word	0x00000005
        /*04d0*/ 	.word	0x00000000
        /*04d4*/ 	.short	0x010a
        /*04d6*/ 	.byte	0x3f
	.zero		1


	//   ....[55]....
        /*04d8*/ 	.word	0x0000d000
        /*04dc*/ 	.word	0x00000003
        /*04e0*/ 	.word	0x00000000
        /*04e4*/ 	.short	0x010a
        /*04e6*/ 	.byte	0x3f
	.zero		1


	//   ....[56]....
        /*04e8*/ 	.word	0x0000d070
        /*04ec*/ 	.word	0x00000003
        /*04f0*/ 	.word	0x00028800
        /*04f4*/ 	.short	0x010a
        /*04f6*/ 	.byte	0x3f
	.zero		1


	//   ....[57]....
        /*04f8*/ 	.word	0x0000d0c0
        /*04fc*/ 	.word	0x00000003
        /*0500*/ 	.word	0x00028830
        /*0504*/ 	.short	0x010a
        /*0506*/ 	.byte	0x3f
	.zero		1


	//   ....[58]....
        /*0508*/ 	.word	0x0000d120
        /*050c*/ 	.word	0x00000005
        /*0510*/ 	.word	0x00028830
        /*0514*/ 	.short	0x010a
        /*0516*/ 	.byte	0x3f
	.zero		1


	//   ....[59]....
        /*0518*/ 	.word	0x0000d180
        /*051c*/ 	.word	0x00000005
        /*0520*/ 	.word	0x00028850
        /*0524*/ 	.short	0x010a
        /*0526*/ 	.byte	0x3f
	.zero		1


	//   ....[60]....
        /*0528*/ 	.word	0x0000d1e0
        /*052c*/ 	.word	0x00000005
        /*0530*/ 	.word	0x00028830
        /*0534*/ 	.short	0x010a
        /*0536*/ 	.byte	0x3f
	.zero		1


	//   ....[61]....
        /*0538*/ 	.word	0x0000d240
        /*053c*/ 	.word	0x00000005
        /*0540*/ 	.word	0x00028850
        /*0544*/ 	.short	0x010a
        /*0546*/ 	.byte	0x3f
	.zero		1


	//   ....[62]....
        /*0548*/ 	.word	0x0000d2a0
        /*054c*/ 	.word	0x00000007
        /*0550*/ 	.word	0x00028850
        /*0554*/ 	.short	0x010a
        /*0556*/ 	.byte	0x3f
	.zero		1


	//   ....[63]....
        /*0558*/ 	.word	0x0000d420
        /*055c*/ 	.word	0x00000008
        /*0560*/ 	.word	0x00028840
        /*0564*/ 	.short	0x010a
        /*0566*/ 	.byte	0x3f
	.zero		1


	//   ....[64]....
        /*0568*/ 	.word	0x0000d480
        /*056c*/ 	.word	0x00000008
        /*0570*/ 	.word	0x00028820
        /*0574*/ 	.short	0x010a
        /*0576*/ 	.byte	0x3f
	.zero		1


	//   ....[65]....
        /*0578*/ 	.word	0x0000d4d0
        /*057c*/ 	.word	0x00000003
        /*0580*/ 	.word	0x00028840
        /*0584*/ 	.short	0x010a
        /*0586*/ 	.byte	0x3f
	.zero		1


	//   ....[66]....
        /*0588*/ 	.word	0x0000d520
        /*058c*/ 	.word	0x00000002
        /*0590*/ 	.word	0x00000060
        /*0594*/ 	.short	0x010a
        /*0596*/ 	.byte	0x3f
	.zero		1


	//   ....[67]....
        /*0598*/ 	.word	0x0000d570
        /*059c*/ 	.word	0x00000003
        /*05a0*/ 	.word	0x00028840
        /*05a4*/ 	.short	0x010a
        /*05a6*/ 	.byte	0x3f
	.zero		1


	//   ....[68]....
        /*05a8*/ 	.word	0x0000d5c0
        /*05ac*/ 	.word	0x00000002
        /*05b0*/ 	.word	0x00000060
        /*05b4*/ 	.short	0x010a
        /*05b6*/ 	.byte	0x3f
	.zero		1


	//   ....[69]....
        /*05b8*/ 	.word	0x0000d610
        /*05bc*/ 	.word	0x00000002
        /*05c0*/ 	.word	0x00028840
        /*05c4*/ 	.short	0x010a
        /*05c6*/ 	.byte	0x3f
	.zero		1


	//   ....[70]....
        /*05c8*/ 	.word	0x0000d660
        /*05cc*/ 	.word	0x00000002
        /*05d0*/ 	.word	0x00000060
        /*05d4*/ 	.short	0x010a
        /*05d6*/ 	.byte	0x3f
	.zero		1


	//   ....[71]....
        /*05d8*/ 	.word	0x0000d6b0
        /*05dc*/ 	.word	0x00000003
        /*05e0*/ 	.word	0x00028860
        /*05e4*/ 	.short	0x010a
        /*05e6*/ 	.byte	0x3f
	.zero		1


	//   ....[72]....
        /*05e8*/ 	.word	0x0000d790
        /*05ec*/ 	.word	0x00000007
        /*05f0*/ 	.word	0x00028820
        /*05f4*/ 	.short	0x010a
        /*05f6*/ 	.byte	0x3f
	.zero		1


	//   ....[73]....
        /*05f8*/ 	.word	0x0000d7e0
        /*05fc*/ 	.word	0x00000005
        /*0600*/ 	.word	0x00000000
        /*0604*/ 	.short	0x010a
        /*0606*/ 	.byte	0x3f
	.zero		1


	//   ....[74]....
        /*0608*/ 	.word	0x0000d830
        /*060c*/ 	.word	0x00000003
        /*0610*/ 	.word	0x00000000
        /*0614*/ 	.short	0x010a
        /*0616*/ 	.byte	0x3f
	.zero		1


	//   ....[75]....
        /*0618*/ 	.word	0x0000d880
        /*061c*/ 	.word	0x00000005
        /*0620*/ 	.word	0x00000000
        /*0624*/ 	.short	0x010a
        /*0626*/ 	.byte	0x3f
	.zero		1


	//----- nvinfo : EIATTR_NUM_MBARRIERS
	.align		4
.L_298:
        /*0628*/ 	.byte	0x03, 0x38
        /*062a*/ 	.short	0x0016


	//----- nvinfo : EIATTR_EXIT_INSTR_OFFSETS
	.align		4
        /*062c*/ 	.byte	0x04, 0x1c
        /*062e*/ 	.short	(.L_300 - .L_299)


	//   ....[0]....
.L_299:
        /*0630*/ 	.word	0x00000a50


	//   ....[1]....
        /*0634*/ 	.word	0x0000a310


	//   ....[2]....
        /*0638*/ 	.word	0x0000a370


	//   ....[3]....
        /*063c*/ 	.word	0x0000ce20


	//   ....[4]....
        /*0640*/ 	.word	0x0000d050


	//----- nvinfo : EIATTR_MAX_THREADS
	.align		4
.L_300:
        /*0644*/ 	.byte	0x04, 0x05
        /*0646*/ 	.short	(.L_302 - .L_301)
.L_301:
        /*0648*/ 	.word	0x00000180
        /*064c*/ 	.word	0x00000001
        /*0650*/ 	.word	0x00000001


	//----- nvinfo : EIATTR_CRS_STACK_SIZE
	.align		4
.L_302:
        /*0654*/ 	.byte	0x04, 0x1e
        /*0656*/ 	.short	(.L_304 - .L_303)
.L_303:
        /*0658*/ 	.word	0x00000000


	//----- nvinfo : EIATTR_CBANK_PARAM_SIZE
	.align		4
.L_304:
        /*065c*/ 	.byte	0x03, 0x19
        /*065e*/ 	.short	0x0bf0


	//----- nvinfo : EIATTR_PARAM_CBANK
	.align		4
        /*0660*/ 	.byte	0x04, 0x0a
        /*0662*/ 	.short	(.L_306 - .L_305)
	.align		4
.L_305:
        /*0664*/ 	.word	index@(.nv.constant0._ZN7cutlass13device_kernelIN5flash11enable_sm90INS1_16FlashAttnFwdSm90INS1_25CollectiveMainloopFwdSm90ILi2EN4cute5tupleIJNS5_1CILi1EEES8_S8_EEENS6_IJNS7_ILi128EEESA_SA_EEELi128ENS_10bfloat16_tEfNS_4arch4Sm90ELb1ELb0ELb0ELb0ELb0ELb0ELb0ELb1ELb1ELb0ELb0ELb0EEENS1_21CollectiveEpilogueFwdISB_S9_SC_SE_Li256ELb0ELb0ELb0ELb0EEENS1_30DynamicPersistentTileSchedulerILi256ELi32ELb0ELb0ELb1EEEEEEEEEvNT_6ParamsE)
        /*0668*/ 	.short	0x0210
        /*066a*/ 	.short	0x0bf0


	//----- nvinfo : EIATTR_SW_WAR
	.align		4
.L_306:
        /*066c*/ 	.byte	0x04, 0x36
        /*066e*/ 	.short	(.L_308 - .L_307)
.L_307:
        /*0670*/ 	.word	0x00000008
.L_308:


//--------------------- .nv.info._ZN7cutlass13device_kernelIN5flash11enable_sm90INS1_16FlashAttnFwdSm90INS1_25CollectiveMainloopFwdSm90ILi2EN4cute5tupleIJNS5_1CILi1EEES8_S8_EEENS6_IJNS7_ILi128EEESA_SA_EEELi128ENS_10bfloat16_tEfNS_4arch4Sm90ELb1ELb0ELb0ELb1ELb0ELb0ELb0ELb1ELb1ELb0ELb0ELb0EEENS1_21CollectiveEpilogueFwdISB_S9_SC_SE_Li256ELb1ELb0ELb0ELb0EEENS1_36VarlenDynamicPersistentTileSchedulerILi128ELi128ELi256ELi32ELb0ELb0ELb1ELb1ELb1ELb1EEEEEEEEEvNT_6ParamsE --------------------------
	.section	.nv.info._ZN7cutlass13device_kernelIN5flash11enable_sm90INS1_16FlashAttnFwdSm90INS1_25CollectiveMainloopFwdSm90ILi2EN4cute5tupleIJNS5_1CILi1EEES8_S8_EEENS6_IJNS7_ILi128EEESA_SA_EEELi128ENS_10bfloat16_tEfNS_4arch4Sm90ELb1ELb0ELb0ELb1ELb0ELb0ELb0ELb1ELb1ELb0ELb0ELb0EEENS1_21CollectiveEpilogueFwdISB_S9_SC_SE_Li256ELb1ELb0ELb0ELb0EEENS1_36VarlenDynamicPersistentTileSchedulerILi128ELi128ELi256ELi32ELb0ELb0ELb1ELb1ELb1ELb1EEEEEEEEEvNT_6ParamsE,"",@"SHT_CUDA_INFO"
	.sectionflags	@""
	.align	4


	//----- nvinfo : EIATTR_CUDA_API_VERSION
	.align		4
        /*0000*/ 	.byte	0x04, 0x37
        /*0002*/ 	.short	(.L_310 - .L_309)
.L_309:
        /*0004*/ 	.word	0x00000082


	//----- nvinfo : EIATTR_KPARAM_INFO
	.align		4
.L_310:
        /*0008*/ 	.byte	0x04, 0x17
        /*000a*/ 	.short	(.L_312 - .L_311)
.L_311:
        /*000c*/ 	.word	0x00000000
        /*0010*/ 	.short	0x0000
        /*0012*/ 	.short	0x0070
        /*0014*/ 	.byte	0x00, 0xf0, 0x01, 0x28


	//----- nvinfo : EIATTR_SPARSE_MMA_MASK
	.align		4
.L_312:
        /*0018*/ 	.byte	0x03, 0x50
        /*001a*/ 	.short	0x0000


	//----- nvinfo : EIATTR_MAXREG_COUNT
	.align		4
        /*001c*/ 	.byte	0x03, 0x1b
        /*001e*/ 	.short	0x00a8


	//----- nvinfo : EIATTR_NUM_BARRIERS
	.align		4
        /*0020*/ 	.byte	0x02, 0x4c
        /*0022*/ 	.byte	0x10
	.zero		1


	//----- nvinfo : EIATTR_EXTERNS
	.align		4
        /*0024*/ 	.byte	0x04, 0x0f
        /*0026*/ 	.short	(.L_314 - .L_313)


	//   ....[0]....
	.align		4
.L_313:
        /*0028*/ 	.word	index@(__assertfail)


	//----- nvinfo : EIATTR_ANNOTATIONS
	.align		4
.L_314:
        /*002c*/ 	.byte	0x04, 0x55
        /*002e*/ 	.short	(.L_316 - .L_315)


	//   ....[0]....
.L_315:
        /* <DEDUP_REMOVED lines=32> */


	//----- nvinfo : EIATTR_MERCURY_ISA_VERSION
	.align		4
.L_316:
        /*0218*/ 	.byte	0x03, 0x5f
        /*021a*/ 	.short	0x0101


	//----- nvinfo : EIATTR_UNUSED_LOAD_BYTE_OFFSET
	.align		4
        /*021c*/ 	.byte	0x04, 0x44
        /*021e*/ 	.short	(.L_318 - .L_317)


	//   ....[0]....
.L_317:
        /*0220*/ 	.word	0x00000a70
        /*0224*/ 	.word	0x0000fff0


	//   ....[1]....
        /*0228*/ 	.word	0x000091f0
        /*022c*/ 	.word	0x0000fff0


	//----- nvinfo : EIATTR_INT_WARP_WIDE_INSTR_OFFSETS
	.align		4
.L_318:
        /*0230*/ 	.byte	0x04, 0x31
        /*0232*/ 	.short	(.L_320 - .L_319)


	//   ....[0]....
.L_319:
        /*0234*/ 	.word	0x00000160


	//   ....[1]....
        /*0238*/ 	.word	0x000001a0


	//   ....[2]....
        /*023c*/ 	.word	0x00000210


	//   ....[3]....
        /*0240*/ 	.word	0x0000c380


	//   ....[4]....
        /*0244*/ 	.word	0x0000c410


	//   ....[5]....
        /*0248*/ 	.word	0x0000c890


	//   ....[6]....
        /*024c*/ 	.word	0x0000c8c0


	//   ....[7]....
        /*0250*/ 	.word	0x0000cad0


	//   ....[8]....
        /*0254*/ 	.word	0x0000ebe0


	//   ....[9]....
        /*0258*/ 	.word	0x0000ec70


	//----- nvinfo : EIATTR_COOP_GROUP_MASK_REGIDS
	.align		4
.L_320:
        /*025c*/ 	.byte	0x04, 0x29
        /*025e*/ 	.short	(.L_322 - .L_321)


	//   ....[0]....
.L_321:
        /*0260*/ 	.word	0xffffffff


	//   ....[1]....
        /*0264*/ 	.word	0xffffffff


	//   ....[2]....
        /*0268*/ 	.word	0xffffffff


	//   ....[3]....
        /*026c*/ 	.word	0xffffffff


	//   ....[4]....
        /*0270*/ 	.word	0xffffffff


	//   ....[5]....
        /*0274*/ 	.word	0xffffffff


	//   ....[6]....
        /*0278*/ 	.word	0xffffffff


	//   ....[7]....
        /*027c*/ 	.word	0xffffffff


	//   ....[8]....
        /*0280*/ 	.word	0xffffffff


	//   ....[9]....
        /*0284*/ 	.word	0xffffffff


	//   ....[10]....
        /*0288*/ 	.word	0xffffffff


	//   ....[11]....
        /*028c*/ 	.word	0xffffffff


	//   ....[12]....
        /*0290*/ 	.word	0xffffffff


	//   ....[13]....
        /*0294*/ 	.word	0xffffffff


	//   ....[14]....
        /*0298*/ 	.word	0xffffffff


	//   ....[15]....
        /*029c*/ 	.word	0xffffffff


	//   ....[16]....
        /*02a0*/ 	.word	0xffffffff


	//   ....[17]....
        /*02a4*/ 	.word	0xffffffff


	//   ....[18]....
        /*02a8*/ 	.word	0xffffffff


	//   ....[19]....
        /*02ac*/ 	.word	0xffffffff


	//   ....[20]....
        /*02b0*/ 	.word	0xffffffff


	//   ....[21]....
        /*02b4*/ 	.word	0xffffffff


	//   ....[22]....
        /*02b8*/ 	.word	0xffffffff


	//   ....[23]....
        /*02bc*/ 	.word	0xffffffff


	//   ....[24]....
        /*02c0*/ 	.word	0xffffffff


	//   ....[25]....
        /*02c4*/ 	.word	0xffffffff


	//   ....[26]....
        /*02c8*/ 	.word	0xffffffff


	//   ....[27]....
        /*02cc*/ 	.word	0xffffffff


	//   ....[28]....
        /*02d0*/ 	.word	0xffffffff


	//   ....[29]....
        /*02d4*/ 	.word	0xffffffff


	//   ....[30]....
        /*02d8*/ 	.word	0xffffffff


	//   ....[31]....
        /*02dc*/ 	.word	0xffffffff


	//   ....[32]....
        /*02e0*/ 	.word	0xffffffff


	//   ....[33]....
        /*02e4*/ 	.word	0xffffffff


	//   ....[34]....
        /*02e8*/ 	.word	0xffffffff


	//   ....[35]....
        /*02ec*/ 	.word	0xffffffff


	//   ....[36]....
        /*02f0*/ 	.word	0xffffffff


	//   ....[37]....
        /*02f4*/ 	.word	0xffffffff


	//   ....[38]....
        /*02f8*/ 	.word	0xffffffff


	//   ....[39]....
        /*02fc*/ 	.word	0xffffffff


	//   ....[40]....
        /*0300*/ 	.word	0xffffffff


	//   ....[41]....
        /*0304*/ 	.word	0xffffffff


	//   ....[42]....
        /*0308*/ 	.word	0xffffffff


	//   ....[43]....
        /*030c*/ 	.word	0xffffffff


	//   ....[44]....
        /*0310*/ 	.word	0xffffffff


	//   ....[45]....
        /*0314*/ 	.word	0xffffffff


	//   ....[46]....
        /*0318*/ 	.word	0xffffffff


	//   ....[47]....
        /*031c*/ 	.word	0xffffffff


	//   ....[48]....
        /*0320*/ 	.word	0xffffffff


	//   ....[49]....
        /*0324*/ 	.word	0xffffffff


	//   ....[50]....
        /*0328*/ 	.word	0xffffffff


	//   ....[51]....
        /*032c*/ 	.word	0xffffffff


	//   ....[52]....
        /*0330*/ 	.word	0xffffffff


	//   ....[53]....
        /*0334*/ 	.word	0xffffffff


	//   ....[54]....
        /*0338*/ 	.word	0xffffffff


	//   ....[55]....
        /*033c*/ 	.word	0xffffffff


	//   ....[56]....
        /*0340*/ 	.word	0xffffffff


	//   ....[57]....
        /*0344*/ 	.word	0xffffffff


	//   ....[58]....
        /*0348*/ 	.word	0x0500000f


	//   ....[59]....
        /*034c*/ 	.word	0x0500000f


	//   ....[60]....
        /*0350*/ 	.word	0x0500000f


	//   ....[61]....
        /*0354*/ 	.word	0x0500000f


	//   ....[62]....
        /*0358*/ 	.word	0x0500000f


	//   ....[63]....
        /*035c*/ 	.word	0x0500000f


	//   ....[64]....
        /*0360*/ 	.word	0x0500000f


	//   ....[65]....
        /*0364*/ 	.word	0x0500000f


	//   ....[66]....
        /*0368*/ 	.word	0x0500000f


	//   ....[67]....
        /*036c*/ 	.word	0x0500000f


	//   ....[68]....
        /*0370*/ 	.word	0x0500000f


	//   ....[69]....
        /*0374*/ 	.word	0x0500000f


	//   ....[70]....
        /*0378*/ 	.word	0x0500000f


	//   ....[71]....
        /*037c*/ 	.word	0x0500000f


	//   ....[72]....
        /*0380*/ 	.word	0x0500000f


	//   ....[73]....
        /*0384*/ 	.word	0x0500000f


	//   ....[74]....
        /*0388*/ 	.word	0x0500000f


	//   ....[75]....
        /*038c*/ 	.word	0x0500000f


	//   ....[76]....
        /*0390*/ 	.word	0x0500000f


	//----- nvinfo : EIATTR_COOP_GROUP_INSTR_OFFSETS
	.align		4
.L_322:
        /*0394*/ 	.byte	0x04, 0x28
        /*0396*/ 	.short	(.L_324 - .L_323)


	//   ....[0]....
.L_323:
        /*0398*/ 	.word	0x00000070


	//   ....[1]....
        /*039c*/ 	.word	0x00000170


	//   ....[2]....
        /*03a0*/ 	.word	0x000001c0


	//   ....[3]....
        /*03a4*/ 	.word	0x000003f0


	//   ....[4]....
        /*03a8*/ 	.word	0x00000550


	//   ....[5]....
        /*03ac*/ 	.word	0x00000670


	//   ....[6]....
        /*03b0*/ 	.word	0x000007d0


	//   ....[7]....
        /*03b4*/ 	.word	0x00001570


	//   ....[8]....
        /*03b8*/ 	.word	0x000026c0


	//   ....[9]....
        /*03bc*/ 	.word	0x00002710


	//   ....[10]....
        /*03c0*/ 	.word	0x000031b0


	//   ....[11]....
        /*03c4*/ 	.word	0x00003240


	//   ....[12]....
        /*03c8*/ 	.word	0x00004c50


	//   ....[13]....
        /*03cc*/ 	.word	0x00004ce0


	//   ....[14]....
        /*03d0*/ 	.word	0x000056b0


	//   ....[15]....
        /*03d4*/ 	.word	0x000057c0


	//   ....[16]....
        /*03d8*/ 	.word	0x00006f90


	//   ....[17]....
        /*03dc*/ 	.word	0x00006fc0


	//   ....[18]....
        /*03e0*/ 	.word	0x00007250


	//   ....[19]....
        /*03e4*/ 	.word	0x000072c0


	//   ....[20]....
        /*03e8*/ 	.word	0x000088c0


	//   ....[21]....
        /*03ec*/ 	.word	0x00008900


	//   ....[22]....
        /*03f0*/ 	.word	0x00008a00


	//   ....[23]....
        /*03f4*/ 	.word	0x00008a10


	//   ....[24]....
        /*03f8*/ 	.word	0x0000b1b0


	//   ....[25]....
        /*03fc*/ 	.word	0x0000b330


	//   ....[26]....
        /*0400*/ 	.word	0x0000b360


	//   ....[27]....
        /*0404*/ 	.word	0x0000b3a0


	//   ....[28]....
        /*0408*/ 	.word	0x0000b410


	//   ....[29]....
        /*040c*/ 	.word	0x0000b470


	//   ....[30]....
        /*0410*/ 	.word	0x0000b4b0


	//   ....[31]....
        /*0414*/ 	.word	0x0000b650


	//   ....[32]....
        /*0418*/ 	.word	0x0000b6b0


	//   ....[33]....
        /*041c*/ 	.word	0x0000b6f0


	//   ....[34]....
        /*0420*/ 	.word	0x0000b730


	//   ....[35]....
        /*0424*/ 	.word	0x0000b760


	//   ....[36]....
        /*0428*/ 	.word	0x0000b790


	//   ....[37]....
        /*042c*/ 	.word	0x0000b820


	//   ....[38]....
        /*0430*/ 	.word	0x0000b880


	//   ....[39]....
        /*0434*/ 	.word	0x0000b910


	//   ....[40]....
        /*0438*/ 	.word	0x0000f080


	//   ....[41]....
        /*043c*/ 	.word	0x0000f090


	//   ....[42]....
        /*0440*/ 	.word	0x0000f1a0


	//   ....[43]....
        /*0444*/ 	.word	0x0000f200


	//   ....[44]....
        /*0448*/ 	.word	0x0000f240


	//   ....[45]....
        /*044c*/ 	.word	0x0000f280


	//   ....[46]....
        /*0450*/ 	.word	0x0000f2b0


	//   ....[47]....
        /*0454*/ 	.word	0x0000f2e0


	//   ....[48]....
        /*0458*/ 	.word	0x0000f470


	//   ....[49]....
        /*045c*/ 	.word	0x0000f4d0


	//   ....[50]....
        /*0460*/ 	.word	0x0000f510


	//   ....[51]....
        /*0464*/ 	.word	0x0000f550


	//   ....[52]....
        /*0468*/ 	.word	0x0000f580


	//   ....[53]....
        /*046c*/ 	.word	0x0000f5b0


	//   ....[54]....
        /*0470*/ 	.word	0x0000f670


	//   ....[55]....
        /*0474*/ 	.word	0x0000f690


	//   ....[56]....
        /*0478*/ 	.word	0x0000f700


	//   ....[57]....
        /*047c*/ 	.word	0x0000fd90


	//   ....[58]....
        /*0480*/ 	.word	0x00010360


	//   ....[59]....
        /*0484*/ 	.word	0x00010780


	//   ....[60]....
        /*0488*/ 	.word	0x00010810


	//   ....[61]....
        /*048c*/ 	.word	0x000108b0


	//   ....[62]....
        /*0490*/ 	.word	0x00010960


	//   ....[63]....
        /*0494*/ 	.word	0x000109e0


	//   ....[64]....
        /*0498*/ 	.word	0x00010a60


	//   ....[65]....
        /*049c*/ 	.word	0x00010ae0


	//   ....[66]....
        /*04a0*/ 	.word	0x00010b60


	//   ....[67]....
        /*04a4*/ 	.word	0x00010bf0


	//   ....[68]....
        /*04a8*/ 	.word	0x00010ca0


	//   ....[69]....
        /*04ac*/ 	.word	0x00010d20


	//   ....[70]....
        /*04b0*/ 	.word	0x00010da0


	//   ....[71]....
        /*04b4*/ 	.word	0x00010e20


	//   ....[72]....
        /*04b8*/ 	.word	0x00010ea0


	//   ....[73]....
        /*04bc*/ 	.word	0x00010f10


	//   ....[74]....
        /*04c0*/ 	.word	0x00010fb0


	//   ....[75]....
        /*04c4*/ 	.word	0x00011040


	//   ....[76]....
        /*04c8*/ 	.word	0x00011170


	//----- nvinfo : EIATTR_REG_RECONFIG
	.align		4
.L_324:
        /*04cc*/ 	.byte	0x01, 0x54
	.zero		2


	//----- nvinfo : EIATTR_SYSCALL_OFFSETS
	.align		4
        /*04d0*/ 	.byte	0x04, 0x46
        /*04d2*/ 	.short	(.L_326 - .L_325)


	//   ....[0]....
.L_325:
        /*04d4*/ 	.word	0x00001750


	//   ....[1]....
        /*04d8*/ 	.word	0x0000c5a0


	//   ....[2]....
        /*04dc*/ 	.word	0x0000c6e0


	//   ....[3]....
        /*04e0*/ 	.word	0x0000c7e0


	//----- nvinfo : EIATTR_MBARRIER_INSTR_OFFSETS
	.align		4
.L_326:
        /*04e4*/ 	.byte	0x04, 0x39
        /*04e6*/ 	.short	(.L_328 - .L_327)


	//   ....[0]....
.L_327:
        /*04e8*/ 	.word	0x000002a0
        /*04ec*/ 	.word	0x000000ff
        /*04f0*/ 	.word	0x00028800
        /*04f4*/ 	.short	0x0100
        /*04f6*/ 	.byte	0x08
	.zero		1


	//   ....[1]....
        /*04f8*/ 	.word	0x000002b0
        /*04fc*/ 	.word	0x000000ff
        /*0500*/ 	.word	0x00028820
        /*0504*/ 	.short	0x0100
        /*0506*/ 	.byte	0x08
	.zero		1


	//   ....[2]....
        /*0508*/ 	.word	0x000003a0
        /*050c*/ 	.word	0x000000ff
        /*0510*/ 	.word	0x00028830
        /*0514*/ 	.short	0x0100
        /*0516*/ 	.byte	0x08
	.zero		1


	//   ....[3]....
        /*0518*/ 	.word	0x000003b0
        /*051c*/ 	.word	0x000000ff
        /*0520*/ 	.word	0x00028840
        /*0524*/ 	.short	0x0100
        /*0526*/ 	.byte	0x08
	.zero		1


	//   ....[4]....
        /*0528*/ 	.word	0x000003c0
        /*052c*/ 	.word	0x000000ff
        /*0530*/ 	.word	0x00028838
        /*0534*/ 	.short	0x0100
        /*0536*/ 	.byte	0x08
	.zero		1


	//   ....[5]....
        /*0538*/ 	.word	0x000003d0
        /*053c*/ 	.word	0x000000ff
        /*0540*/ 	.word	0x00028848
        /*0544*/ 	.short	0x0100
        /*0546*/ 	.byte	0x08
	.zero		1


	//   ....[6]....
        /*0548*/ 	.word	0x00000500
        /*054c*/ 	.word	0x000000ff
        /*0550*/ 	.word	0x00028850
        /*0554*/ 	.short	0x0100
        /*0556*/ 	.byte	0x08
	.zero		1


	//   ....[7]....
        /*0558*/ 	.word	0x00000510
        /*055c*/ 	.word	0x000000ff
        /*0560*/ 	.word	0x00028860
        /*0564*/ 	.short	0x0100
        /*0566*/ 	.byte	0x08
	.zero		1


	//   ....[8]....
        /*0568*/ 	.word	0x00000520
        /*056c*/ 	.word	0x000000ff
        /*0570*/ 	.word	0x00028858
        /*0574*/ 	.short	0x0100
        /*0576*/ 	.byte	0x08
	.zero		1


	//   ....[9]....
        /*0578*/ 	.word	0x00000530
        /*057c*/ 	.word	0x000000ff
        /*0580*/ 	.word	0x00028868
        /*0584*/ 	.short	0x0100
        /*0586*/ 	.byte	0x08
	.zero		1


	//   ....[10]....
        /*0588*/ 	.word	0x00000620
        /*058c*/ 	.word	0x000000ff
        /*0590*/ 	.word	0x00028870
        /*0594*/ 	.short	0x0100
        /*0596*/ 	.byte	0x06
	.zero		1


	//   ....[11]....
        /*0598*/ 	.word	0x00000630
        /*059c*/ 	.word	0x000000ff
        /*05a0*/ 	.word	0x00028880
        /*05a4*/ 	.short	0x0100
        /*05a6*/ 	.byte	0x06
	.zero		1


	//   ....[12]....
        /*05a8*/ 	.word	0x00000640
        /*05ac*/ 	.word	0x000000ff
        /*05b0*/ 	.word	0x00028878
        /*05b4*/ 	.short	0x0100
        /*05b6*/ 	.byte	0x06
	.zero		1


	//   ....[13]....
        /*05b8*/ 	.word	0x00000650
        /*05bc*/ 	.word	0x000000ff
        /*05c0*/ 	.word	0x00028888
        /*05c4*/ 	.short	0x0100
        /*05c6*/ 	.byte	0x06
	.zero		1


	//   ....[14]....
        /*05c8*/ 	.word	0x00000780
        /*05cc*/ 	.word	0x000000ff
        /*05d0*/ 	.word	0x00028890
        /*05d4*/ 	.short	0x0100
        /*05d6*/ 	.byte	0x08
	.zero		1


	//   ....[15]....
        /*05d8*/ 	.word	0x00000790
        /*05dc*/ 	.word	0x000000ff
        /*05e0*/ 	.word	0x000288a0
        /*05e4*/ 	.short	0x0100
        /*05e6*/ 	.byte	0x08
	.zero		1


	//   ....[16]....
        /*05e8*/ 	.word	0x000007a0
        /*05ec*/ 	.word	0x000000ff
        /*05f0*/ 	.word	0x00028898
        /*05f4*/ 	.short	0x0100
        /*05f6*/ 	.byte	0x08
	.zero		1


	//   ....[17]....
        /*05f8*/ 	.word	0x000007b0
        /*05fc*/ 	.word	0x000000ff
        /*0600*/ 	.word	0x000288a8
        /*0604*/ 	.short	0x0100
        /*0606*/ 	.byte	0x08
	.zero		1


	//   ....[18]....
        /*0608*/ 	.word	0x000008e0
        /*060c*/ 	.word	0x000000ff
        /*0610*/ 	.word	0x000288b0
        /*0614*/ 	.short	0x0100
        /*0616*/ 	.byte	0x08
	.zero		1


	//   ....[19]....
        /*0618*/ 	.word	0x000008f0
        /*061c*/ 	.word	0x000000ff
        /*0620*/ 	.word	0x000288c0
        /*0624*/ 	.short	0x0100
        /*0626*/ 	.byte	0x08
	.zero		1


	//   ....[20]....
        /*0628*/ 	.word	0x00000900
        /*062c*/ 	.word	0x000000ff
        /*0630*/ 	.word	0x000288b8
        /*0634*/ 	.short	0x0100
        /*0636*/ 	.byte	0x08
	.zero		1


	//   ....[21]....
        /*0638*/ 	.word	0x00000910
        /*063c*/ 	.word	0x000000ff
        /*0640*/ 	.word	0x000288c8
        /*0644*/ 	.short	0x0100
        /*0646*/ 	.byte	0x08
	.zero		1


	//   ....[22]....
        /*0648*/ 	.word	0x000017d0
        /*064c*/ 	.word	0x000000ff
        /*0650*/ 	.word	0x00028800
        /*0654*/ 	.short	0x010a
        /*0656*/ 	.byte	0x29
	.zero		1


	//   ....[23]....
        /*0658*/ 	.word	0x00001850
        /*065c*/ 	.word	0x00000003
        /*0660*/ 	.word	0x00028830
        /*0664*/ 	.short	0x010a
        /*0666*/ 	.byte	0x3f
	.zero		1


	//   ....[24]....
        /*0668*/ 	.word	0x000018c0
        /*066c*/ 	.word	0x00000003
        /*0670*/ 	.word	0x00028830
        /*0674*/ 	.short	0x010a
        /*0676*/ 	.byte	0x3f
	.zero		1


	//   ....[25]....
        /*0678*/ 	.word	0x000020d0
        /*067c*/ 	.word	0x00000003
        /*0680*/ 	.word	0x00000000
        /*0684*/ 	.short	0x0101
        /*0686*/ 	.byte	0x3f
	.zero		1


	//   ....[26]....
        /*0688*/ 	.word	0x00004010
        /*068c*/ 	.word	0x000000ff
        /*0690*/ 	.word	0x00028830
        /*0694*/ 	.short	0x010a
        /*0696*/ 	.byte	0x06
	.zero		1


	//   ....[27]....
        /*0698*/ 	.word	0x00004050
        /*069c*/ 	.word	0x000000ff
        /*06a0*/ 	.word	0x00028830
        /*06a4*/ 	.short	0x010a
        /*06a6*/ 	.byte	0x06
	.zero		1


	//   ....[28]....
        /*06a8*/ 	.word	0x00004370
        /*06ac*/ 	.word	0x000000ff
        /*06b0*/ 	.word	0x00028850
        /*06b4*/ 	.short	0x010a
        /*06b6*/ 	.byte	0x06
	.zero		1


	//   ....[29]....
        /*06b8*/ 	.word	0x000043b0
        /*06bc*/ 	.word	0x000000ff
        /*06c0*/ 	.word	0x00028850
        /*06c4*/ 	.short	0x010a
        /*06c6*/ 	.byte	0x06
	.zero		1


	//   ....[30]....
        /*06c8*/ 	.word	0x00005ec0
        /*06cc*/ 	.word	0x0000002e
        /*06d0*/ 	.word	0x00000000
        /*06d4*/ 	.short	0x0101
        /*06d6*/ 	.byte	0x3f
	.zero		1


	//   ....[31]....
        /*06d8*/ 	.word	0x00005f40
        /*06dc*/ 	.word	0x00000030
        /*06e0*/ 	.word	0x00000000
        /*06e4*/ 	.short	0x0101
        /*06e6*/ 	.byte	0x3f
	.zero		1


	//   ....[32]....
        /*06e8*/ 	.word	0x000068f0
        /*06ec*/ 	.word	0x000000ff
        /*06f0*/ 	.word	0x00028830
        /*06f4*/ 	.short	0x010a
        /*06f6*/ 	.byte	0x06
	.zero		1


	//   ....[33]....
        /*06f8*/ 	.word	0x00006930
        /*06fc*/ 	.word	0x000000ff
        /*0700*/ 	.word	0x00028830
        /*0704*/ 	.short	0x010a
        /*0706*/ 	.byte	0x06
	.zero		1


	//   ....[34]....
        /*0708*/ 	.word	0x00006c50
        /*070c*/ 	.word	0x000000ff
        /*0710*/ 	.word	0x00028850
        /*0714*/ 	.short	0x010a
        /*0716*/ 	.byte	0x06
	.zero		1


	//   ....[35]....
        /*0718*/ 	.word	0x00006c90
        /*071c*/ 	.word	0x000000ff
        /*0720*/ 	.word	0x00028850
        /*0724*/ 	.short	0x010a
        /*0726*/ 	.byte	0x06
	.zero		1


	//   ....[36]....
        /*0728*/ 	.word	0x00007d90
        /*072c*/ 	.word	0x0000001b
        /*0730*/ 	.word	0x00000000
        /*0734*/ 	.short	0x0101
        /*0736*/ 	.byte	0x3f
	.zero		1


	//   ....[37]....
        /*0738*/ 	.word	0x00007e40
        /*073c*/ 	.word	0x0000001f
        /*0740*/ 	.word	0x00000000
        /*0744*/ 	.short	0x0101
        /*0746*/ 	.byte	0x3f
	.zero		1


	//   ....[38]....
        /*0748*/ 	.word	0x00008830
        /*074c*/ 	.word	0x000000ff
        /*0750*/ 	.word	0x00028850
        /*0754*/ 	.short	0x010a
        /*0756*/ 	.byte	0x05
	.zero		1


	//   ....[39]....
        /*0758*/ 	.word	0x00008870
        /*075c*/ 	.word	0x000000ff
        /*0760*/ 	.word	0x00028850
        /*0764*/ 	.short	0x010a
        /*0766*/ 	.byte	0x05
	.zero		1


	//   ....[40]....
        /*0768*/ 	.word	0x00008d90
        /*076c*/ 	.word	0x00000000
        /*0770*/ 	.word	0x00000000
        /*0774*/ 	.short	0x0101
        /*0776*/ 	.byte	0x3f
	.zero		1


	//   ....[41]....
        /*0778*/ 	.word	0x0000a0c0
        /*077c*/ 	.word	0x00000000
        /*0780*/ 	.word	0x00000000
        /*0784*/ 	.short	0x0101
        /*0786*/ 	.byte	0x3f
	.zero		1


	//   ....[42]....
        /*0788*/ 	.word	0x0000ce10
        /*078c*/ 	.word	0x00000008
        /*0790*/ 	.word	0x00028840
        /*0794*/ 	.short	0x010a
        /*0796*/ 	.byte	0x3f
	.zero		1


	//   ....[43]....
        /*0798*/ 	.word	0x0000d2e0
        /*079c*/ 	.word	0x00000009
        /*07a0*/ 	.word	0x00028820
        /*07a4*/ 	.short	0x010a
        /*07a6*/ 	.byte	0x3f
	.zero		1


	//   ....[44]....
        /*07a8*/ 	.word	0x0000d600
        /*07ac*/ 	.word	0x00000002
        /*07b0*/ 	.word	0x00028840
        /*07b4*/ 	.short	0x010a
        /*07b6*/ 	.byte	0x3f
	.zero		1


	//   ....[45]....
        /*07b8*/ 	.word	0x0000d8c0
        /*07bc*/ 	.word	0x00000002
        /*07c0*/ 	.word	0x00000060
        /*07c4*/ 	.short	0x010a
        /*07c6*/ 	.byte	0x3f
	.zero		1


	//   ....[46]....
        /*07c8*/ 	.word	0x0000de80
        /*07cc*/ 	.word	0x00000002
        /*07d0*/ 	.word	0x00028840
        /*07d4*/ 	.short	0x010a
        /*07d6*/ 	.byte	0x3f
	.zero		1


	//   ....[47]....
        /*07d8*/ 	.word	0x0000e140
        /*07dc*/ 	.word	0x00000002
        /*07e0*/ 	.word	0x00000060
        /*07e4*/ 	.short	0x010a
        /*07e6*/ 	.byte	0x3f
	.zero		1


	//   ....[48]....
        /*07e8*/ 	.word	0x0000e600
        /*07ec*/ 	.word	0x00000002
        /*07f0*/ 	.word	0x00028840
        /*07f4*/ 	.short	0x010a
        /*07f6*/ 	.byte	0x3f
	.zero		1


	//   ....[49]....
        /*07f8*/ 	.word	0x0000e8c0
        /*07fc*/ 	.word	0x00000002
        /*0800*/ 	.word	0x00000060
        /*0804*/ 	.short	0x010a
        /*0806*/ 	.byte	0x3f
	.zero		1


	//   ....[50]....
        /*0808*/ 	.word	0x0000ed30
        /*080c*/ 	.word	0x00000003
        /*0810*/ 	.word	0x00028860
        /*0814*/ 	.short	0x010a
        /*0816*/ 	.byte	0x3f
	.zero		1


	//   ....[51]....
        /*0818*/ 	.word	0x0000fd10
        /*081c*/ 	.word	0x00000000
        /*0820*/ 	.word	0x00028820
        /*0824*/ 	.short	0x010a
        /*0826*/ 	.byte	0x3f
	.zero		1


	//   ....[52]....
        /*0828*/ 	.word	0x0000fed0
        /*082c*/ 	.word	0x00000006
        /*0830*/ 	.word	0x00000000
        /*0834*/ 	.short	0x010a
        /*0836*/ 	.byte	0x3f
	.zero		1


	//   ....[53]....
        /*0838*/ 	.word	0x0000ff40
        /*083c*/ 	.word	0x00000007
        /*0840*/ 	.word	0x00000000
        /*0844*/ 	.short	0x010a
        /*0846*/ 	.byte	0x3f
	.zero		1


	//   ....[54]....
        /*0848*/ 	.word	0x0000ffb0
        /*084c*/ 	.word	0x00000004
        /*0850*/ 	.word	0x00000000
        /*0854*/ 	.short	0x010a
        /*0856*/ 	.byte	0x3f
	.zero		1


	//   ....[55]....
        /*0858*/ 	.word	0x0000ffe0
        /*085c*/ 	.word	0x00000003
        /*0860*/ 	.word	0x00000000
        /*0864*/ 	.short	0x010a
        /*0866*/ 	.byte	0x3f
	.zero		1


	//   ....[56]....
        /*0868*/ 	.word	0x00010050
        /*086c*/ 	.word	0x00000003
        /*0870*/ 	.word	0x00028800
        /*0874*/ 	.short	0x010a
        /*0876*/ 	.byte	0x3f
	.zero		1


	//   ....[57]....
        /*0878*/ 	.word	0x000100a0
        /*087c*/ 	.word	0x00000003
        /*0880*/ 	.word	0x00028830
        /*0884*/ 	.short	0x010a
        /*0886*/ 	.byte	0x3f
	.zero		1


	//   ....[58]....
        /*0888*/ 	.word	0x00010100
        /*088c*/ 	.word	0x00000005
        /*0890*/ 	.word	0x00028830
        /*0894*/ 	.short	0x010a
        /*0896*/ 	.byte	0x3f
	.zero		1


	//   ....[59]....
        /*0898*/ 	.word	0x00010160
        /*089c*/ 	.word	0x00000005
        /*08a0*/ 	.word	0x00028850
        /*08a4*/ 	.short	0x010a
        /*08a6*/ 	.byte	0x3f
	.zero		1


	//   ....[60]....
        /*08a8*/ 	.word	0x000101c0
        /*08ac*/ 	.word	0x00000005
        /*08b0*/ 	.word	0x00028830
        /*08b4*/ 	.short	0x010a
        /*08b6*/ 	.byte	0x3f
	.zero		1


	//   ....[61]....
        /*08b8*/ 	.word	0x00010220
        /*08bc*/ 	.word	0x00000005
        /*08c0*/ 	.word	0x00028850
        /*08c4*/ 	.short	0x010a
        /*08c6*/ 	.byte	0x3f
	.zero		1


	//   ....[62]....
        /*08c8*/ 	.word	0x00010280
        /*08cc*/ 	.word	0x00000007
        /*08d0*/ 	.word	0x00028850
        /*08d4*/ 	.short	0x010a
        /*08d6*/ 	.byte	0x3f
	.zero		1


	//   ....[63]....
        /*08d8*/ 	.word	0x00010420
        /*08dc*/ 	.word	0x00000008
        /*08e0*/ 	.word	0x00028840
        /*08e4*/ 	.short	0x010a
        /*08e6*/ 	.byte	0x3f
	.zero		1


	//   ....[64]....
        /*08e8*/ 	.word	0x000104a0
        /*08ec*/ 	.word	0x00000008
        /*08f0*/ 	.word	0x00028820
        /*08f4*/ 	.short	0x010a
        /*08f6*/ 	.byte	0x3f
	.zero		1


	//   ....[65]....
        /*08f8*/ 	.word	0x000104f0
        /*08fc*/ 	.word	0x00000002
        /*0900*/ 	.word	0x00028840
        /*0904*/ 	.short	0x010a
        /*0906*/ 	.byte	0x3f
	.zero		1


	//   ....[66]....
        /*0908*/ 	.word	0x00010540
        /*090c*/ 	.word	0x00000002
        /*0910*/ 	.word	0x00000060
        /*0914*/ 	.short	0x010a
        /*0916*/ 	.byte	0x3f
	.zero		1


	//   ....[67]....
        /*0918*/ 	.word	0x00010590
        /*091c*/ 	.word	0x00000002
        /*0920*/ 	.word	0x00028840
        /*0924*/ 	.short	0x010a
        /*0926*/ 	.byte	0x3f
	.zero		1


	//   ....[68]....
        /*0928*/ 	.word	0x000105e0
        /*092c*/ 	.word	0x00000002
        /*0930*/ 	.word	0x00000060
        /*0934*/ 	.short	0x010a
        /*0936*/ 	.byte	0x3f
	.zero		1


	//   ....[69]....
        /*0938*/ 	.word	0x00010630
        /*093c*/ 	.word	0x00000002
        /*0940*/ 	.word	0x00028840
        /*0944*/ 	.short	0x010a
        /*0946*/ 	.byte	0x3f
	.zero		1


	//   ....[70]....
        /*0948*/ 	.word	0x00010680
        /*094c*/ 	.word	0x00000002
        /*0950*/ 	.word	0x00000060
        /*0954*/ 	.short	0x010a
        /*0956*/ 	.byte	0x3f
	.zero		1


	//   ....[71]....
        /*0958*/ 	.word	0x000106d0
        /*095c*/ 	.word	0x00000003
        /*0960*/ 	.word	0x00028860
        /*0964*/ 	.short	0x010a
        /*0966*/ 	.byte	0x3f
	.zero		1


	//   ....[72]....
        /*0968*/ 	.word	0x00011090
        /*096c*/ 	.word	0x00000000
        /*0970*/ 	.word	0x00028820
        /*0974*/ 	.short	0x010a
        /*0976*/ 	.byte	0x3f
	.zero		1


	//   ....[73]....
        /*0978*/ 	.word	0x00011230
        /*097c*/ 	.word	0x00000006
        /*0980*/ 	.word	0x00000000
        /*0984*/ 	.short	0x010a
        /*0986*/ 	.byte	0x3f
	.zero		1


	//   ....[74]....
        /*0988*/ 	.word	0x00011280
        /*098c*/ 	.word	0x00000007
        /*0990*/ 	.word	0x00000000
        /*0994*/ 	.short	0x010a
        /*0996*/ 	.byte	0x3f
	.zero		1


	//   ....[75]....
        /*0998*/ 	.word	0x000112d0
        /*099c*/ 	.word	0x00000004
        /*09a0*/ 	.word	0x00000000
        /*09a4*/ 	.short	0x010a
        /*09a6*/ 	.byte	0x3f
	.zero		1


	//----- nvinfo : EIATTR_NUM_MBARRIERS
	.align		4
.L_328:
        /*09a8*/ 	.byte	0x03, 0x38
        /*09aa*/ 	.short	0x0016


	//----- nvinfo : EIATTR_EXIT_INSTR_OFFSETS
	.align		4
        /*09ac*/ 	.byte	0x04, 0x1c
        /*09ae*/ 	.short	(.L_330 - .L_329)


	//   ....[0]....
.L_329:
        /*09b0*/ 	.word	0x00000ab0


	//   ....[1]....
        /*09b4*/ 	.word	0x0000b170


	//   ....[2]....
        /*09b8*/ 	.word	0x0000b1d0


	//   ....[3]....
        /*09bc*/ 	.word	0x00010030


	//----- nvinfo : EIATTR_MAX_THREADS
	.align		4
.L_330:
        /*09c0*/ 	.byte	0x04, 0x05
        /*09c2*/ 	.short	(.L_332 - .L_331)
.L_331:
        /*09c4*/ 	.word	0x00000180
        /*09c8*/ 	.word	0x00000001
        /*09cc*/ 	.word	0x00000001


	//----- nvinfo : EIATTR_CRS_STACK_SIZE
	.align		4
.L_332:
        /*09d0*/ 	.byte	0x04, 0x1e
        /*09d2*/ 	.short	(.L_334 - .L_333)
.L_333:
        /*09d4*/ 	.word	0x00000000


	//----- nvinfo : EIATTR_CBANK_PARAM_SIZE
	.align		4
.L_334:
        /*09d8*/ 	.byte	0x03, 0x19
        /*09da*/ 	.short	0x0a70


	//----- nvinfo : EIATTR_PARAM_CBANK
	.align		4
        /*09dc*/ 	.byte	0x04, 0x0a
        /*09de*/ 	.short	(.L_336 - .L_335)
	.align		4
.L_335:
        /*09e0*/ 	.word	index@(.nv.constant0._ZN7cutlass13device_kernelIN5flash11enable_sm90INS1_16FlashAttnFwdSm90INS1_25CollectiveMainloopFwdSm90ILi2EN4cute5tupleIJNS5_1CILi1EEES8_S8_EEENS6_IJNS7_ILi128EEESA_SA_EEELi128ENS_10bfloat16_tEfNS_4arch4Sm90ELb1ELb0ELb0ELb1ELb0ELb0ELb0ELb1ELb1ELb0ELb0ELb0EEENS1_21CollectiveEpilogueFwdISB_S9_SC_SE_Li256ELb1ELb0ELb0ELb0EEENS1_36VarlenDynamicPersistentTileSchedulerILi128ELi128ELi256ELi32ELb0ELb0ELb1ELb1ELb1ELb1EEEEEEEEEvNT_6ParamsE)
        /*09e4*/ 	.short	0x0210
        /*09e6*/ 	.short	0x0a70


	//----- nvinfo : EIATTR_SW_WAR
	.align		4
.L_336:
        /*09e8*/ 	.byte	0x04, 0x36
        /*09ea*/ 	.short	(.L_338 - .L_337)
.L_337:
        /*09ec*/ 	.word	0x00000008
.L_338:


//--------------------- .nv.info._ZN7cutlass13device_kernelIN5flash11enable_sm90INS1_16FlashAttnFwdSm90INS1_25CollectiveMainloopFwdSm90ILi2EN4cute5tupleIJNS5_1CILi1EEES8_S8_EEENS6_IJNS7_ILi128EEESA_SA_EEELi128ENS_10bfloat16_tEfNS_4arch4Sm90ELb1ELb0ELb0ELb1ELb0ELb1ELb0ELb1ELb1ELb0ELb0ELb0EEENS1_21CollectiveEpilogueFwdISB_S9_SC_SE_Li256ELb1ELb0ELb0ELb0EEENS1_36VarlenDynamicPersistentTileSchedulerILi128ELi128ELi256ELi32ELb0ELb0ELb1ELb1ELb1ELb1EEEEEEEEEvNT_6ParamsE --------------------------
	.section	.nv.info._ZN7cutlass13device_kernelIN5flash11enable_sm90INS1_16FlashAttnFwdSm90INS1_25CollectiveMainloopFwdSm90ILi2EN4cute5tupleIJNS5_1CILi1EEES8_S8_EEENS6_IJNS7_ILi128EEESA_SA_EEELi128ENS_10bfloat16_tEfNS_4arch4Sm90ELb1ELb0ELb0ELb1ELb0ELb1ELb0ELb1ELb1ELb0ELb0ELb0EEENS1_21CollectiveEpilogueFwdISB_S9_SC_SE_Li256ELb1ELb0ELb0ELb0EEENS1_36VarlenDynamicPersistentTileSchedulerILi128ELi128ELi256ELi32ELb0ELb0ELb1ELb1ELb1ELb1EEEEEEEEEvNT_6ParamsE,"",@"SHT_CUDA_INFO"
	.sectionflags	@""
	.align	4


	//----- nvinfo : EIATTR_CUDA_API_VERSION
	.align		4
        /*0000*/ 	.byte	0x04, 0x37
        /*0002*/ 	.short	(.L_340 - .L_339)
.L_339:
        /*0004*/ 	.word	0x00000082


	//----- nvinfo : EIATTR_KPARAM_INFO
	.align		4
.L_340:
        /*0008*/ 	.byte	0x04, 0x17
        /*000a*/ 	.short	(.L_342 - .L_341)
.L_341:
        /*000c*/ 	.word	0x00000000
        /*0010*/ 	.short	0x0000
        /*0012*/ 	.short	0x0070
        /*0014*/ 	.byte	0x00, 0xf0, 0x01, 0x28


	//----- nvinfo : EIATTR_SPARSE_MMA_MASK
	.align		4
.L_342:
        /*0018*/ 	.byte	0x03, 0x50
        /*001a*/ 	.short	0x0000


	//----- nvinfo : EIATTR_MAXREG_COUNT
	.align		4
        /*001c*/ 	.byte	0x03, 0x1b
        /*001e*/ 	.short	0x00a8


	//----- nvinfo : EIATTR_NUM_BARRIERS
	.align		4
        /*0020*/ 	.byte	0x02, 0x4c
        /*0022*/ 	.byte	0x10
	.zero		1


	//----- nvinfo : EIATTR_EXTERNS
	.align		4
        /*0024*/ 	.byte	0x04, 0x0f
        /*0026*/ 	.short	(.L_344 - .L_343)


	//   ....[0]....
	.align		4
.L_343:
        /*0028*/ 	.word	index@(__assertfail)


	//----- nvinfo : EIATTR_ANNOTATIONS
	.align		4
.L_344:
        /*002c*/ 	.byte	0x04, 0x55
        /*002e*/ 	.short	(.L_346 - .L_345)


	//   ....[0]....
.L_345:
        /* <DEDUP_REMOVED lines=43> */


	//----- nvinfo : EIATTR_MERCURY_ISA_VERSION
	.align		4
.L_346:
        /*02c8*/ 	.byte	0x03, 0x5f
        /*02ca*/ 	.short	0x0101


	//----- nvinfo : EIATTR_UNUSED_LOAD_BYTE_OFFSET
	.align		4
        /*02cc*/ 	.byte	0x04, 0x44
        /*02ce*/ 	.short	(.L_348 - .L_347)


	//   ....[0]....
.L_347:
        /*02d0*/ 	.word	0x00000ae0
        /*02d4*/ 	.word	0x0000fff0


	//   ....[1]....
        /*02d8*/ 	.word	0x00016590
        /*02dc*/ 	.word	0x0000fff0


	//----- nvinfo : EIATTR_INT_WARP_WIDE_INSTR_OFFSETS
	.align		4
.L_348:
        /*02e0*/ 	.byte	0x04, 0x31
        /*02e2*/ 	.short	(.L_350 - .L_349)


	//   ....[0]....
.L_349:
        /*02e4*/ 	.word	0x000001b0


	//   ....[1]....
        /*02e8*/ 	.word	0x00000250


	//   ....[2]....
        /*02ec*/ 	.word	0x000002c0


	//   ....[3]....
        /*02f0*/ 	.word	0x0001a290


	//   ....[4]....
        /*02f4*/ 	.word	0x0001a320


	//   ....[5]....
        /*02f8*/ 	.word	0x0001a7a0


	//   ....[6]....
        /*02fc*/ 	.word	0x0001a7d0


	//   ....[7]....
        /*0300*/ 	.word	0x0001a9e0


	//   ....[8]....
        /*0304*/ 	.word	0x0001cac0


	//   ....[9]....
        /*0308*/ 	.word	0x0001cb50


	//----- nvinfo : EIATTR_COOP_GROUP_MASK_REGIDS
	.align		4
.L_350:
        /*030c*/ 	.byte	0x04, 0x29
        /*030e*/ 	.short	(.L_352 - .L_351)


	//   ....[0]....
.L_351:
        /*0310*/ 	.word	0xffffffff


	//   ....[1]....
        /*0314*/ 	.word	0xffffffff


	//   ....[2]....
        /*0318*/ 	.word	0xffffffff


	//   ....[3]....
        /*031c*/ 	.word	0xffffffff


	//   ....[4]....
        /*0320*/ 	.word	0xffffffff


	//   ....[5]....
        /*0324*/ 	.word	0xffffffff


	//   ....[6]....
        /*0328*/ 	.word	0xffffffff


	//   ....[7]....
        /*032c*/ 	.word	0xffffffff


	//   ....[8]....
        /*0330*/ 	.word	0xffffffff


	//   ....[9]....
        /*0334*/ 	.word	0xffffffff


	//   ....[10]....
        /*0338*/ 	.word	0xffffffff


	//   ....[11]....
        /*033c*/ 	.word	0xffffffff


	//   ....[12]....
        /*0340*/ 	.word	0xffffffff


	//   ....[13]....
        /*0344*/ 	.word	0xffffffff


	//   ....[14]....
        /*0348*/ 	.word	0xffffffff


	//   ....[15]....
        /*034c*/ 	.word	0xffffffff


	//   ....[16]....
        /*0350*/ 	.word	0xffffffff


	//   ....[17]....
        /*0354*/ 	.word	0xffffffff


	//   ....[18]....
        /*0358*/ 	.word	0xffffffff


	//   ....[19]....
        /*035c*/ 	.word	0xffffffff


	//   ....[20]....
        /*0360*/ 	.word	0xffffffff


	//   ....[21]....
        /*0364*/ 	.word	0xffffffff


	//   ....[22]....
        /*0368*/ 	.word	0xffffffff


	//   ....[23]....
        /*036c*/ 	.word	0xffffffff


	//   ....[24]....
        /*0370*/ 	.word	0xffffffff


	//   ....[25]....
        /*0374*/ 	.word	0xffffffff


	//   ....[26]....
        /*0378*/ 	.word	0xffffffff


	//   ....[27]....
        /*037c*/ 	.word	0xffffffff


	//   ....[28]....
        /*0380*/ 	.word	0xffffffff


	//   ....[29]....
        /*0384*/ 	.word	0xffffffff


	//   ....[30]....
        /*0388*/ 	.word	0xffffffff


	//   ....[31]....
        /*038c*/ 	.word	0xffffffff


	//   ....[32]....
        /*0390*/ 	.word	0xffffffff


	//   ....[33]....
        /*0394*/ 	.word	0xffffffff


	//   ....[34]....
        /*0398*/ 	.word	0xffffffff


	//   ....[35]....
        /*039c*/ 	.word	0xffffffff


	//   ....[36]....
        /*03a0*/ 	.word	0xffffffff


	//   ....[37]....
        /*03a4*/ 	.word	0xffffffff


	//   ....[38]....
        /*03a8*/ 	.word	0xffffffff


	//   ....[39]....
        /*03ac*/ 	.word	0xffffffff


	//   ....[40]....
        /*03b0*/ 	.word	0xffffffff


	//   ....[41]....
        /*03b4*/ 	.word	0xffffffff


	//   ....[42]....
        /*03b8*/ 	.word	0xffffffff


	//   ....[43]....
        /*03bc*/ 	.word	0xffffffff


	//   ....[44]....
        /*03c0*/ 	.word	0xffffffff


	//   ....[45]....
        /*03c4*/ 	.word	0xffffffff


	//   ....[46]....
        /*03c8*/ 	.word	0xffffffff


	//   ....[47]....
        /*03cc*/ 	.word	0xffffffff


	//   ....[48]....
        /*03d0*/ 	.word	0xffffffff


	//   ....[49]....
        /*03d4*/ 	.word	0xffffffff


	//   ....[50]....
        /*03d8*/ 	.word	0xffffffff


	//   ....[51]....
        /*03dc*/ 	.word	0xffffffff


	//   ....[52]....
        /*03e0*/ 	.word	0xffffffff


	//   ....[53]....
        /*03e4*/ 	.word	0xffffffff


	//   ....[54]....
        /*03e8*/ 	.word	0xffffffff


	//   ....[55]....
        /*03ec*/ 	.word	0xffffffff


	//   ....[56]....
        /*03f0*/ 	.word	0xffffffff


	//   ....[57]....
        /*03f4*/ 	.word	0xffffffff


	//   ....[58]....
        /*03f8*/ 	.word	0x0500000f


	//   ....[59]....
        /*03fc*/ 	.word	0x0500000f


	//   ....[60]....
        /*0400*/ 	.word	0x0500000f


	//   ....[61]....
        /*0404*/ 	.word	0x0500000f


	//   ....[62]....
        /*0408*/ 	.word	0x0500000f


	//   ....[63]....
        /*040c*/ 	.word	0x0500000f


	//   ....[64]....
        /*0410*/ 	.word	0x0500000f


	//   ....[65]....
        /*0414*/ 	.word	0x0500000f


	//   ....[66]....
        /*0418*/ 	.word	0x0500000f


	//   ....[67]....
        /*041c*/ 	.word	0x0500000f


	//   ....[68]....
        /*0420*/ 	.word	0x0500000f


	//   ....[69]....
        /*0424*/ 	.word	0x0500000f


	//   ....[70]....
        /*0428*/ 	.word	0x0500000f


	//   ....[71]....
        /*042c*/ 	.word	0x0500000f


	//   ....[72]....
        /*0430*/ 	.word	0x0500000f


	//   ....[73]....
        /*0434*/ 	.word	0x0500000f


	//   ....[74]....
        /*0438*/ 	.word	0x0500000f


	//   ....[75]....
        /*043c*/ 	.word	0x0500000f


	//   ....[76]....
        /*0440*/ 	.word	0x0500000f


	//   ....[77]....
        /*0444*/ 	.word	0x0500000f


	//   ....[78]....
        /*0448*/ 	.word	0x0500000f


	//   ....[79]....
        /*044c*/ 	.word	0x0500000f


	//   ....[80]....
        /*0450*/ 	.word	0x0500000f


	//   ....[81]....
        /*0454*/ 	.word	0x0500000f


	//   ....[82]....
        /*0458*/ 	.word	0x0500000f


	//   ....[83]....
        /*045c*/ 	.word	0x0500000f


	//   ....[84]....
        /*0460*/ 	.word	0x0500000f


	//   ....[85]....
        /*0464*/ 	.word	0x0500000f


	//   ....[86]....
        /*0468*/ 	.word	0x0500000f


	//   ....[87]....
        /*046c*/ 	.word	0x0500000f


	//   ....[88]....
        /*0470*/ 	.word	0x0500000f


	//   ....[89]....
        /*0474*/ 	.word	0x0500000f


	//   ....[90]....
        /*0478*/ 	.word	0x0500000f


	//   ....[91]....
        /*047c*/ 	.word	0x0500000f


	//   ....[92]....
        /*0480*/ 	.word	0x0500000f


	//   ....[93]....
        /*0484*/ 	.word	0x0500000f


	//   ....[94]....
        /*0488*/ 	.word	0x0500000f


	//   ....[95]....
        /*048c*/ 	.word	0x0500000f


	//   ....[96]....
        /*0490*/ 	.word	0x0500000f


	//   ....[97]....
        /*0494*/ 	.word	0x0500000f


	//   ....[98]....
        /*0498*/ 	.word	0x0500000f


	//   ....[99]....
        /*049c*/ 	.word	0x0500000f


	//   ....[100]....
        /*04a0*/ 	.word	0x0500000f


	//   ....[101]....
        /*04a4*/ 	.word	0x0500000f


	//   ....[102]....
        /*04a8*/ 	.word	0x0500000f


	//   ....[103]....
        /*04ac*/ 	.word	0x0500000f


	//   ....[104]....
        /*04b0*/ 	.word	0x0500000f


	//   ....[105]....
        /*04b4*/ 	.word	0x0500000f


	//   ....[106]....
        /*04b8*/ 	.word	0x0500000f


	//   ....[107]....
        /*04bc*/ 	.word	0x0500000f


	//   ....[108]....
        /*04c0*/ 	.word	0x0500000f


	//   ....[109]....
        /*04c4*/ 	.word	0x0500000f


	//   ....[110]....
        /*04c8*/ 	.word	0x0500000f


	//----- nvinfo : EIATTR_COOP_GROUP_INSTR_OFFSETS
	.align		4
.L_352:
        /*04cc*/ 	.byte	0x04, 0x28
        /*04ce*/ 	.short	(.L_354 - .L_353)


	//   ....[0]....
.L_353:
        /*04d0*/ 	.word	0x00000060


	//   ....[1]....
        /*04d4*/ 	.word	0x000001c0


	//   ....[2]....
        /*04d8*/ 	.word	0x00000270


	//   ....[3]....
        /*04dc*/ 	.word	0x00000430


	//   ....[4]....
        /*04e0*/ 	.word	0x00000590


	//   ....[5]....
        /*04e4*/ 	.word	0x000006b0


	//   ....[6]....
        /*04e8*/ 	.word	0x00000810


	//   ....[7]....
        /*04ec*/ 	.word	0x00008cc0


	//   ....[8]....
        /*04f0*/ 	.word	0x0000f590


	//   ....[9]....
        /*04f4*/ 	.word	0x0000f600


	//   ....[10]....
        /*04f8*/ 	.word	0x0000ff40


	//   ....[11]....
        /*04fc*/ 	.word	0x0000ffb0


	//   ....[12]....
        /*0500*/ 	.word	0x00011df0


	//   ....[13]....
        /*0504*/ 	.word	0x00011ed0


	//   ....[14]....
        /*0508*/ 	.word	0x000126b0


	//   ....[15]....
        /*050c*/ 	.word	0x00012710


	//   ....[16]....
        /*0510*/ 	.word	0x00014280


	//   ....[17]....
        /*0514*/ 	.word	0x000142b0


	//   ....[18]....
        /*0518*/ 	.word	0x00014920


	//   ....[19]....
        /*051c*/ 	.word	0x00014a60


	//   ....[20]....
        /*0520*/ 	.word	0x00015bd0


	//   ....[21]....
        /*0524*/ 	.word	0x00015c10


	//   ....[22]....
        /*0528*/ 	.word	0x00015d00


	//   ....[23]....
        /*052c*/ 	.word	0x00015d30


	//   ....[24]....
        /*0530*/ 	.word	0x00018250


	//   ....[25]....
        /*0534*/ 	.word	0x000183c0


	//   ....[26]....
        /*0538*/ 	.word	0x000183f0


	//   ....[27]....
        /*053c*/ 	.word	0x00018430


	//   ....[28]....
        /*0540*/ 	.word	0x000184a0


	//   ....[29]....
        /*0544*/ 	.word	0x00018500


	//   ....[30]....
        /*0548*/ 	.word	0x00018540


	//   ....[31]....
        /*054c*/ 	.word	0x000186e0


	//   ....[32]....
        /*0550*/ 	.word	0x00018740


	//   ....[33]....
        /*0554*/ 	.word	0x00018780


	//   ....[34]....
        /*0558*/ 	.word	0x000187c0


	//   ....[35]....
        /*055c*/ 	.word	0x000187f0


	//   ....[36]....
        /*0560*/ 	.word	0x00018820


	//   ....[37]....
        /*0564*/ 	.word	0x000188b0


	//   ....[38]....
        /*0568*/ 	.word	0x00018910


	//   ....[39]....
        /*056c*/ 	.word	0x000189a0


	//   ....[40]....
        /*0570*/ 	.word	0x0001cf60


	//   ....[41]....
        /*0574*/ 	.word	0x0001cf70


	//   ....[42]....
        /*0578*/ 	.word	0x0001d080


	//   ....[43]....
        /*057c*/ 	.word	0x0001d0e0


	//   ....[44]....
        /*0580*/ 	.word	0x0001d120


	//   ....[45]....
        /*0584*/ 	.word	0x0001d160


	//   ....[46]....
        /*0588*/ 	.word	0x0001d190


	//   ....[47]....
        /*058c*/ 	.word	0x0001d1c0


	//   ....[48]....
        /*0590*/ 	.word	0x0001d350


	//   ....[49]....
        /*0594*/ 	.word	0x0001d3b0


	//   ....[50]....
        /*0598*/ 	.word	0x0001d3f0


	//   ....[51]....
        /*059c*/ 	.word	0x0001d430


	//   ....[52]....
        /*05a0*/ 	.word	0x0001d460


	//   ....[53]....
        /*05a4*/ 	.word	0x0001d490


	//   ....[54]....
        /*05a8*/ 	.word	0x0001d550


	//   ....[55]....
        /*05ac*/ 	.word	0x0001d570


	//   ....[56]....
        /*05b0*/ 	.word	0x0001d5e0


	//   ....[57]....
        /*05b4*/ 	.word	0x0001dc70


	//   ....[58]....
        /*05b8*/ 	.word	0x0001e0b0


	//   ....[59]....
        /*05bc*/ 	.word	0x0001e160


	//   ....[60]....
        /*05c0*/ 	.word	0x0001e200


	//   ....[61]....
        /*05c4*/ 	.word	0x0001e2a0


	//   ....[62]....
        /*05c8*/ 	.word	0x0001e340


	//   ....[63]....
        /*05cc*/ 	.word	0x0001e3e0


	//   ....[64]....
        /*05d0*/ 	.word	0x0001e480


	//   ....[65]....
        /*05d4*/ 	.word	0x0001e520


	//   ....[66]....
        /*05d8*/ 	.word	0x0001e5c0


	//   ....[67]....
        /*05dc*/ 	.word	0x0001e660


	//   ....[68]....
        /*05e0*/ 	.word	0x0001e700


	//   ....[69]....
        /*05e4*/ 	.word	0x0001e7a0


	//   ....[70]....
        /*05e8*/ 	.word	0x0001e840


	//   ....[71]....
        /*05ec*/ 	.word	0x0001e8e0


	//   ....[72]....
        /*05f0*/ 	.word	0x0001e980


	//   ....[73]....
        /*05f4*/ 	.word	0x0001ea20


	//   ....[74]....
        /*05f8*/ 	.word	0x0001eac0


	//   ....[75]....
        /*05fc*/ 	.word	0x0001ebb0


	//   ....[76]....
        /*0600*/ 	.word	0x0001ec50


	//   ....[77]....
        /*0604*/ 	.word	0x0001ecf0


	//   ....[78]....
        /*0608*/ 	.word	0x0001ed90


	//   ....[79]....
        /*060c*/ 	.word	0x0001ee30


	//   ....[80]....
        /*0610*/ 	.word	0x0001eed0


	//   ....[81]....
        /*0614*/ 	.word	0x0001ef70


	//   ....[82]....
        /*0618*/ 	.word	0x0001f010


	//   ....[83]....
        /*061c*/ 	.word	0x0001f0b0


	//   ....[84]....
        /*0620*/ 	.word	0x0001f150


	//   ....[85]....
        /*0624*/ 	.word	0x0001f1f0


	//   ....[86]....
        /*0628*/ 	.word	0x0001f290


	//   ....[87]....
        /*062c*/ 	.word	0x0001f330


	//   ....[88]....
        /*0630*/ 	.word	0x0001f3d0


	//   ....[89]....
        /*0634*/ 	.word	0x0001f470


	//   ....[90]....
        /*0638*/ 	.word	0x0001f510


	//   ....[91]....
        /*063c*/ 	.word	0x0001f810


	//   ....[92]....
        /*0640*/ 	.word	0x0001faf0


	//   ....[93]....
        /*0644*/ 	.word	0x0001ff10


	//   ....[94]....
        /*0648*/ 	.word	0x0001ffa0


	//   ....[95]....
        /*064c*/ 	.word	0x00020040


	//   ....[96]....
        /*0650*/ 	.word	0x000200f0


	//   ....[97]....
        /*0654*/ 	.word	0x00020170


	//   ....[98]....
        /*0658*/ 	.word	0x000201f0


	//   ....[99]....
        /*065c*/ 	.word	0x00020270


	//   ....[100]....
        /*0660*/ 	.word	0x000202f0


	//   ....[101]....
        /*0664*/ 	.word	0x00020380


	//   ....[102]....
        /*0668*/ 	.word	0x00020430


	//   ....[103]....
        /*066c*/ 	.word	0x000204b0


	//   ....[104]....
        /*0670*/ 	.word	0x00020530


	//   ....[105]....
        /*0674*/ 	.word	0x000205b0


	//   ....[106]....
        /*0678*/ 	.word	0x00020630


	//   ....[107]....
        /*067c*/ 	.word	0x000206a0


	//   ....[108]....
        /*0680*/ 	.word	0x00020740


	//   ....[109]....
        /*0684*/ 	.word	0x000207d0


	//   ....[110]....
        /*0688*/ 	.word	0x00020900


	//----- nvinfo : EIATTR_REG_RECONFIG
	.align		4
.L_354:
        /*068c*/ 	.byte	0x01, 0x54
	.zero		2


	//----- nvinfo : EIATTR_SYSCALL_OFFSETS
	.align		4
        /*0690*/ 	.byte	0x04, 0x46
        /*0692*/ 	.short	(.L_356 - .L_355)


	//   ....[0]....
.L_355:
        /*0694*/ 	.word	0x000018d0


	//   ....[1]....
        /*0698*/ 	.word	0x00001a20


	//   ....[2]....
        /*069c*/ 	.word	0x00008e50


	//   ....[3]....
        /*06a0*/ 	.word	0x000092c0


	//   ....[4]....
        /*06a4*/ 	.word	0x0001a4b0


	//   ....[5]....
        /*06a8*/ 	.word	0x0001a5f0


	//   ....[6]....
        /*06ac*/ 	.word	0x0001a6f0


	//----- nvinfo : EIATTR_MBARRIER_INSTR_OFFSETS
	.align		4
.L_356:
        /*06b0*/ 	.byte	0x04, 0x39
        /*06b2*/ 	.short	(.L_358 - .L_357)


	//   ....[0]....
.L_357:
        /*06b4*/ 	.word	0x000002e0
        /*06b8*/ 	.word	0x000000ff
        /*06bc*/ 	.word	0x00028800
        /*06c0*/ 	.short	0x0100
        /*06c2*/ 	.byte	0x08
	.zero		1


	//   ....[1]....
        /*06c4*/ 	.word	0x000002f0
        /*06c8*/ 	.word	0x000000ff
        /*06cc*/ 	.word	0x00028820
        /*06d0*/ 	.short	0x0100
        /*06d2*/ 	.byte	0x08
	.zero		1


	//   ....[2]....
        /*06d4*/ 	.word	0x000003e0
        /*06d8*/ 	.word	0x000000ff
        /*06dc*/ 	.word	0x00028830
        /*06e0*/ 	.short	0x0100
        /*06e2*/ 	.byte	0x08
	.zero		1


	//   ....[3]....
        /*06e4*/ 	.word	0x000003f0
        /*06e8*/ 	.word	0x000000ff
        /*06ec*/ 	.word	0x00028840
        /*06f0*/ 	.short	0x0100
        /*06f2*/ 	.byte	0x08
	.zero		1


	//   ....[4]....
        /*06f4*/ 	.word	0x00000400
        /*06f8*/ 	.word	0x000000ff
        /*06fc*/ 	.word	0x00028838
        /*0700*/ 	.short	0x0100
        /*0702*/ 	.byte	0x08
	.zero		1


	//   ....[5]....
        /*0704*/ 	.word	0x00000410
        /*0708*/ 	.word	0x000000ff
        /*070c*/ 	.word	0x00028848
        /*0710*/ 	.short	0x0100
        /*0712*/ 	.byte	0x08
	.zero		1


	//   ....[6]....
        /*0714*/ 	.word	0x00000540
        /*0718*/ 	.word	0x000000ff
        /*071c*/ 	.word	0x00028850
        /*0720*/ 	.short	0x0100
        /*0722*/ 	.byte	0x08
	.zero		1


	//   ....[7]....
        /*0724*/ 	.word	0x00000550
        /*0728*/ 	.word	0x000000ff
        /*072c*/ 	.word	0x00028860
        /*0730*/ 	.short	0x0100
        /*0732*/ 	.byte	0x08
	.zero		1


	//   ....[8]....
        /*0734*/ 	.word	0x00000560
        /*0738*/ 	.word	0x000000ff
        /*073c*/ 	.word	0x00028858
        /*0740*/ 	.short	0x0100
        /*0742*/ 	.byte	0x08
	.zero		1


	//   ....[9]....
        /*0744*/ 	.word	0x00000570
        /*0748*/ 	.word	0x000000ff
        /*074c*/ 	.word	0x00028868
        /*0750*/ 	.short	0x0100
        /*0752*/ 	.byte	0x08
	.zero		1


	//   ....[10]....
        /*0754*/ 	.word	0x00000660
        /*0758*/ 	.word	0x000000ff
        /*075c*/ 	.word	0x00028870
        /*0760*/ 	.short	0x0100
        /*0762*/ 	.byte	0x06
	.zero		1


	//   ....[11]....
        /*0764*/ 	.word	0x00000670
        /*0768*/ 	.word	0x000000ff
        /*076c*/ 	.word	0x00028880
        /*0770*/ 	.short	0x0100
        /*0772*/ 	.byte	0x06
	.zero		1


	//   ....[12]....
        /*0774*/ 	.word	0x00000680
        /*0778*/ 	.word	0x000000ff
        /*077c*/ 	.word	0x00028878
        /*0780*/ 	.short	0x0100
        /*0782*/ 	.byte	0x06
	.zero		1


	//   ....[13]....
        /*0784*/ 	.word	0x00000690
        /*0788*/ 	.word	0x000000ff
        /*078c*/ 	.word	0x00028888
        /*0790*/ 	.short	0x0100
        /*0792*/ 	.byte	0x06
	.zero		1


	//   ....[14]....
        /*0794*/ 	.word	0x000007c0
        /*0798*/ 	.word	0x000000ff
        /*079c*/ 	.word	0x00028890
        /*07a0*/ 	.short	0x0100
        /*07a2*/ 	.byte	0x08
	.zero		1


	//   ....[15]....
        /*07a4*/ 	.word	0x000007d0
        /*07a8*/ 	.word	0x000000ff
        /*07ac*/ 	.word	0x000288a0
        /*07b0*/ 	.short	0x0100
        /*07b2*/ 	.byte	0x08
	.zero		1


	//   ....[16]....
        /*07b4*/ 	.word	0x000007e0
        /*07b8*/ 	.word	0x000000ff
        /*07bc*/ 	.word	0x00028898
        /*07c0*/ 	.short	0x0100
        /*07c2*/ 	.byte	0x08
	.zero		1


	//   ....[17]....
        /*07c4*/ 	.word	0x000007f0
        /*07c8*/ 	.word	0x000000ff
        /*07cc*/ 	.word	0x000288a8
        /*07d0*/ 	.short	0x0100
        /*07d2*/ 	.byte	0x08
	.zero		1


	//   ....[18]....
        /*07d4*/ 	.word	0x00000920
        /*07d8*/ 	.word	0x000000ff
        /*07dc*/ 	.word	0x000288b0
        /*07e0*/ 	.short	0x0100
        /*07e2*/ 	.byte	0x08
	.zero		1


	//   ....[19]....
        /*07e4*/ 	.word	0x00000930
        /*07e8*/ 	.word	0x000000ff
        /*07ec*/ 	.word	0x000288c0
        /*07f0*/ 	.short	0x0100
        /*07f2*/ 	.byte	0x08
	.zero		1


	//   ....[20]....
        /*07f4*/ 	.word	0x00000940
        /*07f8*/ 	.word	0x000000ff
        /*07fc*/ 	.word	0x000288b8
        /*0800*/ 	.short	0x0100
        /*0802*/ 	.byte	0x08
	.zero		1


	//   ....[21]....
        /*0804*/ 	.word	0x00000950
        /*0808*/ 	.word	0x000000ff
        /*080c*/ 	.word	0x000288c8
        /*0810*/ 	.short	0x0100
        /*0812*/ 	.byte	0x08
	.zero		1


	//   ....[22]....
        /*0814*/ 	.word	0x00003120
        /*0818*/ 	.word	0x00000069
        /*081c*/ 	.word	0x00028890
        /*0820*/ 	.short	0x010a
        /*0822*/ 	.byte	0x3f
	.zero		1


	//   ....[23]....
        /*0824*/ 	.word	0x000059d0
        /*0828*/ 	.word	0x00000069
        /*082c*/ 	.word	0x00028890
        /*0830*/ 	.short	0x010a
        /*0832*/ 	.byte	0x3f
	.zero		1


	//   ....[24]....
        /*0834*/ 	.word	0x00007c80
        /*0838*/ 	.word	0x00000069
        /*083c*/ 	.word	0x00028890
        /*0840*/ 	.short	0x010a
        /*0842*/ 	.byte	0x3f
	.zero		1


	//   ....[25]....
        /*0844*/ 	.word	0x000082e0
        /*0848*/ 	.word	0x0000002c
        /*084c*/ 	.word	0x00000000
        /*0850*/ 	.short	0x0101
        /*0852*/ 	.byte	0x3f
	.zero		1


	//   ....[26]....
        /*0854*/ 	.word	0x00008320
        /*0858*/ 	.word	0x00000069
        /*085c*/ 	.word	0x000288b0
        /*0860*/ 	.short	0x010a
        /*0862*/ 	.byte	0x3f
	.zero		1


	//   ....[27]....
        /*0864*/ 	.word	0x00008970
        /*0868*/ 	.word	0x00000069
        /*086c*/ 	.word	0x00000000
        /*0870*/ 	.short	0x0101
        /*0872*/ 	.byte	0x3f
	.zero		1


	//   ....[28]....
        /*0874*/ 	.word	0x00008ed0
        /*0878*/ 	.word	0x00000002
        /*087c*/ 	.word	0x00028800
        /*0880*/ 	.short	0x010a
        /*0882*/ 	.byte	0x3f
	.zero		1


	//   ....[29]....
        /*0884*/ 	.word	0x00008f20
        /*0888*/ 	.word	0x00000002
        /*088c*/ 	.word	0x00028800
        /*0890*/ 	.short	0x010a
        /*0892*/ 	.byte	0x3f
	.zero		1


	//   ....[30]....
        /*0894*/ 	.word	0x0000a180
        /*0898*/ 	.word	0x00000002
        /*089c*/ 	.word	0x00028800
        /*08a0*/ 	.short	0x010a
        /*08a2*/ 	.byte	0x3f
	.zero		1


	//   ....[31]....
        /*08a4*/ 	.word	0x0000c7f0
        /*08a8*/ 	.word	0x00000002
        /*08ac*/ 	.word	0x00028800
        /*08b0*/ 	.short	0x010a
        /*08b2*/ 	.byte	0x3f
	.zero		1


	//   ....[32]....
        /*08b4*/ 	.word	0x0000e5b0
        /*08b8*/ 	.word	0x00000003
        /*08bc*/ 	.word	0x00028830
        /*08c0*/ 	.short	0x010a
        /*08c2*/ 	.byte	0x3f
	.zero		1


	//   ....[33]....
        /*08c4*/ 	.word	0x0000e630
        /*08c8*/ 	.word	0x00000003
        /*08cc*/ 	.word	0x00028830
        /*08d0*/ 	.short	0x010a
        /*08d2*/ 	.byte	0x3f
	.zero		1


	//   ....[34]....
        /*08d4*/ 	.word	0x0000ef70
        /*08d8*/ 	.word	0x00000003
        /*08dc*/ 	.word	0x00000000
        /*08e0*/ 	.short	0x0101
        /*08e2*/ 	.byte	0x3f
	.zero		1


	//   ....[35]....
        /*08e4*/ 	.word	0x00010e60
        /*08e8*/ 	.word	0x00000000
        /*08ec*/ 	.word	0x00028830
        /*08f0*/ 	.short	0x010a
        /*08f2*/ 	.byte	0x3f
	.zero		1


	//   ....[36]....
        /*08f4*/ 	.word	0x00010eb0
        /*08f8*/ 	.word	0x00000000
        /*08fc*/ 	.word	0x00028830
        /*0900*/ 	.short	0x010a
        /*0902*/ 	.byte	0x3f
	.zero		1


	//   ....[37]....
        /*0904*/ 	.word	0x00011300
        /*0908*/ 	.word	0x00000007
        /*090c*/ 	.word	0x00028850
        /*0910*/ 	.short	0x010a
        /*0912*/ 	.byte	0x3f
	.zero		1


	//   ....[38]....
        /*0914*/ 	.word	0x00011340
        /*0918*/ 	.word	0x00000007
        /*091c*/ 	.word	0x00028850
        /*0920*/ 	.short	0x010a
        /*0922*/ 	.byte	0x3f
	.zero		1


	//   ....[39]....
        /*0924*/ 	.word	0x00012f50
        /*0928*/ 	.word	0x00000003
        /*092c*/ 	.word	0x00000000
        /*0930*/ 	.short	0x0101
        /*0932*/ 	.byte	0x3f
	.zero		1


	//   ....[40]....
        /*0934*/ 	.word	0x00012ff0
        /*0938*/ 	.word	0x0000002b
        /*093c*/ 	.word	0x00000000
        /*0940*/ 	.short	0x0101
        /*0942*/ 	.byte	0x3f
	.zero		1


	//   ....[41]....
        /*0944*/ 	.word	0x00013960
        /*0948*/ 	.word	0x00000000
        /*094c*/ 	.word	0x00028830
        /*0950*/ 	.short	0x010a
        /*0952*/ 	.byte	0x3f
	.zero		1


	//   ....[42]....
        /*0954*/ 	.word	0x000139b0
        /*0958*/ 	.word	0x00000000
        /*095c*/ 	.word	0x00028830
        /*0960*/ 	.short	0x010a
        /*0962*/ 	.byte	0x3f
	.zero		1


	//   ....[43]....
        /*0964*/ 	.word	0x00013e00
        /*0968*/ 	.word	0x00000007
        /*096c*/ 	.word	0x00028850
        /*0970*/ 	.short	0x010a
        /*0972*/ 	.byte	0x3f
	.zero		1


	//   ....[44]....
        /*0974*/ 	.word	0x00013e40
        /*0978*/ 	.word	0x00000007
        /*097c*/ 	.word	0x00028850
        /*0980*/ 	.short	0x010a
        /*0982*/ 	.byte	0x3f
	.zero		1


	//   ....[45]....
        /*0984*/ 	.word	0x00014fe0
        /*0988*/ 	.word	0x0000001b
        /*098c*/ 	.word	0x00000000
        /*0990*/ 	.short	0x0101
        /*0992*/ 	.byte	0x3f
	.zero		1


	//   ....[46]....
        /*0994*/ 	.word	0x00015150
        /*0998*/ 	.word	0x0000001f
        /*099c*/ 	.word	0x00000000
        /*09a0*/ 	.short	0x0101
        /*09a2*/ 	.byte	0x3f
	.zero		1


	//   ....[47]....
        /*09a4*/ 	.word	0x00015ad0
        /*09a8*/ 	.word	0x0000000c
        /*09ac*/ 	.word	0x00028850
        /*09b0*/ 	.short	0x010a
        /*09b2*/ 	.byte	0x3f
	.zero		1


	//   ....[48]....
        /*09b4*/ 	.word	0x00015b50
        /*09b8*/ 	.word	0x0000000c
        /*09bc*/ 	.word	0x00028850
        /*09c0*/ 	.short	0x010a
        /*09c2*/ 	.byte	0x3f
	.zero		1


	//   ....[49]....
        /*09c4*/ 	.word	0x00016100
        /*09c8*/ 	.word	0x0000000a
        /*09cc*/ 	.word	0x00000000
        /*09d0*/ 	.short	0x0101
        /*09d2*/ 	.byte	0x3f
	.zero		1


	//   ....[50]....
        /*09d4*/ 	.word	0x00017330
        /*09d8*/ 	.word	0x00000000
        /*09dc*/ 	.word	0x00000000
        /*09e0*/ 	.short	0x0101
        /*09e2*/ 	.byte	0x3f
	.zero		1


	//   ....[51]....
        /*09e4*/ 	.word	0x000196d0
        /*09e8*/ 	.word	0x00000009
        /*09ec*/ 	.word	0x00028820
        /*09f0*/ 	.short	0x010a
        /*09f2*/ 	.byte	0x3f
	.zero		1


	//   ....[52]....
        /*09f4*/ 	.word	0x00019760
        /*09f8*/ 	.word	0x00000005
        /*09fc*/ 	.word	0x000288a0
        /*0a00*/ 	.short	0x010a
        /*0a02*/ 	.byte	0x3f
	.zero		1


	//   ....[53]....
        /*0a04*/ 	.word	0x00019990
        /*0a08*/ 	.word	0x00000005
        /*0a0c*/ 	.word	0x000288c0
        /*0a10*/ 	.short	0x010a
        /*0a12*/ 	.byte	0x3f
	.zero		1


	//   ....[54]....
        /*0a14*/ 	.word	0x00019d10
        /*0a18*/ 	.word	0x00000006
        /*0a1c*/ 	.word	0x000288a0
        /*0a20*/ 	.short	0x010a
        /*0a22*/ 	.byte	0x3f
	.zero		1


	//   ....[55]....
        /*0a24*/ 	.word	0x00019f20
        /*0a28*/ 	.word	0x00000006
        /*0a2c*/ 	.word	0x000288c0
        /*0a30*/ 	.short	0x010a
        /*0a32*/ 	.byte	0x3f
	.zero		1


	//   ....[56]....
        /*0a34*/ 	.word	0x0001ad10
        /*0a38*/ 	.word	0x00000007
        /*0a3c*/ 	.word	0x00028840
        /*0a40*/ 	.short	0x010a
        /*0a42*/ 	.byte	0x3f
	.zero		1


	//   ....[57]....
        /*0a44*/ 	.word	0x0001b1e0
        /*0a48*/ 	.word	0x0000000a
        /*0a4c*/ 	.word	0x00028820
        /*0a50*/ 	.short	0x010a
        /*0a52*/ 	.byte	0x3f
	.zero		1


	//   ....[58]....
        /*0a54*/ 	.word	0x0001b4f0
        /*0a58*/ 	.word	0x00000007
        /*0a5c*/ 	.word	0x00028840
        /*0a60*/ 	.short	0x010a
        /*0a62*/ 	.byte	0x3f
	.zero		1


	//   ....[59]....
        /*0a64*/ 	.word	0x0001b7b0
        /*0a68*/ 	.word	0x00000008
        /*0a6c*/ 	.word	0x00000060
        /*0a70*/ 	.short	0x010a
        /*0a72*/ 	.byte	0x3f
	.zero		1


	//   ....[60]....
        /*0a74*/ 	.word	0x0001bd70
        /*0a78*/ 	.word	0x00000002
        /*0a7c*/ 	.word	0x00028840
        /*0a80*/ 	.short	0x010a
        /*0a82*/ 	.byte	0x3f
	.zero		1


	//   ....[61]....
        /*0a84*/ 	.word	0x0001c030
        /*0a88*/ 	.word	0x00000002
        /*0a8c*/ 	.word	0x00000060
        /*0a90*/ 	.short	0x010a
        /*0a92*/ 	.byte	0x3f
	.zero		1


	//   ....[62]....
        /*0a94*/ 	.word	0x0001c4f0
        /*0a98*/ 	.word	0x00000002
        /*0a9c*/ 	.word	0x00028840
        /*0aa0*/ 	.short	0x010a
        /*0aa2*/ 	.byte	0x3f
	.zero		1


	//   ....[63]....
        /*0aa4*/ 	.word	0x0001c7b0
        /*0aa8*/ 	.word	0x00000002
        /*0aac*/ 	.word	0x00000060
        /*0ab0*/ 	.short	0x010a
        /*0ab2*/ 	.byte	0x3f
	.zero		1


	//   ....[64]....
        /*0ab4*/ 	.word	0x0001cc10
        /*0ab8*/ 	.word	0x00000003
        /*0abc*/ 	.word	0x00028860
        /*0ac0*/ 	.short	0x010a
        /*0ac2*/ 	.byte	0x3f
	.zero		1


	//   ....[65]....
        /*0ac4*/ 	.word	0x0001dbf0
        /*0ac8*/ 	.word	0x00000000
        /*0acc*/ 	.word	0x00028820
        /*0ad0*/ 	.short	0x010a
        /*0ad2*/ 	.byte	0x3f
	.zero		1


	//   ....[66]....
        /*0ad4*/ 	.word	0x0001dda0
        /*0ad8*/ 	.word	0x00000006
        /*0adc*/ 	.word	0x00000000
        /*0ae0*/ 	.short	0x010a
        /*0ae2*/ 	.byte	0x3f
	.zero		1


	//   ....[67]....
        /*0ae4*/ 	.word	0x0001de10
        /*0ae8*/ 	.word	0x00000007
        /*0aec*/ 	.word	0x00000000
        /*0af0*/ 	.short	0x010a
        /*0af2*/ 	.byte	0x3f
	.zero		1


	//   ....[68]....
        /*0af4*/ 	.word	0x0001de80
        /*0af8*/ 	.word	0x00000004
        /*0afc*/ 	.word	0x00000000
        /*0b00*/ 	.short	0x010a
        /*0b02*/ 	.byte	0x3f
	.zero		1


	//   ....[69]....
        /*0b04*/ 	.word	0x0001deb0
        /*0b08*/ 	.word	0x00000003
        /*0b0c*/ 	.word	0x00000000
        /*0b10*/ 	.short	0x010a
        /*0b12*/ 	.byte	0x3f
	.zero		1


	//   ....[70]....
        /*0b14*/ 	.word	0x0001df10
        /*0b18*/ 	.word	0x00000069
        /*0b1c*/ 	.word	0x00028890
        /*0b20*/ 	.short	0x010a
        /*0b22*/ 	.byte	0x3f
	.zero		1


	//   ....[71]....
        /*0b24*/ 	.word	0x0001df60
        /*0b28*/ 	.word	0x00000069
        /*0b2c*/ 	.word	0x00028890
        /*0b30*/ 	.short	0x010a
        /*0b32*/ 	.byte	0x3f
	.zero		1


	//   ....[72]....
        /*0b34*/ 	.word	0x0001dfb0
        /*0b38*/ 	.word	0x00000069
        /*0b3c*/ 	.word	0x00028890
        /*0b40*/ 	.short	0x010a
        /*0b42*/ 	.byte	0x3f
	.zero		1


	//   ....[73]....
        /*0b44*/ 	.word	0x0001e000
        /*0b48*/ 	.word	0x00000069
        /*0b4c*/ 	.word	0x000288b0
        /*0b50*/ 	.short	0x010a
        /*0b52*/ 	.byte	0x3f
	.zero		1


	//   ....[74]....
        /*0b54*/ 	.word	0x0001eb00
        /*0b58*/ 	.word	0x00000002
        /*0b5c*/ 	.word	0x00028800
        /*0b60*/ 	.short	0x010a
        /*0b62*/ 	.byte	0x3f
	.zero		1


	//   ....[75]....
        /*0b64*/ 	.word	0x0001f550
        /*0b68*/ 	.word	0x00000002
        /*0b6c*/ 	.word	0x00028800
        /*0b70*/ 	.short	0x010a
        /*0b72*/ 	.byte	0x3f
	.zero		1


	//   ....[76]....
        /*0b74*/ 	.word	0x0001f5a0
        /*0b78*/ 	.word	0x00000003
        /*0b7c*/ 	.word	0x00028830
        /*0b80*/ 	.short	0x010a
        /*0b82*/ 	.byte	0x3f
	.zero		1


	//   ....[77]....
        /*0b84*/ 	.word	0x0001f5f0
        /*0b88*/ 	.word	0x00000000
        /*0b8c*/ 	.word	0x00028830
        /*0b90*/ 	.short	0x010a
        /*0b92*/ 	.byte	0x3f
	.zero		1


	//   ....[78]....
        /*0b94*/ 	.word	0x0001f640
        /*0b98*/ 	.word	0x00000007
        /*0b9c*/ 	.word	0x00028850
        /*0ba0*/ 	.short	0x010a
        /*0ba2*/ 	.byte	0x3f
	.zero		1


	//   ....[79]....
        /*0ba4*/ 	.word	0x0001f690
        /*0ba8*/ 	.word	0x00000000
        /*0bac*/ 	.word	0x00028830
        /*0bb0*/ 	.short	0x010a
        /*0bb2*/ 	.byte	0x3f
	.zero		1


	//   ....[80]....
        /*0bb4*/ 	.word	0x0001f6e0
        /*0bb8*/ 	.word	0x00000007
        /*0bbc*/ 	.word	0x00028850
        /*0bc0*/ 	.short	0x010a
        /*0bc2*/ 	.byte	0x3f
	.zero		1


	//   ....[81]....
        /*0bc4*/ 	.word	0x0001f730
        /*0bc8*/ 	.word	0x0000000c
        /*0bcc*/ 	.word	0x00028850
        /*0bd0*/ 	.short	0x010a
        /*0bd2*/ 	.byte	0x3f
	.zero		1


	//   ....[82]....
        /*0bd4*/ 	.word	0x0001f8d0
        /*0bd8*/ 	.word	0x00000009
        /*0bdc*/ 	.word	0x00028820
        /*0be0*/ 	.short	0x010a
        /*0be2*/ 	.byte	0x3f
	.zero		1


	//   ....[83]....
        /*0be4*/ 	.word	0x0001f920
        /*0be8*/ 	.word	0x00000005
        /*0bec*/ 	.word	0x000288a0
        /*0bf0*/ 	.short	0x010a
        /*0bf2*/ 	.byte	0x3f
	.zero		1


	//   ....[84]....
        /*0bf4*/ 	.word	0x0001f970
        /*0bf8*/ 	.word	0x00000005
        /*0bfc*/ 	.word	0x000288c0
        /*0c00*/ 	.short	0x010a
        /*0c02*/ 	.byte	0x3f
	.zero		1


	//   ....[85]....
        /*0c04*/ 	.word	0x0001f9c0
        /*0c08*/ 	.word	0x00000006
        /*0c0c*/ 	.word	0x000288a0
        /*0c10*/ 	.short	0x010a
        /*0c12*/ 	.byte	0x3f
	.zero		1


	//   ....[86]....
        /*0c14*/ 	.word	0x0001fa10
        /*0c18*/ 	.word	0x00000006
        /*0c1c*/ 	.word	0x000288c0
        /*0c20*/ 	.short	0x010a
        /*0c22*/ 	.byte	0x3f
	.zero		1


	//   ....[87]....
        /*0c24*/ 	.word	0x0001fbb0
        /*0c28*/ 	.word	0x00000007
        /*0c2c*/ 	.word	0x00028840
        /*0c30*/ 	.short	0x010a
        /*0c32*/ 	.byte	0x3f
	.zero		1


	//   ....[88]....
        /*0c34*/ 	.word	0x0001fc30
        /*0c38*/ 	.word	0x00000003
        /*0c3c*/ 	.word	0x00028820
        /*0c40*/ 	.short	0x010a
        /*0c42*/ 	.byte	0x3f
	.zero		1


	//   ....[89]....
        /*0c44*/ 	.word	0x0001fc80
        /*0c48*/ 	.word	0x00000007
        /*0c4c*/ 	.word	0x00028840
        /*0c50*/ 	.short	0x010a
        /*0c52*/ 	.byte	0x3f
	.zero		1


	//   ....[90]....
        /*0c54*/ 	.word	0x0001fcd0
        /*0c58*/ 	.word	0x00000008
        /*0c5c*/ 	.word	0x00000060
        /*0c60*/ 	.short	0x010a
        /*0c62*/ 	.byte	0x3f
	.zero		1


	//   ....[91]....
        /*0c64*/ 	.word	0x0001fd20
        /*0c68*/ 	.word	0x00000002
        /*0c6c*/ 	.word	0x00028840
        /*0c70*/ 	.short	0x010a
        /*0c72*/ 	.byte	0x3f
	.zero		1


	//   ....[92]....
        /*0c74*/ 	.word	0x0001fd70
        /*0c78*/ 	.word	0x00000002
        /*0c7c*/ 	.word	0x00000060
        /*0c80*/ 	.short	0x010a
        /*0c82*/ 	.byte	0x3f
	.zero		1


	//   ....[93]....
        /*0c84*/ 	.word	0x0001fdc0
        /*0c88*/ 	.word	0x00000002
        /*0c8c*/ 	.word	0x00028840
        /*0c90*/ 	.short	0x010a
        /*0c92*/ 	.byte	0x3f
	.zero		1


	//   ....[94]....
        /*0c94*/ 	.word	0x0001fe10
        /*0c98*/ 	.word	0x00000002
        /*0c9c*/ 	.word	0x00000060
        /*0ca0*/ 	.short	0x010a
        /*0ca2*/ 	.byte	0x3f
	.zero		1


	//   ....[95]....
        /*0ca4*/ 	.word	0x0001fe60
        /*0ca8*/ 	.word	0x00000003
        /*0cac*/ 	.word	0x00028860
        /*0cb0*/ 	.short	0x010a
        /*0cb2*/ 	.byte	0x3f
	.zero		1


	//   ....[96]....
        /*0cb4*/ 	.word	0x00020820
        /*0cb8*/ 	.word	0x00000000
        /*0cbc*/ 	.word	0x00028820
        /*0cc0*/ 	.short	0x010a
        /*0cc2*/ 	.byte	0x3f
	.zero		1


	//   ....[97]....
        /*0cc4*/ 	.word	0x000209c0
        /*0cc8*/ 	.word	0x00000006
        /*0ccc*/ 	.word	0x00000000
        /*0cd0*/ 	.short	0x010a
        /*0cd2*/ 	.byte	0x3f
	.zero		1


	//   ....[98]....
        /*0cd4*/ 	.word	0x00020a10
        /*0cd8*/ 	.word	0x00000007
        /*0cdc*/ 	.word	0x00000000
        /*0ce0*/ 	.short	0x010a
        /*0ce2*/ 	.byte	0x3f
	.zero		1


	//   ....[99]....
        /*0ce4*/ 	.word	0x00020a60
        /*0ce8*/ 	.word	0x00000004
        /*0cec*/ 	.word	0x00000000
        /*0cf0*/ 	.short	0x010a
        /*0cf2*/ 	.byte	0x3f
	.zero		1


	//----- nvinfo : EIATTR_NUM_MBARRIERS
	.align		4
.L_358:
        /*0cf4*/ 	.byte	0x03, 0x38
        /*0cf6*/ 	.short	0x0016


	//----- nvinfo : EIATTR_EXIT_INSTR_OFFSETS
	.align		4
        /*0cf8*/ 	.byte	0x04, 0x1c
        /*0cfa*/ 	.short	(.L_360 - .L_359)


	//   ....[0]....
.L_359:
        /*0cfc*/ 	.word	0x0001df00


	//----- nvinfo : EIATTR_MAX_THREADS
	.align		4
.L_360:
        /*0d00*/ 	.byte	0x04, 0x05
        /*0d02*/ 	.short	(.L_362 - .L_361)
.L_361:
        /*0d04*/ 	.word	0x00000180
        /*0d08*/ 	.word	0x00000001
        /*0d0c*/ 	.word	0x00000001


	//----- nvinfo : EIATTR_CRS_STACK_SIZE
	.align		4
.L_362:
        /*0d10*/ 	.byte	0x04, 0x1e
        /*0d12*/ 	.short	(.L_364 - .L_363)
.L_363:
        /*0d14*/ 	.word	0x00000000


	//----- nvinfo : EIATTR_CBANK_PARAM_SIZE
	.align		4
.L_364:
        /*0d18*/ 	.byte	0x03, 0x19
        /*0d1a*/ 	.short	0x0a70


	//----- nvinfo : EIATTR_PARAM_CBANK
	.align		4
        /*0d1c*/ 	.byte	0x04, 0x0a
        /*0d1e*/ 	.short	(.L_366 - .L_365)
	.align		4
.L_365:
        /*0d20*/ 	.word	index@(.nv.constant0._ZN7cutlass13device_kernelIN5flash11enable_sm90INS1_16FlashAttnFwdSm90INS1_25CollectiveMainloopFwdSm90ILi2EN4cute5tupleIJNS5_1CILi1EEES8_S8_EEENS6_IJNS7_ILi128EEESA_SA_EEELi128ENS_10bfloat16_tEfNS_4arch4Sm90ELb1ELb0ELb0ELb1ELb0ELb1ELb0ELb1ELb1ELb0ELb0ELb0EEENS1_21CollectiveEpilogueFwdISB_S9_SC_SE_Li256ELb1ELb0ELb0ELb0EEENS1_36VarlenDynamicPersistentTileSchedulerILi128ELi128ELi256ELi32ELb0ELb0ELb1ELb1ELb1ELb1EEEEEEEEEvNT_6ParamsE)
        /*0d24*/ 	.short	0x0210
        /*0d26*/ 	.short	0x0a70


	//----- nvinfo : EIATTR_SW_WAR
	.align		4
.L_366:
        /*0d28*/ 	.byte	0x04, 0x36
        /*0d2a*/ 	.short	(.L_368 - .L_367)
.L_367:
        /*0d2c*/ 	.word	0x00000008
.L_368:


//--------------------- .nv.callgraph             --------------------------
	.section	.nv.callgraph,"",@"SHT_CUDA_CALLGRAPH"
	.align	4
	.sectionentsize	8
	.align		4
        /*0000*/ 	.word	0x00000000
	.align		4
        /*0004*/ 	.word	0xffffffff
	.align		4
        /*0008*/ 	.word	index@(_ZN7cutlass13device_kernelIN5flash11enable_sm90INS1_16FlashAttnFwdSm90INS1_25CollectiveMainloopFwdSm90ILi2EN4cute5tupleIJNS5_1CILi1EEES8_S8_EEENS6_IJNS7_ILi128EEENS7_ILi176EEESA_EEELi128ENS_10bfloat16_tEfNS_4arch4Sm90ELb0ELb0ELb0ELb0ELb0ELb0ELb0ELb1ELb1ELb0ELb0ELb0EEENS1_21CollectiveEpilogueFwdINS6_IJSA_SA_SB_EEES9_SD_SF_Li256ELb0ELb0ELb0ELb0EEENS1_29StaticPersistentTileSchedulerILb0EEEEEEEEEvNT_6ParamsE)
	.align		4
        /*000c*/ 	.word	index@(__assertfail)
	.align		4
        /*0010*/ 	.word	index@(_ZN7cutlass13device_kernelIN5flash11enable_sm90INS1_16FlashAttnFwdSm90INS1_25CollectiveMainloopFwdSm90ILi2EN4cute5tupleIJNS5_1CILi2EEENS7_ILi1EEES9_EEENS6_IJNS7_ILi128EEENS7_ILi176EEESB_EEELi128ENS_10bfloat16_tEfNS_4arch4Sm90ELb0ELb0ELb0ELb0ELb0ELb0ELb0ELb1ELb1ELb0ELb0ELb0EEENS1_21CollectiveEpilogueFwdINS6_IJSB_SB_SC_EEESA_SE_SG_Li256ELb0ELb0ELb0ELb0EEENS1_29StaticPersistentTileSchedulerILb0EEEEEEEEEvNT_6ParamsE)
	.align		4
        /*0014*/ 	.word	index@(__assertfail)
	.align		4
        /*0018*/ 	.word	index@(_ZN7cutlass13device_kernelIN5flash11enable_sm90INS1_16FlashAttnFwdSm90INS1_25CollectiveMainloopFwdSm90ILi2EN4cute5tupleIJNS5_1CILi1EEES8_S8_EEENS6_IJNS7_ILi128EEENS7_ILi176EEESA_EEELi128ENS_10bfloat16_tEfNS_4arch4Sm90ELb0ELb0ELb0ELb1ELb0ELb0ELb0ELb1ELb1ELb0ELb0ELb0EEENS1_21CollectiveEpilogueFwdINS6_IJSA_SA_SB_EEES9_SD_SF_Li256ELb1ELb0ELb0ELb0EEENS1_36VarlenDynamicPersistentTileSchedulerILi128ELi176ELi256ELi32ELb0ELb0ELb1ELb0ELb1ELb1EEEEEEEEEvNT_6ParamsE)
	.align		4
        /*001c*/ 	.word	index@(__assertfail)
	.align		4
        /*0020*/ 	.word	index@(_ZN7cutlass13device_kernelIN5flash11enable_sm90INS1_16FlashAttnFwdSm90INS1_25CollectiveMainloopFwdSm90ILi2EN4cute5tupleIJNS5_1CILi1EEES8_S8_EEENS6_IJNS7_ILi128EEENS7_ILi176EEESA_EEELi128ENS_10bfloat16_tEfNS_4arch4Sm90ELb0ELb0ELb0ELb1ELb0ELb1ELb0ELb1ELb1ELb0ELb0ELb0EEENS1_21CollectiveEpilogueFwdINS6_IJSA_SA_SB_EEES9_SD_SF_Li256ELb1ELb0ELb0ELb0EEENS1_36VarlenDynamicPersistentTileSchedulerILi128ELi176ELi256ELi32ELb0ELb0ELb1ELb0ELb1ELb1EEEEEEEEEvNT_6ParamsE)
	.align		4
        /*0024*/ 	.word	index@(__assertfail)
	.align		4
        /*0028*/ 	.word	index@(_ZN7cutlass13device_kernelIN5flash11enable_sm90INS1_16FlashAttnFwdSm90INS1_25CollectiveMainloopFwdSm90ILi2EN4cute5tupleIJNS5_1CILi1EEES8_S8_EEENS6_IJNS7_ILi128EEESA_SA_EEELi128ENS_10bfloat16_tEfNS_4arch4Sm90ELb0ELb1ELb0ELb0ELb0ELb0ELb0ELb1ELb1ELb0ELb0ELb0EEENS1_21CollectiveEpilogueFwdISB_S9_SC_SE_Li256ELb0ELb0ELb0ELb0EEENS1_30DynamicPersistentTileSchedulerILi256ELi32ELb0ELb0ELb1EEEEEEEEEvNT_6ParamsE)
	.align		4
        /*002c*/ 	.word	index@(__assertfail)
	.align		4
        /*0030*/ 	.word	index@(_ZN7cutlass13device_kernelIN5flash11enable_sm90INS1_16FlashAttnFwdSm90INS1_25CollectiveMainloopFwdSm90ILi2EN4cute5tupleIJNS5_1CILi1EEES8_S8_EEENS6_IJNS7_ILi128EEESA_SA_EEELi128ENS_10bfloat16_tEfNS_4arch4Sm90ELb0ELb1ELb0ELb1ELb0ELb0ELb0ELb1ELb1ELb0ELb0ELb0EEENS1_21CollectiveEpilogueFwdISB_S9_SC_SE_Li256ELb1ELb0ELb0ELb0EEENS1_36VarlenDynamicPersistentTileSchedulerILi128ELi128ELi256ELi32ELb0ELb0ELb1ELb1ELb0ELb1EEEEEEEEEvNT_6ParamsE)
	.align		4
        /*0034*/ 	.word	index@(__assertfail)
	.align		4
        /*0038*/ 	.word	index@(_ZN7cutlass13device_kernelIN5flash11enable_sm90INS1_16FlashAttnFwdSm90INS1_25CollectiveMainloopFwdSm90ILi2EN4cute5tupleIJNS5_1CILi1EEES8_S8_EEENS6_IJNS7_ILi128EEESA_SA_EEELi128ENS_10bfloat16_tEfNS_4arch4Sm90ELb0ELb1ELb0ELb1ELb0ELb1ELb0ELb1ELb1ELb0ELb0ELb0EEENS1_21CollectiveEpilogueFwdISB_S9_SC_SE_Li256ELb1ELb0ELb0ELb0EEENS1_36VarlenDynamicPersistentTileSchedulerILi128ELi128ELi256ELi32ELb0ELb0ELb1ELb1ELb0ELb1EEEEEEEEEvNT_6ParamsE)
	.align		4
        /*003c*/ 	.word	index@(__assertfail)
	.align		4
        /*0040*/ 	.word	index@(_ZN7cutlass13device_kernelIN5flash11enable_sm90INS1_16FlashAttnFwdSm90INS1_25CollectiveMainloopFwdSm90ILi2EN4cute5tupleIJNS5_1CILi1EEES8_S8_EEENS6_IJNS7_ILi128EEESA_SA_EEELi128ENS_10bfloat16_tEfNS_4arch4Sm90ELb1ELb0ELb0ELb0ELb0ELb0ELb0ELb1ELb1ELb0ELb0ELb0EEENS1_21CollectiveEpilogueFwdISB_S9_SC_SE_Li256ELb0ELb0ELb0ELb0EEENS1_30DynamicPersistentTileSchedulerILi256ELi32ELb0ELb0ELb1EEEEEEEEEvNT_6ParamsE)
	.align		4
        /*0044*/ 	.word	index@(__assertfail)
	.align		4
        /*0048*/ 	.word	index@(_ZN7cutlass13device_kernelIN5flash11enable_sm90INS1_16FlashAttnFwdSm90INS1_25CollectiveMainloopFwdSm90ILi2EN4cute5tupleIJNS5_1CILi1EEES8_S8_EEENS6_IJNS7_ILi128EEESA_SA_EEELi128ENS_10bfloat16_tEfNS_4arch4Sm90ELb1ELb0ELb0ELb1ELb0ELb0ELb0ELb1ELb1ELb0ELb0ELb0EEENS1_21CollectiveEpilogueFwdISB_S9_SC_SE_Li256ELb1ELb0ELb0ELb0EEENS1_36VarlenDynamicPersistentTileSchedulerILi128ELi128ELi256ELi32ELb0ELb0ELb1ELb1ELb1ELb1EEEEEEEEEvNT_6ParamsE)
	.align		4
        /*004c*/ 	.word	index@(__assertfail)
	.align		4
        /*0050*/ 	.word	index@(_ZN7cutlass13device_kernelIN5flash11enable_sm90INS1_16FlashAttnFwdSm90INS1_25CollectiveMainloopFwdSm90ILi2EN4cute5tupleIJNS5_1CILi1EEES8_S8_EEENS6_IJNS7_ILi128EEESA_SA_EEELi128ENS_10bfloat16_tEfNS_4arch4Sm90ELb1ELb0ELb0ELb1ELb0ELb1ELb0ELb1ELb1ELb0ELb0ELb0EEENS1_21CollectiveEpilogueFwdISB_S9_SC_SE_Li256ELb1ELb0ELb0ELb0EEENS1_36VarlenDynamicPersistentTileSchedulerILi128ELi128ELi256ELi32ELb0ELb0ELb1ELb1ELb1ELb1EEEEEEEEEvNT_6ParamsE)
	.align		4
        /*0054*/ 	.word	index@(__assertfail)
	.align		4
        /*0058*/ 	.word	0x00000000
	.align		4
        /*005c*/ 	.word	0xfffffffe
	.align		4
        /*0060*/ 	.word	0x00000000
	.align		4
        /*0064*/ 	.word	0xfffffffd
	.align		4
        /*0068*/ 	.word	0x00000000
	.align		4
        /*006c*/ 	.word	0xfffffffc


//--------------------- .nv.constant4             --------------------------
	.section	.nv.constant4,"a",@progbits
	.align	8
	.align		8
.nv.constant4:
        /*0000*/ 	.dword	__assertfail
	.align		8
        /*0008*/ 	.dword	__unnamed_1
	.align		8
        /*0010*/ 	.dword	__unnamed_2
	.align		8
        /*0018*/ 	.dword	__unnamed_3
	.align		8
        /*0020*/ 	.dword	__unnamed_4
	.align		8
        /*0028*/ 	.dword	__unnamed_5
	.align		8
        /*0030*/ 	.dword	__unnamed_6
	.align		8
        /*0038*/ 	.dword	__unnamed_7
	.align		8
        /*0040*/ 	.dword	__unnamed_8
	.align		8
        /*0048*/ 	.dword	_ZN66_INTERNAL_7e94649a_30_flash_fwd_hdim128_bf16_sm90_cu_cf07d2ef_28404cuda3std3__45__cpo5beginE
	.align		8
        /*0050*/ 	.dword	_ZN66_INTERNAL_7e94649a_30_flash_fwd_hdim128_bf16_sm90_cu_cf07d2ef_28404cuda3std3__45__cpo3endE
	.align		8
        /*0058*/ 	.dword	_ZN66_INTERNAL_7e94649a_30_flash_fwd_hdim128_bf16_sm90_cu_cf07d2ef_28404cuda3std3__45__cpo6cbeginE
	.align		8
        /*0060*/ 	.dword	_ZN66_INTERNAL_7e94649a_30_flash_fwd_hdim128_bf16_sm90_cu_cf07d2ef_28404cuda3std3__45__cpo4cendE
	.align		8
        /*0068*/ 	.dword	_ZN66_INTERNAL_7e94649a_30_flash_fwd_hdim128_bf16_sm90_cu_cf07d2ef_28404cuda3std3__468_GLOBAL__N__7e94649a_30_flash_fwd_hdim128_bf16_sm90_cu_cf07d2ef_28406ignoreE
	.align		8
        /*0070*/ 	.dword	_ZN66_INTERNAL_7e94649a_30_flash_fwd_hdim128_bf16_sm90_cu_cf07d2ef_28404cuda3std3__419piecewise_constructE
	.align		8
        /*0078*/ 	.dword	_ZN66_INTERNAL_7e94649a_30_flash_fwd_hdim128_bf16_sm90_cu_cf07d2ef_28404cuda3std3__48in_placeE
	.align		8
        /*0080*/ 	.dword	_ZN66_INTERNAL_7e94649a_30_flash_fwd_hdim128_bf16_sm90_cu_cf07d2ef_28404cuda3std6ranges3__45__cpo4swapE
	.align		8
        /*0088*/ 	.dword	_ZN66_INTERNAL_7e94649a_30_flash_fwd_hdim128_bf16_sm90_cu_cf07d2ef_28404cuda3std6ranges3__45__cpo9iter_moveE
	.align		8
        /*0090*/ 	.dword	_ZN66_INTERNAL_7e94649a_30_flash_fwd_hdim128_bf16_sm90_cu_cf07d2ef_28404cute7productE
	.align		8
        /*0098*/ 	.dword	_ZN66_INTERNAL_7e94649a_30_flash_fwd_hdim128_bf16_sm90_cu_cf07d2ef_28404cute1_E
	.align		8
        /*00a0*/ 	.dword	$str$23
	.align		8
        /*00a8*/ 	.dword	$str$24


//--------------------- .text._ZN7cutlass13device_kernelIN5flash11enable_sm90INS1_16FlashAttnFwdSm90INS1_25CollectiveMainloopFwdSm90ILi2EN4cute5tupleIJNS5_1CILi1EEES8_S8_EEENS6_IJNS7_ILi128EEENS7_ILi176EEESA_EEELi128ENS_10bfloat16_tEfNS_4arch4Sm90ELb0ELb0ELb0ELb0ELb0ELb0ELb0ELb1ELb1ELb0ELb0ELb0EEENS1_21CollectiveEpilogueFwdINS6_IJSA_SA_SB_EEES9_SD_SF_Li256ELb0ELb0ELb0ELb0EEENS1_29StaticPersistentTileSchedulerILb0EEEEEEEEEvNT_6ParamsE --------------------------
	.section	.text._ZN7cutlass13device_kernelIN5flash11enable_sm90INS1_16FlashAttnFwdSm90INS1_25CollectiveMainloopFwdSm90ILi2EN4cute5tupleIJNS5_1CILi1EEES8_S8_EEENS6_IJNS7_ILi128EEENS7_ILi176EEESA_EEELi128ENS_10bfloat16_tEfNS_4arch4Sm90ELb0ELb0ELb0ELb0ELb0ELb0ELb0ELb1ELb1ELb0ELb0ELb0EEENS1_21CollectiveEpilogueFwdINS6_IJSA_SA_SB_EEES9_SD_SF_Li256ELb0ELb0ELb0ELb0EEENS1_29StaticPersistentTileSchedulerILb0EEEEEEEEEvNT_6ParamsE,"ax",@progbits
	.align	128
.text._ZN7cutlass13device_kernelIN5flash11enable_sm90INS1_16FlashAttnFwdSm90INS1_25CollectiveMainloopFwdSm90ILi2EN4cute5tupleIJNS5_1CILi1EEES8_S8_EEENS6_IJNS7_ILi128EEENS7_ILi176EEESA_EEELi128ENS_10bfloat16_tEfNS_4arch4Sm90ELb0ELb0ELb0ELb0ELb0ELb0ELb0ELb1ELb1ELb0ELb0ELb0EEENS1_21CollectiveEpilogueFwdINS6_IJSA_SA_SB_EEES9_SD_SF_Li256ELb0ELb0ELb0ELb0EEENS1_29StaticPersistentTileSchedulerILb0EEEEEEEEEvNT_6ParamsE:
        .type           _ZN7cutlass13device_kernelIN5flash11enable_sm90INS1_16FlashAttnFwdSm90INS1_25CollectiveMainloopFwdSm90ILi2EN4cute5tupleIJNS5_1CILi1EEES8_S8_EEENS6_IJNS7_ILi128EEENS7_ILi176EEESA_EEELi128ENS_10bfloat16_tEfNS_4arch4Sm90ELb0ELb0ELb0ELb0ELb0ELb0ELb0ELb1ELb1ELb0ELb0ELb0EEENS1_21CollectiveEpilogueFwdINS6_IJSA_SA_SB_EEES9_SD_SF_Li256ELb0ELb0ELb0ELb0EEENS1_29StaticPersistentTileSchedulerILb0EEEEEEEEEvNT_6ParamsE,@function
        .size           _ZN7cutlass13device_kernelIN5flash11enable_sm90INS1_16FlashAttnFwdSm90INS1_25CollectiveMainloopFwdSm90ILi2EN4cute5tupleIJNS5_1CILi1EEES8_S8_EEENS6_IJNS7_ILi128EEENS7_ILi176EEESA_EEELi128ENS_10bfloat16_tEfNS_4arch4Sm90ELb0ELb0ELb0ELb0ELb0ELb0ELb0ELb1ELb1ELb0ELb0ELb0EEENS1_21CollectiveEpilogueFwdINS6_IJSA_SA_SB_EEES9_SD_SF_Li256ELb0ELb0ELb0ELb0EEENS1_29StaticPersistentTileSchedulerILb0EEEEEEEEEvNT_6ParamsE,(.L_x_2726 - _ZN7cutlass13device_kernelIN5flash11enable_sm90INS1_16FlashAttnFwdSm90INS1_25CollectiveMainloopFwdSm90ILi2EN4cute5tupleIJNS5_1CILi1EEES8_S8_EEENS6_IJNS7_ILi128EEENS7_ILi176EEESA_EEELi128ENS_10bfloat16_tEfNS_4arch4Sm90ELb0ELb0ELb0ELb0ELb0ELb0ELb0ELb1ELb1ELb0ELb0ELb0EEENS1_21CollectiveEpilogueFwdINS6_IJSA_SA_SB_EEES9_SD_SF_Li256ELb0ELb0ELb0ELb0EEENS1_29StaticPersistentTileSchedulerILb0EEEEEEEEEvNT_6ParamsE)
        .other          _ZN7cutlass13device_kernelIN5flash11enable_sm90INS1_16FlashAttnFwdSm90INS1_25CollectiveMainloopFwdSm90ILi2EN4cute5tupleIJNS5_1CILi1EEES8_S8_EEENS6_IJNS7_ILi128EEENS7_ILi176EEESA_EEELi128ENS_10bfloat16_tEfNS_4arch4Sm90ELb0ELb0ELb0ELb0ELb0ELb0ELb0ELb1ELb1ELb0ELb0ELb0EEENS1_21CollectiveEpilogueFwdINS6_IJSA_SA_SB_EEES9_SD_SF_Li256ELb0ELb0ELb0ELb0EEENS1_29StaticPersistentTileSchedulerILb0EEEEEEEEEvNT_6ParamsE,@"STO_CUDA_ENTRY STV_DEFAULT"
_ZN7cutlass13device_kernelIN5flash11enable_sm90INS1_16FlashAttnFwdSm90INS1_25CollectiveMainloopFwdSm90ILi2EN4cute5tupleIJNS5_1CILi1EEES8_S8_EEENS6_IJNS7_ILi128EEENS7_ILi176EEESA_EEELi128ENS_10bfloat16_tEfNS_4arch4Sm90ELb0ELb0ELb0ELb0ELb0ELb0ELb0ELb1ELb1ELb0ELb0ELb0EEENS1_21CollectiveEpilogueFwdINS6_IJSA_SA_SB_EEES9_SD_SF_Li256ELb0ELb0ELb0ELb0EEENS1_29StaticPersistentTileSchedulerILb0EEEEEEEEEvNT_6ParamsE:
[----:B------:R-:W1:Y:S02]  /*0000*/  LDC R1, c[0x0][0x28] ;  /* 0x00000a00ff017b82 */ /* 0x000e640000000800 */
[----:B-1----:R-:W-:Y:S01]  /*0010*/  VIADD R1, R1, 0xffffffe0 ;  /* 0xffffffe001017836 */ /* 0x002fe20000000000 */
[----:B------:R-:W1:Y:S01]  /*0020*/  S2R R3, SR_TID.X ;  /* 0x0000000000037919 */ /* 0x000e620000002100 */
[----:B------:R-:W-:Y:S01]  /*0030*/  ELECT P0, URZ, PT ;  /* 0x00000000003f782f */ /* 0x000fe20003800000 */
[----:B------:R-:W-:Y:S01]  /*0040*/  BSSY B0, `(.L_x_0) ;  /* 0x0000014000007945 */ /* 0x000fe20003800000 */
[--C-:B-1----:R-:W-:Y:S02]  /*0050*/  SHF.R.U32.HI R0, RZ, 0x5, R3.reuse ;  /* 0x00000005ff007819 */ /* 0x102fe40000011603 */
[----:B------:R-:W-:-:S03]  /*0060*/  SHF.R.U32.HI R4, RZ, 0x7, R3 ;  /* 0x00000007ff047819 */ /* 0x000fc60000011603 */
[----:B------:R-:W1:Y:S02]  /*0070*/  SHFL.IDX PT, R2, R0, RZ, 0x1f ;  /* 0x00001fff00027589 */ /* 0x000e6400000e0000 */
[----:B-1----:R-:W-:-:S13]  /*0080*/  ISETP.EQ.AND P0, PT, R2, RZ, P0 ;  /* 0x000000ff0200720c */ /* 0x002fda0000702270 */
[----:B------:R-:W-:Y:S05]  /*0090*/  @!P0 BRA `(.L_x_1) ;  /* 0x0000000000388947 */ /* 0x000fea0003800000 */
[----:B------:R-:W-:Y:S02]  /*00a0*/  ULDC.64 UR4, c[0x0][0x198] ;  /* 0x0000660000047ab9 */ /* 0x000fe40000000a00 */
[----:B------:R-:W-:Y:S02]  /*00b0*/  UIADD3 UR6, UP0, UR4, 0x270, URZ ;  /* 0x0000027004067890 */ /* 0x000fe4000ff1e03f */
[----:B------:R-:W-:Y:S02]  /*00c0*/  UIADD3 UR8, UP1, UR4, 0x370, URZ ;  /* 0x0000037004087890 */ /* 0x000fe4000ff3e03f */
[----:B------:R-:W-:Y:S02]  /*00d0*/  UIADD3 UR10, UP2, UR4, 0x470, URZ ;  /* 0x00000470040a7890 */ /* 0x000fe4000ff5e03f */
[----:B------:R-:W-:Y:S02]  /*00e0*/  UIADD3 UR4, UP3, UR4, 0x9f0, URZ ;  /* 0x000009f004047890 */ /* 0x000fe4000ff7e03f */
[----:B------:R-:W-:-:S02]  /*00f0*/  UIADD3.X UR7, URZ, UR5, URZ, UP0, !UPT ;  /* 0x000000053f077290 */ /* 0x000fc400087fe43f */
[----:B------:R-:W-:Y:S02]  /*0100*/  UIADD3.X UR9, URZ, UR5, URZ, UP1, !UPT ;  /* 0x000000053f097290 */ /* 0x000fe40008ffe43f */
[----:B------:R-:W-:Y:S02]  /*0110*/  UIADD3.X UR11, URZ, UR5, URZ, UP2, !UPT ;  /* 0x000000053f0b7290 */ /* 0x000fe400097fe43f */
[----:B------:R-:W-:-:S03]  /*0120*/  UIADD3.X UR5, URZ, UR5, URZ, UP3, !UPT ;  /* 0x000000053f057290 */ /* 0x000fc60009ffe43f */
[----:B------:R1:W-:Y:S02]  /*0130*/  UTMACCTL.PF [UR6] ;  /* 0x00000000060079b9 */ /* 0x0003e40008040000 */
[----:B------:R1:W-:Y:S02]  /*0140*/  UTMACCTL.PF [UR8] ;  /* 0x00000000080079b9 */ /* 0x0003e40008040000 */
[----:B------:R1:W-:Y:S02]  /*0150*/  UTMACCTL.PF [UR10] ;  /* 0x000000000a0079b9 */ /* 0x0003e40008040000 */
[----:B------:R1:W-:Y:S02]  /*0160*/  UTMACCTL.PF [UR4] ;  /* 0x00000000040079b9 */ /* 0x0003e40008040000 */
[----:B-1----:R-:W-:Y:S01]  /*0170*/  NOP ;  /* 0x0000000000007918 */ /* 0x002fe20000000000 */
.L_x_1:
[----:B------:R-:W-:Y:S05]  /*0180*/  BSYNC B0 ;  /* 0x0000000000007941 */ /* 0x000fea0003800000 */
.L_x_0:
[----:B------:R-:W-:Y:S01]  /*0190*/  VOTEU.ANY UP0, P0 ;  /* 0x00000000003f7886 */ /* 0x000fe20000000100 */
[----:B------:R-:W1:Y:S01]  /*01a0*/  SHFL.IDX PT, R4, R4, RZ, 0x1f ;  /* 0x00001fff04047589 */ /* 0x000e6200000e0000 */
[----:B------:R-:W-:Y:S01]  /*01b0*/  UMOV UR4, 0x1 ;  /* 0x0000000100047882 */ /* 0x000fe20000000000 */
[----:B------:R-:W-:Y:S01]  /*01c0*/  VOTEU.ANY UP1, P0 ;  /* 0x00000000003f7886 */ /* 0x000fe20000020100 */
[----:B------:R-:W-:Y:S01]  /*01d0*/  VOTEU.ANY UP2, P0 ;  /* 0x00000000003f7886 */ /* 0x000fe20000040100 */
[----:B------:R-:W2:Y:S01]  /*01e0*/  @UP0 S2UR UR7, SR_CgaCtaId ;  /* 0x00000000000709c3 */ /* 0x000ea20000008800 */
[----:B------:R-:W3:Y:S01]  /*01f0*/  SHFL.IDX PT, R2, R0, RZ, 0x1f ;  /* 0x00001fff00027589 */ /* 0x000ee200000e0000 */
[----:B------:R-:W-:Y:S01]  /*0200*/  @UP0 UMOV UR6, 0x400 ;  /* 0x0000040000060882 */ /* 0x000fe20000000000 */
[----:B------:R-:W-:-:S04]  /*0210*/  @UP0 UIADD3 UR4, -UR4, 0x100000, URZ ;  /* 0x0010000004040890 */ /* 0x000fc8000fffe13f */
[----:B------:R-:W-:Y:S02]  /*0220*/  @UP0 USHF.L.U32 UR5, UR4, 0xb, URZ ;  /* 0x0000000b04050899 */ /* 0x000fe4000800063f */
[----:B------:R-:W-:Y:S01]  /*0230*/  @UP0 USHF.L.U32 UR4, UR4, 0x1, URZ ;  /* 0x0000000104040899 */ /* 0x000fe2000800063f */
[----:B-1----:R-:W-:Y:S01]  /*0240*/  R2UR UR8, R4 ;  /* 0x00000000040872ca */ /* 0x002fe200000e0000 */
[----:B--2---:R-:W-:Y:S01]  /*0250*/  @UP0 ULEA UR6, UR7, UR6, 0x18 ;  /* 0x0000000607060291 */ /* 0x004fe2000f8ec03f */
[----:B---3--:R-:W-:-:S11]  /*0260*/  ISETP.NE.AND P1, PT, R2, RZ, PT ;  /* 0x000000ff0200720c */ /* 0x008fd60003f25270 */
[----:B------:R-:W-:Y:S01]  /*0270*/  UISETP.NE.AND UP0, UPT, UR8, URZ, UPT ;  /* 0x0000003f0800728c */ /* 0x000fe2000bf05270 */
[----:B------:R-:W1:Y:S02]  /*0280*/  FENCE.VIEW.ASYNC.S ;  /* 0x00000000000073c6 */ /* 0x000e640000000000 */
[----:B-1----:R1:W2:Y:S01]  /*0290*/  @UP1 SYNCS.EXCH.64 URZ, [UR6+0x34800], UR4 ;  /* 0x03480004063f15b2 */ /* 0x0022a20008000100 */
[----:B------:R1:W3:Y:S01]  /*02a0*/  @UP2 SYNCS.EXCH.64 URZ, [UR6+0x34820], UR4 ;  /* 0x03482004063f25b2 */ /* 0x0002e20008000100 */
[----:B------:R-:W-:Y:S06]  /*02b0*/  @P1 BRA `(.L_x_2) ;  /* 0x0000000000481947 */ /* 0x000fec0003800000 */
[----:B-1----:R-:W1:Y:S01]  /*02c0*/  S2UR UR5, SR_CgaCtaId ;  /* 0x00000000000579c3 */ /* 0x002e620000008800 */
[----:B------:R-:W-:Y:S01]  /*02d0*/  UMOV UR4, 0x400 ;  /* 0x0000040000047882 */ /* 0x000fe20000000000 */
[----:B------:R-:W-:Y:S01]  /*02e0*/  UMOV UR6, 0x1 ;  /* 0x0000000100067882 */ /* 0x000fe20000000000 */
[----:B------:R-:W-:Y:S01]  /*02f0*/  UMOV UR9, 0x2 ;  /* 0x0000000200097882 */ /* 0x000fe20000000000 */
[----:B------:R-:W-:-:S04]  /*0300*/  UIADD3 UR6, -UR6, 0x100000, URZ ;  /* 0x0010000006067890 */ /* 0x000fc8000fffe13f */
[----:B------:R-:W-:Y:S02]  /*0310*/  USHF.L.U32 UR7, UR6, 0xb, URZ ;  /* 0x0000000b06077899 */ /* 0x000fe4000800063f */
[----:B------:R-:W-:Y:S01]  /*0320*/  USHF.L.U32 UR6, UR6, 0x1, URZ ;  /* 0x0000000106067899 */ /* 0x000fe2000800063f */
[----:B------:R-:W-:Y:S01]  /*0330*/  ELECT P0, URZ, PT ;  /* 0x00000000003f782f */ /* 0x000fe20003800000 */
[----:B-1----:R-:W-:Y:S02]  /*0340*/  ULEA UR8, UR5, UR4, 0x18 ;  /* 0x0000000405087291 */ /* 0x002fe4000f8ec03f */
[----:B------:R-:W-:-:S04]  /*0350*/  UIADD3 UR4, -UR9, 0x100000, URZ ;  /* 0x0010000009047890 */ /* 0x000fc8000fffe13f */
[----:B------:R-:W-:Y:S02]  /*0360*/  USHF.L.U32 UR5, UR4, 0xb, URZ ;  /* 0x0000000b04057899 */ /* 0x000fe4000800063f */
[----:B------:R-:W-:Y:S01]  /*0370*/  USHF.L.U32 UR4, UR4, 0x1, URZ ;  /* 0x0000000104047899 */ /* 0x000fe2000800063f */
[----:B------:R-:W1:Y:S03]  /*0380*/  FENCE.VIEW.ASYNC.S ;  /* 0x00000000000073c6 */ /* 0x000e660000000000 */
[----:B-1----:R4:W1:Y:S08]  /*0390*/  SYNCS.EXCH.64 URZ, [UR8+0x34830], UR6 ;  /* 0x03483006083f75b2 */ /* 0x0028700008000100 */
[----:B------:R4:W1:Y:S01]  /*03a0*/  SYNCS.EXCH.64 URZ, [UR8+0x34840], UR4 ;  /* 0x03484004083f75b2 */ /* 0x0008620008000100 */
[----:B------:R4:W1:Y:S01]  /*03b0*/  SYNCS.EXCH.64 URZ, [UR8+0x34838], UR6 ;  /* 0x03483806083f75b2 */ /* 0x0008620008000100 */
[----:B------:R4:W1:Y:S02]  /*03c0*/  SYNCS.EXCH.64 URZ, [UR8+0x34848], UR4 ;  /* 0x03484804083f75b2 */ /* 0x0008640008000100 */
[----:B----4-:R-:W-:Y:S01]  /*03d0*/  NOP ;  /* 0x0000000000007918 */ /* 0x010fe20000000000 */
.L_x_2:
[----:B------:R-:W4:Y:S01]  /*03e0*/  SHFL.IDX PT, R2, R0, RZ, 0x1f ;  /* 0x00001fff00027589 */ /* 0x000f2200000e0000 */
[----:B------:R-:W-:Y:S01]  /*03f0*/  NOP ;  /* 0x0000000000007918 */ /* 0x000fe20000000000 */
[----:B----4-:R-:W-:-:S13]  /*0400*/  ISETP.NE.AND P0, PT, R2, RZ, PT ;  /* 0x000000ff0200720c */ /* 0x010fda0003f05270 */
[----:B------:R-:W-:Y:S05]  /*0410*/  @P0 BRA `(.L_x_3) ;  /* 0x0000000000480947 */ /* 0x000fea0003800000 */
[----:B-1----:R-:W1:Y:S01]  /*0420*/  S2UR UR5, SR_CgaCtaId ;  /* 0x00000000000579c3 */ /* 0x002e620000008800 */
[----:B------:R-:W-:Y:S01]  /*0430*/  UMOV UR4, 0x400 ;  /* 0x0000040000047882 */ /* 0x000fe20000000000 */
[----:B------:R-:W-:Y:S01]  /*0440*/  UMOV UR6, 0x1 ;  /* 0x0000000100067882 */ /* 0x000fe20000000000 */
[----:B------:R-:W-:Y:S01]  /*0450*/  UMOV UR7, 0x2 ;  /* 0x0000000200077882 */ /* 0x000fe20000000000 */
[----:B------:R-:W-:Y:S01]  /*0460*/  ELECT P0, URZ, PT ;  /* 0x00000000003f782f */ /* 0x000fe20003800000 */
[----:B-1----:R-:W-:Y:S02]  /*0470*/  ULEA UR8, UR5, UR4, 0x18 ;  /* 0x0000000405087291 */ /* 0x002fe4000f8ec03f */
[----:B------:R-:W-:-:S04]  /*0480*/  UIADD3 UR4, -UR6, 0x100000, URZ ;  /* 0x0010000006047890 */ /* 0x000fc8000fffe13f */
[----:B------:R-:W-:Y:S02]  /*0490*/  USHF.L.U32 UR5, UR4, 0xb, URZ ;  /* 0x0000000b04057899 */ /* 0x000fe4000800063f */
[----:B------:R-:W-:Y:S02]  /*04a0*/  USHF.L.U32 UR4, UR4, 0x1, URZ ;  /* 0x0000000104047899 */ /* 0x000fe4000800063f */
        /* <DEDUP_REMOVED lines=9> */
.L_x_3:
[----:B------:R-:W4:Y:S01]  /*0540*/  SHFL.IDX PT, R2, R0, RZ, 0x1f ;  /* 0x00001fff00027589 */ /* 0x000f2200000e0000 */
[----:B------:R-:W-:Y:S01]  /*0550*/  NOP ;  /* 0x0000000000007918 */ /* 0x000fe20000000000 */
[----:B----4-:R-:W-:-:S13]  /*0560*/  ISETP.NE.AND P0, PT, R2, RZ, PT ;  /* 0x000000ff0200720c */ /* 0x010fda0003f05270 */
[----:B------:R-:W-:Y:S05]  /*0570*/  @P0 BRA `(.L_x_4) ;  /* 0x0000000000380947 */ /* 0x000fea0003800000 */
[----:B-1----:R-:W1:Y:S01]  /*0580*/  S2UR UR5, SR_CgaCtaId ;  /* 0x00000000000579c3 */ /* 0x002e620000008800 */
[----:B------:R-:W-:Y:S01]  /*0590*/  UMOV UR4, 0x400 ;  /* 0x0000040000047882 */ /* 0x000fe20000000000 */
[----:B------:R-:W-:Y:S01]  /*05a0*/  UMOV UR7, 0x1 ;  /* 0x0000000100077882 */ /* 0x000fe20000000000 */
[----:B------:R-:W-:Y:S01]  /*05b0*/  ELECT P0, URZ, PT ;  /* 0x00000000003f782f */ /* 0x000fe20003800000 */
[----:B-1----:R-:W-:Y:S02]  /*05c0*/  ULEA UR6, UR5, UR4, 0x18 ;  /* 0x0000000405067291 */ /* 0x002fe4000f8ec03f */
[----:B------:R-:W-:-:S04]  /*05d0*/  UIADD3 UR4, -UR7, 0x100000, URZ ;  /* 0x0010000007047890 */ /* 0x000fc8000fffe13f */
[----:B------:R-:W-:Y:S02]  /*05e0*/  USHF.L.U32 UR5, UR4, 0xb, URZ ;  /* 0x0000000b04057899 */ /* 0x000fe4000800063f */
[----:B------:R-:W-:Y:S01]  /*05f0*/  USHF.L.U32 UR4, UR4, 0x1, URZ ;  /* 0x0000000104047899 */ /* 0x000fe2000800063f */
[----:B------:R-:W1:Y:S11]  /*0600*/  FENCE.VIEW.ASYNC.S ;  /* 0x00000000000073c6 */ /* 0x000e760000000000 */
[----:B-1----:R4:W1:Y:S01]  /*0610*/  SYNCS.EXCH.64 URZ, [UR6+0x34870], UR4 ;  /* 0x03487004063f75b2 */ /* 0x0028620008000100 */
[----:B------:R4:W1:Y:S01]  /*0620*/  SYNCS.EXCH.64 URZ, [UR6+0x34880], UR4 ;  /* 0x03488004063f75b2 */ /* 0x0008620008000100 */
[----:B------:R4:W1:Y:S01]  /*0630*/  SYNCS.EXCH.64 URZ, [UR6+0x34878], UR4 ;  /* 0x03487804063f75b2 */ /* 0x0008620008000100 */
[----:B------:R4:W1:Y:S02]  /*0640*/  SYNCS.EXCH.64 URZ, [UR6+0x34888], UR4 ;  /* 0x03488804063f75b2 */ /* 0x0008640008000100 */
[----:B----4-:R-:W-:Y:S01]  /*0650*/  NOP ;  /* 0x0000000000007918 */ /* 0x010fe20000000000 */
.L_x_4:
        /* <DEDUP_REMOVED lines=22> */
.L_x_5:
        /* <DEDUP_REMOVED lines=22> */
.L_x_6:
[----:B-1----:R-:W-:Y:S01]  /*0920*/  UMOV UR4, 0x1 ;  /* 0x0000000100047882 */ /* 0x002fe20000000000 */
[----:B------:R-:W-:Y:S01]  /*0930*/  PLOP3.LUT P0, PT, PT, PT, UP0, 0x80, 0x0 ;  /* 0x000000000000781c */ /* 0x000fe20003f0f008 */
[----:B------:R-:W-:Y:S01]  /*0940*/  USEL UR4, UR4, 0x2, !UP0 ;  /* 0x0000000204047887 */ /* 0x000fe2000c000000 */
[----:B------:R-:W-:-:S05]  /*0950*/  NOP ;  /* 0x0000000000007918 */ /* 0x000fca0000000000 */
[----:B------:R-:W-:-:S05]  /*0960*/  IMAD.U32 R2, RZ, RZ, UR4 ;  /* 0x00000004ff027e24 */ /* 0x000fca000f8e00ff */
[----:B------:R1:W-:Y:S01]  /*0970*/  STL [R1+0x1c], R2 ;  /* 0x00001c0201007387 */ /* 0x0003e20000100800 */
[----:B--23--:R-:W-:Y:S06]  /*0980*/  BAR.SYNC.DEFER_BLOCKING 0x0 ;  /* 0x0000000000007b1d */ /* 0x00cfec0000010000 */
[----:B------:R-:W-:Y:S05]  /*0990*/  @!P0 BRA `(.L_x_7) ;  /* 0x000000b800a08947 */ /* 0x000fea0003800000 */
.L_x_8:
[----:B------:R-:W-:-:S08]  /*09a0*/  NOP ;  /* 0x0000000000007918 */ /* 0x000fd00000000000 */
[----:B------:R-:W2:Y:S02]  /*09b0*/  USETMAXREG.TRY_ALLOC.CTAPOOL UP0, 0xf0 ;  /* 0x000000f0000079c8 */ /* 0x000ea40008000600 */
[----:B--2---:R-:W-:-:S13]  /*09c0*/  PLOP3.LUT P0, PT, PT, PT, UP0, 0x80, 0x0 ;  /* 0x000000000000781c */ /* 0x004fda0003f0f008 */
[----:B------:R-:W-:Y:S05]  /*09d0*/  @!P0 BRA `(.L_x_8) ;  /* 0xfffffffc00f08947 */ /* 0x000fea000383ffff */
[----:B------:R-:W-:Y:S01]  /*09e0*/  LOP3.LUT R0, R3, 0xffffff80, RZ, 0xc0, !PT ;  /* 0xffffff8003007812 */ /* 0x000fe200078ec0ff */
[----:B------:R-:W2:Y:S08]  /*09f0*/  S2UR UR7, SR_CTAID.X ;  /* 0x00000000000779c3 */ /* 0x000eb00000002500 */
[----:B------:R-:W-:Y:S06]  /*0a00*/  BAR.ARV 0x8, 0x120 ;  /* 0x0204800000007b1d */ /* 0x000fec0000002000 */
[----:B------:R-:W-:-:S02]  /*0a10*/  ISETP.NE.AND P0, PT, R0, 0x80, PT ;  /* 0x000000800000780c */ /* 0x000fc40003f05270 */
[----:B------:R-:W2:Y:S11]  /*0a20*/  LDC R0, c[0x0][0xda4] ;  /* 0x00036900ff007b82 */ /* 0x000eb60000000800 */
[----:B------:R-:W-:Y:S06]  /*0a30*/  @!P0 BAR.ARV 0x9, 0x100 ;  /* 0x0244000000008b1d */ /* 0x000fec0000002000 */
[----:B--2---:R-:W-:-:S13]  /*0a40*/  ISETP.LE.AND P0, PT, R0, UR7, PT ;  /* 0x0000000700007c0c */ /* 0x004fda000bf03270 */
[----:B------:R-:W-:Y:S05]  /*0a50*/  @P0 EXIT ;  /* 0x000000000000094d */ /* 0x000fea0003800000 */
[----:B-1----:R-:W2:Y:S01]  /*0a60*/  LDL R2, [R1+0x1c] ;  /* 0x00001c0001027983 */ /* 0x002ea20000100800 */
[----:B------:R-:W-:Y:S01]  /*0a70*/  VIADD R0, R3, 0xffffff80 ;  /* 0xffffff8003007836 */ /* 0x000fe20000000000 */
[----:B------:R-:W1:Y:S01]  /*0a80*/  S2UR UR4, SR_CgaCtaId ;  /* 0x00000000000479c3 */ /* 0x000e620000008800 */
[----:B------:R-:W-:Y:S01]  /*0a90*/  UMOV UR39, 0x400 ;  /* 0x0000040000277882 */ /* 0x000fe20000000000 */
[----:B------:R-:W-:Y:S01]  /*0aa0*/  IMAD.MOV.U32 R225, RZ, RZ, -0x2 ;  /* 0xfffffffeffe17424 */ /* 0x000fe200078e00ff */
[----:B------:R-:W-:Y:S01]  /*0ab0*/  UMOV UR61, URZ ;  /* 0x0000003f003d7c82 */ /* 0x000fe20008000000 */
[----:B------:R-:W-:Y:S01]  /*0ac0*/  SHF.R.S32.HI R3, RZ, 0x1f, R0 ;  /* 0x0000001fff037819 */ /* 0x000fe20000011400 */
[----:B------:R-:W-:Y:S01]  /*0ad0*/  IMAD.U32 R19, RZ, RZ, UR7 ;  /* 0x00000007ff137e24 */ /* 0x000fe2000f8e00ff */
[----:B------:R-:W-:Y:S02]  /*0ae0*/  UMOV UR38, URZ ;  /* 0x0000003f00267c82 */ /* 0x000fe40008000000 */
[CC--:B------:R-:W-:Y:S01]  /*0af0*/  LEA.HI R5, R3.reuse, R0.reuse, RZ, 0x7 ;  /* 0x0000000003057211 */ /* 0x0c0fe200078f38ff */
[----:B------:R-:W3:Y:S01]  /*0b00*/  S2UR UR6, SR_SWINHI ;  /* 0x00000000000679c3 */ /* 0x000ee20000002f00 */
[----:B------:R-:W-:-:S02]  /*0b10*/  LEA.HI R6, R3, R0, RZ, 0x4 ;  /* 0x0000000003067211 */ /* 0x000fc400078f20ff */
[----:B------:R-:W-:Y:S02]  /*0b20*/  LOP3.LUT R23, R5, 0xffffff80, RZ, 0xc0, !PT ;  /* 0xffffff8005177812 */ /* 0x000fe400078ec0ff */
[----:B------:R-:W-:Y:S02]  /*0b30*/  SHF.R.S32.HI R7, RZ, 0x4, R6 ;  /* 0x00000004ff077819 */ /* 0x000fe40000011406 */
[----:B------:R-:W-:Y:S01]  /*0b40*/  LEA.HI R223, R3, R0, RZ, 0x5 ;  /* 0x0000000003df7211 */ /* 0x000fe200078f28ff */
[----:B------:R-:W-:Y:S01]  /*0b50*/  IMAD.IADD R23, R0, 0x1, -R23 ;  /* 0x0000000100177824 */ /* 0x000fe200078e0a17 */
[C---:B------:R-:W-:Y:S02]  /*0b60*/  LEA.HI R8, R6.reuse, R7, RZ, 0x1 ;  /* 0x0000000706087211 */ /* 0x040fe400078f08ff */
[----:B------:R-:W-:Y:S02]  /*0b70*/  LOP3.LUT R3, R6, 0x3fffff0, RZ, 0xc0, !PT ;  /* 0x03fffff006037812 */ /* 0x000fe400078ec0ff */
[----:B------:R-:W-:Y:S01]  /*0b80*/  LOP3.LUT R8, R8, 0x1ffffffe, RZ, 0xc0, !PT ;  /* 0x1ffffffe08087812 */ /* 0x000fe200078ec0ff */
[----:B-1----:R-:W-:Y:S01]  /*0b90*/  ULEA UR39, UR4, UR39, 0x18 ;  /* 0x0000002704277291 */ /* 0x002fe2000f8ec03f */
[----:B------:R-:W-:Y:S01]  /*0ba0*/  SHF.R.S32.HI R223, RZ, 0x5, R223 ;  /* 0x00000005ffdf7819 */ /* 0x000fe200000114df */
[----:B------:R-:W-:Y:S01]  /*0bb0*/  IMAD.IADD R0, R0, 0x1, -R3 ;  /* 0x0000000100007824 */ /* 0x000fe200078e0a03 */
[----:B------:R-:W-:Y:S01]  /*0bc0*/  SHF.R.S32.HI R222, RZ, 0x7, R5 ;  /* 0x00000007ffde7819 */ /* 0x000fe20000011405 */
[----:B------:R-:W-:-:S02]  /*0bd0*/  IMAD.IADD R8, R7, 0x1, -R8 ;  /* 0x0000000107087824 */ /* 0x000fc400078e0a08 */
[----:B------:R-:W-:Y:S01]  /*0be0*/  IMAD R3, R223, 0x10, R0 ;  /* 0x00000010df037824 */ /* 0x000fe200078e0200 */
[----:B------:R-:W-:Y:S01]  /*0bf0*/  LEA.HI R5, R5, R222, RZ, 0x1 ;  /* 0x000000de05057211 */ /* 0x000fe200078f08ff */
[----:B------:R-:W-:Y:S01]  /*0c00*/  UMOV UR4, UR39 ;  /* 0x0000002700047c82 */ /* 0x000fe20008000000 */
[----:B---3--:R-:W-:Y:S01]  /*0c10*/  UMOV UR5, UR6 ;  /* 0x0000000600057c82 */ /* 0x008fe20008000000 */
[----:B------:R-:W-:Y:S01]  /*0c20*/  IMAD R3, R3, 0x8, R8 ;  /* 0x0000000803037824 */ /* 0x000fe200078e0208 */
[----:B------:R-:W-:Y:S01]  /*0c30*/  LOP3.LUT R5, R5, 0x3fffffe, RZ, 0xc0, !PT ;  /* 0x03fffffe05057812 */ /* 0x000fe200078ec0ff */
[----:B------:R-:W-:Y:S02]  /*0c40*/  IMAD.U32 R16, RZ, RZ, UR4 ;  /* 0x00000004ff107e24 */ /* 0x000fe4000f8e00ff */
[----:B------:R-:W-:Y:S02]  /*0c50*/  IMAD.U32 R17, RZ, RZ, UR5 ;  /* 0x00000005ff117e24 */ /* 0x000fe4000f8e00ff */
[----:B------:R-:W-:-:S02]  /*0c60*/  IMAD.SHL.U32 R3, R3, 0x8, RZ ;  /* 0x0000000803037824 */ /* 0x000fc400078e00ff */
[----:B------:R-:W-:Y:S02]  /*0c70*/  IMAD.IADD R5, R222, 0x1, -R5 ;  /* 0x00000001de057824 */ /* 0x000fe400078e0a05 */
[----:B------:R-:W-:Y:S01]  /*0c80*/  IMAD.WIDE R16, R3, 0x2, R16 ;  /* 0x0000000203107825 */ /* 0x000fe200078e0210 */
[----:B--2---:R-:W-:Y:S02]  /*0c90*/  R2UR UR8, R2 ;  /* 0x00000000020872ca */ /* 0x004fe400000e0000 */
[----:B------:R-:W-:-:S04]  /*0ca0*/  SHF.R.S32.HI R2, RZ, 0x1f, R23 ;  /* 0x0000001fff027819 */ /* 0x000fc80000011417 */
[CC--:B------:R-:W-:Y:S02]  /*0cb0*/  LEA.HI R4, R2.reuse, R23.reuse, RZ, 0x2 ;  /* 0x0000001702047211 */ /* 0x0c0fe400078f10ff */
[----:B------:R-:W-:Y:S02]  /*0cc0*/  LEA.HI R2, R2, R23, RZ, 0x5 ;  /* 0x0000001702027211 */ /* 0x000fe400078f28ff */
[--C-:B------:R-:W-:Y:S02]  /*0cd0*/  SHF.R.S32.HI R6, RZ, 0x2, R4.reuse ;  /* 0x00000002ff067819 */ /* 0x100fe40000011404 */
[----:B------:R-:W-:Y:S01]  /*0ce0*/  SHF.R.S32.HI R9, RZ, 0x1f, R4 ;  /* 0x0000001fff097819 */ /* 0x000fe20000011404 */
[----:B------:R-:W-:Y:S01]  /*0cf0*/  ULOP3.LUT UR4, UR8, 0x1, URZ, 0xfc, !UPT ;  /* 0x0000000108047892 */ /* 0x000fe2000f8efc3f */
[----:B------:R-:W-:Y:S02]  /*0d00*/  LOP3.LUT R4, R4, 0x7ffffffc, RZ, 0xc0, !PT ;  /* 0x7ffffffc04047812 */ /* 0x000fe400078ec0ff */
[----:B------:R-:W-:-:S02]  /*0d10*/  LEA.HI R9, R9, R6, RZ, 0x3 ;  /* 0x0000000609097211 */ /* 0x000fc400078f18ff */
[----:B------:R-:W-:Y:S01]  /*0d20*/  SHF.R.S32.HI R2, RZ, 0x5, R2 ;  /* 0x00000005ff027819 */ /* 0x000fe20000011402 */
[----:B------:R-:W-:Y:S01]  /*0d30*/  IMAD.IADD R4, R23, 0x1, -R4 ;  /* 0x0000000117047824 */ /* 0x000fe200078e0a04 */
[----:B------:R-:W-:Y:S01]  /*0d40*/  LOP3.LUT R9, R9, 0xfffffff8, RZ, 0xc0, !PT ;  /* 0xfffffff809097812 */ /* 0x000fe200078ec0ff */
[----:B------:R-:W-:Y:S01]  /*0d50*/  IMAD.U32 R226, RZ, RZ, UR4 ;  /* 0x00000004ffe27e24 */ /* 0x000fe2000f8e00ff */
[----:B------:R-:W-:Y:S01]  /*0d60*/  UMOV UR4, URZ ;  /* 0x0000003f00047c82 */ /* 0x000fe20008000000 */
[----:B------:R-:W-:Y:S02]  /*0d70*/  IMAD R225, R4, R225, 0xb0 ;  /* 0x000000b004e17424 */ /* 0x000fe400078e02e1 */
[----:B------:R-:W-:Y:S02]  /*0d80*/  IMAD.IADD R9, R6, 0x1, -R9 ;  /* 0x0000000106097824 */ /* 0x000fe400078e0a09 */
[----:B------:R-:W-:Y:S02]  /*0d90*/  IMAD.U32 R22, RZ, RZ, UR4 ;  /* 0x00000004ff167e24 */ /* 0x000fe4000f8e00ff */
[----:B------:R-:W-:-:S04]  /*0da0*/  IMAD R2, R2, 0x10, R9 ;  /* 0x0000001002027824 */ /* 0x000fc800078e0209 */
[----:B------:R-:W-:-:S07]  /*0db0*/  IMAD R224, R5, 0x40, R2 ;  /* 0x0000004005e07824 */ /* 0x000fce00078e0202 */
.L_x_31:
[----:B-1----:R-:W1:Y:S01]  /*0dc0*/  SHFL.IDX PT, R0, R222, RZ, 0x1f ;  /* 0x00001fffde007589 */ /* 0x002e6200000e0000 */
[----:B------:R-:W-:Y:S01]  /*0dd0*/  ULDC.64 UR6, c[0x0][0x3f8] ;  /* 0x0000fe0000067ab9 */ /* 0x000fe20000000a00 */
[----:B------:R-:W-:Y:S01]  /*0de0*/  ULDC UR4, c[0x0][0xda8] ;  /* 0x00036a0000047ab9 */ /* 0x000fe20000000800 */
[----:B------:R-:W-:Y:S01]  /*0df0*/  UISETP.NE.U32.AND UP0, UPT, UR6, URZ, UPT ;  /* 0x0000003f0600728c */ /* 0x000fe2000bf05070 */
[----:B------:R-:W-:Y:S01]  /*0e00*/  R2UR UR12, R19 ;  /* 0x00000000130c72ca */ /* 0x000fe200000e0000 */
[----:B------:R-:W-:Y:S02]  /*0e10*/  UISETP.NE.AND UP1, UPT, UR4, 0x1, UPT ;  /* 0x000000010400788c */ /* 0x000fe4000bf25270 */
[----:B------:R-:W-:Y:S01]  /*0e20*/  UISETP.NE.AND.EX UP0, UPT, UR7, URZ, UPT, UP0 ;  /* 0x0000003f0700728c */ /* 0x000fe2000bf05300 */
[----:B------:R-:W-:Y:S01]  /*0e30*/  ULDC UR4, c[0x0][0xdb4] ;  /* 0x00036d0000047ab9 */ /* 0x000fe20000000800 */
[----:B------:R-:W-:Y:S01]  /*0e40*/  ULDC UR37, c[0x0][0x404] ;  /* 0x0001010000257ab9 */ /* 0x000fe20000000800 */
[----:B------:R-:W-:-:S02]  /*0e50*/  UISETP.NE.AND UP2, UPT, UR4, 0x1, UPT ;  /* 0x000000010400788c */ /* 0x000fc4000bf45270 */
[----:B------:R-:W-:Y:S02]  /*0e60*/  UIADD3 UR11, UR39, 0x16400, URZ ;  /* 0x00016400270b7890 */ /* 0x000fe4000fffe03f */
[----:B------:R-:W-:Y:S01]  /*0e70*/  USEL UR37, UR37, 0x1, UP0 ;  /* 0x0000000125257887 */ /* 0x000fe20008000000 */
[----:B------:R-:W-:Y:S01]  /*0e80*/  ULDC UR9, c[0x0][0x2e0] ;  /* 0x0000b80000097ab9 */ /* 0x000fe20000000800 */
[----:B------:R-:W-:Y:S01]  /*0e90*/  ULOP3.LUT UP0, URZ, UR11, 0x9f, URZ, 0xc0, !UPT ;  /* 0x0000009f0b3f7892 */ /* 0x000fe2000f80c03f */
[----:B------:R-:W-:Y:S01]  /*0ea0*/  @UP1 ULDC UR6, c[0x0][0xdac] ;  /* 0x00036b0000061ab9 */ /* 0x000fe20000000800 */
[----:B------:R-:W-:Y:S02]  /*0eb0*/  UIMAD UR37, UR37, UR9, URZ ;  /* 0x00000009252572a4 */ /* 0x000fe4000f8e023f */
[----:B------:R-:W-:Y:S01]  /*0ec0*/  UIMAD.WIDE.U32 UR6, UR12, UR6, URZ ;  /* 0x000000060c0672a5 */ /* 0x000fe2000f8e003f */
[----:B-1----:R-:W-:Y:S01]  /*0ed0*/  R2UR UR14, R0 ;  /* 0x00000000000e72ca */ /* 0x002fe200000e0000 */
[----:B------:R-:W-:Y:S01]  /*0ee0*/  @UP1 ULDC UR10, c[0x0][0xdb0] ;  /* 0x00036c00000a1ab9 */ /* 0x000fe20000000800 */
[----:B------:R-:W-:Y:S01]  /*0ef0*/  PLOP3.LUT P0, PT, PT, PT, UP0, 0x80, 0x0 ;  /* 0x000000000000781c */ /* 0x000fe20003f0f008 */
[----:B------:R-:W-:Y:S01]  /*0f00*/  UMOV UR13, UR12 ;  /* 0x0000000c000d7c82 */ /* 0x000fe20008000000 */
[----:B------:R-:W-:-:S06]  /*0f10*/  @UP1 USHF.R.U32.HI UR13, URZ, UR10, UR7 ;  /* 0x0000000a3f0d1299 */ /* 0x000fcc0008011607 */
[----:B------:R-:W-:Y:S01]  /*0f20*/  IMAD.U32 R221, RZ, RZ, UR13 ;  /* 0x0000000dffdd7e24 */ /* 0x000fe2000f8e00ff */
[----:B------:R-:W-:Y:S02]  /*0f30*/  UMOV UR36, UR13 ;  /* 0x0000000d00247c82 */ /* 0x000fe40008000000 */
[----:B------:R-:W-:Y:S02]  /*0f40*/  ULEA.HI UR4, UR14, UR14, URZ, 0x1 ;  /* 0x0000000e0e047291 */ /* 0x000fe4000f8f083f */
[----:B------:R-:W-:Y:S02]  /*0f50*/  IMAD.U32 R18, RZ, RZ, UR14 ;  /* 0x0000000eff127e24 */ /* 0x000fe4000f8e00ff */
[----:B------:R-:W-:-:S03]  /*0f60*/  ULOP3.LUT UR8, UR4, 0x1e, URZ, 0xc0, !UPT ;  /* 0x0000001e04087892 */ /* 0x000fc6000f8ec03f */
[----:B------:R-:W-:Y:S01]  /*0f70*/  @UP2 ULDC.64 UR4, c[0x0][0xdb8] ;  /* 0x00036e0000042ab9 */ /* 0x000fe20000000a00 */
[----:B------:R-:W-:Y:S02]  /*0f80*/  UIADD3 UR9, UR14, -UR8, URZ ;  /* 0x800000080e097290 */ /* 0x000fe4000fffe03f */
[----:B------:R-:W-:Y:S02]  /*0f90*/  UIADD3 UR8, UR37, 0xaf, URZ ;  /* 0x000000af25087890 */ /* 0x000fe4000fffe03f */
[----:B------:R-:W-:Y:S02]  /*0fa0*/  ULEA UR10, UR9, UR11, 0xd ;  /* 0x0000000b090a7291 */ /* 0x000fe4000f8e683f */
[----:B------:R-:W-:Y:S02]  /*0fb0*/  UIMAD.WIDE UR8, UR8, 0x2e8ba2e9, URZ ;  /* 0x2e8ba2e9080878a5 */ /* 0x000fe4000f8e023f */
[----:B------:R-:W-:Y:S02]  /*0fc0*/  UIMAD.WIDE.U32 UR6, UR13, UR4, URZ ;  /* 0x000000040d0672a5 */ /* 0x000fe4000f8e003f */
[----:B------:R-:W-:-:S02]  /*0fd0*/  USHF.R.U32.HI UR10, URZ, 0x4, UR10 ;  /* 0x000000043f0a7899 */ /* 0x000fc4000801160a */
[----:B------:R-:W-:Y:S01]  /*0fe0*/  USHF.R.U32.HI UR60, URZ, 0x1f, UR9 ;  /* 0x0000001f3f3c7899 */ /* 0x000fe20008011609 */
[----:B------:R-:W-:Y:S01]  /*0ff0*/  UMOV UR4, UR12 ;  /* 0x0000000c00047c82 */ /* 0x000fe20008000000 */
[----:B------:R-:W-:Y:S01]  /*1000*/  ULOP3.LUT UR40, UR10, 0x3fff, URZ, 0xc0, !UPT ;  /* 0x00003fff0a287892 */ /* 0x000fe2000f8ec03f */
[----:B------:R-:W-:Y:S01]  /*1010*/  IMAD.U32 R220, RZ, RZ, UR4 ;  /* 0x00000004ffdc7e24 */ /* 0x000fe2000f8e00ff */
[----:B------:R-:W-:Y:S02]  /*1020*/  @UP2 USHF.R.U32.HI UR36, URZ, UR5, UR7 ;  /* 0x000000053f242299 */ /* 0x000fe40008011607 */
[----:B------:R-:W-:Y:S01]  /*1030*/  ULEA.HI.SX32 UR60, UR9, UR60, 0x1b ;  /* 0x0000003c093c7291 */ /* 0x000fe2000f8fda3f */
[----:B------:R-:W-:Y:S11]  /*1040*/  @!P0 BRA `(.L_x_9) ;  /* 0x0000000000408947 */ /* 0x000ff60003800000 */
[----:B------:R-:W-:Y:S01]  /*1050*/  MOV R0, 0x0 ;  /* 0x0000000000007802 */ /* 0x000fe20000000f00 */
[----:B------:R-:W-:Y:S01]  /*1060*/  ULDC.64 UR4, c[0x4][0xa0] ;  /* 0x0100280000047ab9 */ /* 0x000fe20000000a00 */
[----:B------:R-:W-:Y:S01]  /*1070*/  ULDC.64 UR6, c[0x4][0x40] ;  /* 0x0100100000067ab9 */ /* 0x000fe20000000a00 */
[----:B------:R-:W-:Y:S01]  /*1080*/  IMAD.U32 R4, RZ, RZ, UR4 ;  /* 0x00000004ff047e24 */ /* 0x000fe2000f8e00ff */
[----:B------:R1:W2:Y:S01]  /*1090*/  LDC.64 R2, c[0x4][R0] ;  /* 0x0100000000027b82 */ /* 0x0002a20000000a00 */
[----:B------:R-:W-:Y:S01]  /*10a0*/  IMAD.U32 R5, RZ, RZ, UR5 ;  /* 0x00000005ff057e24 */ /* 0x000fe2000f8e00ff */
[----:B------:R-:W-:Y:S01]  /*10b0*/  ULDC.64 UR4, c[0x4][0xa8] ;  /* 0x01002a0000047ab9 */ /* 0x000fe20000000a00 */
[----:B------:R-:W-:Y:S02]  /*10c0*/  IMAD.U32 R10, RZ, RZ, UR6 ;  /* 0x00000006ff0a7e24 */ /* 0x000fe4000f8e00ff */
[----:B------:R-:W-:Y:S02]  /*10d0*/  IMAD.U32 R6, RZ, RZ, UR4 ;  /* 0x00000004ff067e24 */ /* 0x000fe4000f8e00ff */
[----:B------:R-:W-:-:S02]  /*10e0*/  IMAD.U32 R7, RZ, RZ, UR5 ;  /* 0x00000005ff077e24 */ /* 0x000fc4000f8e00ff */
[----:B------:R-:W-:Y:S02]  /*10f0*/  IMAD.U32 R11, RZ, RZ, UR7 ;  /* 0x00000007ff0b7e24 */ /* 0x000fe4000f8e00ff */
[----:B------:R-:W-:Y:S02]  /*1100*/  IMAD.MOV.U32 R8, RZ, RZ, 0x70 ;  /* 0x00000070ff087424 */ /* 0x000fe400078e00ff */
[----:B------:R-:W-:Y:S02]  /*1110*/  IMAD.MOV.U32 R12, RZ, RZ, 0x1 ;  /* 0x00000001ff0c7424 */ /* 0x000fe400078e00ff */
[----:B-1----:R-:W-:-:S07]  /*1120*/  IMAD.MOV.U32 R13, RZ, RZ, RZ ;  /* 0x000000ffff0d7224 */ /* 0x002fce00078e00ff */
[----:B------:R-:W-:-:S07]  /*1130*/  LEPC R20, `(.L_x_9) ;  /* 0x000000001014794e */ /* 0x000fce0000000000 */
[----:B--2---:R-:W-:Y:S05]  /*1140*/  CALL.ABS.NOINC R2 ;  /* 0x0000000002007343 */ /* 0x004fea0003c00000 */
.L_x_9:
[----:B------:R-:W-:Y:S02]  /*1150*/  R2UR UR4, R22 ;  /* 0x00000000160472ca */ /* 0x000fe400000e0000 */
[----:B------:R-:W-:-:S11]  /*1160*/  R2UR UR5, R226 ;  /* 0x00000000e20572ca */ /* 0x000fd600000e0000 */
[----:B------:R-:W-:Y:S02]  /*1170*/  ULOP3.LUT UR4, UR4, 0x1, URZ, 0xc0, !UPT ;  /* 0x0000000104047892 */ /* 0x000fe4000f8ec03f */
[----:B------:R-:W-:-:S04]  /*1180*/  IMAD.U32 R2, RZ, RZ, UR5 ;  /* 0x00000005ff027e24 */ /* 0x000fc8000f8e00ff */
[----:B------:R-:W-:Y:S01]  /*1190*/  IMAD.U32 R0, RZ, RZ, UR4 ;  /* 0x00000004ff007e24 */ /* 0x000fe2000f8e00ff */
[----:B------:R-:W-:-:S04]  /*11a0*/  ISETP.NE.AND P0, PT, R2, 0x3, PT ;  /* 0x000000030200780c */ /* 0x000fc80003f05270 */
[----:B------:R-:W-:-:S04]  /*11b0*/  SHF.L.U32 R0, R0, 0x1f, RZ ;  /* 0x0000001f00007819 */ /* 0x000fc800000006ff */
[----:B------:R-:W1:Y:S02]  /*11c0*/  SYNCS.PHASECHK.TRANS64.TRYWAIT P1, [UR39+0x34800], R0 ;  /* 0x03480000ff0075a7 */ /* 0x000e640008020167 */
[----:B-1----:R-:W-:Y:S05]  /*11d0*/  @!P1 BRA `(.L_x_10) ;  /* 0x000000e000589947 */ /* 0x002fea0003800000 */
.L_x_88:
[----:B------:R-:W-:Y:S05]  /*11e0*/  @!P0 BRA `(.L_x_11) ;  /* 0x0000000000048947 */ /* 0x000fea0003800000 */
[----:B------:R-:W-:Y:S01]  /*11f0*/  BPT.TRAP 0x1 ;  /* 0x000000040000795c */ /* 0x000fe20000300000 */
.L_x_11:
[----:B------:R-:W-:Y:S02]  /*1200*/  IMAD.U32 R12, RZ, RZ, UR38 ;  /* 0x00000026ff0c7e24 */ /* 0x000fe4000f8e00ff */
[----:B-1----:R-:W-:-:S03]  /*1210*/  IMAD.U32 R3, RZ, RZ, UR61 ;  /* 0x0000003dff037e24 */ /* 0x002fc6000f8e00ff */
[----:B------:R-:W-:Y:S02]  /*1220*/  LEA R12, R12, UR39, 0x3 ;  /* 0x000000270c0c7c11 */ /* 0x000fe4000f8e18ff */
[----:B------:R-:W-:-:S04]  /*1230*/  SHF.L.U32 R3, R3, 0x1f, RZ ;  /* 0x0000001f03037819 */ /* 0x000fc800000006ff */
[----:B------:R1:W2:Y:S01]  /*1240*/  SYNCS.PHASECHK.TRANS64.TRYWAIT P2, [R12+URZ+0x34830], R3 ;  /* 0x034830030c0075a7 */ /* 0x0002a2000804017f */
[----:B------:R-:W-:Y:S05]  /*1250*/  @!P0 BRA `(.L_x_12) ;  /* 0x0000000000048947 */ /* 0x000fea0003800000 */
[----:B------:R-:W-:Y:S01]  /*1260*/  BPT.TRAP 0x1 ;  /* 0x000000040000795c */ /* 0x000fe20000300000 */
.L_x_12:
[----:B------:R-:W3:Y:S01]  /*1270*/  S2R R0, SR_TID.X ;  /* 0x0000000000007919 */ /* 0x000ee20000002100 */
[----:B------:R-:W-:Y:S01]  /*1280*/  IMAD.MOV.U32 R87, RZ, RZ, RZ ;  /* 0x000000ffff577224 */ /* 0x000fe200078e00ff */
[----:B---3--:R-:W-:-:S04]  /*1290*/  LOP3.LUT R0, R0, 0x7f, RZ, 0xc0, !PT ;  /* 0x0000007f00007812 */ /* 0x008fc800078ec0ff */
[----:B------:R-:W-:Y:S01]  /*12a0*/  ISETP.NE.AND P1, PT, R0, RZ, PT ;  /* 0x000000ff0000720c */ /* 0x000fe20003f25270 */
[----:B--2---:R-:W-:-:S12]  /*12b0*/  @P2 BRA `(.L_x_13) ;  /* 0x0000000000082947 */ /* 0x004fd80003800000 */
[----:B------:R-:W2:Y:S02]  /*12c0*/  SYNCS.PHASECHK.TRANS64.TRYWAIT P2, [R12+URZ+0x34830], R3 ;  /* 0x034830030c0075a7 */ /* 0x000ea4000804017f */
[----:B--2---:R-:W-:Y:S05]  /*12d0*/  @!P2 BRA `(.L_x_14) ;  /* 0x000000e00030a947 */ /* 0x004fea0003800000 */
.L_x_13:
[----:B------:R-:W-:Y:S05]  /*12e0*/  WARPSYNC.ALL ;  /* 0x0000000000007948 */ /* 0x000fea0003800000 */
[----:B------:R-:W-:Y:S01]  /*12f0*/  UIADD3 UR4, UR39, 0x1e400, URZ ;  /* 0x0001e40027047890 */ /* 0x000fe2000fffe03f */
[----:B------:R-:W-:Y:S01]  /*1300*/  WARPGROUP.ARRIVE ;  /* 0x00000000000079c5 */ /* 0x000fe20000000000 */
[----:B------:R-:W-:Y:S01]  /*1310*/  ULOP3.LUT UR21, UR40, 0x10000, URZ, 0xfc, !UPT ;  /* 0x0001000028157892 */ /* 0x000fe2000f8efc3f */
[----:B------:R-:W-:Y:S01]  /*1320*/  VIADD R13, R225, UR37 ;  /* 0x00000025e10d7c36 */ /* 0x000fe20008000000 */
[----:B------:R-:W-:Y:S01]  /*1330*/  USHF.R.U32.HI UR4, URZ, 0x4, UR4 ;  /* 0x000000043f047899 */ /* 0x000fe20008011604 */
[----:B------:R-:W-:Y:S01]  /*1340*/  IMAD.U32 R10, RZ, RZ, UR60 ;  /* 0x0000003cff0a7e24 */ /* 0x000fe2000f8e00ff */
[----:B------:R-:W-:Y:S01]  /*1350*/  UMOV UR7, 0x40000040 ;  /* 0x4000004000077882 */ /* 0x000fe20000000000 */
[----:B------:R-:W-:Y:S01]  /*1360*/  UMOV UR15, 0x40000040 ;  /* 0x40000040000f7882 */ /* 0x000fe20000000000 */
[----:B------:R-:W-:Y:S01]  /*1370*/  ULOP3.LUT UR4, UR4, 0x3fff, URZ, 0xc0, !UPT ;  /* 0x00003fff04047892 */ /* 0x000fe2000f8ec03f */
[----:B------:R-:W-:Y:S01]  /*1380*/  IMAD R13, R10, -0xb0, R13 ;  /* 0xffffff500a0d7824 */ /* 0x000fe200078e020d */
[----:B------:R-:W-:Y:S01]  /*1390*/  UMOV UR11, 0x40000040 ;  /* 0x40000040000b7882 */ /* 0x000fe20000000000 */
[----:B------:R-:W-:Y:S01]  /*13a0*/  UMOV UR19, 0x40000040 ;  /* 0x4000004000137882 */ /* 0x000fe20000000000 */
[----:B------:R-:W-:Y:S01]  /*13b0*/  ULOP3.LUT UR5, UR4, 0x10000, URZ, 0xfc, !UPT ;  /* 0x0001000004057892 */ /* 0x000fe2000f8efc3f */
[----:B------:R-:W-:Y:S01]  /*13c0*/  P2R R21, PR, RZ, 0x2 ;  /* 0x00000002ff157803 */ /* 0x000fe20000000000 */
[----:B------:R-:W-:Y:S01]  /*13d0*/  UMOV UR27, 0x40000040 ;  /* 0x40000040001b7882 */ /* 0x000fe20000000000 */
[----:B------:R-:W-:Y:S01]  /*13e0*/  UMOV UR4, UR21 ;  /* 0x0000001500047c82 */ /* 0x000fe20008000000 */
[----:B------:R-:W-:Y:S01]  /*13f0*/  UIMAD UR20, UR38, 0xb00, UR5 ;  /* 0x00000b00261478a4 */ /* 0x000fe2000f8e0205 */
[----:B------:R-:W-:Y:S01]  /*1400*/  IMAD.U32 R8, RZ, RZ, UR4 ;  /* 0x00000004ff087e24 */ /* 0x000fe2000f8e00ff */
[----:B------:R-:W-:Y:S01]  /*1410*/  UMOV UR44, UR4 ;  /* 0x00000004002c7c82 */ /* 0x000fe20008000000 */
[----:B------:R-:W-:Y:S01]  /*1420*/  IMAD.U32 R0, RZ, RZ, UR5 ;  /* 0x00000005ff007e24 */ /* 0x000fe2000f8e00ff */
[----:B------:R-:W-:Y:S01]  /*1430*/  UMOV UR5, 0x40000040 ;  /* 0x4000004000057882 */ /* 0x000fe20000000000 */
[----:B------:R-:W-:Y:S01]  /*1440*/  UIADD3 UR14, UR20, 0x80, URZ ;  /* 0x00000080140e7890 */ /* 0x000fe2000fffe03f */
[----:B------:R-:W-:Y:S01]  /*1450*/  IMAD.U32 R9, RZ, RZ, UR5 ;  /* 0x00000005ff097e24 */ /* 0x000fe2000f8e00ff */
[----:B------:R-:W-:Y:S01]  /*1460*/  UMOV UR6, UR20 ;  /* 0x0000001400067c82 */ /* 0x000fe20008000000 */
[----:B------:R-:W-:Y:S01]  /*1470*/  UMOV UR45, UR5 ;  /* 0x00000005002d7c82 */ /* 0x000fe20008000000 */
[----:B------:R-:W-:Y:S01]  /*1480*/  HGMMA.64x16x16.F32.BF16 R112, gdesc[UR4], RZ, !UPT, gsb0 ;  /* 0x00200000047079f0 */ /* 0x000fe2000c0018ff */
[----:B------:R-:W-:Y:S01]  /*1490*/  UMOV UR12, UR44 ;  /* 0x0000002c000c7c82 */ /* 0x000fe20008000000 */
[----:B------:R-:W-:Y:S01]  /*14a0*/  UMOV UR13, UR45 ;  /* 0x0000002d000d7c82 */ /* 0x000fe20008000000 */
[----:B------:R-:W-:Y:S01]  /*14b0*/  UIADD3 UR6, UR20, 0x100, URZ ;  /* 0x0000010014067890 */ /* 0x000fe2000fffe03f */
[C---:B------:R-:W-:Y:S01]  /*14c0*/  ISETP.GT.AND P2, PT, R13.reuse, RZ, PT ;  /* 0x000000ff0d00720c */ /* 0x040fe20003f44270 */
[----:B------:R-:W-:Y:S01]  /*14d0*/  UMOV UR4, UR44 ;  /* 0x0000002c00047c82 */ /* 0x000fe20008000000 */
[----:B------:R-:W-:Y:S01]  /*14e0*/  UMOV UR5, UR45 ;  /* 0x0000002d00057c82 */ /* 0x000fe20008000000 */
[----:B------:R-:W-:Y:S01]  /*14f0*/  UMOV UR7, 0x40000040 ;  /* 0x4000004000077882 */ /* 0x000fe20000000000 */
[----:B------:R-:W-:Y:S01]  /*1500*/  UIADD3 UR10, UR20, 0x180, URZ ;  /* 0x00000180140a7890 */ /* 0x000fe2000fffe03f */
[C---:B------:R-:W-:Y:S01]  /*1510*/  ISETP.GT.AND P3, PT, R13.reuse, 0x1, PT ;  /* 0x000000010d00780c */ /* 0x040fe20003f64270 */
[----:B------:R-:W-:Y:S01]  /*1520*/  UMOV UR8, UR44 ;  /* 0x0000002c00087c82 */ /* 0x000fe20008000000 */
[----:B------:R-:W-:Y:S01]  /*1530*/  UMOV UR9, UR45 ;  /* 0x0000002d00097c82 */ /* 0x000fe20008000000 */
        /* <DEDUP_REMOVED lines=12> */
[----:B------:R-:W-:Y:S01]  /*1600*/  UMOV UR31, 0x40000040 ;  /* 0x40000040001f7882 */ /* 0x000fe20000000000 */
[----:B------:R-:W-:Y:S01]  /*1610*/  UIADD3 UR34, UR20, 0x400, URZ ;  /* 0x0000040014227890 */ /* 0x000fe2000fffe03f */
[C---:B------:R-:W-:Y:S01]  /*1620*/  ISETP.GT.AND P1, PT, R13.reuse, 0x89, PT ;  /* 0x000000890d00780c */ /* 0x040fe20003f24270 */
[----:B------:R-:W-:Y:S01]  /*1630*/  UMOV UR32, UR44 ;  /* 0x0000002c00207c82 */ /* 0x000fe20008000000 */
[----:B------:R-:W-:Y:S01]  /*1640*/  UMOV UR33, UR45 ;  /* 0x0000002d00217c82 */ /* 0x000fe20008000000 */
[----:B------:R-:W-:Y:S01]  /*1650*/  UMOV UR35, 0x40000040 ;  /* 0x4000004000237882 */ /* 0x000fe20000000000 */
[----:B------:R-:W-:Y:S01]  /*1660*/  UIADD3 UR42, UR20, 0x480, URZ ;  /* 0x00000480142a7890 */ /* 0x000fe2000fffe03f */
[----:B------:R-:W-:Y:S01]  /*1670*/  P2R R15, PR, RZ, 0x1 ;  /* 0x00000001ff0f7803 */ /* 0x000fe20000000000 */
[----:B------:R-:W-:Y:S01]  /*1680*/  UMOV UR40, UR44 ;  /* 0x0000002c00287c82 */ /* 0x000fe20008000000 */
[----:B------:R-:W-:Y:S01]  /*1690*/  UMOV UR41, UR45 ;  /* 0x0000002d00297c82 */ /* 0x000fe20008000000 */
[----:B------:R-:W-:Y:S01]  /*16a0*/  UMOV UR43, 0x40000040 ;  /* 0x40000040002b7882 */ /* 0x000fe20000000000 */
[----:B------:R-:W-:Y:S01]  /*16b0*/  UIADD3 UR22, UR21, 0x2, URZ ;  /* 0x0000000215167890 */ /* 0x000fe2000fffe03f */
[----:B------:R-:W-:Y:S01]  /*16c0*/  ISETP.GT.AND P0, PT, R13, 0x90, PT ;  /* 0x000000900d00780c */ /* 0x000fe20003f04270 */
[----:B------:R-:W-:Y:S01]  /*16d0*/  UIADD3 UR46, UR20, 0x682, URZ ;  /* 0x00000682142e7890 */ /* 0x000fe2000fffe03f */
[--C-:B------:R-:W-:Y:S01]  /*16e0*/  IMAD.MOV.U32 R85, RZ, RZ, R87.reuse ;  /* 0x000000ffff557224 */ /* 0x100fe200078e0057 */
[----:B------:R-:W-:Y:S01]  /*16f0*/  UMOV UR47, 0x40000040 ;  /* 0x40000040002f7882 */ /* 0x000fe20000000000 */
[----:B------:R-:W-:Y:S01]  /*1700*/  UIADD3 UR50, UR20, 0x684, URZ ;  /* 0x0000068414327890 */ /* 0x000fe2000fffe03f */
[--C-:B------:R-:W-:Y:S01]  /*1710*/  IMAD.MOV.U32 R83, RZ, RZ, R87.reuse ;  /* 0x000000ffff537224 */ /* 0x100fe200078e0057 */
[----:B------:R-:W-:Y:S01]  /*1720*/  UMOV UR51, 0x40000040 ;  /* 0x4000004000337882 */ /* 0x000fe20000000000 */
[----:B------:R-:W-:Y:S01]  /*1730*/  UISETP.GE.AND UP0, UPT, UR37, 0xb1, UPT ;  /* 0x000000b12500788c */ /* 0x000fe2000bf06270 */
[----:B------:R-:W-:Y:S01]  /*1740*/  IMAD.MOV.U32 R81, RZ, RZ, R87 ;  /* 0x000000ffff517224 */ /* 0x000fe200078e0057 */
[----:B------:R-:W-:-:S02]  /*1750*/  WARPGROUP.DEPBAR.LE gsb0, 0x0 ;  /* 0x00008000000079c5 */ /* 0x000fc40000010000 */
[----:B------:R-:W-:-:S06]  /*1760*/  WARPGROUP.ARRIVE ;  /* 0x00000000000079c5 */ /* 0x000fcc0000000000 */
[----:B------:R-:W-:Y:S01]  /*1770*/  HGMMA.64x16x16.F32.BF16 R104, gdesc[UR12], RZ, !UPT, gsb0 ;  /* 0x002000000c6879f0 */ /* 0x000fe2000c0018ff */
[----:B------:R-:W-:Y:S01]  /*1780*/  UIADD3 UR14, UR20, 0x200, URZ ;  /* 0x00000200140e7890 */ /* 0x000fe2000fffe03f */
[----:B------:R-:W-:Y:S01]  /*1790*/  UMOV UR12, UR44 ;  /* 0x0000002c000c7c82 */ /* 0x000fe20008000000 */
[----:B------:R-:W-:Y:S01]  /*17a0*/  UMOV UR13, UR45 ;  /* 0x0000002d000d7c82 */ /* 0x000fe20008000000 */
[----:B------:R-:W-:Y:S01]  /*17b0*/  UMOV UR15, 0x40000040 ;  /* 0x40000040000f7882 */ /* 0x000fe20000000000 */
[----:B------:R-:W-:Y:S02]  /*17c0*/  WARPGROUP.DEPBAR.LE gsb0, 0x0 ;  /* 0x00008000000079c5 */ /* 0x000fe40000010000 */
        /* <DEDUP_REMOVED lines=9> */
[----:B------:R-:W-:Y:S02]  /*1860*/  UIADD3 UR8, UR20, 0x2, URZ ;  /* 0x0000000214087890 */ /* 0x000fe4000fffe03f */
[----:B------:R-:W-:Y:S01]  /*1870*/  UIADD3 UR10, UR20, 0x182, URZ ;  /* 0x00000182140a7890 */ /* 0x000fe2000fffe03f */
[----:B------:R-:W-:Y:S01]  /*1880*/  UMOV UR11, 0x40000040 ;  /* 0x40000040000b7882 */ /* 0x000fe20000000000 */
[----:B------:R-:W-:Y:S02]  /*1890*/  WARPGROUP.DEPBAR.LE gsb0, 0x0 ;  /* 0x00008000000079c5 */ /* 0x000fe40000010000 */
[----:B------:R-:W-:-:S06]  /*18a0*/  WARPGROUP.ARRIVE ;  /* 0x00000000000079c5 */ /* 0x000fcc0000000000 */
[----:B------:R-:W-:Y:S01]  /*18b0*/  HGMMA.64x16x16.F32.BF16 R72, gdesc[UR12], RZ, !UPT, gsb0 ;  /* 0x002000000c4879f0 */ /* 0x000fe2000c0018ff */
[----:B------:R-:W-:Y:S01]  /*18c0*/  UMOV UR12, UR22 ;  /* 0x00000016000c7c82 */ /* 0x000fe20008000000 */
[----:B------:R-:W-:Y:S01]  /*18d0*/  UMOV UR13, 0x40000040 ;  /* 0x40000040000d7882 */ /* 0x000fe20000000000 */
[----:B------:R-:W-:Y:S01]  /*18e0*/  UMOV UR14, UR8 ;  /* 0x00000008000e7c82 */ /* 0x000fe20008000000 */
[----:B------:R-:W-:Y:S01]  /*18f0*/  UMOV UR15, 0x40000040 ;  /* 0x40000040000f7882 */ /* 0x000fe20000000000 */
[----:B------:R-:W-:Y:S01]  /*1900*/  UMOV UR44, UR12 ;  /* 0x0000000c002c7c82 */ /* 0x000fe20008000000 */
[----:B------:R-:W-:Y:S01]  /*1910*/  UMOV UR45, UR13 ;  /* 0x0000000d002d7c82 */ /* 0x000fe20008000000 */
[----:B------:R-:W-:Y:S01]  /*1920*/  IMAD.U32 R6, RZ, RZ, UR12 ;  /* 0x0000000cff067e24 */ /* 0x000fe2000f8e00ff */
[----:B------:R-:W-:Y:S01]  /*1930*/  UMOV UR8, UR44 ;  /* 0x0000002c00087c82 */ /* 0x000fe20008000000 */
[----:B------:R-:W-:Y:S01]  /*1940*/  IMAD.U32 R7, RZ, RZ, UR13 ;  /* 0x0000000dff077e24 */ /* 0x000fe2000f8e00ff */
[----:B------:R-:W-:Y:S01]  /*1950*/  UMOV UR9, UR45 ;  /* 0x0000002d00097c82 */ /* 0x000fe20008000000 */
[----:B------:R-:W-:Y:S01]  /*1960*/  UIADD3 UR22, UR21, 0x4, URZ ;  /* 0x0000000415167890 */ /* 0x000fe2000fffe03f */
        /* <DEDUP_REMOVED lines=44> */
[----:B------:R-:W-:Y:S01]  /*1c30*/  HGMMA.64x16x16.F32.BF16 R112, gdesc[UR12], R112, gsb0 ;  /* 0x002000000c7079f0 */ /* 0x000fe20008001870 */
        /* <DEDUP_REMOVED lines=21> */
[----:B------:R-:W-:Y:S02]  /*1d90*/  UIADD3 UR8, UR20, 0x4, URZ ;  /* 0x0000000414087890 */ /* 0x000fe4000fffe03f */
[----:B------:R-:W-:Y:S01]  /*1da0*/  UIADD3 UR10, UR20, 0x184, URZ ;  /* 0x00000184140a7890 */ /* 0x000fe2000fffe03f */
[----:B------:R-:W-:Y:S01]  /*1db0*/  UMOV UR11, 0x40000040 ;  /* 0x40000040000b7882 */ /* 0x000fe20000000000 */
[----:B------:R-:W-:Y:S02]  /*1dc0*/  WARPGROUP.DEPBAR.LE gsb0, 0x0 ;  /* 0x00008000000079c5 */ /* 0x000fe40000010000 */
[----:B------:R-:W-:-:S06]  /*1dd0*/  WARPGROUP.ARRIVE ;  /* 0x00000000000079c5 */ /* 0x000fcc0000000000 */
[----:B------:R-:W-:Y:S01]  /*1de0*/  HGMMA.64x16x16.F32.BF16 R72, gdesc[UR12], R72, gsb0 ;  /* 0x002000000c4879f0 */ /* 0x000fe20008001848 */
        /* <DEDUP_REMOVED lines=91> */
[----:B-12---:R-:W-:Y:S01]  /*23a0*/  IMAD.U32 R3, RZ, RZ, UR13 ;  /* 0x0000000dff037e24 */ /* 0x006fe2000f8e00ff */
        /* <DEDUP_REMOVED lines=122> */
[----:B------:R-:W-:Y:S01]  /*2b50*/  UIADD3 UR22, UR21, 0x402, URZ ;  /* 0x0000040215167890 */ /* 0x000fe2000fffe03f */
[----:B------:R-:W-:-:S02]  /*2b60*/  WARPGROUP.DEPBAR.LE gsb0, 0x0 ;  /* 0x00008000000079c5 */ /* 0x000fc40000010000 */
        /* <DEDUP_REMOVED lines=26> */
[----:B------:R-:W-:Y:S01]  /*2d10*/  UMOV UR9, 0x40000040 ;  /* 0x4000004000097882 */ /* 0x000fe20000000000 */
[----:B------:R-:W-:Y:S01]  /*2d20*/  UMOV UR11, 0x40000040 ;  /* 0x40000040000b7882 */ /* 0x000fe20000000000 */
[----:B------:R-:W-:Y:S01]  /*2d30*/  UMOV UR44, UR8 ;  /* 0x00000008002c7c82 */ /* 0x000fe20008000000 */
[----:B------:R-:W-:Y:S01]  /*2d40*/  UMOV UR45, UR9 ;  /* 0x00000009002d7c82 */ /* 0x000fe20008000000 */
[----:B------:R-:W-:Y:S01]  /*2d50*/  UMOV UR40, UR8 ;  /* 0x0000000800287c82 */ /* 0x000fe20008000000 */
[----:B------:R-:W-:Y:S01]  /*2d60*/  UMOV UR41, UR9 ;  /* 0x0000000900297c82 */ /* 0x000fe20008000000 */
        /* <DEDUP_REMOVED lines=108> */
[----:B------:R-:W-:Y:S03]  /*3430*/  HGMMA.64x16x16.F32.BF16 R24, gdesc[UR8], R24, gsb0 ;  /* 0x00200000081879f0 */ /* 0x000fe60008001818 */
        /* <DEDUP_REMOVED lines=12> */
[----:B------:R-:W-:Y:S03]  /*3500*/  HGMMA.64x16x16.F32.BF16 R96, gdesc[UR48], R96, gsb0 ;  /* 0x00200000306079f0 */ /* 0x000fe60008001860 */
        /* <DEDUP_REMOVED lines=18> */
[----:B------:R-:W-:Y:S01]  /*3630*/  UIADD3 UR6, UR20, 0xa06, URZ ;  /* 0x00000a0614067890 */ /* 0x000fe2000fffe03f */
        /* <DEDUP_REMOVED lines=18> */
[----:B------:R-:W-:Y:S01]  /*3760*/  WARPGROUP.ARRIVE ;  /* 0x00000000000079c5 */ /* 0x000fe20000000000 */
[----:B------:R-:W-:Y:S02]  /*3770*/  FSEL R112, R112, -INF , P2 ;  /* 0xff80000070707808 */ /* 0x000fe40001000000 */
[----:B------:R-:W-:Y:S02]  /*3780*/  FSEL R113, R113, -INF , P3 ;  /* 0xff80000071717808 */ /* 0x000fe40001800000 */
[----:B------:R-:W-:Y:S01]  /*3790*/  FSEL R116, R116, -INF , P4 ;  /* 0xff80000074747808 */ /* 0x000fe20002000000 */
[----:B------:R-:W-:Y:S01]  /*37a0*/  HGMMA.64x16x16.F32.BF16 R104, gdesc[UR16], R104, gsb0 ;  /* 0x00200000106879f0 */ /* 0x000fe20008001868 */
[----:B------:R-:W-:Y:S01]  /*37b0*/  UIADD3 UR18, UR20, 0x686, URZ ;  /* 0x0000068614127890 */ /* 0x000fe2000fffe03f */
[----:B------:R-:W-:Y:S01]  /*37c0*/  FMNMX.FTZ R11, R112, R113, !PT ;  /* 0x00000071700b7209 */ /* 0x000fe20007810000 */
[----:B------:R-:W-:Y:S01]  /*37d0*/  UMOV UR19, 0x40000040 ;  /* 0x4000004000137882 */ /* 0x000fe20000000000 */
[----:B------:R-:W-:-:S02]  /*37e0*/  FSEL R114, R114, -INF , P2 ;  /* 0xff80000072727808 */ /* 0x000fc40001000000 */
[----:B------:R-:W-:Y:S02]  /*37f0*/  FSEL R120, R117, -INF , P5 ;  /* 0xff80000075787808 */ /* 0x000fe40002800000 */
[----:B------:R-:W-:Y:S02]  /*3800*/  ISETP.GT.AND P2, PT, R13, 0x10, PT ;  /* 0x000000100d00780c */ /* 0x000fe40003f44270 */
[----:B------:R-:W-:Y:S02]  /*3810*/  FMNMX.FTZ R11, R116, R11, !PT ;  /* 0x0000000b740b7209 */ /* 0x000fe40007810000 */
[----:B------:R-:W-:Y:S02]  /*3820*/  FSEL R115, R115, -INF , P3 ;  /* 0xff80000073737808 */ /* 0x000fe40001800000 */
[----:B------:R-:W-:Y:S02]  /*3830*/  ISETP.GT.AND P3, PT, R13, 0x11, PT ;  /* 0x000000110d00780c */ /* 0x000fe40003f64270 */
[----:B------:R-:W-:-:S02]  /*3840*/  FMNMX.FTZ R11, R120, R11, !PT ;  /* 0x0000000b780b7209 */ /* 0x000fc40007810000 */
[----:B------:R-:W-:Y:S02]  /*3850*/  FSEL R118, R118, -INF , P4 ;  /* 0xff80000076767808 */ /* 0x000fe40002000000 */
[----:B------:R-:W-:Y:S02]  /*3860*/  ISETP.GT.AND P4, PT, R13, 0x18, PT ;  /* 0x000000180d00780c */ /* 0x000fe40003f84270 */
[----:B------:R-:W-:Y:S02]  /*3870*/  FSEL R14, R119, -INF , P5 ;  /* 0xff800000770e7808 */ /* 0x000fe40002800000 */
[----:B------:R-:W-:Y:S01]  /*3880*/  ISETP.GT.AND P5, PT, R13, 0x19, PT ;  /* 0x000000190d00780c */ /* 0x000fe20003fa4270 */
[----:B------:R-:W-:Y:S02]  /*3890*/  WARPGROUP.DEPBAR.LE gsb0, 0x0 ;  /* 0x00008000000079c5 */ /* 0x000fe40000010000 */
[----:B------:R-:W-:Y:S01]  /*38a0*/  WARPGROUP.ARRIVE ;  /* 0x00000000000079c5 */ /* 0x000fe20000000000 */
[----:B------:R-:W-:-:S02]  /*38b0*/  FSEL R104, R104, -INF , P2 ;  /* 0xff80000068687808 */ /* 0x000fc40001000000 */
[----:B------:R-:W-:Y:S02]  /*38c0*/  FSEL R122, R105, -INF , P3 ;  /* 0xff800000697a7808 */ /* 0x000fe40001800000 */
[----:B------:R-:W-:Y:S01]  /*38d0*/  FMNMX.FTZ R11, R104, R11, !PT ;  /* 0x0000000b680b7209 */ /* 0x000fe20007810000 */
[----:B------:R-:W-:Y:S01]  /*38e0*/  HGMMA.64x16x16.F32.BF16 R96, gdesc[UR16], R96, gsb0 ;  /* 0x00200000106079f0 */ /* 0x000fe20008001860 */
[----:B------:R-:W-:Y:S01]  /*38f0*/  UIADD3 UR18, UR20, 0x706, URZ ;  /* 0x0000070614127890 */ /* 0x000fe2000fffe03f */
[----:B------:R-:W-:Y:S01]  /*3900*/  FSEL R108, R108, -INF , P4 ;  /* 0xff8000006c6c7808 */ /* 0x000fe20002000000 */
[----:B------:R-:W-:Y:S01]  /*3910*/  UMOV UR19, 0x40000040 ;  /* 0x4000004000137882 */ /* 0x000fe20000000000 */
[----:B------:R-:W-:Y:S02]  /*3920*/  FMNMX.FTZ R11, R122, R11, !PT ;  /* 0x0000000b7a0b7209 */ /* 0x000fe40007810000 */
[----:B------:R-:W-:Y:S02]  /*3930*/  FSEL R106, R106, -INF , P2 ;  /* 0xff8000006a6a7808 */ /* 0x000fe40001000000 */
[----:B------:R-:W-:-:S02]  /*3940*/  FSEL R124, R109, -INF , P5 ;  /* 0xff8000006d7c7808 */ /* 0x000fc40002800000 */
[----:B------:R-:W-:Y:S02]  /*3950*/  ISETP.GT.AND P2, PT, R13, 0x20, PT ;  /* 0x000000200d00780c */ /* 0x000fe40003f44270 */
[----:B------:R-:W-:Y:S02]  /*3960*/  FMNMX.FTZ R11, R108, R11, !PT ;  /* 0x0000000b6c0b7209 */ /* 0x000fe40007810000 */
[----:B------:R-:W-:Y:S02]  /*3970*/  FSEL R20, R107, -INF , P3 ;  /* 0xff8000006b147808 */ /* 0x000fe40001800000 */
[----:B------:R-:W-:Y:S02]  /*3980*/  ISETP.GT.AND P3, PT, R13, 0x21, PT ;  /* 0x000000210d00780c */ /* 0x000fe40003f64270 */
[----:B------:R-:W-:Y:S02]  /*3990*/  FMNMX.FTZ R11, R124, R11, !PT ;  /* 0x0000000b7c0b7209 */ /* 0x000fe40007810000 */
[----:B------:R-:W-:-:S02]  /*39a0*/  FSEL R110, R110, -INF , P4 ;  /* 0xff8000006e6e7808 */ /* 0x000fc40002000000 */
[----:B------:R-:W-:Y:S02]  /*39b0*/  ISETP.GT.AND P4, PT, R13, 0x28, PT ;  /* 0x000000280d00780c */ /* 0x000fe40003f84270 */
[----:B------:R-:W-:Y:S02]  /*39c0*/  FSEL R80, R111, -INF , P5 ;  /* 0xff8000006f507808 */ /* 0x000fe40002800000 */
[----:B------:R-:W-:Y:S01]  /*39d0*/  ISETP.GT.AND P5, PT, R13, 0x29, PT ;  /* 0x000000290d00780c */ /* 0x000fe20003fa4270 */
[----:B------:R-:W-:Y:S02]  /*39e0*/  WARPGROUP.DEPBAR.LE gsb0, 0x0 ;  /* 0x00008000000079c5 */ /* 0x000fe40000010000 */
[----:B------:R-:W-:Y:S01]  /*39f0*/  WARPGROUP.ARRIVE ;  /* 0x00000000000079c5 */ /* 0x000fe20000000000 */
[----:B------:R-:W-:Y:S02]  /*3a00*/  FSEL R126, R96, -INF , P2 ;  /* 0xff800000607e7808 */ /* 0x000fe40001000000 */
[----:B------:R-:W-:-:S02]  /*3a10*/  FSEL R132, R97, -INF , P3 ;  /* 0xff80000061847808 */ /* 0x000fc40001800000 */
[----:B------:R-:W-:Y:S01]  /*3a20*/  FMNMX.FTZ R11, R126, R11, !PT ;  /* 0x0000000b7e0b7209 */ /* 0x000fe20007810000 */
[----:B------:R-:W-:Y:S01]  /*3a30*/  HGMMA.64x16x16.F32.BF16 R88, gdesc[UR16], R88, gsb0 ;  /* 0x00200000105879f0 */ /* 0x000fe20008001858 */
[----:B------:R-:W-:Y:S01]  /*3a40*/  UIADD3 UR18, UR20, 0x786, URZ ;  /* 0x0000078614127890 */ /* 0x000fe2000fffe03f */
[----:B------:R-:W-:Y:S01]  /*3a50*/  FSEL R130, R100, -INF , P4 ;  /* 0xff80000064827808 */ /* 0x000fe20002000000 */
[----:B------:R-:W-:Y:S01]  /*3a60*/  UMOV UR19, 0x40000040 ;  /* 0x4000004000137882 */ /* 0x000fe20000000000 */
[----:B------:R-:W-:Y:S02]  /*3a70*/  FMNMX.FTZ R11, R132, R11, !PT ;  /* 0x0000000b840b7209 */ /* 0x000fe40007810000 */
[----:B------:R-:W-:Y:S02]  /*3a80*/  FSEL R98, R98, -INF , P2 ;  /* 0xff80000062627808 */ /* 0x000fe40001000000 */
[----:B------:R-:W-:Y:S02]  /*3a90*/  FSEL R96, R101, -INF , P5 ;  /* 0xff80000065607808 */ /* 0x000fe40002800000 */
[----:B------:R-:W-:-:S02]  /*3aa0*/  ISETP.GT.AND P2, PT, R13, 0x30, PT ;  /* 0x000000300d00780c */ /* 0x000fc40003f44270 */
[----:B------:R-:W-:Y:S02]  /*3ab0*/  FMNMX.FTZ R11, R130, R11, !PT ;  /* 0x0000000b820b7209 */ /* 0x000fe40007810000 */
[----:B------:R-:W-:Y:S02]  /*3ac0*/  FSEL R82, R99, -INF , P3 ;  /* 0xff80000063527808 */ /* 0x000fe40001800000 */
[C---:B------:R-:W-:Y:S02]  /*3ad0*/  ISETP.GT.AND P3, PT, R13.reuse, 0x31, PT ;  /* 0x000000310d00780c */ /* 0x040fe40003f64270 */
[----:B------:R-:W-:Y:S02]  /*3ae0*/  FMNMX.FTZ R11, R96, R11, !PT ;  /* 0x0000000b600b7209 */ /* 0x000fe40007810000 */
[----:B------:R-:W-:Y:S02]  /*3af0*/  FSEL R102, R102, -INF , P4 ;  /* 0xff80000066667808 */ /* 0x000fe40002000000 */
[----:B------:R-:W-:-:S02]  /*3b00*/  ISETP.GT.AND P4, PT, R13, 0x38, PT ;  /* 0x000000380d00780c */ /* 0x000fc40003f84270 */
[----:B------:R-:W-:Y:S02]  /*3b10*/  FSEL R84, R103, -INF , P5 ;  /* 0xff80000067547808 */ /* 0x000fe40002800000 */
[----:B------:R-:W-:Y:S01]  /*3b20*/  ISETP.GT.AND P5, PT, R13, 0x39, PT ;  /* 0x000000390d00780c */ /* 0x000fe20003fa4270 */
[----:B------:R-:W-:Y:S02]  /*3b30*/  WARPGROUP.DEPBAR.LE gsb0, 0x0 ;  /* 0x00008000000079c5 */ /* 0x000fe40000010000 */
[----:B------:R-:W-:Y:S01]  /*3b40*/  WARPGROUP.ARRIVE ;  /* 0x00000000000079c5 */ /* 0x000fe20000000000 */
[----:B------:R-:W-:Y:S02]  /*3b50*/  FSEL R142, R88, -INF , P2 ;  /* 0xff800000588e7808 */ /* 0x000fe40001000000 */
[----:B------:R-:W-:Y:S02]  /*3b60*/  FSEL R140, R89, -INF , P3 ;  /* 0xff800000598c7808 */ /* 0x000fe40001800000 */
[----:B------:R-:W-:Y:S01]  /*3b70*/  FMNMX.FTZ R11, R142, R11, !PT ;  /* 0x0000000b8e0b7209 */ /* 0x000fe20007810000 */
[----:B------:R-:W-:Y:S01]  /*3b80*/  HGMMA.64x16x16.F32.BF16 R72, gdesc[UR16], R72, gsb0 ;  /* 0x00200000104879f0 */ /* 0x000fe20008001848 */
[----:B------:R-:W-:Y:S01]  /*3b90*/  UIADD3 UR18, UR20, 0x806, URZ ;  /* 0x0000080614127890 */ /* 0x000fe2000fffe03f */
[----:B------:R-:W-:Y:S01]  /*3ba0*/  FSEL R136, R92, -INF , P4 ;  /* 0xff8000005c887808 */ /* 0x000fe20002000000 */
[----:B------:R-:W-:Y:S01]  /*3bb0*/  UMOV UR19, 0x40000040 ;  /* 0x4000004000137882 */ /* 0x000fe20000000000 */
[----:B------:R-:W-:-:S02]  /*3bc0*/  FMNMX.FTZ R11, R140, R11, !PT ;  /* 0x0000000b8c0b7209 */ /* 0x000fc40007810000 */
[----:B------:R-:W-:Y:S02]  /*3bd0*/  FSEL R90, R90, -INF , P2 ;  /* 0xff8000005a5a7808 */ /* 0x000fe40001000000 */
[----:B------:R-:W-:Y:S02]  /*3be0*/  FSEL R134, R93, -INF , P5 ;  /* 0xff8000005d867808 */ /* 0x000fe40002800000 */
[----:B------:R-:W-:Y:S02]  /*3bf0*/  ISETP.GT.AND P2, PT, R13, 0x40, PT ;  /* 0x000000400d00780c */ /* 0x000fe40003f44270 */
[----:B------:R-:W-:Y:S02]  /*3c00*/  FMNMX.FTZ R11, R136, R11, !PT ;  /* 0x0000000b880b7209 */ /* 0x000fe40007810000 */
[----:B------:R-:W-:Y:S02]  /*3c10*/  FSEL R86, R91, -INF , P3 ;  /* 0xff8000005b567808 */ /* 0x000fe40001800000 */
[----:B------:R-:W-:-:S02]  /*3c20*/  ISETP.GT.AND P3, PT, R13, 0x41, PT ;  /* 0x000000410d00780c */ /* 0x000fc40003f64270 */
[----:B------:R-:W-:Y:S02]  /*3c30*/  FMNMX.FTZ R11, R134, R11, !PT ;  /* 0x0000000b860b7209 */ /* 0x000fe40007810000 */
[----:B------:R-:W-:Y:S02]  /*3c40*/  FSEL R94, R94, -INF , P4 ;  /* 0xff8000005e5e7808 */ /* 0x000fe40002000000 */
[----:B------:R-:W-:Y:S02]  /*3c50*/  ISETP.GT.AND P4, PT, R13, 0x48, PT ;  /* 0x000000480d00780c */ /* 0x000fe40003f84270 */
[----:B------:R-:W-:Y:S02]  /*3c60*/  FSEL R92, R95, -INF , P5 ;  /* 0xff8000005f5c7808 */ /* 0x000fe40002800000 */
[----:B------:R-:W-:Y:S01]  /*3c70*/  ISETP.GT.AND P5, PT, R13, 0x49, PT ;  /* 0x000000490d00780c */ /* 0x000fe20003fa4270 */
[----:B------:R-:W-:Y:S02]  /*3c80*/  WARPGROUP.DEPBAR.LE gsb0, 0x0 ;  /* 0x00008000000079c5 */ /* 0x000fe40000010000 */
[----:B------:R-:W-:Y:S01]  /*3c90*/  WARPGROUP.ARRIVE ;  /* 0x00000000000079c5 */ /* 0x000fe20000000000 */
[----:B------:R-:W-:-:S02]  /*3ca0*/  FSEL R158, R72, -INF , P2 ;  /* 0xff800000489e7808 */ /* 0x000fc40001000000 */
[----:B------:R-:W-:Y:S01]  /*3cb0*/  FSEL R152, R73, -INF , P3 ;  /* 0xff80000049987808 */ /* 0x000fe20001800000 */
[--C-:B------:R-:W-:Y:S01]  /*3cc0*/  IMAD.MOV.U32 R73, RZ, RZ, R87.reuse ;  /* 0x000000ffff497224 */ /* 0x100fe200078e0057 */
[----:B------:R-:W-:Y:S01]  /*3cd0*/  FMNMX.FTZ R11, R158, R11, !PT ;  /* 0x0000000b9e0b7209 */ /* 0x000fe20007810000 */
[----:B------:R-:W-:Y:S01]  /*3ce0*/  HGMMA.64x16x16.F32.BF16 R64, gdesc[UR16], R64, gsb0 ;  /* 0x00200000104079f0 */ /* 0x000fe20008001840 */
[----:B------:R-:W-:Y:S01]  /*3cf0*/  UIADD3 UR18, UR20, 0x886, URZ ;  /* 0x0000088614127890 */ /* 0x000fe2000fffe03f */
[----:B------:R-:W-:Y:S01]  /*3d00*/  FSEL R156, R76, -INF , P4 ;  /* 0xff8000004c9c7808 */ /* 0x000fe20002000000 */
[----:B------:R-:W-:Y:S01]  /*3d10*/  UMOV UR19, 0x40000040 ;  /* 0x4000004000137882 */ /* 0x000fe20000000000 */
[----:B------:R-:W-:Y:S02]  /*3d20*/  FMNMX.FTZ R11, R152, R11, !PT ;  /* 0x0000000b980b7209 */ /* 0x000fe40007810000 */
[----:B------:R-:W-:Y:S02]  /*3d30*/  FSEL R74, R74, -INF , P2 ;  /* 0xff8000004a4a7808 */ /* 0x000fe40001000000 */
[----:B------:R-:W-:Y:S01]  /*3d40*/  FSEL R148, R77, -INF , P5 ;  /* 0xff8000004d947808 */ /* 0x000fe20002800000 */
[----:B------:R-:W-:Y:S01]  /*3d50*/  IMAD.MOV.U32 R77, RZ, RZ, R87 ;  /* 0x000000ffff4d7224 */ /* 0x000fe200078e0057 */
[----:B------:R-:W-:-:S02]  /*3d60*/  ISETP.GT.AND P2, PT, R13, 0x50, PT ;  /* 0x000000500d00780c */ /* 0x000fc40003f44270 */
[----:B------:R-:W-:Y:S02]  /*3d70*/  FMNMX.FTZ R11, R156, R11, !PT ;  /* 0x0000000b9c0b7209 */ /* 0x000fe40007810000 */
[----:B------:R-:W-:Y:S01]  /*3d80*/  FSEL R72, R75, -INF , P3 ;  /* 0xff8000004b487808 */ /* 0x000fe20001800000 */
[----:B------:R-:W-:Y:S01]  /*3d90*/  IMAD.MOV.U32 R75, RZ, RZ, R87 ;  /* 0x000000ffff4b7224 */ /* 0x000fe200078e0057 */
[C---:B------:R-:W-:Y:S02]  /*3da0*/  ISETP.GT.AND P3, PT, R13.reuse, 0x51, PT ;  /* 0x000000510d00780c */ /* 0x040fe40003f64270 */
[----:B------:R-:W-:Y:S02]  /*3db0*/  FMNMX.FTZ R11, R148, R11, !PT ;  /* 0x0000000b940b7209 */ /* 0x000fe40007810000 */
[----:B------:R-:W-:Y:S02]  /*3dc0*/  FSEL R78, R78, -INF , P4 ;  /* 0xff8000004e4e7808 */ /* 0x000fe40002000000 */
[----:B------:R-:W-:-:S02]  /*3dd0*/  ISETP.GT.AND P4, PT, R13, 0x58, PT ;  /* 0x000000580d00780c */ /* 0x000fc40003f84270 */
[----:B------:R-:W-:Y:S01]  /*3de0*/  FSEL R76, R79, -INF , P5 ;  /* 0xff8000004f4c7808 */ /* 0x000fe20002800000 */
[----:B------:R-:W-:Y:S01]  /*3df0*/  IMAD.MOV.U32 R79, RZ, RZ, R87 ;  /* 0x000000ffff4f7224 */ /* 0x000fe200078e0057 */
        /* <DEDUP_REMOVED lines=12> */
[----:B------:R-:W-:Y:S01]  /*3ec0*/  FSEL R160, R69, -INF , P5 ;  /* 0xff80000045a07808 */ /* 0x000fe20002800000 */
[--C-:B------:R-:W-:Y:S01]  /*3ed0*/  IMAD.MOV.U32 R69, RZ, RZ, R87.reuse ;  /* 0x000000ffff457224 */ /* 0x100fe200078e0057 */
[----:B------:R-:W-:Y:S02]  /*3ee0*/  ISETP.GT.AND P2, PT, R13, 0x60, PT ;  /* 0x000000600d00780c */ /* 0x000fe40003f44270 */
[----:B------:R-:W-:Y:S02]  /*3ef0*/  FMNMX.FTZ R11, R166, R11, !PT ;  /* 0x0000000ba60b7209 */ /* 0x000fe40007810000 */
[----:B------:R-:W-:Y:S01]  /*3f00*/  FSEL R68, R71, -INF , P5 ;  /* 0xff80000047447808 */ /* 0x000fe20002800000 */
[----:B------:R-:W-:Y:S01]  /*3f10*/  IMAD.MOV.U32 R71, RZ, RZ, R87 ;  /* 0x000000ffff477224 */ /* 0x000fe200078e0057 */
[----:B------:R-:W-:-:S02]  /*3f20*/  FMNMX.FTZ R11, R160, R11, !PT ;  /* 0x0000000ba00b7209 */ /* 0x000fc40007810000 */
[C---:B------:R-:W-:Y:S02]  /*3f30*/  ISETP.GT.AND P5, PT, R13.reuse, 0x68, PT ;  /* 0x000000680d00780c */ /* 0x040fe40003fa4270 */
        /* <DEDUP_REMOVED lines=15> */
[----:B------:R-:W-:-:S02]  /*4030*/  FMNMX.FTZ R11, R150, R11, !PT ;  /* 0x0000000b960b7209 */ /* 0x000fc40007810000 */
[----:B------:R-:W-:Y:S02]  /*4040*/  FSEL R58, R58, -INF , P2 ;  /* 0xff8000003a3a7808 */ /* 0x000fe40001000000 */
[C---:B------:R-:W-:Y:S02]  /*4050*/  ISETP.GT.AND P2, PT, R13.reuse, 0x71, PT ;  /* 0x000000710d00780c */ /* 0x040fe40003f44270 */
[----:B------:R-:W-:Y:S02]  /*4060*/  FMNMX.FTZ R11, R144, R11, !PT ;  /* 0x0000000b900b7209 */ /* 0x000fe40007810000 */
[----:B------:R-:W-:Y:S02]  /*4070*/  FSEL R62, R62, -INF , P5 ;  /* 0xff8000003e3e7808 */ /* 0x000fe40002800000 */
[----:B------:R-:W-:Y:S01]  /*4080*/  ISETP.GT.AND P5, PT, R13, 0x79, PT ;  /* 0x000000790d00780c */ /* 0x000fe20003fa4270 */
[----:B------:R-:W-:Y:S02]  /*4090*/  WARPGROUP.DEPBAR.LE gsb0, 0x0 ;  /* 0x00008000000079c5 */ /* 0x000fe40000010000 */
[----:B------:R-:W-:Y:S01]  /*40a0*/  WARPGROUP.ARRIVE ;  /* 0x00000000000079c5 */ /* 0x000fe20000000000 */
[----:B------:R-:W-:-:S02]  /*40b0*/  FSEL R100, R48, -INF , P3 ;  /* 0xff80000030647808 */ /* 0x000fc40001800000 */
[----:B------:R-:W-:Y:S02]  /*40c0*/  FSEL R48, R59, -INF , P6 ;  /* 0xff8000003b307808 */ /* 0x000fe40003000000 */
[----:B------:R-:W-:Y:S01]  /*40d0*/  ISETP.GT.AND P6, PT, R13, 0x78, PT ;  /* 0x000000780d00780c */ /* 0x000fe20003fc4270 */
[----:B------:R-:W-:Y:S01]  /*40e0*/  HGMMA.64x16x16.F32.BF16 R40, gdesc[UR16], R40, gsb0 ;  /* 0x00200000102879f0 */ /* 0x000fe20008001828 */
[----:B------:R-:W-:Y:S01]  /*40f0*/  UMOV UR18, UR6 ;  /* 0x0000000600127c82 */ /* 0x000fe20008000000 */
[----:B------:R-:W-:Y:S01]  /*4100*/  UMOV UR19, 0x40000040 ;  /* 0x4000004000137882 */ /* 0x000fe20000000000 */
[----:B------:R-:W-:Y:S01]  /*4110*/  FSEL R60, R49, -INF , P2 ;  /* 0xff800000313c7808 */ /* 0x000fe20001000000 */
[----:B------:R-:W-:Y:S01]  /*4120*/  ULDC UR6, c[0x0][0x988] ;  /* 0x0002620000067ab9 */ /* 0x000fe20000000800 */
[----:B------:R-:W-:Y:S02]  /*4130*/  FMNMX.FTZ R11, R100, R11, !PT ;  /* 0x0000000b640b7209 */ /* 0x000fe40007810000 */
[----:B------:R-:W-:-:S02]  /*4140*/  FSEL R56, R52, -INF , P6 ;  /* 0xff80000034387808 */ /* 0x000fc40003000000 */
[----:B------:R-:W-:Y:S02]  /*4150*/  FMNMX.FTZ R11, R60, R11, !PT ;  /* 0x0000000b3c0b7209 */ /* 0x000fe40007810000 */
[----:B------:R-:W-:Y:S02]  /*4160*/  FSEL R52, R63, -INF , P4 ;  /* 0xff8000003f347808 */ /* 0x000fe40002000000 */
[----:B------:R-:W-:Y:S02]  /*4170*/  ISETP.GT.AND P4, PT, R13, 0x80, PT ;  /* 0x000000800d00780c */ /* 0x000fe40003f84270 */
[----:B------:R-:W-:Y:S02]  /*4180*/  FSEL R88, R53, -INF , P5 ;  /* 0xff80000035587808 */ /* 0x000fe40002800000 */
[----:B------:R-:W-:Y:S02]  /*4190*/  FMNMX.FTZ R11, R56, R11, !PT ;  /* 0x0000000b380b7209 */ /* 0x000fe40007810000 */
[----:B------:R-:W-:-:S02]  /*41a0*/  FSEL R50, R50, -INF , P3 ;  /* 0xff80000032327808 */ /* 0x000fc40001800000 */
        /* <DEDUP_REMOVED lines=17> */
[----:B------:R-:W-:Y:S02]  /*42c0*/  FMNMX.FTZ R11, R146, R11, !PT ;  /* 0x0000000b920b7209 */ /* 0x000fe40007810000 */
[C---:B------:R-:W-:Y:S02]  /*42d0*/  ISETP.GT.AND P1, PT, R13.reuse, 0x91, PT ;  /* 0x000000910d00780c */ /* 0x040fe40003f24270 */
[----:B------:R-:W-:Y:S02]  /*42e0*/  FMNMX.FTZ R11, R162, R11, !PT ;  /* 0x0000000ba20b7209 */ /* 0x000fe40007810000 */
[----:B------:R-:W-:Y:S02]  /*42f0*/  FSEL R46, R46, -INF , P2 ;  /* 0xff8000002e2e7808 */ /* 0x000fe40001000000 */
[----:B------:R-:W-:-:S02]  /*4300*/  ISETP.GT.AND P2, PT, R13, 0x99, PT ;  /* 0x000000990d00780c */ /* 0x000fc40003f44270 */
[----:B------:R-:W-:Y:S02]  /*4310*/  FSEL R42, R42, -INF , P4 ;  /* 0xff8000002a2a7808 */ /* 0x000fe40002000000 */
[----:B------:R-:W-:Y:S02]  /*4320*/  ISETP.GT.AND P4, PT, R13, 0xa1, PT ;  /* 0x000000a10d00780c */ /* 0x000fe40003f84270 */
[----:B------:R-:W-:Y:S02]  /*4330*/  FSEL R44, R55, -INF , P5 ;  /* 0xff800000372c7808 */ /* 0x000fe40002800000 */
[----:B------:R-:W-:Y:S01]  /*4340*/  ISETP.GT.AND P5, PT, R13, 0xa8, PT ;  /* 0x000000a80d00780c */ /* 0x000fe20003fa4270 */
[----:B------:R-:W-:Y:S02]  /*4350*/  WARPGROUP.DEPBAR.LE gsb0, 0x0 ;  /* 0x00008000000079c5 */ /* 0x000fe40000010000 */
[----:B------:R-:W-:Y:S01]  /*4360*/  WARPGROUP.ARRIVE ;  /* 0x00000000000079c5 */ /* 0x000fe20000000000 */
[----:B------:R-:W-:-:S02]  /*4370*/  FSEL R170, R32, -INF , P0 ;  /* 0xff80000020aa7808 */ /* 0x000fc40000000000 */
[----:B------:R-:W-:Y:S02]  /*4380*/  ISETP.GT.AND P0, PT, R13, 0x98, PT ;  /* 0x000000980d00780c */ /* 0x000fe40003f04270 */
[----:B------:R-:W-:Y:S01]  /*4390*/  FSEL R174, R33, -INF , P1 ;  /* 0xff80000021ae7808 */ /* 0x000fe20000800000 */
[----:B------:R-:W-:Y:S01]  /*43a0*/  HGMMA.64x16x16.F32.BF16 R24, gdesc[UR16], R24, gsb0 ;  /* 0x00200000101879f0 */ /* 0x000fe20008001818 */
[----:B------:R-:W-:Y:S02]  /*43b0*/  FMNMX.FTZ R11, R170, R11, !PT ;  /* 0x0000000baa0b7209 */ /* 0x000fe40007810000 */
[----:B------:R-:W-:Y:S02]  /*43c0*/  FSEL R36, R36, -INF , P0 ;  /* 0xff80000024247808 */ /* 0x000fe40000000000 */
[----:B------:R-:W-:Y:S02]  /*43d0*/  FMNMX.FTZ R11, R174, R11, !PT ;  /* 0x0000000bae0b7209 */ /* 0x000fe40007810000 */
[----:B------:R-:W-:-:S02]  /*43e0*/  FSEL R32, R43, -INF , P3 ;  /* 0xff8000002b207808 */ /* 0x000fc40001800000 */
[----:B------:R-:W-:Y:S02]  /*43f0*/  FSEL R188, R37, -INF , P2 ;  /* 0xff80000025bc7808 */ /* 0x000fe40001000000 */
[----:B------:R-:W-:Y:S02]  /*4400*/  FMNMX.FTZ R11, R36, R11, !PT ;  /* 0x0000000b240b7209 */ /* 0x000fe40007810000 */
[----:B------:R-:W-:Y:S02]  /*4410*/  ISETP.GT.AND P3, PT, R13, 0xa0, PT ;  /* 0x000000a00d00780c */ /* 0x000fe40003f64270 */
[----:B------:R-:W-:Y:S02]  /*4420*/  FMNMX.FTZ R11, R188, R11, !PT ;  /* 0x0000000bbc0b7209 */ /* 0x000fe40007810000 */
[----:B------:R-:W-:Y:S02]  /*4430*/  P2R R33, PR, RZ, 0x4 ;  /* 0x00000004ff217803 */ /* 0x000fe40000000000 */
[----:B------:R-:W-:-:S02]  /*4440*/  P2R R43, PR, RZ, 0x2 ;  /* 0x00000002ff2b7803 */ /* 0x000fc40000000000 */
[----:B------:R-:W-:Y:S02]  /*4450*/  ISETP.GT.AND P1, PT, R13, 0x90, PT ;  /* 0x000000900d00780c */ /* 0x000fe40003f24270 */
[----:B------:R-:W-:Y:S02]  /*4460*/  P2R R41, PR, RZ, 0x1 ;  /* 0x00000001ff297803 */ /* 0x000fe40000000000 */
[----:B------:R-:W-:Y:S02]  /*4470*/  FSEL R34, R34, -INF , P1 ;  /* 0xff80000022227808 */ /* 0x000fe40000800000 */
[----:B------:R-:W-:Y:S02]  /*4480*/  ISETP.NE.AND P1, PT, R43, RZ, PT ;  /* 0x000000ff2b00720c */ /* 0x000fe40003f25270 */
[----:B------:R-:W-:Y:S01]  /*4490*/  ISETP.GT.AND P0, PT, R13, 0x89, PT ;  /* 0x000000890d00780c */ /* 0x000fe20003f04270 */
[----:B------:R-:W-:Y:S02]  /*44a0*/  WARPGROUP.DEPBAR.LE gsb0, 0x0 ;  /* 0x00008000000079c5 */ /* 0x000fe40000010000 */
[----:B------:R-:W-:-:S02]  /*44b0*/  FSEL R190, R24, -INF , P3 ;  /* 0xff80000018be7808 */ /* 0x000fc40001800000 */
[----:B------:R-:W-:Y:S02]  /*44c0*/  FSEL R194, R25, -INF , P4 ;  /* 0xff80000019c27808 */ /* 0x000fe40002000000 */
[----:B------:R-:W-:Y:S02]  /*44d0*/  FMNMX.FTZ R11, R190, R11, !PT ;  /* 0x0000000bbe0b7209 */ /* 0x000fe40007810000 */
[----:B------:R-:W-:Y:S02]  /*44e0*/  FSEL R192, R28, -INF , P5 ;  /* 0xff8000001cc07808 */ /* 0x000fe40002800000 */
[----:B------:R-:W-:Y:S02]  /*44f0*/  FMNMX.FTZ R11, R194, R11, !PT ;  /* 0x0000000bc20b7209 */ /* 0x000fe40007810000 */
[----:B------:R-:W-:Y:S02]  /*4500*/  FSEL R196, R29, -INF , P6 ;  /* 0xff8000001dc47808 */ /* 0x000fe40003000000 */
[----:B------:R-:W-:-:S02]  /*4510*/  FMNMX.FTZ R11, R192, R11, !PT ;  /* 0x0000000bc00b7209 */ /* 0x000fc40007810000 */
[----:B------:R-:W-:Y:S02]  /*4520*/  FSEL R28, R35, -INF , P1 ;  /* 0xff800000231c7808 */ /* 0x000fe40000800000 */
[----:B------:R-:W-:Y:S01]  /*4530*/  FMNMX.FTZ R25, R196, R11, !PT ;  /* 0x0000000bc4197209 */ /* 0x000fe20007810000 */
[----:B------:R-:W-:Y:S01]  /*4540*/  IMAD.U32 R11, RZ, RZ, UR6 ;  /* 0x00000006ff0b7e24 */ /* 0x000fe2000f8e00ff */
[----:B------:R-:W-:Y:S02]  /*4550*/  FSEL R24, R47, -INF , P0 ;  /* 0xff8000002f187808 */ /* 0x000fe40000000000 */
[----:B------:R-:W-:Y:S01]  /*4560*/  ISETP.NE.AND P0, PT, R41, RZ, PT ;  /* 0x000000ff2900720c */ /* 0x000fe20003f05270 */
[----:B------:R-:W1:Y:S01]  /*4570*/  SHFL.BFLY PT, R10, R25, 0x2, 0x1f ;  /* 0x0c401f00190a7f89 */ /* 0x000e6200000e0000 */
[----:B------:R-:W-:Y:S02]  /*4580*/  FSEL R26, R26, -INF , P3 ;  /* 0xff8000001a1a7808 */ /* 0x000fe40001800000 */
[----:B------:R-:W-:-:S02]  /*4590*/  FSEL R38, R38, -INF , P0 ;  /* 0xff80000026267808 */ /* 0x000fc40000000000 */
[----:B------:R-:W-:Y:S02]  /*45a0*/  ISETP.NE.AND P0, PT, R15, RZ, PT ;  /* 0x000000ff0f00720c */ /* 0x000fe40003f05270 */
[----:B------:R-:W-:Y:S02]  /*45b0*/  FSEL R30, R30, -INF , P5 ;  /* 0xff8000001e1e7808 */ /* 0x000fe40002800000 */
[----:B------:R-:W-:-:S13]  /*45c0*/  ISETP.NE.AND P1, PT, R21, RZ, PT ;  /* 0x000000ff1500720c */ /* 0x000fda0003f25270 */
[----:B------:R-:W-:Y:S01]  /*45d0*/  @!P1 VIADD R12, R12, 0x34840 ;  /* 0x000348400c0c9836 */ /* 0x000fe20000000000 */
[----:B-1----:R-:W-:-:S05]  /*45e0*/  FMNMX.FTZ R29, R25, R10, !PT ;  /* 0x0000000a191d7209 */ /* 0x002fca0007810000 */
[----:B------:R-:W1:Y:S02]  /*45f0*/  SHFL.BFLY PT, R10, R29, 0x1, 0x1f ;  /* 0x0c201f001d0a7f89 */ /* 0x000e6400000e0000 */
[----:B-1----:R-:W-:-:S04]  /*4600*/  FMNMX.FTZ R10, R29, R10, !PT ;  /* 0x0000000a1d0a7209 */ /* 0x002fc80007810000 */
[C---:B------:R-:W-:Y:S01]  /*4610*/  FSETP.NEU.FTZ.AND P2, PT, R10.reuse, -INF , PT ;  /* 0xff8000000a00780b */ /* 0x040fe20003f5d000 */
[----:B------:R-:W-:-:S05]  /*4620*/  FMUL.FTZ R37, R10, R11 ;  /* 0x0000000b0a257220 */ /* 0x000fca0000410000 */
[----:B------:R-:W-:Y:S02]  /*4630*/  FSEL R37, R37, RZ, P2 ;  /* 0x000000ff25257208 */ /* 0x000fe40001000000 */
[----:B------:R-:W-:Y:S02]  /*4640*/  ISETP.NE.AND P2, PT, R33, RZ, PT ;  /* 0x000000ff2100720c */ /* 0x000fe40003f45270 */
[----:B------:R-:W-:Y:S01]  /*4650*/  FMNMX.FTZ R33, R114, R115, !PT ;  /* 0x0000007372217209 */ /* 0x000fe20007810000 */
[-CC-:B------:R-:W-:Y:S01]  /*4660*/  FFMA.FTZ R43, R96, R11.reuse, -R37.reuse ;  /* 0x0000000b602b7223 */ /* 0x180fe20000010825 */
[-CC-:B------:R-:W-:Y:S01]  /*4670*/  FFMA.FTZ R15, R120, R11.reuse, -R37.reuse ;  /* 0x0000000b780f7223 */ /* 0x180fe20000010825 */
[----:B------:R-:W-:Y:S01]  /*4680*/  FSEL R120, R39, -INF , P2 ;  /* 0xff80000027787808 */ /* 0x000fe20001000000 */
[--C-:B------:R-:W-:Y:S01]  /*4690*/  FFMA.FTZ R204, R100, R11, -R37.reuse ;  /* 0x0000000b64cc7223 */ /* 0x100fe20000010825 */
[----:B------:R-:W-:Y:S01]  /*46a0*/  FMNMX.FTZ R33, R118, R33, !PT ;  /* 0x0000002176217209 */ /* 0x000fe20007810000 */
        /* <DEDUP_REMOVED lines=9> */
[--C-:B------:R-:W-:Y:S01]  /*4740*/  FFMA.FTZ R178, R116, R11, -R37.reuse ;  /* 0x0000000b74b27223 */ /* 0x100fe20000010825 */
[----:B------:R-:W-:Y:S01]  /*4750*/  MUFU.EX2 R176, R176 ;  /* 0x000000b000b07308 */ /* 0x000fe20000000800 */
[----:B------:R-:W-:Y:S01]  /*4760*/  FMNMX.FTZ R35, R20, R33, !PT ;  /* 0x0000002114237209 */ /* 0x000fe20007810000 */
[-CC-:B------:R-:W-:Y:S01]  /*4770*/  FFMA.FTZ R180, R104, R11.reuse, -R37.reuse ;  /* 0x0000000b68b47223 */ /* 0x180fe20000010825 */
[-CC-:B------:R-:W-:Y:S01]  /*4780*/  FFMA.FTZ R21, R122, R11.reuse, -R37.reuse ;  /* 0x0000000b7a157223 */ /* 0x180fe20000010825 */
[--C-:B------:R-:W-:Y:S01]  /*4790*/  FFMA.FTZ R182, R108, R11, -R37.reuse ;  /* 0x0000000b6cb67223 */ /* 0x100fe20000010825 */
[----:B------:R-:W-:Y:S01]  /*47a0*/  FMNMX.FTZ R35, R110, R35, !PT ;  /* 0x000000236e237209 */ /* 0x000fe20007810000 */
[-CC-:B------:R-:W-:Y:S01]  /*47b0*/  FFMA.FTZ R25, R124, R11.reuse, -R37.reuse ;  /* 0x0000000b7c197223 */ /* 0x180fe20000010825 */
[--C-:B------:R-:W-:Y:S01]  /*47c0*/  FFMA.FTZ R184, R126, R11, -R37.reuse ;  /* 0x0000000b7eb87223 */ /* 0x100fe20000010825 */
[----:B------:R1:W-:Y:S01]  /*47d0*/  MUFU.EX2 R33, R43 ;  /* 0x0000002b00217308 */ /* 0x0003e20000000800 */
[----:B------:R-:W-:Y:S01]  /*47e0*/  FMNMX.FTZ R41, R80, R35, !PT ;  /* 0x0000002350297209 */ /* 0x000fe20007810000 */
[-CC-:B------:R-:W-:Y:S01]  /*47f0*/  FFMA.FTZ R214, R36, R11.reuse, -R37.reuse ;  /* 0x0000000b24d67223 */ /* 0x180fe20000010825 */
[-CC-:B------:R-:W-:Y:S01]  /*4800*/  FFMA.FTZ R29, R132, R11.reuse, -R37.reuse ;  /* 0x0000000b841d7223 */ /* 0x180fe20000010825 */
[--C-:B------:R-:W-:Y:S01]  /*4810*/  FFMA.FTZ R186, R130, R11, -R37.reuse ;  /* 0x0000000b82ba7223 */ /* 0x100fe20000010825 */
[----:B------:R-:W-:Y:S01]  /*4820*/  FMNMX.FTZ R41, R98, R41, !PT ;  /* 0x0000002962297209 */ /* 0x000fe20007810000 */
[-CC-:B------:R-:W-:Y:S01]  /*4830*/  FFMA.FTZ R142, R142, R11.reuse, -R37.reuse ;  /* 0x0000000b8e8e7223 */ /* 0x180fe20000010825 */
[--C-:B------:R-:W-:Y:S01]  /*4840*/  FFMA.FTZ R96, R140, R11, -R37.reuse ;  /* 0x0000000b8c607223 */ /* 0x100fe20000010825 */
[----:B------:R-:W2:Y:S01]  /*4850*/  MUFU.EX2 R13, R13 ;  /* 0x0000000d000d7308 */ /* 0x000ea20000000800 */
[----:B------:R-:W-:Y:S01]  /*4860*/  FMNMX.FTZ R41, R82, R41, !PT ;  /* 0x0000002952297209 */ /* 0x000fe20007810000 */
[-CC-:B------:R-:W-:Y:S01]  /*4870*/  FFMA.FTZ R136, R136, R11.reuse, -R37.reuse ;  /* 0x0000000b88887223 */ /* 0x180fe20000010825 */
[-CC-:B------:R-:W-:Y:S01]  /*4880*/  FFMA.FTZ R104, R134, R11.reuse, -R37.reuse ;  /* 0x0000000b86687223 */ /* 0x180fe20000010825 */
[--C-:B------:R-:W-:Y:S01]  /*4890*/  FFMA.FTZ R158, R158, R11, -R37.reuse ;  /* 0x0000000b9e9e7223 */ /* 0x100fe20000010825 */
[----:B------:R-:W-:Y:S01]  /*48a0*/  FMNMX.FTZ R41, R102, R41, !PT ;  /* 0x0000002966297209 */ /* 0x000fe20007810000 */
[-CC-:B------:R-:W-:Y:S01]  /*48b0*/  FFMA.FTZ R108, R152, R11.reuse, -R37.reuse ;  /* 0x0000000b986c7223 */ /* 0x180fe20000010825 */
[--C-:B------:R-:W-:Y:S01]  /*48c0*/  FFMA.FTZ R156, R156, R11, -R37.reuse ;  /* 0x0000000b9c9c7223 */ /* 0x100fe20000010825 */
[----:B------:R-:W-:Y:S01]  /*48d0*/  MUFU.EX2 R178, R178 ;  /* 0x000000b200b27308 */ /* 0x000fe20000000800 */
[----:B-1----:R-:W-:Y:S01]  /*48e0*/  FMNMX.FTZ R43, R84, R41, !PT ;  /* 0x00000029542b7209 */ /* 0x002fe20007810000 */
[-CC-:B------:R-:W-:Y:S01]  /*48f0*/  FFMA.FTZ R112, R148, R11.reuse, -R37.reuse ;  /* 0x0000000b94707223 */ /* 0x180fe20000010825 */
[-CC-:B------:R-:W-:Y:S01]  /*4900*/  FFMA.FTZ R172, R172, R11.reuse, -R37.reuse ;  /* 0x0000000bacac7223 */ /* 0x180fe20000010825 */
[--C-:B------:R-:W-:Y:S01]  /*4910*/  FFMA.FTZ R116, R168, R11, -R37.reuse ;  /* 0x0000000ba8747223 */ /* 0x100fe20000010825 */
[----:B------:R-:W-:Y:S01]  /*4920*/  FMNMX.FTZ R43, R90, R43, !PT ;  /* 0x0000002b5a2b7209 */ /* 0x000fe20007810000 */
[-CC-:B------:R-:W-:Y:S01]  /*4930*/  FFMA.FTZ R198, R166, R11.reuse, -R37.reuse ;  /* 0x0000000ba6c67223 */ /* 0x180fe20000010825 */
[----:B------:R-:W-:Y:S01]  /*4940*/  FFMA.FTZ R160, R160, R11, -R37 ;  /* 0x0000000ba0a07223 */ /* 0x000fe20000010825 */
[----:B------:R-:W-:Y:S01]  /*4950*/  MUFU.EX2 R15, R15 ;  /* 0x0000000f000f7308 */ /* 0x000fe20000000800 */
[----:B------:R-:W-:Y:S01]  /*4960*/  FMNMX.FTZ R43, R86, R43, !PT ;  /* 0x0000002b562b7209 */ /* 0x000fe20007810000 */
[----:B--2---:R-:W-:Y:S01]  /*4970*/  FADD.FTZ R65, R176, R13 ;  /* 0x0000000db0417221 */ /* 0x004fe20000010000 */
[-CC-:B------:R-:W-:Y:S01]  /*4980*/  FFMA.FTZ R200, R164, R11.reuse, -R37.reuse ;  /* 0x0000000ba4c87223 */ /* 0x180fe20000010825 */
        /* <DEDUP_REMOVED lines=8> */
[----:B------:R-:W-:Y:S01]  /*4a10*/  F2FP.BF16.F32.PACK_AB R176, R13, R176 ;  /* 0x000000b00db0723e */ /* 0x000fe200000010ff */
[--C-:B------:R-:W-:Y:S01]  /*4a20*/  FFMA.FTZ R55, R162, R11, -R37.reuse ;  /* 0x0000000ba2377223 */ /* 0x100fe20000010825 */
[----:B------:R-:W-:Y:S01]  /*4a30*/  FMNMX.FTZ R45, R74, R45, !PT ;  /* 0x0000002d4a2d7209 */ /* 0x000fe20007810000 */
[-CC-:B------:R-:W-:Y:S01]  /*4a40*/  FFMA.FTZ R212, R170, R11.reuse, -R37.reuse ;  /* 0x0000000baad47223 */ /* 0x180fe20000010825 */
[----:B------:R-:W-:Y:S01]  /*4a50*/  MUFU.EX2 R21, R21 ;  /* 0x0000001500157308 */ /* 0x000fe20000000800 */
[--C-:B------:R-:W-:Y:S01]  /*4a60*/  FFMA.FTZ R59, R188, R11, -R37.reuse ;  /* 0x0000000bbc3b7223 */ /* 0x100fe20000010825 */
[----:B------:R-:W-:Y:S01]  /*4a70*/  FMNMX.FTZ R45, R72, R45, !PT ;  /* 0x0000002d482d7209 */ /* 0x000fe20007810000 */
[-CC-:B------:R-:W-:Y:S01]  /*4a80*/  FFMA.FTZ R216, R190, R11.reuse, -R37.reuse ;  /* 0x0000000bbed87223 */ /* 0x180fe20000010825 */
[-CC-:B------:R-:W-:Y:S01]  /*4a90*/  FFMA.FTZ R194, R194, R11.reuse, -R37.reuse ;  /* 0x0000000bc2c27223 */ /* 0x180fe20000010825 */
[----:B------:R-:W-:Y:S01]  /*4aa0*/  FFMA.FTZ R218, R192, R11, -R37 ;  /* 0x0000000bc0da7223 */ /* 0x000fe20000010825 */
[----:B------:R-:W-:-:S02]  /*4ab0*/  FMNMX.FTZ R45, R78, R45, !PT ;  /* 0x0000002d4e2d7209 */ /* 0x000fc40007810000 */
[----:B------:R-:W-:Y:S02]  /*4ac0*/  MUFU.EX2 R182, R182 ;  /* 0x000000b600b67308 */ /* 0x000fe40000000800 */
[----:B------:R-:W-:-:S04]  /*4ad0*/  FMNMX.FTZ R47, R76, R45, !PT ;  /* 0x0000002d4c2f7209 */ /* 0x000fc80007810000 */
[----:B------:R-:W-:Y:S02]  /*4ae0*/  FMNMX.FTZ R47, R66, R47, !PT ;  /* 0x0000002f422f7209 */ /* 0x000fe40007810000 */
        /* <DEDUP_REMOVED lines=15> */
[----:B------:R-:W1:Y:S02]  /*4be0*/  MUFU.EX2 R96, R96 ;  /* 0x0000006000607308 */ /* 0x000e640000000800 */
[----:B------:R-:W-:-:S04]  /*4bf0*/  FMNMX.FTZ R51, R44, R51, !PT ;  /* 0x000000332c337209 */ /* 0x000fc80007810000 */
[----:B------:R-:W-:Y:S02]  /*4c00*/  FMNMX.FTZ R51, R42, R51, !PT ;  /* 0x000000332a337209 */ /* 0x000fe40007810000 */
[----:B------:R-:W-:Y:S02]  /*4c10*/  MUFU.EX2 R41, R136 ;  /* 0x0000008800297308 */ /* 0x000fe40000000800 */
[----:B------:R-:W-:-:S04]  /*4c20*/  FMNMX.FTZ R53, R32, R51, !PT ;  /* 0x0000003320357209 */ /* 0x000fc80007810000 */
[----:B------:R-:W-:Y:S02]  /*4c30*/  FMNMX.FTZ R53, R46, R53, !PT ;  /* 0x000000352e357209 */ /* 0x000fe40007810000 */
[----:B------:R-:W2:Y:S01]  /*4c40*/  MUFU.EX2 R104, R104 ;  /* 0x0000006800687308 */ /* 0x000ea20000000800 */
[----:B-1----:R-:W-:Y:S02]  /*4c50*/  F2FP.BF16.F32.PACK_AB R188, R96, R35 ;  /* 0x0000002360bc723e */ /* 0x002fe400000010ff */
[----:B------:R-:W-:-:S04]  /*4c60*/  FMNMX.FTZ R53, R24, R53, !PT ;  /* 0x0000003518357209 */ /* 0x000fc80007810000 */
[----:B------:R-:W-:Y:S01]  /*4c70*/  FMNMX.FTZ R53, R34, R53, !PT ;  /* 0x0000003522357209 */ /* 0x000fe20007810000 */
[----:B------:R-:W-:Y:S03]  /*4c80*/  MUFU.EX2 R43, R158 ;  /* 0x0000009e002b7308 */ /* 0x000fe60000000800 */
[----:B------:R-:W-:-:S04]  /*4c90*/  FMNMX.FTZ R53, R28, R53, !PT ;  /* 0x000000351c357209 */ /* 0x000fc80007810000 */
[----:B------:R-:W-:Y:S01]  /*4ca0*/  FMNMX.FTZ R53, R38, R53, !PT ;  /* 0x0000003526357209 */ /* 0x000fe20007810000 */
[----:B------:R-:W1:Y:S01]  /*4cb0*/  MUFU.EX2 R108, R108 ;  /* 0x0000006c006c7308 */ /* 0x000e620000000800 */
[----:B--2---:R-:W-:Y:S02]  /*4cc0*/  F2FP.BF16.F32.PACK_AB R190, R104, R41 ;  /* 0x0000002968be723e */ /* 0x004fe400000010ff */
[----:B------:R-:W-:-:S04]  /*4cd0*/  FMNMX.FTZ R53, R120, R53, !PT ;  /* 0x0000003578357209 */ /* 0x000fc80007810000 */
[----:B------:R-:W-:Y:S01]  /*4ce0*/  FMNMX.FTZ R53, R26, R53, !PT ;  /* 0x000000351a357209 */ /* 0x000fe20007810000 */
[----:B------:R-:W-:Y:S03]  /*4cf0*/  MUFU.EX2 R45, R156 ;  /* 0x0000009c002d7308 */ /* 0x000fe60000000800 */
[----:B------:R-:W-:-:S04]  /*4d00*/  FMNMX.FTZ R53, R100, R53, !PT ;  /* 0x0000003564357209 */ /* 0x000fc80007810000 */
[----:B------:R-:W-:Y:S01]  /*4d10*/  FMNMX.FTZ R53, R30, R53, !PT ;  /* 0x000000351e357209 */ /* 0x000fe20007810000 */
[----:B------:R-:W-:Y:S01]  /*4d20*/  MUFU.EX2 R112, R112 ;  /* 0x0000007000707308 */ /* 0x000fe20000000800 */
[----:B-1----:R-:W-:Y:S02]  /*4d30*/  F2FP.BF16.F32.PACK_AB R192, R108, R43 ;  /* 0x0000002b6cc0723e */ /* 0x002fe400000010ff */
[----:B------:R-:W-:Y:S01]  /*4d40*/  FMNMX.FTZ R56, R60, R53, !PT ;  /* 0x000000353c387209 */ /* 0x000fe20007810000 */
[----:B------:R-:W-:-:S04]  /*4d50*/  FFMA.FTZ R53, R138, R11, -R37 ;  /* 0x0000000b8a357223 */ /* 0x000fc80000010825 */
[----:B------:R-:W1:Y:S01]  /*4d60*/  SHFL.BFLY PT, R57, R56, 0x2, 0x1f ;  /* 0x0c401f0038397f89 */ /* 0x000e6200000e0000 */
[----:B------:R-:W-:Y:S08]  /*4d70*/  MUFU.EX2 R47, R172 ;  /* 0x000000ac002f7308 */ /* 0x000ff00000000800 */
[----:B------:R-:W2:Y:S08]  /*4d80*/  MUFU.EX2 R116, R116 ;  /* 0x0000007400747308 */ /* 0x000eb00000000800 */
[----:B------:R-:W-:Y:S01]  /*4d90*/  MUFU.EX2 R198, R198 ;  /* 0x000000c600c67308 */ /* 0x000fe20000000800 */
[----:B-1----:R-:W-:-:S07]  /*4da0*/  FMNMX.FTZ R61, R56, R57, !PT ;  /* 0x00000039383d7209 */ /* 0x002fce0007810000 */
[----:B------:R-:W-:Y:S01]  /*4db0*/  MUFU.EX2 R49, R160 ;  /* 0x000000a000317308 */ /* 0x000fe20000000800 */
[-CC-:B------:R-:W-:Y:S01]  /*4dc0*/  FFMA.FTZ R57, R174, R11.reuse, -R37.reuse ;  /* 0x0000000bae397223 */ /* 0x180fe20000010825 */
[----:B------:R-:W-:Y:S01]  /*4dd0*/  FFMA.FTZ R37, R196, R11, -R37 ;  /* 0x0000000bc4257223 */ /* 0x000fe20000010825 */
[----:B--2---:R-:W-:Y:S01]  /*4de0*/  F2FP.BF16.F32.PACK_AB R196, R116, R47 ;  /* 0x0000002f74c4723e */ /* 0x004fe200000010ff */
[----:B------:R-:W1:Y:S04]  /*4df0*/  SHFL.BFLY PT, R88, R61, 0x1, 0x1f ;  /* 0x0c201f003d587f89 */ /* 0x000e6800000e0000 */
[----:B------:R-:W-:Y:S08]  /*4e00*/  MUFU.EX2 R200, R200 ;  /* 0x000000c800c87308 */ /* 0x000ff00000000800 */
[----:B------:R-:W-:Y:S08]  /*4e10*/  MUFU.EX2 R51, R154 ;  /* 0x0000009a00337308 */ /* 0x000ff00000000800 */
[----:B------:R-:W-:Y:S01]  /*4e20*/  MUFU.EX2 R202, R202 ;  /* 0x000000ca00ca7308 */ /* 0x000fe20000000800 */
[----:B-1----:R-:W-:-:S04]  /*4e30*/  FMNMX.FTZ R88, R61, R88, !PT ;  /* 0x000000583d587209 */ /* 0x002fc80007810000 */
[C---:B------:R-:W-:Y:S01]  /*4e40*/  FSETP.NEU.FTZ.AND P2, PT, R88.reuse, -INF , PT ;  /* 0xff8000005800780b */ /* 0x040fe20003f5d000 */
[----:B------:R-:W-:Y:S02]  /*4e50*/  FMUL.FTZ R63, R88, R11 ;  /* 0x0000000b583f7220 */ /* 0x000fe40000410000 */
[----:B------:R-:W-:Y:S03]  /*4e60*/  MUFU.EX2 R39, R144 ;  /* 0x0000009000277308 */ /* 0x000fe60000000800 */
[----:B------:R-:W-:Y:S02]  /*4e70*/  FSEL R63, R63, RZ, P2 ;  /* 0x000000ff3f3f7208 */ /* 0x000fe40001000000 */
[----:B------:R-:W-:-:S03]  /*4e80*/  PLOP3.LUT P2, PT, PT, PT, UP0, 0x80, 0x0 ;  /* 0x000000000000781c */ /* 0x000fc60003f4f008 */
[----:B------:R-:W-:Y:S01]  /*4e90*/  MUFU.EX2 R204, R204 ;  /* 0x000000cc00cc7308 */ /* 0x000fe20000000800 */
[-C--:B------:R-:W-:Y:S01]  /*4ea0*/  FFMA.FTZ R197, R66, R11.reuse, -R63 ;  /* 0x0000000b42c57223 */ /* 0x080fe2000001083f */
[----:B------:R-:W-:Y:S01]  /*4eb0*/  FADD.FTZ R66, R178, R65 ;  /* 0x00000041b2427221 */ /* 0x000fe20000010000 */
[-CC-:B------:R-:W-:Y:S01]  /*4ec0*/  FFMA.FTZ R177, R114, R11.reuse, -R63.reuse ;  /* 0x0000000b72b17223 */ /* 0x180fe2000001083f */
[-CC-:B------:R-:W-:Y:S01]  /*4ed0*/  FFMA.FTZ R36, R115, R11.reuse, -R63.reuse ;  /* 0x0000000b73247223 */ /* 0x180fe2000001083f */
[-CC-:B------:R-:W-:Y:S01]  /*4ee0*/  FFMA.FTZ R179, R118, R11.reuse, -R63.reuse ;  /* 0x0000000b76b37223 */ /* 0x180fe2000001083f */
[----:B------:R-:W-:Y:S01]  /*4ef0*/  FADD.FTZ R65, R15, R66 ;  /* 0x000000420f417221 */ /* 0x000fe20000010000 */
[-CC-:B------:R-:W-:Y:S01]  /*4f00*/  FFMA.FTZ R14, R14, R11.reuse, -R63.reuse ;  /* 0x0000000b0e0e7223 */ /* 0x180fe2000001083f */
[-C--:B------:R-:W-:Y:S01]  /*4f10*/  FFMA.FTZ R181, R106, R11.reuse, -R63 ;  /* 0x0000000b6ab57223 */ /* 0x080fe2000001083f */
[----:B------:R-:W-:Y:S01]  /*4f20*/  MUFU.EX2 R177, R177 ;  /* 0x000000b100b17308 */ /* 0x000fe20000000800 */
[----:B------:R-:W-:Y:S01]  /*4f30*/  FADD.FTZ R66, R180, R65 ;  /* 0x00000041b4427221 */ /* 0x000fe20000010000 */
[-CC-:B------:R-:W-:Y:S01]  /*4f40*/  FFMA.FTZ R20, R20, R11.reuse, -R63.reuse ;  /* 0x0000000b14147223 */ /* 0x180fe2000001083f */
[-CC-:B------:R-:W-:Y:S01]  /*4f50*/  FFMA.FTZ R183, R110, R11.reuse, -R63.reuse ;  /* 0x0000000b6eb77223 */ /* 0x180fe2000001083f */
[-CC-:B------:R-:W-:Y:S01]  /*4f60*/  FFMA.FTZ R201, R58, R11.reuse, -R63.reuse ;  /* 0x0000000b3ac97223 */ /* 0x180fe2000001083f */
[----:B------:R-:W-:Y:S01]  /*4f70*/  FADD.FTZ R65, R21, R66 ;  /* 0x0000004215417221 */ /* 0x000fe20000010000 */
[-CC-:B------:R-:W-:Y:S01]  /*4f80*/  FFMA.FTZ R66, R68, R11.reuse, -R63.reuse ;  /* 0x0000000b44427223 */ /* 0x180fe2000001083f */
[-C--:B------:R-:W-:Y:S01]  /*4f90*/  FFMA.FTZ R56, R80, R11.reuse, -R63 ;  /* 0x0000000b50387223 */ /* 0x080fe2000001083f */
[----:B------:R-:W1:Y:S01]  /*4fa0*/  MUFU.EX2 R36, R36 ;  /* 0x0000002400247308 */ /* 0x000e620000000800 */
[----:B------:R-:W-:Y:S01]  /*4fb0*/  FADD.FTZ R68, R182, R65 ;  /* 0x00000041b6447221 */ /* 0x000fe20000010000 */
[-CC-:B------:R-:W-:Y:S01]  /*4fc0*/  FFMA.FTZ R185, R98, R11.reuse, -R63.reuse ;  /* 0x0000000b62b97223 */ /* 0x180fe2000001083f */
[-CC-:B------:R-:W-:Y:S01]  /*4fd0*/  FFMA.FTZ R80, R82, R11.reuse, -R63.reuse ;  /* 0x0000000b52507223 */ /* 0x180fe2000001083f */
[-CC-:B------:R-:W-:Y:S01]  /*4fe0*/  FFMA.FTZ R187, R102, R11.reuse, -R63.reuse ;  /* 0x0000000b66bb7223 */ /* 0x180fe2000001083f */
[----:B------:R-:W-:Y:S01]  /*4ff0*/  FADD.FTZ R65, R25, R68 ;  /* 0x0000004419417221 */ /* 0x000fe20000010000 */
[-CC-:B------:R-:W-:Y:S01]  /*5000*/  FFMA.FTZ R82, R84, R11.reuse, -R63.reuse ;  /* 0x0000000b54527223 */ /* 0x180fe2000001083f */
[-C--:B------:R-:W-:Y:S01]  /*5010*/  FFMA.FTZ R203, R62, R11.reuse, -R63 ;  /* 0x0000000b3ecb7223 */ /* 0x080fe2000001083f */
[----:B------:R-:W2:Y:S01]  /*5020*/  MUFU.EX2 R179, R179 ;  /* 0x000000b300b37308 */ /* 0x000ea20000000800 */
[----:B------:R-:W-:Y:S01]  /*5030*/  FADD.FTZ R68, R184, R65 ;  /* 0x00000041b8447221 */ /* 0x000fe20000010000 */
[-CC-:B------:R-:W-:Y:S01]  /*5040*/  FFMA.FTZ R189, R90, R11.reuse, -R63.reuse ;  /* 0x0000000b5abd7223 */ /* 0x180fe2000001083f */
[-CC-:B------:R-:W-:Y:S01]  /*5050*/  FFMA.FTZ R84, R86, R11.reuse, -R63.reuse ;  /* 0x0000000b56547223 */ /* 0x180fe2000001083f */
[-CC-:B------:R-:W-:Y:S01]  /*5060*/  FFMA.FTZ R191, R94, R11.reuse, -R63.reuse ;  /* 0x0000000b5ebf7223 */ /* 0x180fe2000001083f */
[----:B------:R-:W-:Y:S01]  /*5070*/  FADD.FTZ R67, R29, R68 ;  /* 0x000000441d437221 */ /* 0x000fe20000010000 */
[-CC-:B------:R-:W-:Y:S01]  /*5080*/  FFMA.FTZ R86, R92, R11.reuse, -R63.reuse ;  /* 0x0000000b5c567223 */ /* 0x180fe2000001083f */
[-C--:B------:R-:W-:Y:S01]  /*5090*/  FFMA.FTZ R193, R74, R11.reuse, -R63 ;  /* 0x0000000b4ac17223 */ /* 0x080fe2000001083f */
[----:B------:R-:W3:Y:S01]  /*50a0*/  MUFU.EX2 R14, R14 ;  /* 0x0000000e000e7308 */ /* 0x000ee20000000800 */
[----:B-1----:R-:W-:Y:S01]  /*50b0*/  FADD.FTZ R58, R177, R36 ;  /* 0x00000024b13a7221 */ /* 0x002fe20000010000 */
[----:B------:R-:W-:Y:S01]  /*50c0*/  FADD.FTZ R68, R186, R67 ;  /* 0x00000043ba447221 */ /* 0x000fe20000010000 */
[-CC-:B------:R-:W-:Y:S01]  /*50d0*/  FFMA.FTZ R72, R72, R11.reuse, -R63.reuse ;  /* 0x0000000b48487223 */ /* 0x180fe2000001083f */
[-CC-:B------:R-:W-:Y:S01]  /*50e0*/  FFMA.FTZ R205, R50, R11.reuse, -R63.reuse ;  /* 0x0000000b32cd7223 */ /* 0x180fe2000001083f */
[-CC-:B------:R-:W-:Y:S01]  /*50f0*/  FFMA.FTZ R50, R40, R11.reuse, -R63.reuse ;  /* 0x0000000b28327223 */ /* 0x180fe2000001083f */
[----:B------:R-:W-:Y:S01]  /*5100*/  FADD.FTZ R68, R33, R68 ;  /* 0x0000004421447221 */ /* 0x000fe20000010000 */
[----:B------:R-:W-:Y:S01]  /*5110*/  @!P1 PRMT R40, RZ, 0x654, R12 ;  /* 0x00000654ff289816 */ /* 0x000fe2000000000c */
[----:B------:R-:W1:Y:S01]  /*5120*/  MUFU.EX2 R181, R181 ;  /* 0x000000b500b57308 */ /* 0x000e620000000800 */
[----:B--2---:R-:W-:Y:S01]  /*5130*/  FADD.FTZ R65, R179, R58 ;  /* 0x0000003ab3417221 */ /* 0x004fe20000010000 */
[----:B------:R-:W-:Y:S01]  /*5140*/  FADD.FTZ R67, R35, R68 ;  /* 0x0000004423437221 */ /* 0x000fe20000010000 */
[-CC-:B------:R-:W-:Y:S01]  /*5150*/  FFMA.FTZ R195, R78, R11.reuse, -R63.reuse ;  /* 0x0000000b4ec37223 */ /* 0x180fe2000001083f */
[----:B------:R2:W-:Y:S01]  /*5160*/  @!P1 SYNCS.ARRIVE.TRANS64.RED.A1T0 RZ, [R40+URZ], RZ ;  /* 0x000000ff28ff99a7 */ /* 0x0005e2000810043f */
[-C--:B------:R-:W-:Y:S01]  /*5170*/  FFMA.FTZ R74, R76, R11.reuse, -R63 ;  /* 0x0000000b4c4a7223 */ /* 0x080fe2000001083f */
[----:B------:R-:W-:Y:S01]  /*5180*/  FADD.FTZ R62, R96, R67 ;  /* 0x00000043603e7221 */ /* 0x000fe20000010000 */
[-C--:B------:R-:W-:Y:S01]  /*5190*/  FFMA.FTZ R64, R64, R11.reuse, -R63 ;  /* 0x0000000b40407223 */ /* 0x080fe2000001083f */
[----:B------:R-:W4:Y:S01]  /*51a0*/  MUFU.EX2 R20, R20 ;  /* 0x0000001400147308 */ /* 0x000f220000000800 */
[----:B---3--:R-:W-:Y:S01]  /*51b0*/  FADD.FTZ R58, R14, R65 ;  /* 0x000000410e3a7221 */ /* 0x008fe20000010000 */
[----:B------:R-:W-:Y:S01]  /*51c0*/  FADD.FTZ R67, R41, R62 ;  /* 0x0000003e29437221 */ /* 0x000fe20000010000 */
[-CC-:B------:R-:W-:Y:S01]  /*51d0*/  FFMA.FTZ R199, R70, R11.reuse, -R63.reuse ;  /* 0x0000000b46c77223 */ /* 0x180fe2000001083f */
[-CC-:B------:R-:W-:Y:S01]  /*51e0*/  FFMA.FTZ R44, R44, R11.reuse, -R63.reuse ;  /* 0x0000000b2c2c7223 */ /* 0x180fe2000001083f */
[-C--:B------:R-:W-:Y:S01]  /*51f0*/  FFMA.FTZ R48, R48, R11.reuse, -R63 ;  /* 0x0000000b30307223 */ /* 0x080fe2000001083f */
[----:B------:R-:W-:Y:S01]  /*5200*/  FADD.FTZ R62, R104, R67 ;  /* 0x00000043683e7221 */ /* 0x000fe20000010000 */
[-CC-:B------:R-:W-:Y:S01]  /*5210*/  FFMA.FTZ R52, R52, R11.reuse, -R63.reuse ;  /* 0x0000000b34347223 */ /* 0x180fe2000001083f */
[----:B------:R-:W3:Y:S01]  /*5220*/  MUFU.EX2 R183, R183 ;  /* 0x000000b700b77308 */ /* 0x000ee20000000800 */
[----:B-1----:R-:W-:Y:S01]  /*5230*/  FADD.FTZ R65, R181, R58 ;  /* 0x0000003ab5417221 */ /* 0x002fe20000010000 */
[----:B------:R-:W-:Y:S01]  /*5240*/  FADD.FTZ R67, R43, R62 ;  /* 0x0000003e2b437221 */ /* 0x000fe20000010000 */
[-CC-:B------:R-:W-:Y:S01]  /*5250*/  FFMA.FTZ R54, R54, R11.reuse, -R63.reuse ;  /* 0x0000000b36367223 */ /* 0x180fe2000001083f */
[-CC-:B------:R-:W-:Y:S01]  /*5260*/  FFMA.FTZ R42, R42, R11.reuse, -R63.reuse ;  /* 0x0000000b2a2a7223 */ /* 0x180fe2000001083f */
[-C--:B------:R-:W-:Y:S01]  /*5270*/  FFMA.FTZ R32, R32, R11.reuse, -R63 ;  /* 0x0000000b20207223 */ /* 0x080fe2000001083f */
[----:B------:R-:W-:Y:S01]  /*5280*/  FADD.FTZ R62, R108, R67 ;  /* 0x000000436c3e7221 */ /* 0x000fe20000010000 */
[-C--:B------:R-:W-:Y:S01]  /*5290*/  FFMA.FTZ R46, R46, R11.reuse, -R63 ;  /* 0x0000000b2e2e7223 */ /* 0x080fe2000001083f */
[----:B------:R-:W1:Y:S01]  /*52a0*/  MUFU.EX2 R56, R56 ;  /* 0x0000003800387308 */ /* 0x000e620000000800 */
[----:B----4-:R-:W-:Y:S01]  /*52b0*/  FADD.FTZ R58, R20, R65 ;  /* 0x00000041143a7221 */ /* 0x010fe20000010000 */
[----:B------:R-:W-:Y:S01]  /*52c0*/  FADD.FTZ R67, R45, R62 ;  /* 0x0000003e2d437221 */ /* 0x000fe20000010000 */
[-CC-:B------:R-:W-:Y:S01]  /*52d0*/  FFMA.FTZ R24, R24, R11.reuse, -R63.reuse ;  /* 0x0000000b18187223 */ /* 0x180fe2000001083f */
[-CC-:B------:R-:W-:Y:S01]  /*52e0*/  FFMA.FTZ R34, R34, R11.reuse, -R63.reuse ;  /* 0x0000000b22227223 */ /* 0x180fe2000001083f */
[-C--:B------:R-:W-:Y:S01]  /*52f0*/  FFMA.FTZ R28, R28, R11.reuse, -R63 ;  /* 0x0000000b1c1c7223 */ /* 0x080fe2000001083f */
[----:B------:R-:W-:Y:S01]  /*5300*/  FADD.FTZ R62, R112, R67 ;  /* 0x00000043703e7221 */ /* 0x000fe20000010000 */
[-CC-:B------:R-:W-:Y:S01]  /*5310*/  FFMA.FTZ R38, R38, R11.reuse, -R63.reuse ;  /* 0x0000000b26267223 */ /* 0x180fe2000001083f */
[----:B------:R-:W4:Y:S01]  /*5320*/  MUFU.EX2 R185, R185 ;  /* 0x000000b900b97308 */ /* 0x000f220000000800 */
[----:B---3--:R-:W-:Y:S01]  /*5330*/  FADD.FTZ R65, R183, R58 ;  /* 0x0000003ab7417221 */ /* 0x008fe20000010000 */
[----:B------:R-:W-:Y:S01]  /*5340*/  FADD.FTZ R67, R47, R62 ;  /* 0x0000003e2f437221 */ /* 0x000fe20000010000 */
[-CC-:B------:R-:W-:Y:S01]  /*5350*/  FFMA.FTZ R120, R120, R11.reuse, -R63.reuse ;  /* 0x0000000b78787223 */ /* 0x180fe2000001083f */
[-CC-:B------:R-:W-:Y:S01]  /*5360*/  FFMA.FTZ R26, R26, R11.reuse, -R63.reuse ;  /* 0x0000000b1a1a7223 */ /* 0x180fe2000001083f */
[-C--:B------:R-:W-:Y:S01]  /*5370*/  FFMA.FTZ R100, R100, R11.reuse, -R63 ;  /* 0x0000000b64647223 */ /* 0x080fe2000001083f */
[----:B------:R-:W-:Y:S01]  /*5380*/  FADD.FTZ R67, R116, R67 ;  /* 0x0000004374437221 */ /* 0x000fe20000010000 */
[-C--:B------:R-:W-:Y:S01]  /*5390*/  FFMA.FTZ R30, R30, R11.reuse, -R63 ;  /* 0x0000000b1e1e7223 */ /* 0x080fe2000001083f */
[----:B------:R-:W3:Y:S01]  /*53a0*/  MUFU.EX2 R80, R80 ;  /* 0x0000005000507308 */ /* 0x000ee20000000800 */
[----:B-1----:R-:W-:Y:S01]  /*53b0*/  FADD.FTZ R58, R56, R65 ;  /* 0x00000041383a7221 */ /* 0x002fe20000010000 */
[----:B------:R-:W-:Y:S01]  /*53c0*/  FFMA.FTZ R60, R60, R11, -R63 ;  /* 0x0000000b3c3c7223 */ /* 0x000fe2000001083f */
[----:B------:R-:W-:Y:S01]  /*53d0*/  F2FP.BF16.F32.PACK_AB R178, R15, R178 ;  /* 0x000000b20fb2723e */ /* 0x000fe200000010ff */
[--C-:B------:R-:W-:Y:S01]  /*53e0*/  IMAD.MOV.U32 R78, RZ, RZ, R87.reuse ;  /* 0x000000ffff4e7224 */ /* 0x100fe200078e0057 */
[----:B------:R-:W-:Y:S01]  /*53f0*/  F2FP.BF16.F32.PACK_AB R179, R14, R179 ;  /* 0x000000b30eb3723e */ /* 0x000fe200000010ff */
[--C-:B------:R-:W-:Y:S01]  /*5400*/  IMAD.MOV.U32 R76, RZ, RZ, R87.reuse ;  /* 0x000000ffff4c7224 */ /* 0x100fe200078e0057 */
[----:B------:R-:W-:Y:S01]  /*5410*/  F2FP.BF16.F32.PACK_AB R182, R25, R182 ;  /* 0x000000b619b6723e */ /* 0x000fe200000010ff */
[----:B------:R-:W1:Y:S01]  /*5420*/  MUFU.EX2 R187, R187 ;  /* 0x000000bb00bb7308 */ /* 0x000e620000000800 */
[----:B----4-:R-:W-:Y:S01]  /*5430*/  FADD.FTZ R65, R185, R58 ;  /* 0x0000003ab9417221 */ /* 0x010fe20000010000 */
[----:B------:R-:W-:Y:S01]  /*5440*/  F2FP.BF16.F32.PACK_AB R184, R29, R184 ;  /* 0x000000b81db8723e */ /* 0x000fe200000010ff */
[--C-:B------:R-:W-:Y:S01]  /*5450*/  IMAD.MOV.U32 R70, RZ, RZ, R87.reuse ;  /* 0x000000ffff467224 */ /* 0x100fe200078e0057 */
[----:B------:R-:W-:Y:S01]  /*5460*/  F2FP.BF16.F32.PACK_AB R186, R33, R186 ;  /* 0x000000ba21ba723e */ /* 0x000fe200000010ff */
[--C-:B------:R-:W-:Y:S01]  /*5470*/  IMAD.MOV.U32 R68, RZ, RZ, R87.reuse ;  /* 0x000000ffff447224 */ /* 0x100fe200078e0057 */
[----:B------:R-:W-:Y:S01]  /*5480*/  F2FP.BF16.F32.PACK_AB R177, R36, R177 ;  /* 0x000000b124b1723e */ /* 0x000fe200000010ff */
[----:B------:R-:W-:Y:S01]  /*5490*/  IMAD.MOV.U32 R62, RZ, RZ, R87 ;  /* 0x000000ffff3e7224 */ /* 0x000fe200078e0057 */
[----:B------:R-:W4:Y:S01]  /*54a0*/  MUFU.EX2 R82, R82 ;  /* 0x0000005200527308 */ /* 0x000f220000000800 */
[----:B---3--:R-:W-:Y:S01]  /*54b0*/  FADD.FTZ R58, R80, R65 ;  /* 0x00000041503a7221 */ /* 0x008fe20000010000 */
[----:B------:R-:W-:Y:S01]  /*54c0*/  F2FP.BF16.F32.PACK_AB R183, R56, R183 ;  /* 0x000000b738b7723e */ /* 0x000fe200000010ff */
[--C-:B------:R-:W-:Y:S01]  /*54d0*/  IMAD.MOV.U32 R56, RZ, RZ, R87.reuse ;  /* 0x000000ffff387224 */ /* 0x100fe200078e0057 */
[----:B------:R-:W-:Y:S01]  /*54e0*/  F2FP.BF16.F32.PACK_AB R185, R80, R185 ;  /* 0x000000b950b9723e */ /* 0x000fe200000010ff */
[--C-:B------:R-:W-:Y:S01]  /*54f0*/  IMAD.MOV.U32 R80, RZ, RZ, R87.reuse ;  /* 0x000000ffff507224 */ /* 0x100fe200078e0057 */
[----:B------:R-:W-:Y:S01]  /*5500*/  F2FP.BF16.F32.PACK_AB R180, R21, R180 ;  /* 0x000000b415b4723e */ /* 0x000fe200000010ff */
[--C-:B------:R-:W-:Y:S01]  /*5510*/  IMAD.MOV.U32 R47, RZ, RZ, R87.reuse ;  /* 0x000000ffff2f7224 */ /* 0x100fe200078e0057 */
[----:B------:R-:W3:Y:S01]  /*5520*/  MUFU.EX2 R189, R189 ;  /* 0x000000bd00bd7308 */ /* 0x000ee20000000800 */
[----:B-1----:R-:W-:Y:S01]  /*5530*/  FADD.FTZ R65, R187, R58 ;  /* 0x0000003abb417221 */ /* 0x002fe20000010000 */
[----:B------:R-:W-:Y:S01]  /*5540*/  F2FP.BF16.F32.PACK_AB R181, R20, R181 ;  /* 0x000000b514b5723e */ /* 0x000fe200000010ff */
[----:B------:R-:W-:-:S02]  /*5550*/  IMAD.MOV.U32 R43, RZ, RZ, R87 ;  /* 0x000000ffff2b7224 */ /* 0x000fc400078e0057 */
[--C-:B------:R-:W-:Y:S02]  /*5560*/  IMAD.MOV.U32 R41, RZ, RZ, R87.reuse ;  /* 0x000000ffff297224 */ /* 0x100fe400078e0057 */
[----:B------:R-:W-:Y:S01]  /*5570*/  IMAD.MOV.U32 R36, RZ, RZ, R87 ;  /* 0x000000ffff247224 */ /* 0x000fe200078e0057 */
[----:B------:R-:W2:Y:S01]  /*5580*/  MUFU.EX2 R84, R84 ;  /* 0x0000005400547308 */ /* 0x000ea20000000800 */
[C---:B----4-:R-:W-:Y:S01]  /*5590*/  FADD.FTZ R58, R82.reuse, R65 ;  /* 0x00000041523a7221 */ /* 0x050fe20000010000 */
[----:B------:R-:W-:Y:S01]  /*55a0*/  F2FP.BF16.F32.PACK_AB R187, R82, R187 ;  /* 0x000000bb52bb723e */ /* 0x000fe200000010ff */
[--C-:B------:R-:W-:Y:S02]  /*55b0*/  IMAD.MOV.U32 R82, RZ, RZ, R87.reuse ;  /* 0x000000ffff527224 */ /* 0x100fe400078e0057 */
[--C-:B------:R-:W-:Y:S02]  /*55c0*/  IMAD.MOV.U32 R35, RZ, RZ, R87.reuse ;  /* 0x000000ffff237224 */ /* 0x100fe400078e0057 */
[--C-:B------:R-:W-:Y:S01]  /*55d0*/  IMAD.MOV.U32 R33, RZ, RZ, R87.reuse ;  /* 0x000000ffff217224 */ /* 0x100fe200078e0057 */
[----:B------:R-:W1:Y:S01]  /*55e0*/  MUFU.EX2 R191, R191 ;  /* 0x000000bf00bf7308 */ /* 0x000e620000000800 */
[----:B---3--:R-:W-:Y:S01]  /*55f0*/  FADD.FTZ R65, R189, R58 ;  /* 0x0000003abd417221 */ /* 0x008fe20000010000 */
[----:B------:R-:W-:-:S02]  /*5600*/  IMAD.MOV.U32 R58, RZ, RZ, R87 ;  /* 0x000000ffff3a7224 */ /* 0x000fc400078e0057 */
[--C-:B------:R-:W-:Y:S02]  /*5610*/  IMAD.MOV.U32 R29, RZ, RZ, R87.reuse ;  /* 0x000000ffff1d7224 */ /* 0x100fe400078e0057 */
[----:B------:R-:W-:Y:S02]  /*5620*/  IMAD.MOV.U32 R25, RZ, RZ, R87 ;  /* 0x000000ffff197224 */ /* 0x000fe400078e0057 */
[----:B------:R-:W3:Y:S01]  /*5630*/  MUFU.EX2 R86, R86 ;  /* 0x0000005600567308 */ /* 0x000ee20000000800 */
[C---:B--2---:R-:W-:Y:S01]  /*5640*/  FADD.FTZ R40, R84.reuse, R65 ;  /* 0x0000004154287221 */ /* 0x044fe20000010000 */
[----:B------:R-:W-:Y:S01]  /*5650*/  F2FP.BF16.F32.PACK_AB R189, R84, R189 ;  /* 0x000000bd54bd723e */ /* 0x000fe200000010ff */
[----:B------:R-:W-:-:S05]  /*5660*/  IMAD.MOV.U32 R84, RZ, RZ, R87 ;  /* 0x000000ffff547224 */ /* 0x000fca00078e0057 */
[----:B------:R-:W2:Y:S01]  /*5670*/  MUFU.EX2 R193, R193 ;  /* 0x000000c100c17308 */ /* 0x000ea20000000800 */
[----:B-1----:R-:W-:-:S07]  /*5680*/  FADD.FTZ R65, R191, R40 ;  /* 0x00000028bf417221 */ /* 0x002fce0000010000 */
[----:B------:R-:W1:Y:S01]  /*5690*/  MUFU.EX2 R72, R72 ;  /* 0x0000004800487308 */ /* 0x000e620000000800 */
[C---:B---3--:R-:W-:Y:S01]  /*56a0*/  FADD.FTZ R40, R86.reuse, R65 ;  /* 0x0000004156287221 */ /* 0x048fe20000010000 */
[----:B------:R-:W-:Y:S01]  /*56b0*/  F2FP.BF16.F32.PACK_AB R191, R86, R191 ;  /* 0x000000bf56bf723e */ /* 0x000fe200000010ff */
[----:B------:R-:W-:-:S05]  /*56c0*/  IMAD.MOV.U32 R86, RZ, RZ, R87 ;  /* 0x000000ffff567224 */ /* 0x000fca00078e0057 */
[----:B------:R-:W3:Y:S01]  /*56d0*/  MUFU.EX2 R195, R195 ;  /* 0x000000c300c37308 */ /* 0x000ee20000000800 */
[----:B--2---:R-:W-:-:S07]  /*56e0*/  FADD.FTZ R65, R193, R40 ;  /* 0x00000028c1417221 */ /* 0x004fce0000010000 */
[----:B------:R2:W-:Y:S01]  /*56f0*/  MUFU.EX2 R12, R50 ;  /* 0x00000032000c7308 */ /* 0x0005e20000000800 */
[C---:B-1----:R-:W-:Y:S01]  /*5700*/  FADD.FTZ R40, R72.reuse, R65 ;  /* 0x0000004148287221 */ /* 0x042fe20000010000 */
[----:B------:R-:W-:Y:S01]  /*5710*/  F2FP.BF16.F32.PACK_AB R193, R72, R193 ;  /* 0x000000c148c1723e */ /* 0x000fe200000010ff */
[----:B------:R-:W-:-:S05]  /*5720*/  IMAD.MOV.U32 R72, RZ, RZ, R87 ;  /* 0x000000ffff487224 */ /* 0x000fca00078e0057 */
[----:B------:R-:W1:Y:S01]  /*5730*/  MUFU.EX2 R74, R74 ;  /* 0x0000004a004a7308 */ /* 0x000e620000000800 */
[----:B--2---:R-:W-:Y:S01]  /*5740*/  FADD.FTZ R50, R198, R67 ;  /* 0x00000043c6327221 */ /* 0x004fe20000010000 */
[----:B---3--:R-:W-:Y:S01]  /*5750*/  FADD.FTZ R65, R195, R40 ;  /* 0x00000028c3417221 */ /* 0x008fe20000010000 */
[C---:B------:R-:W-:Y:S02]  /*5760*/  F2FP.BF16.F32.PACK_AB R198, R49.reuse, R198 ;  /* 0x000000c631c6723e */ /* 0x040fe400000010ff */
[----:B------:R-:W-:Y:S01]  /*5770*/  FADD.FTZ R67, R49, R50 ;  /* 0x0000003231437221 */ /* 0x000fe20000010000 */
[----:B------:R-:W-:Y:S02]  /*5780*/  IMAD.MOV.U32 R49, RZ, RZ, R87 ;  /* 0x000000ffff317224 */ /* 0x000fe400078e0057 */
[----:B------:R-:W2:Y:S01]  /*5790*/  MUFU.EX2 R197, R197 ;  /* 0x000000c500c57308 */ /* 0x000ea20000000800 */
[----:B------:R-:W-:Y:S01]  /*57a0*/  FADD.FTZ R50, R200, R67 ;  /* 0x00000043c8327221 */ /* 0x000fe20000010000 */
[----:B------:R-:W-:-:S03]  /*57b0*/  F2FP.BF16.F32.PACK_AB R200, R51, R200 ;  /* 0x000000c833c8723e */ /* 0x000fc600000010ff */
[----:B------:R-:W-:Y:S01]  /*57c0*/  FADD.FTZ R67, R51, R50 ;  /* 0x0000003233437221 */ /* 0x000fe20000010000 */
[----:B------:R-:W-:Y:S02]  /*57d0*/  IMAD.MOV.U32 R51, RZ, RZ, R87 ;  /* 0x000000ffff337224 */ /* 0x000fe400078e0057 */
[----:B------:R-:W3:Y:S01]  /*57e0*/  MUFU.EX2 R64, R64 ;  /* 0x0000004000407308 */ /* 0x000ee20000000800 */
[C---:B-1----:R-:W-:Y:S01]  /*57f0*/  FADD.FTZ R40, R74.reuse, R65 ;  /* 0x000000414a287221 */ /* 0x042fe20000010000 */
[----:B------:R-:W-:Y:S01]  /*5800*/  F2FP.BF16.F32.PACK_AB R195, R74, R195 ;  /* 0x000000c34ac3723e */ /* 0x000fe200000010ff */
[--C-:B------:R-:W-:Y:S02]  /*5810*/  IMAD.MOV.U32 R74, RZ, RZ, R87.reuse ;  /* 0x000000ffff4a7224 */ /* 0x100fe400078e0057 */
[----:B------:R-:W-:-:S03]  /*5820*/  IMAD.MOV.U32 R50, RZ, RZ, R87 ;  /* 0x000000ffff327224 */ /* 0x000fc600078e0057 */
[----:B------:R-:W-:Y:S01]  /*5830*/  MUFU.EX2 R27, R27 ;  /* 0x0000001b001b7308 */ /* 0x000fe20000000800 */
[----:B--2---:R-:W-:-:S07]  /*5840*/  FADD.FTZ R65, R197, R40 ;  /* 0x00000028c5417221 */ /* 0x004fce0000010000 */
[----:B------:R-:W1:Y:S01]  /*5850*/  MUFU.EX2 R199, R199 ;  /* 0x000000c700c77308 */ /* 0x000e620000000800 */
[C---:B---3--:R-:W-:Y:S01]  /*5860*/  FADD.FTZ R40, R64.reuse, R65 ;  /* 0x0000004140287221 */ /* 0x048fe20000010000 */
[----:B------:R-:W-:Y:S01]  /*5870*/  F2FP.BF16.F32.PACK_AB R197, R64, R197 ;  /* 0x000000c540c5723e */ /* 0x000fe200000010ff */
[--C-:B------:R-:W-:Y:S02]  /*5880*/  IMAD.MOV.U32 R65, RZ, RZ, R87.reuse ;  /* 0x000000ffff417224 */ /* 0x100fe400078e0057 */
[----:B------:R-:W-:-:S03]  /*5890*/  IMAD.MOV.U32 R64, RZ, RZ, R87 ;  /* 0x000000ffff407224 */ /* 0x000fc600078e0057 */
[----:B------:R-:W2:Y:S08]  /*58a0*/  MUFU.EX2 R206, R206 ;  /* 0x000000ce00ce7308 */ /* 0x000eb00000000800 */
[----:B------:R3:W-:Y:S01]  /*58b0*/  MUFU.EX2 R207, R44 ;  /* 0x0000002c00cf7308 */ /* 0x0007e20000000800 */
[----:B-1----:R-:W-:-:S07]  /*58c0*/  FADD.FTZ R13, R199, R40 ;  /* 0x00000028c70d7221 */ /* 0x002fce0000010000 */
[----:B------:R-:W1:Y:S01]  /*58d0*/  MUFU.EX2 R66, R66 ;  /* 0x0000004200427308 */ /* 0x000e620000000800 */
[----:B---3--:R-:W-:Y:S01]  /*58e0*/  FADD.FTZ R44, R202, R67 ;  /* 0x00000043ca2c7221 */ /* 0x008fe20000010000 */
[----:B------:R-:W-:-:S03]  /*58f0*/  F2FP.BF16.F32.PACK_AB R202, R39, R202 ;  /* 0x000000ca27ca723e */ /* 0x000fc600000010ff */
[----:B------:R-:W-:Y:S01]  /*5900*/  FADD.FTZ R67, R39, R44 ;  /* 0x0000002c27437221 */ /* 0x000fe20000010000 */
[----:B------:R-:W-:Y:S02]  /*5910*/  IMAD.MOV.U32 R39, RZ, RZ, R87 ;  /* 0x000000ffff277224 */ /* 0x000fe400078e0057 */
[----:B------:R-:W3:Y:S01]  /*5920*/  MUFU.EX2 R31, R31 ;  /* 0x0000001f001f7308 */ /* 0x000ee20000000800 */
[----:B------:R-:W-:Y:S01]  /*5930*/  FADD.FTZ R44, R204, R67 ;  /* 0x00000043cc2c7221 */ /* 0x000fe20000010000 */
[C---:B------:R-:W-:Y:S01]  /*5940*/  F2FP.BF16.F32.PACK_AB R204, R27.reuse, R204 ;  /* 0x000000cc1bcc723e */ /* 0x040fe200000010ff */
[--C-:B------:R-:W-:Y:S02]  /*5950*/  IMAD.MOV.U32 R67, RZ, RZ, R87.reuse ;  /* 0x000000ffff437224 */ /* 0x100fe400078e0057 */
[----:B------:R-:W-:Y:S01]  /*5960*/  FADD.FTZ R63, R27, R44 ;  /* 0x0000002c1b3f7221 */ /* 0x000fe20000010000 */
[----:B------:R-:W-:Y:S02]  /*5970*/  IMAD.MOV.U32 R44, RZ, RZ, R87 ;  /* 0x000000ffff2c7224 */ /* 0x000fe400078e0057 */
[----:B------:R-:W-:Y:S01]  /*5980*/  MUFU.EX2 R201, R201 ;  /* 0x000000c900c97308 */ /* 0x000fe20000000800 */
[----:B--2---:R-:W-:Y:S01]  /*5990*/  FADD.FTZ R40, R206, R63 ;  /* 0x0000003fce287221 */ /* 0x004fe20000010000 */
[----:B-1----:R-:W-:Y:S01]  /*59a0*/  F2FP.BF16.F32.PACK_AB R199, R66, R199 ;  /* 0x000000c742c7723e */ /* 0x002fe200000010ff */
[----:B------:R-:W-:-:S02]  /*59b0*/  IMAD.MOV.U32 R63, RZ, RZ, R87 ;  /* 0x000000ffff3f7224 */ /* 0x000fc400078e0057 */
[----:B------:R-:W-:-:S03]  /*59c0*/  IMAD.MOV.U32 R27, RZ, RZ, R87 ;  /* 0x000000ffff1b7224 */ /* 0x000fc600078e0057 */
[----:B------:R-:W1:Y:S01]  /*59d0*/  MUFU.EX2 R208, R208 ;  /* 0x000000d000d07308 */ /* 0x000e620000000800 */
[C---:B---3--:R-:W-:Y:S01]  /*59e0*/  FADD.FTZ R15, R31.reuse, R40 ;  /* 0x000000281f0f7221 */ /* 0x048fe20000010000 */
[----:B------:R-:W-:Y:S01]  /*59f0*/  F2FP.BF16.F32.PACK_AB R206, R31, R206 ;  /* 0x000000ce1fce723e */ /* 0x000fe200000010ff */
[----:B------:R-:W-:-:S05]  /*5a00*/  IMAD.MOV.U32 R31, RZ, RZ, R87 ;  /* 0x000000ffff1f7224 */ /* 0x000fca00078e0057 */
[----:B------:R-:W-:Y:S08]  /*5a10*/  MUFU.EX2 R48, R48 ;  /* 0x0000003000307308 */ /* 0x000ff00000000800 */
[----:B------:R-:W2:Y:S01]  /*5a20*/  MUFU.EX2 R53, R53 ;  /* 0x0000003500357308 */ /* 0x000ea20000000800 */
[----:B-1----:R-:W-:-:S07]  /*5a30*/  FADD.FTZ R40, R208, R15 ;  /* 0x0000000fd0287221 */ /* 0x002fce0000010000 */
[----:B------:R-:W1:Y:S08]  /*5a40*/  MUFU.EX2 R203, R203 ;  /* 0x000000cb00cb7308 */ /* 0x000e700000000800 */
[----:B------:R-:W3:Y:S01]  /*5a50*/  MUFU.EX2 R210, R210 ;  /* 0x000000d200d27308 */ /* 0x000ee20000000800 */
[C---:B--2---:R-:W-:Y:S01]  /*5a60*/  FADD.FTZ R15, R53.reuse, R40 ;  /* 0x00000028350f7221 */ /* 0x044fe20000010000 */
[----:B------:R-:W-:Y:S01]  /*5a70*/  F2FP.BF16.F32.PACK_AB R208, R53, R208 ;  /* 0x000000d035d0723e */ /* 0x000fe200000010ff */
[----:B------:R-:W-:-:S02]  /*5a80*/  IMAD.MOV.U32 R53, RZ, RZ, R87 ;  /* 0x000000ffff357224 */ /* 0x000fc400078e0057 */
[----:B------:R-:W-:-:S03]  /*5a90*/  IMAD.MOV.U32 R40, RZ, RZ, R87 ;  /* 0x000000ffff287224 */ /* 0x000fc600078e0057 */
[----:B------:R-:W2:Y:S08]  /*5aa0*/  MUFU.EX2 R52, R52 ;  /* 0x0000003400347308 */ /* 0x000eb00000000800 */
[----:B------:R4:W-:Y:S08]  /*5ab0*/  MUFU.EX2 R209, R32 ;  /* 0x0000002000d17308 */ /* 0x0009f00000000800 */
[----:B------:R-:W5:Y:S01]  /*5ac0*/  MUFU.EX2 R55, R55 ;  /* 0x0000003700377308 */ /* 0x000f620000000800 */
[----:B----4-:R-:W-:Y:S01]  /*5ad0*/  FADD.FTZ R32, R66, R13 ;  /* 0x0000000d42207221 */ /* 0x010fe20000010000 */
[----:B------:R-:W-:-:S03]  /*5ae0*/  IMAD.MOV.U32 R66, RZ, RZ, R87 ;  /* 0x000000ffff427224 */ /* 0x000fc600078e0057 */
[----:B------:R-:W-:Y:S01]  /*5af0*/  FADD.FTZ R13, R201, R32 ;  /* 0x00000020c90d7221 */ /* 0x000fe20000010000 */
[C---:B------:R-:W-:Y:S02]  /*5b00*/  F2FP.BF16.F32.PACK_AB R201, R48.reuse, R201 ;  /* 0x000000c930c9723e */ /* 0x040fe400000010ff */
[----:B------:R-:W4:Y:S01]  /*5b10*/  MUFU.EX2 R205, R205 ;  /* 0x000000cd00cd7308 */ /* 0x000f220000000800 */
[----:B------:R-:W-:Y:S01]  /*5b20*/  FADD.FTZ R32, R48, R13 ;  /* 0x0000000d30207221 */ /* 0x000fe20000010000 */
[----:B------:R-:W-:-:S03]  /*5b30*/  IMAD.MOV.U32 R48, RZ, RZ, R87 ;  /* 0x000000ffff307224 */ /* 0x000fc600078e0057 */
[----:B-1----:R-:W-:Y:S01]  /*5b40*/  FADD.FTZ R13, R203, R32 ;  /* 0x00000020cb0d7221 */ /* 0x002fe20000010000 */
[----:B---3--:R-:W-:Y:S01]  /*5b50*/  FADD.FTZ R32, R210, R15 ;  /* 0x0000000fd2207221 */ /* 0x008fe20000010000 */
[----:B--2---:R-:W-:Y:S01]  /*5b60*/  F2FP.BF16.F32.PACK_AB R203, R52, R203 ;  /* 0x000000cb34cb723e */ /* 0x004fe200000010ff */
[----:B------:R-:W1:Y:S01]  /*5b70*/  MUFU.EX2 R212, R212 ;  /* 0x000000d400d47308 */ /* 0x000e620000000800 */
[C---:B-----5:R-:W-:Y:S01]  /*5b80*/  F2FP.BF16.F32.PACK_AB R210, R55.reuse, R210 ;  /* 0x000000d237d2723e */ /* 0x060fe200000010ff */
[----:B------:R-:W-:Y:S01]  /*5b90*/  FADD.FTZ R15, R55, R32 ;  /* 0x00000020370f7221 */ /* 0x000fe20000010000 */
[--C-:B------:R-:W-:Y:S02]  /*5ba0*/  IMAD.MOV.U32 R55, RZ, RZ, R87.reuse ;  /* 0x000000ffff377224 */ /* 0x100fe400078e0057 */
[----:B------:R-:W-:-:S03]  /*5bb0*/  IMAD.MOV.U32 R32, RZ, RZ, R87 ;  /* 0x000000ffff207224 */ /* 0x000fc600078e0057 */
[----:B------:R-:W2:Y:S08]  /*5bc0*/  MUFU.EX2 R57, R57 ;  /* 0x0000003900397308 */ /* 0x000eb00000000800 */
[----:B------:R-:W3:Y:S08]  /*5bd0*/  MUFU.EX2 R54, R54 ;  /* 0x0000003600367308 */ /* 0x000ef00000000800 */
[----:B------:R5:W-:Y:S08]  /*5be0*/  MUFU.EX2 R211, R24 ;  /* 0x0000001800d37308 */ /* 0x000bf00000000800 */
[----:B------:R-:W3:Y:S01]  /*5bf0*/  MUFU.EX2 R42, R42 ;  /* 0x0000002a002a7308 */ /* 0x000ee20000000800 */
[----:B-----5:R-:W-:Y:S01]  /*5c00*/  FADD.FTZ R24, R52, R13 ;  /* 0x0000000d34187221 */ /* 0x020fe20000010000 */
[----:B------:R-:W-:-:S03]  /*5c10*/  IMAD.MOV.U32 R52, RZ, RZ, R87 ;  /* 0x000000ffff347224 */ /* 0x000fc600078e0057 */
[----:B----4-:R-:W-:Y:S01]  /*5c20*/  FADD.FTZ R13, R205, R24 ;  /* 0x00000018cd0d7221 */ /* 0x010fe20000010000 */
[----:B-1----:R-:W-:Y:S01]  /*5c30*/  FADD.FTZ R24, R212, R15 ;  /* 0x0000000fd4187221 */ /* 0x002fe20000010000 */
[C---:B--2---:R-:W-:Y:S01]  /*5c40*/  F2FP.BF16.F32.PACK_AB R212, R57.reuse, R212 ;  /* 0x000000d439d4723e */ /* 0x044fe200000010ff */
[----:B------:R-:W1:Y:S01]  /*5c50*/  MUFU.EX2 R46, R46 ;  /* 0x0000002e002e7308 */ /* 0x000e620000000800 */
[C---:B------:R-:W-:Y:S01]  /*5c60*/  FADD.FTZ R13, R12.reuse, R13 ;  /* 0x0000000d0c0d7221 */ /* 0x040fe20000010000 */
[----:B------:R-:W-:Y:S01]  /*5c70*/  FADD.FTZ R15, R57, R24 ;  /* 0x00000018390f7221 */ /* 0x000fe20000010000 */
[----:B------:R-:W-:Y:S01]  /*5c80*/  F2FP.BF16.F32.PACK_AB R205, R12, R205 ;  /* 0x000000cd0ccd723e */ /* 0x000fe200000010ff */
[----:B------:R-:W-:Y:S02]  /*5c90*/  IMAD.MOV.U32 R57, RZ, RZ, R87 ;  /* 0x000000ffff397224 */ /* 0x000fe400078e0057 */
[----:B---3--:R-:W-:Y:S02]  /*5ca0*/  FADD.FTZ R24, R54, R13 ;  /* 0x0000000d36187221 */ /* 0x008fe40000010000 */
[----:B------:R-:W2:Y:S02]  /*5cb0*/  MUFU.EX2 R34, R34 ;  /* 0x0000002200227308 */ /* 0x000ea40000000800 */
[C---:B------:R-:W-:Y:S01]  /*5cc0*/  FADD.FTZ R13, R207.reuse, R24 ;  /* 0x00000018cf0d7221 */ /* 0x040fe20000010000 */
[----:B------:R-:W-:Y:S01]  /*5cd0*/  F2FP.BF16.F32.PACK_AB R207, R207, R54 ;  /* 0x00000036cfcf723e */ /* 0x000fe200000010ff */
[----:B------:R-:W-:-:S02]  /*5ce0*/  IMAD.MOV.U32 R54, RZ, RZ, R87 ;  /* 0x000000ffff367224 */ /* 0x000fc400078e0057 */
[----:B------:R-:W-:Y:S02]  /*5cf0*/  FADD.FTZ R24, R42, R13 ;  /* 0x0000000d2a187221 */ /* 0x000fe40000010000 */
[----:B------:R-:W3:Y:S02]  /*5d00*/  MUFU.EX2 R213, R28 ;  /* 0x0000001c00d57308 */ /* 0x000ee40000000800 */
[C---:B------:R-:W-:Y:S01]  /*5d10*/  FADD.FTZ R13, R209.reuse, R24 ;  /* 0x00000018d10d7221 */ /* 0x040fe20000010000 */
[----:B------:R-:W-:Y:S01]  /*5d20*/  F2FP.BF16.F32.PACK_AB R209, R209, R42 ;  /* 0x0000002ad1d1723e */ /* 0x000fe200000010ff */
[----:B------:R-:W-:Y:S02]  /*5d30*/  IMAD.MOV.U32 R42, RZ, RZ, R87 ;  /* 0x000000ffff2a7224 */ /* 0x000fe400078e0057 */
[----:B-1----:R-:W-:Y:S02]  /*5d40*/  FADD.FTZ R24, R46, R13 ;  /* 0x0000000d2e187221 */ /* 0x002fe40000010000 */
[----:B------:R-:W1:Y:S02]  /*5d50*/  MUFU.EX2 R38, R38 ;  /* 0x0000002600267308 */ /* 0x000e640000000800 */
[C---:B------:R-:W-:Y:S01]  /*5d60*/  FADD.FTZ R13, R211.reuse, R24 ;  /* 0x00000018d30d7221 */ /* 0x040fe20000010000 */
[----:B------:R-:W-:Y:S01]  /*5d70*/  F2FP.BF16.F32.PACK_AB R211, R211, R46 ;  /* 0x0000002ed3d3723e */ /* 0x000fe200000010ff */
[----:B------:R-:W-:-:S02]  /*5d80*/  IMAD.MOV.U32 R46, RZ, RZ, R87 ;  /* 0x000000ffff2e7224 */ /* 0x000fc400078e0057 */
[----:B--2---:R-:W-:Y:S01]  /*5d90*/  FADD.FTZ R14, R34, R13 ;  /* 0x0000000d220e7221 */ /* 0x004fe20000010000 */
[--C-:B------:R-:W-:Y:S01]  /*5da0*/  IMAD.MOV.U32 R24, RZ, RZ, R87.reuse ;  /* 0x000000ffff187224 */ /* 0x100fe200078e0057 */
[----:B------:R-:W2:Y:S02]  /*5db0*/  MUFU.EX2 R214, R214 ;  /* 0x000000d600d67308 */ /* 0x000ea40000000800 */
[C---:B---3--:R-:W-:Y:S01]  /*5dc0*/  FADD.FTZ R13, R213.reuse, R14 ;  /* 0x0000000ed50d7221 */ /* 0x048fe20000010000 */
[----:B------:R-:W-:Y:S01]  /*5dd0*/  F2FP.BF16.F32.PACK_AB R213, R213, R34 ;  /* 0x00000022d5d5723e */ /* 0x000fe200000010ff */
[----:B------:R-:W-:-:S04]  /*5de0*/  IMAD.MOV.U32 R34, RZ, RZ, R87 ;  /* 0x000000ffff227224 */ /* 0x000fc800078e0057 */
[----:B------:R-:W3:Y:S01]  /*5df0*/  MUFU.EX2 R215, R120 ;  /* 0x0000007800d77308 */ /* 0x000ee20000000800 */
[----:B-1----:R-:W-:-:S07]  /*5e00*/  FADD.FTZ R14, R38, R13 ;  /* 0x0000000d260e7221 */ /* 0x002fce0000010000 */
[----:B------:R-:W1:Y:S01]  /*5e10*/  MUFU.EX2 R59, R59 ;  /* 0x0000003b003b7308 */ /* 0x000e620000000800 */
[----:B--2---:R-:W-:-:S07]  /*5e20*/  FADD.FTZ R28, R214, R15 ;  /* 0x0000000fd61c7221 */ /* 0x004fce0000010000 */
[----:B------:R-:W2:Y:S01]  /*5e30*/  MUFU.EX2 R26, R26 ;  /* 0x0000001a001a7308 */ /* 0x000ea20000000800 */
[C---:B---3--:R-:W-:Y:S01]  /*5e40*/  FADD.FTZ R13, R215.reuse, R14 ;  /* 0x0000000ed70d7221 */ /* 0x048fe20000010000 */
[----:B------:R-:W-:Y:S01]  /*5e50*/  F2FP.BF16.F32.PACK_AB R215, R215, R38 ;  /* 0x00000026d7d7723e */ /* 0x000fe200000010ff */
[----:B------:R-:W-:-:S05]  /*5e60*/  IMAD.MOV.U32 R38, RZ, RZ, R87 ;  /* 0x000000ffff267224 */ /* 0x000fca00078e0057 */
[----:B------:R-:W3:Y:S01]  /*5e70*/  MUFU.EX2 R216, R216 ;  /* 0x000000d800d87308 */ /* 0x000ee20000000800 */
[C---:B-1----:R-:W-:Y:S01]  /*5e80*/  FADD.FTZ R15, R59.reuse, R28 ;  /* 0x0000001c3b0f7221 */ /* 0x042fe20000010000 */
[----:B------:R-:W-:Y:S01]  /*5e90*/  F2FP.BF16.F32.PACK_AB R214, R59, R214 ;  /* 0x000000d63bd6723e */ /* 0x000fe200000010ff */
[----:B------:R-:W-:-:S05]  /*5ea0*/  IMAD.MOV.U32 R59, RZ, RZ, R87 ;  /* 0x000000ffff3b7224 */ /* 0x000fca00078e0057 */
[----:B------:R-:W1:Y:S01]  /*5eb0*/  MUFU.EX2 R217, R100 ;  /* 0x0000006400d97308 */ /* 0x000e620000000800 */
[----:B--2---:R-:W-:-:S07]  /*5ec0*/  FADD.FTZ R14, R26, R13 ;  /* 0x0000000d1a0e7221 */ /* 0x004fce0000010000 */
[----:B------:R2:W4:Y:S01]  /*5ed0*/  MUFU.EX2 R61, R194 ;  /* 0x000000c2003d7308 */ /* 0x0005220000000800 */
[----:B---3--:R-:W-:-:S07]  /*5ee0*/  FADD.FTZ R28, R216, R15 ;  /* 0x0000000fd81c7221 */ /* 0x008fce0000010000 */
[----:B------:R-:W3:Y:S01]  /*5ef0*/  MUFU.EX2 R30, R30 ;  /* 0x0000001e001e7308 */ /* 0x000ee20000000800 */
[C---:B-1----:R-:W-:Y:S01]  /*5f00*/  FADD.FTZ R13, R217.reuse, R14 ;  /* 0x0000000ed90d7221 */ /* 0x042fe20000010000 */
[----:B--2---:R-:W-:Y:S01]  /*5f10*/  F2FP.BF16.F32.PACK_AB R194, R112, R45 ;  /* 0x0000002d70c2723e */ /* 0x004fe200000010ff */
[--C-:B------:R-:W-:Y:S01]  /*5f20*/  IMAD.MOV.U32 R45, RZ, RZ, R87.reuse ;  /* 0x000000ffff2d7224 */ /* 0x100fe200078e0057 */
[----:B------:R-:W-:Y:S01]  /*5f30*/  F2FP.BF16.F32.PACK_AB R217, R217, R26 ;  /* 0x0000001ad9d9723e */ /* 0x000fe200000010ff */
[----:B------:R-:W-:-:S03]  /*5f40*/  IMAD.MOV.U32 R26, RZ, RZ, R87 ;  /* 0x000000ffff1a7224 */ /* 0x000fc600078e0057 */
[----:B------:R-:W1:Y:S01]  /*5f50*/  MUFU.EX2 R218, R218 ;  /* 0x000000da00da7308 */ /* 0x000e620000000800 */
[C---:B----4-:R-:W-:Y:S01]  /*5f60*/  FADD.FTZ R15, R61.reuse, R28 ;  /* 0x0000001c3d0f7221 */ /* 0x050fe20000010000 */
[----:B------:R-:W-:Y:S01]  /*5f70*/  F2FP.BF16.F32.PACK_AB R216, R61, R216 ;  /* 0x000000d83dd8723e */ /* 0x000fe200000010ff */
[----:B------:R-:W-:-:S05]  /*5f80*/  IMAD.MOV.U32 R61, RZ, RZ, R87 ;  /* 0x000000ffff3d7224 */ /* 0x000fca00078e0057 */
[----:B------:R2:W4:Y:S01]  /*5f90*/  MUFU.EX2 R219, R60 ;  /* 0x0000003c00db7308 */ /* 0x0005220000000800 */
[----:B---3--:R-:W-:-:S07]  /*5fa0*/  FADD.FTZ R14, R30, R13 ;  /* 0x0000000d1e0e7221 */ /* 0x008fce0000010000 */
[----:B------:R-:W3:Y:S01]  /*5fb0*/  MUFU.EX2 R37, R37 ;  /* 0x0000002500257308 */ /* 0x000ee20000000800 */
[----:B-1----:R-:W-:Y:S01]  /*5fc0*/  FADD.FTZ R28, R218, R15 ;  /* 0x0000000fda1c7221 */ /* 0x002fe20000010000 */
[--C-:B--2---:R-:W-:Y:S02]  /*5fd0*/  IMAD.MOV.U32 R60, RZ, RZ, R87.reuse ;  /* 0x000000ffff3c7224 */ /* 0x104fe400078e0057 */
[C---:B----4-:R-:W-:Y:S01]  /*5fe0*/  FADD.FTZ R14, R219.reuse, R14 ;  /* 0x0000000edb0e7221 */ /* 0x050fe20000010000 */
[----:B------:R-:W-:Y:S01]  /*5ff0*/  F2FP.BF16.F32.PACK_AB R219, R219, R30 ;  /* 0x0000001edbdb723e */ /* 0x000fe200000010ff */
[--C-:B------:R-:W-:Y:S02]  /*6000*/  IMAD.MOV.U32 R30, RZ, RZ, R87.reuse ;  /* 0x000000ffff1e7224 */ /* 0x100fe400078e0057 */
[C---:B---3--:R-:W-:Y:S01]  /*6010*/  FADD.FTZ R15, R37.reuse, R28 ;  /* 0x0000001c250f7221 */ /* 0x048fe20000010000 */
[----:B------:R-:W-:Y:S01]  /*6020*/  F2FP.BF16.F32.PACK_AB R218, R37, R218 ;  /* 0x000000da25da723e */ /* 0x000fe200000010ff */
[----:B------:R-:W-:-:S02]  /*6030*/  IMAD.MOV.U32 R37, RZ, RZ, R87 ;  /* 0x000000ffff257224 */ /* 0x000fc400078e0057 */
[----:B------:R-:W-:Y:S01]  /*6040*/  IMAD.MOV.U32 R28, RZ, RZ, R87 ;  /* 0x000000ffff1c7224 */ /* 0x000fe200078e0057 */
[----:B------:R-:W-:Y:S06]  /*6050*/  @!P2 BRA `(.L_x_15) ;  /* 0x0000004c007ca947 */ /* 0x000fec0003800000 */
[----:B------:R-:W-:Y:S01]  /*6060*/  IMAD.MOV.U32 R13, RZ, RZ, R88 ;  /* 0x000000ffff0d7224 */ /* 0x000fe200078e0058 */
[----:B------:R-:W-:Y:S01]  /*6070*/  CS2R R86, SRZ ;  /* 0x0000000000567805 */ /* 0x000fe2000001ff00 */
[----:B------:R-:W-:Y:S01]  /*6080*/  IMAD.MOV.U32 R21, RZ, RZ, R10 ;  /* 0x000000ffff157224 */ /* 0x000fe200078e000a */
[----:B------:R-:W-:Y:S02]  /*6090*/  CS2R R84, SRZ ;  /* 0x0000000000547805 */ /* 0x000fe4000001ff00 */
[----:B------:R-:W-:Y:S02]  /*60a0*/  CS2R R82, SRZ ;  /* 0x0000000000527805 */ /* 0x000fe4000001ff00 */
[----:B------:R-:W-:Y:S02]  /*60b0*/  CS2R R80, SRZ ;  /* 0x0000000000507805 */ /* 0x000fe4000001ff00 */
[----:B------:R-:W-:Y:S02]  /*60c0*/  CS2R R78, SRZ ;  /* 0x00000000004e7805 */ /* 0x000fe4000001ff00 */
[----:B------:R-:W-:-:S02]  /*60d0*/  CS2R R76, SRZ ;  /* 0x00000000004c7805 */ /* 0x000fc4000001ff00 */
[----:B------:R-:W-:Y:S02]  /*60e0*/  CS2R R74, SRZ ;  /* 0x00000000004a7805 */ /* 0x000fe4000001ff00 */
        /* <DEDUP_REMOVED lines=24> */
[----:B------:R-:W-:Y:S01]  /*6270*/  CS2R R24, SRZ ;  /* 0x0000000000187805 */ /* 0x000fe2000001ff00 */
[----:B------:R-:W-:Y:S01]  /*6280*/  UIADD3 UR60, UR60, -0x2, URZ ;  /* 0xfffffffe3c3c7890 */ /* 0x000fe2000fffe03f */
[----:B------:R-:W-:Y:S01]  /*6290*/  UMOV UR37, UR61 ;  /* 0x0000003d00257c82 */ /* 0x000fe20008000000 */
[----:B------:R-:W-:-:S10]  /*62a0*/  UMOV UR7, UR38 ;  /* 0x0000002600077c82 */ /* 0x000fd40008000000 */
.L_x_24:
[----:B------:R-:W-:Y:S01]  /*62b0*/  R2UR UR6, R18 ;  /* 0x00000000120672ca */ /* 0x000fe200000e0000 */
[----:B------:R-:W-:-:S04]  /*62c0*/  UIADD3 UR38, UR7, 0x1, URZ ;  /* 0x0000000107267890 */ /* 0x000fc8000fffe03f */
[----:B------:R-:W-:-:S04]  /*62d0*/  UISETP.NE.AND UP0, UPT, UR38, 0x2, UPT ;  /* 0x000000022600788c */ /* 0x000fc8000bf05270 */
[----:B------:R-:W-:Y:S02]  /*62e0*/  USEL UR61, URZ, 0x1, UP0 ;  /* 0x000000013f3d7887 */ /* 0x000fe40008000000 */
[----:B------:R-:W-:Y:S02]  /*62f0*/  USEL UR38, UR38, URZ, UP0 ;  /* 0x0000003f26267287 */ /* 0x000fe40008000000 */
[----:B------:R-:W-:Y:S01]  /*6300*/  ISETP.NE.AND P3, PT, RZ, UR6, PT ;  /* 0x00000006ff007c0c */ /* 0x000fe2000bf65270 */
[----:B------:R-:W-:-:S12]  /*6310*/  ULOP3.LUT UR61, UR37, UR61, URZ, 0x3c, !UPT ;  /* 0x0000003d253d7292 */ /* 0x000fd8000f8e3c3f */
[----:B------:R-:W-:Y:S05]  /*6320*/  @P3 BRA `(.L_x_16) ;  /* 0x00000000002c3947 */ /* 0x000fea0003800000 */
[----:B------:R-:W-:Y:S05]  /*6330*/  @!P0 BRA `(.L_x_17) ;  /* 0x0000000000048947 */ /* 0x000fea0003800000 */
[----:B------:R-:W-:Y:S01]  /*6340*/  BPT.TRAP 0x1 ;  /* 0x000000040000795c */ /* 0x000fe20000300000 */
.L_x_17:
[----:B------:R-:W-:Y:S01]  /*6350*/  ULEA UR6, UR38, UR39, 0x3 ;  /* 0x0000002726067291 */ /* 0x000fe2000f8e183f */
[----:B------:R-:W-:-:S05]  /*6360*/  IMAD.U32 R10, RZ, RZ, UR61 ;  /* 0x0000003dff0a7e24 */ /* 0x000fca000f8e00ff */
[----:B------:R-:W-:-:S04]  /*6370*/  SHF.L.U32 R10, R10, 0x1f, RZ ;  /* 0x0000001f0a0a7819 */ /* 0x000fc800000006ff */
[----:B------:R1:W2:Y:S01]  /*6380*/  SYNCS.PHASECHK.TRANS64.TRYWAIT P2, [UR6+0x34830], R10 ;  /* 0x0348300aff0075a7 */ /* 0x0002a20008040146 */
[----:B------:R-:W-:Y:S05]  /*6390*/  @!P0 BRA `(.L_x_18) ;  /* 0x0000000000048947 */ /* 0x000fea0003800000 */
[----:B------:R-:W-:Y:S01]  /*63a0*/  BPT.TRAP 0x1 ;  /* 0x000000040000795c */ /* 0x000fe20000300000 */
.L_x_18:
[----:B--2---:R-:W-:Y:S05]  /*63b0*/  @P2 BRA `(.L_x_16) ;  /* 0x0000000000082947 */ /* 0x004fea0003800000 */
[----:B------:R-:W2:Y:S02]  /*63c0*/  SYNCS.PHASECHK.TRANS64.TRYWAIT P2, [UR6+0x34830], R10 ;  /* 0x0348300aff0075a7 */ /* 0x000ea40008040146 */
[----:B--2---:R-:W-:Y:S05]  /*63d0*/  @!P2 BRA `(.L_x_19) ;  /* 0x000000900004a947 */ /* 0x004fea0003800000 */
.L_x_16:
[----:B--2---:R-:W2:Y:S01]  /*63e0*/  S2R R11, SR_TID.X ;  /* 0x00000000000b7919 */ /* 0x004ea20000002100 */
[----:B------:R-:W-:Y:S01]  /*63f0*/  R2UR UR6, R0 ;  /* 0x00000000000672ca */ /* 0x000fe200000e0000 */
[----:B------:R-:W-:Y:S01]  /*6400*/  UMOV UR59, 0x40000040 ;  /* 0x40000040003b7882 */ /* 0x000fe20000000000 */
[----:B------:R-:W-:Y:S01]  /*6410*/  R2UR UR18, R8 ;  /* 0x00000000081272ca */ /* 0x000fe200000e0000 */
[----:B------:R-:W-:Y:S01]  /*6420*/  UMOV UR23, 0x40000040 ;  /* 0x4000004000177882 */ /* 0x000fe20000000000 */
[----:B------:R-:W-:Y:S01]  /*6430*/  R2UR UR19, R9 ;  /* 0x00000000091372ca */ /* 0x000fe200000e0000 */
[----:B------:R-:W-:Y:S01]  /*6440*/  UMOV UR27, 0x40000040 ;  /* 0x40000040001b7882 */ /* 0x000fe20000000000 */
[----:B------:R-:W-:Y:S01]  /*6450*/  UMOV UR31, 0x40000040 ;  /* 0x40000040001f7882 */ /* 0x000fe20000000000 */
[----:B------:R-:W-:Y:S01]  /*6460*/  UMOV UR35, 0x40000040 ;  /* 0x4000004000237882 */ /* 0x000fe20000000000 */
[----:B------:R-:W-:Y:S01]  /*6470*/  UMOV UR43, 0x40000040 ;  /* 0x40000040002b7882 */ /* 0x000fe20000000000 */
[----:B------:R-:W-:Y:S01]  /*6480*/  UMOV UR47, 0x40000040 ;  /* 0x40000040002f7882 */ /* 0x000fe20000000000 */
[----:B------:R-:W-:Y:S01]  /*6490*/  UMOV UR51, 0x40000040 ;  /* 0x4000004000337882 */ /* 0x000fe20000000000 */
[----:B------:R-:W-:Y:S01]  /*64a0*/  UMOV UR55, 0x40000040 ;  /* 0x4000004000377882 */ /* 0x000fe20000000000 */
[----:B------:R-:W-:Y:S01]  /*64b0*/  R2UR UR14, R6 ;  /* 0x00000000060e72ca */ /* 0x000fe200000e0000 */
[----:B------:R-:W-:Y:S01]  /*64c0*/  UIMAD UR6, UR38, 0xb00, UR6 ;  /* 0x00000b00260678a4 */ /* 0x000fe2000f8e0206 */
[----:B------:R-:W-:Y:S01]  /*64d0*/  R2UR UR15, R7 ;  /* 0x00000000070f72ca */ /* 0x000fe200000e0000 */
[----:B------:R-:W-:Y:S01]  /*64e0*/  UMOV UR56, UR18 ;  /* 0x0000001200387c82 */ /* 0x000fe20008000000 */
[----:B------:R-:W-:Y:S01]  /*64f0*/  UMOV UR20, UR18 ;  /* 0x0000001200147c82 */ /* 0x000fe20008000000 */
[----:B------:R-:W-:Y:S01]  /*6500*/  UMOV UR57, UR19 ;  /* 0x0000001300397c82 */ /* 0x000fe20008000000 */
[----:B------:R-:W-:-:S02]  /*6510*/  UIADD3 UR22, UR6, 0x80, URZ ;  /* 0x0000008006167890 */ /* 0x000fc4000fffe03f */
[----:B------:R-:W-:Y:S01]  /*6520*/  UMOV UR58, UR6 ;  /* 0x00000006003a7c82 */ /* 0x000fe20008000000 */
[----:B------:R-:W-:Y:S01]  /*6530*/  UMOV UR21, UR19 ;  /* 0x0000001300157c82 */ /* 0x000fe20008000000 */
[----:B------:R-:W-:Y:S01]  /*6540*/  UIADD3 UR26, UR6, 0x100, URZ ;  /* 0x00000100061a7890 */ /* 0x000fe2000fffe03f */
[----:B------:R-:W-:Y:S01]  /*6550*/  UMOV UR24, UR18 ;  /* 0x0000001200187c82 */ /* 0x000fe20008000000 */
[----:B------:R-:W-:Y:S01]  /*6560*/  UMOV UR25, UR19 ;  /* 0x0000001300197c82 */ /* 0x000fe20008000000 */
[----:B------:R-:W-:Y:S01]  /*6570*/  UIADD3 UR30, UR6, 0x180, URZ ;  /* 0x00000180061e7890 */ /* 0x000fe2000fffe03f */
[----:B------:R-:W-:Y:S01]  /*6580*/  UMOV UR28, UR18 ;  /* 0x00000012001c7c82 */ /* 0x000fe20008000000 */
[----:B------:R-:W-:Y:S01]  /*6590*/  UMOV UR29, UR19 ;  /* 0x00000013001d7c82 */ /* 0x000fe20008000000 */
[----:B------:R-:W-:Y:S01]  /*65a0*/  UIADD3 UR34, UR6, 0x200, URZ ;  /* 0x0000020006227890 */ /* 0x000fe2000fffe03f */
[----:B--2---:R-:W-:Y:S01]  /*65b0*/  SHF.R.U32.HI R11, RZ, 0x7, R11 ;  /* 0x00000007ff0b7819 */ /* 0x004fe2000001160b */
[----:B------:R-:W-:Y:S01]  /*65c0*/  UMOV UR32, UR18 ;  /* 0x0000001200207c82 */ /* 0x000fe20008000000 */
[----:B------:R-:W-:Y:S01]  /*65d0*/  UMOV UR33, UR19 ;  /* 0x0000001300217c82 */ /* 0x000fe20008000000 */
[----:B------:R-:W-:-:S02]  /*65e0*/  UIADD3 UR42, UR6, 0x280, URZ ;  /* 0x00000280062a7890 */ /* 0x000fc4000fffe03f */
[----:B-1----:R-:W-:Y:S01]  /*65f0*/  VIADD R10, R11, 0x8 ;  /* 0x000000080b0a7836 */ /* 0x002fe20000000000 */
[----:B------:R-:W-:Y:S01]  /*6600*/  UMOV UR40, UR18 ;  /* 0x0000001200287c82 */ /* 0x000fe20008000000 */
[----:B------:R-:W-:Y:S01]  /*6610*/  UMOV UR41, UR19 ;  /* 0x0000001300297c82 */ /* 0x000fe20008000000 */
[----:B------:R-:W-:Y:S02]  /*6620*/  UIADD3 UR46, UR6, 0x300, URZ ;  /* 0x00000300062e7890 */ /* 0x000fe4000fffe03f */
[----:B------:R1:W-:Y:S01]  /*6630*/  BAR.SYNC.DEFER_BLOCKING R10, 0x100 ;  /* 0x0004000a0000751d */ /* 0x0003e20000010000 */
[----:B------:R-:W-:Y:S02]  /*6640*/  UIADD3 UR50, UR6, 0x380, URZ ;  /* 0x0000038006327890 */ /* 0x000fe4000fffe03f */
[----:B------:R-:W-:Y:S02]  /*6650*/  UIADD3 UR54, UR6, 0x400, URZ ;  /* 0x0000040006367890 */ /* 0x000fe4000fffe03f */
[----:B------:R-:W-:Y:S01]  /*6660*/  UIADD3 UR10, UR6, 0x500, URZ ;  /* 0x00000500060a7890 */ /* 0x000fe2000fffe03f */
[----:B------:R-:W-:Y:S01]  /*6670*/  UMOV UR44, UR18 ;  /* 0x00000012002c7c82 */ /* 0x000fe20008000000 */
[----:B------:R-:W-:Y:S01]  /*6680*/  UMOV UR45, UR19 ;  /* 0x00000013002d7c82 */ /* 0x000fe20008000000 */
[----:B------:R-:W-:Y:S01]  /*6690*/  UMOV UR48, UR18 ;  /* 0x0000001200307c82 */ /* 0x000fe20008000000 */
[----:B------:R-:W-:Y:S01]  /*66a0*/  UMOV UR49, UR19 ;  /* 0x0000001300317c82 */ /* 0x000fe20008000000 */
[----:B------:R-:W-:Y:S01]  /*66b0*/  UMOV UR52, UR18 ;  /* 0x0000001200347c82 */ /* 0x000fe20008000000 */
[----:B------:R-:W-:Y:S01]  /*66c0*/  UMOV UR53, UR19 ;  /* 0x0000001300357c82 */ /* 0x000fe20008000000 */
[----:B------:R-:W-:Y:S01]  /*66d0*/  UMOV UR11, 0x40000040 ;  /* 0x40000040000b7882 */ /* 0x000fe20000000000 */
        /* <DEDUP_REMOVED lines=65> */
[----:B------:R-:W-:Y:S01]  /*6af0*/  UMOV UR20, UR18 ;  /* 0x0000001200147c82 */ /* 0x000fe20008000000 */
[----:B------:R-:W-:Y:S01]  /*6b00*/  UMOV UR21, UR19 ;  /* 0x0000001300157c82 */ /* 0x000fe20008000000 */
[----:B------:R-:W-:Y:S01]  /*6b10*/  UMOV UR22, UR10 ;  /* 0x0000000a00167c82 */ /* 0x000fe20008000000 */
[----:B------:R-:W-:Y:S01]  /*6b20*/  UMOV UR23, 0x40000040 ;  /* 0x4000004000177882 */ /* 0x000fe20000000000 */
[----:B------:R-:W-:Y:S01]  /*6b30*/  UIADD3 UR10, UR6, 0x502, URZ ;  /* 0x00000502060a7890 */ /* 0x000fe2000fffe03f */
[----:B------:R-:W-:Y:S02]  /*6b40*/  R2UR UR18, R4 ;  /* 0x00000000041272ca */ /* 0x000fe400000e0000 */
[----:B------:R-:W-:Y:S01]  /*6b50*/  R2UR UR19, R5 ;  /* 0x00000000051372ca */ /* 0x000fe200000e0000 */
        /* <DEDUP_REMOVED lines=157> */
[----:B------:R-:W-:Y:S02]  /*7530*/  UIADD3 UR10, UR6, 0x506, URZ ;  /* 0x00000506060a7890 */ /* 0x000fe4000fffe03f */
        /* <DEDUP_REMOVED lines=228> */
[----:B------:R-:W-:Y:S01]  /*8380*/  UMOV UR11, 0x40000040 ;  /* 0x40000040000b7882 */ /* 0x000fe20000000000 */
[----:B------:R-:W-:Y:S01]  /*8390*/  UIADD3 UR14, UR6, 0x584, URZ ;  /* 0x00000584060e7890 */ /* 0x000fe2000fffe03f */
        /* <DEDUP_REMOVED lines=112> */
[----:B-1----:R-:W-:Y:S05]  /*8aa0*/  @P3 BRA `(.L_x_20) ;  /* 0x00000000002c3947 */ /* 0x002fea0003800000 */
[----:B------:R-:W-:Y:S05]  /*8ab0*/  @!P0 BRA `(.L_x_21) ;  /* 0x0000000000048947 */ /* 0x000fea0003800000 */
[----:B------:R-:W-:Y:S01]  /*8ac0*/  BPT.TRAP 0x1 ;  /* 0x000000040000795c */ /* 0x000fe20000300000 */
.L_x_21:
[----:B------:R-:W-:Y:S01]  /*8ad0*/  ULEA UR6, UR7, UR39, 0x3 ;  /* 0x0000002707067291 */ /* 0x000fe2000f8e183f */
[----:B------:R-:W-:-:S05]  /*8ae0*/  IMAD.U32 R10, RZ, RZ, UR37 ;  /* 0x00000025ff0a7e24 */ /* 0x000fca000f8e00ff */
[----:B------:R-:W-:-:S04]  /*8af0*/  SHF.L.U32 R10, R10, 0x1f, RZ ;  /* 0x0000001f0a0a7819 */ /* 0x000fc800000006ff */
[----:B------:R1:W2:Y:S01]  /*8b00*/  SYNCS.PHASECHK.TRANS64.TRYWAIT P2, [UR6+0x34850], R10 ;  /* 0x0348500aff0075a7 */ /* 0x0002a20008040146 */
[----:B------:R-:W-:Y:S05]  /*8b10*/  @!P0 BRA `(.L_x_22) ;  /* 0x0000000000048947 */ /* 0x000fea0003800000 */
[----:B------:R-:W-:Y:S01]  /*8b20*/  BPT.TRAP 0x1 ;  /* 0x000000040000795c */ /* 0x000fe20000300000 */
.L_x_22:
[----:B--2---:R-:W-:Y:S05]  /*8b30*/  @P2 BRA `(.L_x_20) ;  /* 0x0000000000082947 */ /* 0x004fea0003800000 */
[----:B------:R-:W2:Y:S02]  /*8b40*/  SYNCS.PHASECHK.TRANS64.TRYWAIT P2, [UR6+0x34850], R10 ;  /* 0x0348500aff0075a7 */ /* 0x000ea40008040146 */
[----:B--2---:R-:W-:Y:S05]  /*8b50*/  @!P2 BRA `(.L_x_23) ;  /* 0x00000068003ca947 */ /* 0x004fea0003800000 */
.L_x_20:
[----:B------:R-:W-:Y:S01]  /*8b60*/  UIADD3 UR6, UR39, 0x400, URZ ;  /* 0x0000040027067890 */ /* 0x000fe2000fffe03f */
[----:B------:R-:W-:Y:S01]  /*8b70*/  WARPGROUP.ARRIVE ;  /* 0x00000000000079c5 */ /* 0x000fe20000000000 */
[----:B------:R-:W-:Y:S01]  /*8b80*/  UMOV UR11, 0x40000040 ;  /* 0x40000040000b7882 */ /* 0x000fe20000000000 */
[----:B-12---:R-:W-:Y:S01]  /*8b90*/  FMNMX.FTZ R10, R168, R21, !PT ;  /* 0x00000015a80a7209 */ /* 0x006fe20007810000 */
[----:B------:R-:W-:-:S03]  /*8ba0*/  USHF.R.U32.HI UR6, URZ, 0x4, UR6 ;  /* 0x000000043f067899 */ /* 0x000fc60008011606 */
[----:B------:R-:W1:Y:S01]  /*8bb0*/  S2R R227, SR_TID.X ;  /* 0x0000000000e37919 */ /* 0x000e620000002100 */
[----:B------:R-:W-:Y:S01]  /*8bc0*/  ISETP.LT.AND P2, PT, RZ, UR60, PT ;  /* 0x0000003cff007c0c */ /* 0x000fe2000bf41270 */
[----:B------:R-:W-:Y:S01]  /*8bd0*/  UMOV UR37, UR61 ;  /* 0x0000003d00257c82 */ /* 0x000fe20008000000 */
[----:B------:R-:W-:Y:S01]  /*8be0*/  ULOP3.LUT UR6, UR6, 0x3fff, URZ, 0xc0, !UPT ;  /* 0x00003fff06067892 */ /* 0x000fe2000f8ec03f */
[----:B------:R-:W-:-:S03]  /*8bf0*/  FMNMX.FTZ R11, R169, R10, !PT ;  /* 0x0000000aa90b7209 */ /* 0x000fc60007810000 */
[----:B------:R-:W-:Y:S01]  /*8c00*/  ULOP3.LUT UR6, UR6, 0x5800000, URZ, 0xfc, !UPT ;  /* 0x0580000006067892 */ /* 0x000fe2000f8efc3f */
[----:B------:R-:W-:-:S03]  /*8c10*/  FMNMX.FTZ R10, R172, R11, !PT ;  /* 0x0000000bac0a7209 */ /* 0x000fc60007810000 */
[----:B------:R-:W-:Y:S01]  /*8c20*/  UIMAD UR6, UR7, 0xb00, UR6 ;  /* 0x00000b00070678a4 */ /* 0x000fe2000f8e0206 */
[----:B------:R-:W-:-:S04]  /*8c30*/  FMNMX.FTZ R11, R173, R10, !PT ;  /* 0x0000000aad0b7209 */ /* 0x000fc80007810000 */
[----:B------:R-:W-:Y:S02]  /*8c40*/  FMNMX.FTZ R10, R160, R11, !PT ;  /* 0x0000000ba00a7209 */ /* 0x000fe40007810000 */
[----:B------:R-:W-:Y:S02]  /*8c50*/  UMOV UR10, UR6 ;  /* 0x00000006000a7c82 */ /* 0x000fe40008000000 */
[----:B------:R-:W-:Y:S01]  /*8c60*/  HGMMA.64x128x16.F32.BF16 R24, R176, gdesc[UR8].tnspB, R24, gsb0 ;  /* 0x41e00008b0187df0 */ /* 0x000fe20008001818 */
[----:B------:R-:W-:Y:S01]  /*8c70*/  UIADD3 UR10, UR6, 0x80, URZ ;  /* 0x00000080060a7890 */ /* 0x000fe2000fffe03f */
[----:B------:R-:W-:Y:S01]  /*8c80*/  FMNMX.FTZ R11, R161, R10, !PT ;  /* 0x0000000aa10b7209 */ /* 0x000fe20007810000 */
[----:B------:R-:W-:-:S03]  /*8c90*/  UMOV UR11, 0x40000040 ;  /* 0x40000040000b7882 */ /* 0x000fc60000000000 */
[----:B------:R-:W-:-:S04]  /*8ca0*/  FMNMX.FTZ R10, R164, R11, !PT ;  /* 0x0000000ba40a7209 */ /* 0x000fc80007810000 */
[----:B------:R-:W-:Y:S02]  /*8cb0*/  FMNMX.FTZ R11, R165, R10, !PT ;  /* 0x0000000aa50b7209 */ /* 0x000fe40007810000 */
[----:B-1----:R-:W-:Y:S02]  /*8cc0*/  SHF.R.U32.HI R227, RZ, 0x7, R227 ;  /* 0x00000007ffe37819 */ /* 0x002fe400000116e3 */
[----:B------:R-:W-:-:S04]  /*8cd0*/  FMNMX.FTZ R10, R152, R11, !PT ;  /* 0x0000000b980a7209 */ /* 0x000fc80007810000 */
        /* <DEDUP_REMOVED lines=30> */
[----:B------:R-:W-:Y:S01]  /*8ec0*/  FMNMX.FTZ R11, R101, R10, !PT ;  /* 0x0000000a650b7209 */ /* 0x000fe20007810000 */
[----:B------:R-:W-:Y:S02]  /*8ed0*/  WARPGROUP.DEPBAR.LE gsb0, 0x0 ;  /* 0x00008000000079c5 */ /* 0x000fe40000010000 */
[----:B------:R-:W-:Y:S01]  /*8ee0*/  WARPGROUP.ARRIVE ;  /* 0x00000000000079c5 */ /* 0x000fe20000000000 */
[----:B------:R-:W-:-:S04]  /*8ef0*/  FMNMX.FTZ R10, R88, R11, !PT ;  /* 0x0000000b580a7209 */ /* 0x000fc80007810000 */
[----:B------:R-:W-:Y:S01]  /*8f00*/  FMNMX.FTZ R11, R89, R10, !PT ;  /* 0x0000000a590b7209 */ /* 0x000fe20007810000 */
[----:B------:R-:W-:Y:S01]  /*8f10*/  HGMMA.64x128x16.F32.BF16 R24, R180, gdesc[UR8].tnspB, R24, gsb0 ;  /* 0x41e00008b4187df0 */ /* 0x000fe20008001818 */
[----:B------:R-:W-:Y:S01]  /*8f20*/  UIADD3 UR10, UR6, 0x100, URZ ;  /* 0x00000100060a7890 */ /* 0x000fe2000fffe03f */
[----:B------:R-:W-:Y:S01]  /*8f30*/  UMOV UR11, 0x40000040 ;  /* 0x40000040000b7882 */ /* 0x000fe20000000000 */
[----:B------:R-:W-:-:S04]  /*8f40*/  FMNMX.FTZ R10, R92, R11, !PT ;  /* 0x0000000b5c0a7209 */ /* 0x000fc80007810000 */
[----:B------:R-:W-:-:S05]  /*8f50*/  FMNMX.FTZ R176, R93, R10, !PT ;  /* 0x0000000a5db07209 */ /* 0x000fca0007810000 */
[----:B------:R-:W1:Y:S02]  /*8f60*/  SHFL.BFLY PT, R11, R176, 0x2, 0x1f ;  /* 0x0c401f00b00b7f89 */ /* 0x000e6400000e0000 */
[----:B-1----:R-:W-:Y:S02]  /*8f70*/  FMNMX.FTZ R177, R176, R11, !PT ;  /* 0x0000000bb0b17209 */ /* 0x002fe40007810000 */
[----:B------:R-:W1:Y:S03]  /*8f80*/  LDC R11, c[0x0][0x988] ;  /* 0x00026200ff0b7b82 */ /* 0x000e660000000800 */
[----:B------:R-:W2:Y:S02]  /*8f90*/  SHFL.BFLY PT, R10, R177, 0x1, 0x1f ;  /* 0x0c201f00b10a7f89 */ /* 0x000ea400000e0000 */
[----:B--2---:R-:W-:-:S05]  /*8fa0*/  FMNMX.FTZ R10, R177, R10, !PT ;  /* 0x0000000ab10a7209 */ /* 0x004fca0007810000 */
[C---:B-1----:R-:W-:Y:S01]  /*8fb0*/  FMUL.FTZ R20, R10.reuse, R11 ;  /* 0x0000000b0a147220 */ /* 0x042fe20000410000 */
[----:B------:R-:W-:-:S03]  /*8fc0*/  FADD.FTZ R12, -R10, R21 ;  /* 0x000000150a0c7221 */ /* 0x000fc60000010100 */
[-CC-:B------:R-:W-:Y:S01]  /*8fd0*/  FFMA.FTZ R176, R169, R11.reuse, -R20.reuse ;  /* 0x0000000ba9b07223 */ /* 0x180fe20000010814 */
        /* <DEDUP_REMOVED lines=21> */
[-C--:B------:R-:W-:Y:S01]  /*9130*/  FFMA.FTZ R92, R92, R11.reuse, -R20 ;  /* 0x0000000b5c5c7223 */ /* 0x080fe20000010814 */
[----:B------:R-:W-:Y:S01]  /*9140*/  FMUL.FTZ R12, R12, R11 ;  /* 0x0000000b0c0c7220 */ /* 0x000fe20000410000 */
[----:B------:R-:W-:Y:S08]  /*9150*/  MUFU.EX2 R21, R21 ;  /* 0x0000001500157308 */ /* 0x000ff00000000800 */
[----:B------:R-:W1:Y:S08]  /*9160*/  MUFU.EX2 R12, R12 ;  /* 0x0000000c000c7308 */ /* 0x000e700000000800 */
[----:B------:R-:W2:Y:S08]  /*9170*/  MUFU.EX2 R176, R176 ;  /* 0x000000b000b07308 */ /* 0x000eb00000000800 */
[----:B------:R-:W3:Y:S01]  /*9180*/  MUFU.EX2 R178, R178 ;  /* 0x000000b200b27308 */ /* 0x000ee20000000800 */
[----:B-1----:R-:W-:-:S07]  /*9190*/  FFMA.FTZ R15, R12, R15, R21 ;  /* 0x0000000f0c0f7223 */ /* 0x002fce0000010015 */
[----:B------:R-:W-:Y:S01]  /*91a0*/  MUFU.EX2 R169, R169 ;  /* 0x000000a900a97308 */ /* 0x000fe20000000800 */
[C---:B--2---:R-:W-:Y:S01]  /*91b0*/  FADD.FTZ R15, R176.reuse, R15 ;  /* 0x0000000fb00f7221 */ /* 0x044fe20000010000 */
[----:B------:R-:W-:-:S06]  /*91c0*/  F2FP.BF16.F32.PACK_AB R176, R176, R21 ;  /* 0x00000015b0b0723e */ /* 0x000fcc00000010ff */
[----:B------:R-:W-:Y:S01]  /*91d0*/  MUFU.EX2 R173, R173 ;  /* 0x000000ad00ad7308 */ /* 0x000fe20000000800 */
[----:B------:R-:W-:Y:S02]  /*91e0*/  WARPGROUP.DEPBAR.LE gsb0, 0x0 ;  /* 0x00008000000079c5 */ /* 0x000fe40000010000 */
[----:B------:R-:W-:Y:S01]  /*91f0*/  WARPGROUP.ARRIVE ;  /* 0x00000000000079c5 */ /* 0x000fe20000000000 */
[-CC-:B------:R-:W-:Y:S01]  /*9200*/  FFMA.FTZ R180, R160, R11.reuse, -R20.reuse ;  /* 0x0000000ba0b47223 */ /* 0x180fe20000010814 */
[----:B------:R-:W-:-:S03]  /*9210*/  FFMA.FTZ R182, R164, R11, -R20 ;  /* 0x0000000ba4b67223 */ /* 0x000fc60000010814 */
[----:B------:R-:W-:Y:S01]  /*9220*/  MUFU.EX2 R161, R161 ;  /* 0x000000a100a17308 */ /* 0x000fe20000000800 */
[----:B------:R-:W-:Y:S01]  /*9230*/  HGMMA.64x128x16.F32.BF16 R24, R184, gdesc[UR8].tnspB, R24, gsb0 ;  /* 0x41e00008b8187df0 */ /* 0x000fe20008001818 */
[----:B------:R-:W-:Y:S01]  /*9240*/  UIADD3 UR10, UR6, 0x180, URZ ;  /* 0x00000180060a7890 */ /* 0x000fe2000fffe03f */
[----:B------:R-:W-:-:S05]  /*9250*/  UMOV UR11, 0x40000040 ;  /* 0x40000040000b7882 */ /* 0x000fca0000000000 */
[----:B------:R-:W-:Y:S08]  /*9260*/  MUFU.EX2 R180, R180 ;  /* 0x000000b400b47308 */ /* 0x000ff00000000800 */
        /* <DEDUP_REMOVED lines=16> */
[----:B------:R-:W-:Y:S01]  /*9370*/  MUFU.EX2 R89, R89 ;  /* 0x0000005900597308 */ /* 0x000fe20000000800 */
[----:B------:R-:W-:-:S02]  /*9380*/  WARPGROUP.DEPBAR.LE gsb0, 0x0 ;  /* 0x00008000000079c5 */ /* 0x000fc40000010000 */
[----:B------:R-:W-:Y:S01]  /*9390*/  WARPGROUP.ARRIVE ;  /* 0x00000000000079c5 */ /* 0x000fe20000000000 */
[--C-:B------:R-:W-:Y:S01]  /*93a0*/  FFMA.FTZ R184, R152, R11, -R20.reuse ;  /* 0x0000000b98b87223 */ /* 0x100fe20000010814 */
[----:B------:R-:W-:Y:S01]  /*93b0*/  FMNMX.FTZ R152, R170, R13, !PT ;  /* 0x0000000daa987209 */ /* 0x000fe20007810000 */
[----:B------:R-:W-:Y:S02]  /*93c0*/  FFMA.FTZ R186, R156, R11, -R20 ;  /* 0x0000000b9cba7223 */ /* 0x000fe40000010814 */
[----:B------:R-:W-:Y:S01]  /*93d0*/  MUFU.EX2 R92, R92 ;  /* 0x0000005c005c7308 */ /* 0x000fe20000000800 */
[----:B------:R-:W-:Y:S01]  /*93e0*/  HGMMA.64x128x16.F32.BF16 R24, R188, gdesc[UR8].tnspB, R24, gsb0 ;  /* 0x41e00008bc187df0 */ /* 0x000fe20008001818 */
[----:B------:R-:W-:Y:S01]  /*93f0*/  UIADD3 UR10, UR6, 0x200, URZ ;  /* 0x00000200060a7890 */ /* 0x000fe2000fffe03f */
[----:B------:R-:W-:Y:S01]  /*9400*/  FMNMX.FTZ R153, R171, R152, !PT ;  /* 0x00000098ab997209 */ /* 0x000fe20007810000 */
[----:B------:R-:W-:-:S03]  /*9410*/  UMOV UR11, 0x40000040 ;  /* 0x40000040000b7882 */ /* 0x000fc60000000000 */
[----:B------:R-:W-:Y:S01]  /*9420*/  FMNMX.FTZ R152, R174, R153, !PT ;  /* 0x00000099ae987209 */ /* 0x000fe20007810000 */
[----:B------:R-:W-:Y:S01]  /*9430*/  FFMA.FTZ R153, R157, R11, -R20 ;  /* 0x0000000b9d997223 */ /* 0x000fe20000010814 */
[----:B------:R-:W-:Y:S02]  /*9440*/  MUFU.EX2 R184, R184 ;  /* 0x000000b800b87308 */ /* 0x000fe40000000800 */
[----:B------:R-:W-:-:S04]  /*9450*/  FMNMX.FTZ R157, R175, R152, !PT ;  /* 0x00000098af9d7209 */ /* 0x000fc80007810000 */
[----:B------:R-:W-:Y:S02]  /*9460*/  FMNMX.FTZ R152, R162, R157, !PT ;  /* 0x0000009da2987209 */ /* 0x000fe40007810000 */
[----:B------:R-:W-:Y:S02]  /*9470*/  MUFU.EX2 R186, R186 ;  /* 0x000000ba00ba7308 */ /* 0x000fe40000000800 */
[----:B------:R-:W-:-:S06]  /*9480*/  FMNMX.FTZ R157, R163, R152, !PT ;  /* 0x00000098a39d7209 */ /* 0x000fcc0007810000 */
[----:B------:R-:W-:Y:S01]  /*9490*/  MUFU.EX2 R153, R153 ;  /* 0x0000009900997308 */ /* 0x000fe20000000800 */
[----:B------:R-:W-:Y:S02]  /*94a0*/  WARPGROUP.DEPBAR.LE gsb0, 0x0 ;  /* 0x00008000000079c5 */ /* 0x000fe40000010000 */
[----:B------:R-:W-:Y:S01]  /*94b0*/  WARPGROUP.ARRIVE ;  /* 0x00000000000079c5 */ /* 0x000fe20000000000 */
[--C-:B------:R-:W-:Y:S01]  /*94c0*/  FFMA.FTZ R188, R144, R11, -R20.reuse ;  /* 0x0000000b90bc7223 */ /* 0x100fe20000010814 */
[----:B------:R-:W-:Y:S01]  /*94d0*/  FMNMX.FTZ R144, R166, R157, !PT ;  /* 0x0000009da6907209 */ /* 0x000fe20007810000 */
[----:B------:R-:W-:-:S03]  /*94e0*/  FFMA.FTZ R190, R148, R11, -R20 ;  /* 0x0000000b94be7223 */ /* 0x000fc60000010814 */
[----:B------:R-:W-:Y:S01]  /*94f0*/  HGMMA.64x128x16.F32.BF16 R24, R192, gdesc[UR8].tnspB, R24, gsb0 ;  /* 0x41e00008c0187df0 */ /* 0x000fe20008001818 */
[----:B------:R-:W-:Y:S01]  /*9500*/  UIADD3 UR10, UR6, 0x280, URZ ;  /* 0x00000280060a7890 */ /* 0x000fe2000fffe03f */
[----:B------:R-:W-:Y:S01]  /*9510*/  FMNMX.FTZ R157, R167, R144, !PT ;  /* 0x00000090a79d7209 */ /* 0x000fe20007810000 */
[----:B------:R-:W-:Y:S01]  /*9520*/  UMOV UR11, 0x40000040 ;  /* 0x40000040000b7882 */ /* 0x000fe20000000000 */
[----:B------:R-:W-:Y:S02]  /*9530*/  MUFU.EX2 R188, R188 ;  /* 0x000000bc00bc7308 */ /* 0x000fe40000000800 */
[----:B------:R-:W-:-:S04]  /*9540*/  FMNMX.FTZ R144, R154, R157, !PT ;  /* 0x0000009d9a907209 */ /* 0x000fc80007810000 */
[----:B------:R-:W-:Y:S02]  /*9550*/  FMNMX.FTZ R157, R155, R144, !PT ;  /* 0x000000909b9d7209 */ /* 0x000fe40007810000 */
[----:B------:R-:W-:Y:S02]  /*9560*/  MUFU.EX2 R190, R190 ;  /* 0x000000be00be7308 */ /* 0x000fe40000000800 */
[----:B------:R-:W-:-:S04]  /*9570*/  FMNMX.FTZ R144, R158, R157, !PT ;  /* 0x0000009d9e907209 */ /* 0x000fc80007810000 */
[----:B------:R-:W-:-:S04]  /*9580*/  FMNMX.FTZ R157, R159, R144, !PT ;  /* 0x000000909f9d7209 */ /* 0x000fc80007810000 */
[----:B------:R-:W-:-:S04]  /*9590*/  FMNMX.FTZ R144, R146, R157, !PT ;  /* 0x0000009d92907209 */ /* 0x000fc80007810000 */
[----:B------:R-:W-:Y:S01]  /*95a0*/  FMNMX.FTZ R157, R147, R144, !PT ;  /* 0x00000090939d7209 */ /* 0x000fe20007810000 */
        /* <DEDUP_REMOVED lines=21> */
[-CC-:B------:R-:W-:Y:S01]  /*9700*/  FFMA.FTZ R157, R129, R11.reuse, -R20.reuse ;  /* 0x0000000b819d7223 */ /* 0x180fe20000010814 */
[----:B------:R-:W-:Y:S02]  /*9710*/  FFMA.FTZ R198, R132, R11, -R20 ;  /* 0x0000000b84c67223 */ /* 0x000fe40000010814 */
        /* <DEDUP_REMOVED lines=8> */
[----:B------:R-:W-:Y:S01]  /*97a0*/  FMNMX.FTZ R128, R126, R129, !PT ;  /* 0x000000817e807209 */ /* 0x000fe20007810000 */
[----:B------:R-:W-:-:S03]  /*97b0*/  FFMA.FTZ R129, R133, R11, -R20 ;  /* 0x0000000b85817223 */ /* 0x000fc60000010814 */
[----:B------:R-:W-:Y:S02]  /*97c0*/  FMNMX.FTZ R133, R127, R128, !PT ;  /* 0x000000807f857209 */ /* 0x000fe40007810000 */
[----:B------:R-:W-:Y:S02]  /*97d0*/  MUFU.EX2 R198, R198 ;  /* 0x000000c600c67308 */ /* 0x000fe40000000800 */
[----:B------:R-:W-:-:S04]  /*97e0*/  FMNMX.FTZ R128, R114, R133, !PT ;  /* 0x0000008572807209 */ /* 0x000fc80007810000 */
[----:B------:R-:W-:Y:S02]  /*97f0*/  FMNMX.FTZ R133, R115, R128, !PT ;  /* 0x0000008073857209 */ /* 0x000fe40007810000 */
        /* <DEDUP_REMOVED lines=24> */
[----:B------:R-:W-:Y:S01]  /*9980*/  FMNMX.FTZ R133, R103, R112, !PT ;  /* 0x0000007067857209 */ /* 0x000fe20007810000 */
[----:B------:R-:W-:Y:S01]  /*9990*/  UIADD3 UR10, UR6, 0x480, URZ ;  /* 0x00000480060a7890 */ /* 0x000fe2000fffe03f */
[----:B------:R-:W-:Y:S01]  /*99a0*/  MUFU.EX2 R204, R204 ;  /* 0x000000cc00cc7308 */ /* 0x000fe20000000800 */
[----:B------:R-:W-:Y:S01]  /*99b0*/  UMOV UR11, 0x40000040 ;  /* 0x40000040000b7882 */ /* 0x000fe20000000000 */
[----:B------:R-:W-:-:S04]  /*99c0*/  FMNMX.FTZ R112, R90, R133, !PT ;  /* 0x000000855a707209 */ /* 0x000fc80007810000 */
[----:B------:R-:W-:Y:S02]  /*99d0*/  FMNMX.FTZ R133, R91, R112, !PT ;  /* 0x000000705b857209 */ /* 0x000fe40007810000 */
[----:B------:R-:W-:Y:S02]  /*99e0*/  MUFU.EX2 R206, R206 ;  /* 0x000000ce00ce7308 */ /* 0x000fe40000000800 */
[----:B------:R-:W-:-:S04]  /*99f0*/  FMNMX.FTZ R112, R94, R133, !PT ;  /* 0x000000855e707209 */ /* 0x000fc80007810000 */
[----:B------:R-:W-:-:S05]  /*9a00*/  FMNMX.FTZ R112, R95, R112, !PT ;  /* 0x000000705f707209 */ /* 0x000fca0007810000 */
[----:B------:R-:W1:Y:S02]  /*9a10*/  SHFL.BFLY PT, R133, R112, 0x2, 0x1f ;  /* 0x0c401f0070857f89 */ /* 0x000e6400000e0000 */
[----:B-1----:R-:W-:Y:S01]  /*9a20*/  FMNMX.FTZ R133, R112, R133, !PT ;  /* 0x0000008570857209 */ /* 0x002fe20007810000 */
[-CC-:B------:R-:W-:Y:S01]  /*9a30*/  FFMA.FTZ R112, R93, R11.reuse, -R20.reuse ;  /* 0x0000000b5d707223 */ /* 0x180fe20000010814 */
[----:B------:R-:W-:Y:S02]  /*9a40*/  WARPGROUP.DEPBAR.LE gsb0, 0x0 ;  /* 0x00008000000079c5 */ /* 0x000fe40000010000 */
[----:B------:R-:W-:Y:S01]  /*9a50*/  WARPGROUP.ARRIVE ;  /* 0x00000000000079c5 */ /* 0x000fe20000000000 */
[-CC-:B------:R-:W-:Y:S01]  /*9a60*/  FFMA.FTZ R210, R108, R11.reuse, -R20.reuse ;  /* 0x0000000b6cd27223 */ /* 0x180fe20000010814 */
[-CC-:B------:R-:W-:Y:S01]  /*9a70*/  FFMA.FTZ R208, R104, R11.reuse, -R20.reuse ;  /* 0x0000000b68d07223 */ /* 0x180fe20000010814 */
[----:B------:R-:W1:Y:S01]  /*9a80*/  SHFL.BFLY PT, R108, R133, 0x1, 0x1f ;  /* 0x0c201f00856c7f89 */ /* 0x000e6200000e0000 */
[----:B------:R-:W-:-:S02]  /*9a90*/  FFMA.FTZ R104, R88, R11, -R20 ;  /* 0x0000000b58687223 */ /* 0x000fc40000010814 */
[----:B------:R-:W-:Y:S01]  /*9aa0*/  HGMMA.64x128x16.F32.BF16 R24, R212, gdesc[UR8].tnspB, R24, gsb0 ;  /* 0x41e00008d4187df0 */ /* 0x000fe20008001818 */
[----:B------:R-:W-:Y:S01]  /*9ab0*/  UIADD3 UR10, UR6, 0x500, URZ ;  /* 0x00000500060a7890 */ /* 0x000fe2000fffe03f */
[----:B------:R-:W-:Y:S01]  /*9ac0*/  MUFU.EX2 R208, R208 ;  /* 0x000000d000d07308 */ /* 0x000fe20000000800 */
[----:B------:R-:W-:Y:S01]  /*9ad0*/  UMOV UR11, 0x40000040 ;  /* 0x40000040000b7882 */ /* 0x000fe20000000000 */
[----:B------:R-:W-:-:S06]  /*9ae0*/  UIADD3 UR6, UR60, -0x1, URZ ;  /* 0xffffffff3c067890 */ /* 0x000fcc000fffe03f */
[----:B------:R-:W-:Y:S01]  /*9af0*/  MUFU.EX2 R210, R210 ;  /* 0x000000d200d27308 */ /* 0x000fe20000000800 */
[----:B------:R-:W-:-:S07]  /*9b00*/  UMOV UR60, UR6 ;  /* 0x00000006003c7c82 */ /* 0x000fce0008000000 */
[----:B------:R-:W-:Y:S01]  /*9b10*/  MUFU.EX2 R104, R104 ;  /* 0x0000006800687308 */ /* 0x000fe20000000800 */
[----:B-1----:R-:W-:Y:S01]  /*9b20*/  FMNMX.FTZ R88, R133, R108, !PT ;  /* 0x0000006c85587209 */ /* 0x002fe20007810000 */
[----:B------:R-:W-:-:S04]  /*9b30*/  IMAD.U32 R133, RZ, RZ, UR38 ;  /* 0x00000026ff857e24 */ /* 0x000fc8000f8e00ff */
[C---:B------:R-:W-:Y:S01]  /*9b40*/  FADD.FTZ R20, -R88.reuse, R13 ;  /* 0x0000000d58147221 */ /* 0x040fe20000010100 */
[-C--:B------:R-:W-:Y:S01]  /*9b50*/  FMUL.FTZ R108, R88, R11.reuse ;  /* 0x0000000b586c7220 */ /* 0x080fe20000410000 */
[----:B------:R1:W-:Y:S01]  /*9b60*/  MUFU.EX2 R13, R112 ;  /* 0x00000070000d7308 */ /* 0x0003e20000000800 */
[----:B------:R-:W-:Y:S01]  /*9b70*/  @!P1 LEA R133, R133, UR39, 0x3 ;  /* 0x0000002785859c11 */ /* 0x000fe2000f8e18ff */
[-C--:B------:R-:W-:Y:S01]  /*9b80*/  FMUL.FTZ R93, R20, R11.reuse ;  /* 0x0000000b145d7220 */ /* 0x080fe20000410000 */
[-CC-:B------:R-:W-:Y:S01]  /*9b90*/  FFMA.FTZ R20, R170, R11.reuse, -R108.reuse ;  /* 0x0000000baa147223 */ /* 0x180fe2000001086c */
[-CC-:B------:R-:W-:Y:S01]  /*9ba0*/  FFMA.FTZ R177, R171, R11.reuse, -R108.reuse ;  /* 0x0000000babb17223 */ /* 0x180fe2000001086c */
[-CC-:B------:R-:W-:Y:S01]  /*9bb0*/  FFMA.FTZ R179, R174, R11.reuse, -R108.reuse ;  /* 0x0000000baeb37223 */ /* 0x180fe2000001086c */
[-CC-:B------:R-:W-:Y:S01]  /*9bc0*/  FFMA.FTZ R181, R162, R11.reuse, -R108.reuse ;  /* 0x0000000ba2b57223 */ /* 0x180fe2000001086c */
[-CC-:B------:R-:W-:Y:S01]  /*9bd0*/  FFMA.FTZ R116, R163, R11.reuse, -R108.reuse ;  /* 0x0000000ba3747223 */ /* 0x180fe2000001086c */
[----:B------:R-:W-:Y:S01]  /*9be0*/  MUFU.EX2 R93, R93 ;  /* 0x0000005d005d7308 */ /* 0x000fe20000000800 */
[-CC-:B-1----:R-:W-:Y:S01]  /*9bf0*/  FFMA.FTZ R112, R175, R11.reuse, -R108.reuse ;  /* 0x0000000baf707223 */ /* 0x182fe2000001086c */
[-CC-:B------:R-:W-:Y:S01]  /*9c00*/  FFMA.FTZ R183, R166, R11.reuse, -R108.reuse ;  /* 0x0000000ba6b77223 */ /* 0x180fe2000001086c */
[-CC-:B------:R-:W-:Y:S01]  /*9c10*/  FFMA.FTZ R201, R122, R11.reuse, -R108.reuse ;  /* 0x0000000b7ac97223 */ /* 0x180fe2000001086c */
[-CC-:B------:R-:W-:Y:S01]  /*9c20*/  FFMA.FTZ R120, R167, R11.reuse, -R108.reuse ;  /* 0x0000000ba7787223 */ /* 0x180fe2000001086c */
[-CC-:B------:R-:W-:Y:S01]  /*9c30*/  FFMA.FTZ R195, R142, R11.reuse, -R108.reuse ;  /* 0x0000000b8ec37223 */ /* 0x180fe2000001086c */
[----:B---3--:R-:W-:Y:S01]  /*9c40*/  FADD.FTZ R142, R178, R15 ;  /* 0x0000000fb28e7221 */ /* 0x008fe20000010000 */
[-CC-:B------:R-:W-:Y:S01]  /*9c50*/  FFMA.FTZ R185, R154, R11.reuse, -R108.reuse ;  /* 0x0000000b9ab97223 */ /* 0x180fe2000001086c */
[----:B------:R-:W1:Y:S01]  /*9c60*/  MUFU.EX2 R20, R20 ;  /* 0x0000001400147308 */ /* 0x000e620000000800 */
[-CC-:B------:R-:W-:Y:S01]  /*9c70*/  FFMA.FTZ R124, R155, R11.reuse, -R108.reuse ;  /* 0x0000000b9b7c7223 */ /* 0x180fe2000001086c */
[-CC-:B------:R-:W-:Y:S01]  /*9c80*/  FFMA.FTZ R187, R158, R11.reuse, -R108.reuse ;  /* 0x0000000b9ebb7223 */ /* 0x180fe2000001086c */
[-CC-:B------:R-:W-:Y:S01]  /*9c90*/  FFMA.FTZ R128, R159, R11.reuse, -R108.reuse ;  /* 0x0000000b9f807223 */ /* 0x180fe2000001086c */
[-CC-:B------:R-:W-:Y:S01]  /*9ca0*/  FFMA.FTZ R205, R114, R11.reuse, -R108.reuse ;  /* 0x0000000b72cd7223 */ /* 0x180fe2000001086c */
[-CC-:B------:R-:W-:Y:S01]  /*9cb0*/  FFMA.FTZ R189, R146, R11.reuse, -R108.reuse ;  /* 0x0000000b92bd7223 */ /* 0x180fe2000001086c */
[-CC-:B------:R-:W-:Y:S01]  /*9cc0*/  FFMA.FTZ R207, R118, R11.reuse, -R108.reuse ;  /* 0x0000000b76cf7223 */ /* 0x180fe2000001086c */
[-CC-:B------:R-:W-:Y:S01]  /*9cd0*/  FFMA.FTZ R132, R147, R11.reuse, -R108.reuse ;  /* 0x0000000b93847223 */ /* 0x180fe2000001086c */
[----:B------:R-:W2:Y:S01]  /*9ce0*/  MUFU.EX2 R177, R177 ;  /* 0x000000b100b17308 */ /* 0x000ea20000000800 */
[-CC-:B------:R-:W-:Y:S01]  /*9cf0*/  FFMA.FTZ R191, R150, R11.reuse, -R108.reuse ;  /* 0x0000000b96bf7223 */ /* 0x180fe2000001086c */
[-CC-:B------:R-:W-:Y:S01]  /*9d00*/  FFMA.FTZ R209, R106, R11.reuse, -R108.reuse ;  /* 0x0000000b6ad17223 */ /* 0x180fe2000001086c */
[-CC-:B------:R-:W-:Y:S01]  /*9d10*/  FFMA.FTZ R136, R151, R11.reuse, -R108.reuse ;  /* 0x0000000b97887223 */ /* 0x180fe2000001086c */
[-CC-:B------:R-:W-:Y:S01]  /*9d20*/  FFMA.FTZ R127, R127, R11.reuse, -R108.reuse ;  /* 0x0000000b7f7f7223 */ /* 0x180fe2000001086c */
[-CC-:B------:R-:W-:Y:S01]  /*9d30*/  FFMA.FTZ R211, R110, R11.reuse, -R108.reuse ;  /* 0x0000000b6ed37223 */ /* 0x180fe2000001086c */
[-CC-:B------:R-:W-:Y:S01]  /*9d40*/  FFMA.FTZ R193, R138, R11.reuse, -R108.reuse ;  /* 0x0000000b8ac17223 */ /* 0x180fe2000001086c */
[-C--:B------:R-:W-:Y:S01]  /*9d50*/  FFMA.FTZ R138, R139, R11.reuse, -R108 ;  /* 0x0000000b8b8a7223 */ /* 0x080fe2000001086c */
[----:B------:R-:W3:Y:S01]  /*9d60*/  MUFU.EX2 R179, R179 ;  /* 0x000000b300b37308 */ /* 0x000ee20000000800 */
[----:B-1----:R-:W-:Y:S01]  /*9d70*/  FFMA.FTZ R14, R93, R14, R20 ;  /* 0x0000000e5d0e7223 */ /* 0x002fe20000010014 */
[-CC-:B------:R-:W-:Y:S01]  /*9d80*/  FFMA.FTZ R115, R115, R11.reuse, -R108.reuse ;  /* 0x0000000b73737223 */ /* 0x180fe2000001086c */
[-CC-:B------:R-:W-:Y:S01]  /*9d90*/  FFMA.FTZ R140, R143, R11.reuse, -R108.reuse ;  /* 0x0000000b8f8c7223 */ /* 0x180fe2000001086c */
[-CC-:B------:R-:W-:Y:S01]  /*9da0*/  FFMA.FTZ R197, R130, R11.reuse, -R108.reuse ;  /* 0x0000000b82c57223 */ /* 0x180fe2000001086c */
[-CC-:B------:R-:W-:Y:S01]  /*9db0*/  FFMA.FTZ R130, R131, R11.reuse, -R108.reuse ;  /* 0x0000000b83827223 */ /* 0x180fe2000001086c */
[-CC-:B------:R-:W-:Y:S01]  /*9dc0*/  FFMA.FTZ R199, R134, R11.reuse, -R108.reuse ;  /* 0x0000000b86c77223 */ /* 0x180fe2000001086c */
[-C--:B------:R-:W-:Y:S01]  /*9dd0*/  FFMA.FTZ R134, R135, R11.reuse, -R108 ;  /* 0x0000000b87867223 */ /* 0x080fe2000001086c */
[----:B------:R-:W1:Y:S01]  /*9de0*/  MUFU.EX2 R112, R112 ;  /* 0x0000007000707308 */ /* 0x000e620000000800 */
[----:B--2---:R-:W-:Y:S01]  /*9df0*/  FADD.FTZ R122, R177, R14 ;  /* 0x0000000eb17a7221 */ /* 0x004fe20000010000 */
[-C--:B------:R-:W-:Y:S01]  /*9e00*/  FFMA.FTZ R14, R123, R11.reuse, -R108 ;  /* 0x0000000b7b0e7223 */ /* 0x080fe2000001086c */
[----:B------:R-:W-:Y:S01]  /*9e10*/  FADD.FTZ R123, R169, R142 ;  /* 0x0000008ea97b7221 */ /* 0x000fe20000010000 */
[-CC-:B------:R-:W-:Y:S01]  /*9e20*/  FFMA.FTZ R203, R126, R11.reuse, -R108.reuse ;  /* 0x0000000b7ecb7223 */ /* 0x180fe2000001086c */
[-CC-:B------:R-:W-:Y:S01]  /*9e30*/  FFMA.FTZ R119, R119, R11.reuse, -R108.reuse ;  /* 0x0000000b77777223 */ /* 0x180fe2000001086c */
[-C--:B------:R-:W-:Y:S01]  /*9e40*/  FFMA.FTZ R107, R107, R11.reuse, -R108 ;  /* 0x0000000b6b6b7223 */ /* 0x080fe2000001086c */
[----:B------:R-:W-:Y:S01]  /*9e50*/  FADD.FTZ R142, R180, R123 ;  /* 0x0000007bb48e7221 */ /* 0x000fe20000010000 */
[----:B------:R-:W2:Y:S01]  /*9e60*/  MUFU.EX2 R181, R181 ;  /* 0x000000b500b57308 */ /* 0x000ea20000000800 */
[----:B---3--:R-:W-:Y:S01]  /*9e70*/  FADD.FTZ R15, R179, R122 ;  /* 0x0000007ab30f7221 */ /* 0x008fe20000010000 */
[-C--:B------:R-:W-:Y:S01]  /*9e80*/  FFMA.FTZ R111, R111, R11.reuse, -R108 ;  /* 0x0000000b6f6f7223 */ /* 0x080fe2000001086c */
[----:B------:R-:W-:Y:S01]  /*9e90*/  FADD.FTZ R123, R173, R142 ;  /* 0x0000008ead7b7221 */ /* 0x000fe20000010000 */
[-CC-:B------:R-:W-:Y:S01]  /*9ea0*/  FFMA.FTZ R99, R99, R11.reuse, -R108.reuse ;  /* 0x0000000b63637223 */ /* 0x180fe2000001086c */
[-CC-:B------:R-:W-:Y:S01]  /*9eb0*/  FFMA.FTZ R102, R102, R11.reuse, -R108.reuse ;  /* 0x0000000b66667223 */ /* 0x180fe2000001086c */
[-CC-:B------:R-:W-:Y:S01]  /*9ec0*/  FFMA.FTZ R103, R103, R11.reuse, -R108.reuse ;  /* 0x0000000b67677223 */ /* 0x180fe2000001086c */
[----:B------:R-:W-:Y:S01]  /*9ed0*/  FADD.FTZ R114, R182, R123 ;  /* 0x0000007bb6727221 */ /* 0x000fe20000010000 */
[----:B------:R-:W3:Y:S01]  /*9ee0*/  MUFU.EX2 R116, R116 ;  /* 0x0000007400747308 */ /* 0x000ee20000000800 */
[----:B-1----:R-:W-:Y:S01]  /*9ef0*/  FADD.FTZ R122, R112, R15 ;  /* 0x0000000f707a7221 */ /* 0x002fe20000010000 */
[-C--:B------:R-:W-:Y:S01]  /*9f00*/  FFMA.FTZ R90, R90, R11.reuse, -R108 ;  /* 0x0000000b5a5a7223 */ /* 0x080fe2000001086c */
[----:B------:R-:W-:Y:S01]  /*9f10*/  FADD.FTZ R123, R161, R114 ;  /* 0x00000072a17b7221 */ /* 0x000fe20000010000 */
[-CC-:B------:R-:W-:Y:S01]  /*9f20*/  FFMA.FTZ R91, R91, R11.reuse, -R108.reuse ;  /* 0x0000000b5b5b7223 */ /* 0x180fe2000001086c */
[-CC-:B------:R-:W-:Y:S01]  /*9f30*/  FFMA.FTZ R94, R94, R11.reuse, -R108.reuse ;  /* 0x0000000b5e5e7223 */ /* 0x180fe2000001086c */
[----:B------:R-:W-:Y:S01]  /*9f40*/  FFMA.FTZ R95, R95, R11, -R108 ;  /* 0x0000000b5f5f7223 */ /* 0x000fe2000001086c */
[----:B------:R-:W-:Y:S01]  /*9f50*/  F2FP.BF16.F32.PACK_AB R177, R177, R20 ;  /* 0x00000014b1b1723e */ /* 0x000fe200000010ff */
[----:B------:R-:W1:Y:S01]  /*9f60*/  MUFU.EX2 R183, R183 ;  /* 0x000000b700b77308 */ /* 0x000e620000000800 */
[----:B--2---:R-:W-:Y:S01]  /*9f70*/  FADD.FTZ R15, R181, R122 ;  /* 0x0000007ab50f7221 */ /* 0x004fe20000010000 */
[----:B------:R-:W-:Y:S01]  /*9f80*/  F2FP.BF16.F32.PACK_AB R179, R112, R179 ;  /* 0x000000b370b3723e */ /* 0x000fe200000010ff */
[----:B------:R-:W-:Y:S01]  /*9f90*/  @!P1 VIADD R133, R133, 0x34840 ;  /* 0x0003484085859836 */ /* 0x000fe20000000000 */
[----:B------:R-:W-:-:S02]  /*9fa0*/  IADD3 R131, -R227, 0xb, RZ ;  /* 0x0000000be3837810 */ /* 0x000fc40007ffe1ff */
[----:B------:R-:W-:Y:S02]  /*9fb0*/  F2FP.BF16.F32.PACK_AB R178, R169, R178 ;  /* 0x000000b2a9b2723e */ /* 0x000fe400000010ff */
[----:B------:R-:W2:Y:S01]  /*9fc0*/  MUFU.EX2 R120, R120 ;  /* 0x0000007800787308 */ /* 0x000ea20000000800 */
[C---:B---3--:R-:W-:Y:S01]  /*9fd0*/  FADD.FTZ R122, R116.reuse, R15 ;  /* 0x0000000f747a7221 */ /* 0x048fe20000010000 */
[----:B------:R-:W-:Y:S02]  /*9fe0*/  F2FP.BF16.F32.PACK_AB R181, R116, R181 ;  /* 0x000000b574b5723e */ /* 0x000fe400000010ff */
[----:B------:R-:W-:Y:S02]  /*9ff0*/  @!P1 PRMT R133, RZ, 0x654, R133 ;  /* 0x00000654ff859816 */ /* 0x000fe40000000085 */
[----:B------:R-:W-:Y:S02]  /*a000*/  F2FP.BF16.F32.PACK_AB R180, R173, R180 ;  /* 0x000000b4adb4723e */ /* 0x000fe400000010ff */
[----:B------:R-:W3:Y:S01]  /*a010*/  MUFU.EX2 R185, R185 ;  /* 0x000000b900b97308 */ /* 0x000ee20000000800 */
[----:B-1----:R-:W-:Y:S01]  /*a020*/  FADD.FTZ R15, R183, R122 ;  /* 0x0000007ab70f7221 */ /* 0x002fe20000010000 */
[----:B------:R-:W-:Y:S01]  /*a030*/  FADD.FTZ R122, R184, R123 ;  /* 0x0000007bb87a7221 */ /* 0x000fe20000010000 */
[----:B------:R-:W-:-:S02]  /*a040*/  F2FP.BF16.F32.PACK_AB R182, R161, R182 ;  /* 0x000000b6a1b6723e */ /* 0x000fc400000010ff */
[C---:B------:R-:W-:Y:S01]  /*a050*/  F2FP.BF16.F32.PACK_AB R184, R165.reuse, R184 ;  /* 0x000000b8a5b8723e */ /* 0x040fe200000010ff */
[----:B------:R-:W-:Y:S02]  /*a060*/  FADD.FTZ R123, R165, R122 ;  /* 0x0000007aa57b7221 */ /* 0x000fe40000010000 */
[----:B------:R-:W1:Y:S01]  /*a070*/  MUFU.EX2 R124, R124 ;  /* 0x0000007c007c7308 */ /* 0x000e620000000800 */
[----:B--2---:R-:W-:Y:S01]  /*a080*/  FADD.FTZ R118, R120, R15 ;  /* 0x0000000f78767221 */ /* 0x004fe20000010000 */
[----:B------:R-:W-:Y:S01]  /*a090*/  FADD.FTZ R110, R186, R123 ;  /* 0x0000007bba6e7221 */ /* 0x000fe20000010000 */
[----:B------:R-:W-:Y:S02]  /*a0a0*/  F2FP.BF16.F32.PACK_AB R183, R120, R183 ;  /* 0x000000b778b7723e */ /* 0x000fe400000010ff */
[----:B------:R-:W-:-:S03]  /*a0b0*/  F2FP.BF16.F32.PACK_AB R186, R153, R186 ;  /* 0x000000ba99ba723e */ /* 0x000fc600000010ff */
[----:B------:R-:W2:Y:S01]  /*a0c0*/  MUFU.EX2 R187, R187 ;  /* 0x000000bb00bb7308 */ /* 0x000ea20000000800 */
[----:B---3--:R-:W-:-:S07]  /*a0d0*/  FADD.FTZ R15, R185, R118 ;  /* 0x00000076b90f7221 */ /* 0x008fce0000010000 */
[----:B------:R-:W3:Y:S01]  /*a0e0*/  MUFU.EX2 R128, R128 ;  /* 0x0000008000807308 */ /* 0x000ee20000000800 */
[----:B-1----:R-:W-:Y:S01]  /*a0f0*/  FADD.FTZ R106, R124, R15 ;  /* 0x0000000f7c6a7221 */ /* 0x002fe20000010000 */
[----:B------:R-:W-:Y:S01]  /*a100*/  FFMA.FTZ R15, R98, R11, -R108 ;  /* 0x0000000b620f7223 */ /* 0x000fe2000001086c */
[----:B------:R-:W-:-:S05]  /*a110*/  F2FP.BF16.F32.PACK_AB R185, R124, R185 ;  /* 0x000000b97cb9723e */ /* 0x000fca00000010ff */
[----:B------:R-:W1:Y:S01]  /*a120*/  MUFU.EX2 R189, R189 ;  /* 0x000000bd00bd7308 */ /* 0x000e620000000800 */
[----:B--2---:R-:W-:Y:S01]  /*a130*/  FADD.FTZ R123, R187, R106 ;  /* 0x0000006abb7b7221 */ /* 0x004fe20000010000 */
[----:B------:R-:W-:Y:S02]  /*a140*/  WARPGROUP.DEPBAR.LE gsb0, 0x0 ;  /* 0x00008000000079c5 */ /* 0x000fe40000010000 */
[----:B------:R-:W-:Y:S01]  /*a150*/  WARPGROUP.ARRIVE ;  /* 0x00000000000079c5 */ /* 0x000fe20000000000 */
[----:B------:R-:W-:Y:S02]  /*a160*/  F2FP.BF16.F32.PACK_AB R212, R97, R96 ;  /* 0x0000006061d4723e */ /* 0x000fe400000010ff */
[----:B------:R-:W-:Y:S01]  /*a170*/  F2FP.BF16.F32.PACK_AB R214, R101, R100 ;  /* 0x0000006465d6723e */ /* 0x000fe200000010ff */
[----:B------:R-:W2:Y:S01]  /*a180*/  MUFU.EX2 R132, R132 ;  /* 0x0000008400847308 */ /* 0x000ea20000000800 */
[C---:B---3--:R-:W-:Y:S01]  /*a190*/  FADD.FTZ R106, R128.reuse, R123 ;  /* 0x0000007b806a7221 */ /* 0x048fe20000010000 */
[----:B------:R-:W-:Y:S01]  /*a1a0*/  HGMMA.64x128x16.F32.BF16 R24, R216, gdesc[UR8].tnspB, R24, gsb0 ;  /* 0x41e00008d8187df0 */ /* 0x000fe20008001818 */
[----:B------:R-:W-:-:S05]  /*a1b0*/  F2FP.BF16.F32.PACK_AB R187, R128, R187 ;  /* 0x000000bb80bb723e */ /* 0x000fca00000010ff */
[----:B------:R-:W3:Y:S01]  /*a1c0*/  MUFU.EX2 R191, R191 ;  /* 0x000000bf00bf7308 */ /* 0x000ee20000000800 */
[----:B-1----:R-:W-:-:S07]  /*a1d0*/  FADD.FTZ R123, R189, R106 ;  /* 0x0000006abd7b7221 */ /* 0x002fce0000010000 */
[----:B------:R1:W-:Y:S01]  /*a1e0*/  MUFU.EX2 R114, R127 ;  /* 0x0000007f00727308 */ /* 0x0003e20000000800 */
[C---:B--2---:R-:W-:Y:S01]  /*a1f0*/  FADD.FTZ R106, R132.reuse, R123 ;  /* 0x0000007b846a7221 */ /* 0x044fe20000010000 */
[----:B------:R-:W-:-:S06]  /*a200*/  F2FP.BF16.F32.PACK_AB R189, R132, R189 ;  /* 0x000000bd84bd723e */ /* 0x000fcc00000010ff */
[----:B------:R-:W2:Y:S01]  /*a210*/  MUFU.EX2 R136, R136 ;  /* 0x0000008800887308 */ /* 0x000ea20000000800 */
[----:B-1----:R-:W-:-:S04]  /*a220*/  FADD.FTZ R127, R153, R110 ;  /* 0x0000006e997f7221 */ /* 0x002fc80000010000 */
[----:B------:R-:W-:Y:S01]  /*a230*/  FADD.FTZ R110, R188, R127 ;  /* 0x0000007fbc6e7221 */ /* 0x000fe20000010000 */
[C---:B------:R-:W-:Y:S02]  /*a240*/  F2FP.BF16.F32.PACK_AB R188, R145.reuse, R188 ;  /* 0x000000bc91bc723e */ /* 0x040fe400000010ff */
[----:B------:R-:W1:Y:S01]  /*a250*/  MUFU.EX2 R193, R193 ;  /* 0x000000c100c17308 */ /* 0x000e620000000800 */
[----:B------:R-:W-:-:S04]  /*a260*/  FADD.FTZ R127, R145, R110 ;  /* 0x0000006e917f7221 */ /* 0x000fc80000010000 */
[----:B------:R-:W-:Y:S01]  /*a270*/  FADD.FTZ R110, R190, R127 ;  /* 0x0000007fbe6e7221 */ /* 0x000fe20000010000 */
[C---:B------:R-:W-:Y:S02]  /*a280*/  F2FP.BF16.F32.PACK_AB R190, R149.reuse, R190 ;  /* 0x000000be95be723e */ /* 0x040fe400000010ff */
[----:B------:R-:W4:Y:S01]  /*a290*/  MUFU.EX2 R138, R138 ;  /* 0x0000008a008a7308 */ /* 0x000f220000000800 */
[----:B------:R-:W-:-:S04]  /*a2a0*/  FADD.FTZ R123, R149, R110 ;  /* 0x0000006e957b7221 */ /* 0x000fc80000010000 */
[----:B------:R-:W-:Y:S01]  /*a2b0*/  FADD.FTZ R108, R192, R123 ;  /* 0x0000007bc06c7221 */ /* 0x000fe20000010000 */
[----:B------:R-:W-:Y:S02]  /*a2c0*/  F2FP.BF16.F32.PACK_AB R192, R137, R192 ;  /* 0x000000c089c0723e */ /* 0x000fe400000010ff */
[----:B------:R-:W5:Y:S08]  /*a2d0*/  MUFU.EX2 R195, R195 ;  /* 0x000000c300c37308 */ /* 0x000f700000000800 */
[----:B------:R3:W-:Y:S08]  /*a2e0*/  MUFU.EX2 R98, R115 ;  /* 0x0000007300627308 */ /* 0x0007f00000000800 */
[----:B------:R-:W5:Y:S01]  /*a2f0*/  MUFU.EX2 R140, R140 ;  /* 0x0000008c008c7308 */ /* 0x000f620000000800 */
[----:B---3--:R-:W-:Y:S01]  /*a300*/  FADD.FTZ R115, R191, R106 ;  /* 0x0000006abf737221 */ /* 0x008fe20000010000 */
[----:B--2---:R-:W-:-:S03]  /*a310*/  F2FP.BF16.F32.PACK_AB R191, R136, R191 ;  /* 0x000000bf88bf723e */ /* 0x004fc600000010ff */
[----:B------:R-:W-:Y:S01]  /*a320*/  FADD.FTZ R110, R136, R115 ;  /* 0x00000073886e7221 */ /* 0x000fe20000010000 */
[----:B------:R-:W-:Y:S02]  /*a330*/  FADD.FTZ R115, R137, R108 ;  /* 0x0000006c89737221 */ /* 0x000fe40000010000 */
[----:B------:R-:W2:Y:S01]  /*a340*/  MUFU.EX2 R197, R197 ;  /* 0x000000c500c57308 */ /* 0x000ea20000000800 */
[----:B-1----:R-:W-:Y:S01]  /*a350*/  FADD.FTZ R21, R193, R110 ;  /* 0x0000006ec1157221 */ /* 0x002fe20000010000 */
[----:B------:R-:W-:Y:S01]  /*a360*/  FADD.FTZ R110, R194, R115 ;  /* 0x00000073c26e7221 */ /* 0x000fe20000010000 */
[C---:B----4-:R-:W-:Y:S02]  /*a370*/  F2FP.BF16.F32.PACK_AB R193, R138.reuse, R193 ;  /* 0x000000c18ac1723e */ /* 0x050fe400000010ff */
[----:B------:R-:W-:Y:S01]  /*a380*/  FADD.FTZ R108, R138, R21 ;  /* 0x000000158a6c7221 */ /* 0x000fe20000010000 */
[C---:B------:R-:W-:Y:S01]  /*a390*/  FADD.FTZ R115, R141.reuse, R110 ;  /* 0x0000006e8d737221 */ /* 0x040fe20000010000 */
[----:B------:R-:W-:Y:S01]  /*a3a0*/  F2FP.BF16.F32.PACK_AB R194, R141, R194 ;  /* 0x000000c28dc2723e */ /* 0x000fe200000010ff */
[----:B------:R-:W1:Y:S01]  /*a3b0*/  MUFU.EX2 R130, R130 ;  /* 0x0000008200827308 */ /* 0x000e620000000800 */
[----:B-----5:R-:W-:Y:S01]  /*a3c0*/  FADD.FTZ R21, R195, R108 ;  /* 0x0000006cc3157221 */ /* 0x020fe20000010000 */
[----:B------:R-:W-:Y:S01]  /*a3d0*/  FADD.FTZ R110, R196, R115 ;  /* 0x00000073c46e7221 */ /* 0x000fe20000010000 */
[----:B------:R-:W-:-:S02]  /*a3e0*/  F2FP.BF16.F32.PACK_AB R195, R140, R195 ;  /* 0x000000c38cc3723e */ /* 0x000fc400000010ff */
[----:B------:R-:W-:Y:S01]  /*a3f0*/  FADD.FTZ R108, R140, R21 ;  /* 0x000000158c6c7221 */ /* 0x000fe20000010000 */
[C---:B------:R-:W-:Y:S01]  /*a400*/  FADD.FTZ R115, R157.reuse, R110 ;  /* 0x0000006e9d737221 */ /* 0x040fe20000010000 */
[----:B------:R-:W-:Y:S01]  /*a410*/  F2FP.BF16.F32.PACK_AB R196, R157, R196 ;  /* 0x000000c49dc4723e */ /* 0x000fe200000010ff */
[----:B------:R-:W3:Y:S01]  /*a420*/  MUFU.EX2 R199, R199 ;  /* 0x000000c700c77308 */ /* 0x000ee20000000800 */
[----:B--2---:R-:W-:Y:S01]  /*a430*/  FADD.FTZ R21, R197, R108 ;  /* 0x0000006cc5157221 */ /* 0x004fe20000010000 */
[----:B------:R-:W-:Y:S01]  /*a440*/  FADD.FTZ R110, R198, R115 ;  /* 0x00000073c66e7221 */ /* 0x000fe20000010000 */
[----:B------:R-:W-:-:S05]  /*a450*/  F2FP.BF16.F32.PACK_AB R198, R129, R198 ;  /* 0x000000c681c6723e */ /* 0x000fca00000010ff */
[----:B------:R-:W2:Y:S01]  /*a460*/  MUFU.EX2 R134, R134 ;  /* 0x0000008600867308 */ /* 0x000ea20000000800 */
[C---:B-1----:R-:W-:Y:S01]  /*a470*/  FADD.FTZ R108, R130.reuse, R21 ;  /* 0x00000015826c7221 */ /* 0x042fe20000010000 */
[----:B------:R-:W-:-:S06]  /*a480*/  F2FP.BF16.F32.PACK_AB R197, R130, R197 ;  /* 0x000000c582c5723e */ /* 0x000fcc00000010ff */
[----:B------:R-:W1:Y:S01]  /*a490*/  MUFU.EX2 R201, R201 ;  /* 0x000000c900c97308 */ /* 0x000e620000000800 */
[----:B---3--:R-:W-:-:S07]  /*a4a0*/  FADD.FTZ R21, R199, R108 ;  /* 0x0000006cc7157221 */ /* 0x008fce0000010000 */
[----:B------:R-:W3:Y:S01]  /*a4b0*/  MUFU.EX2 R14, R14 ;  /* 0x0000000e000e7308 */ /* 0x000ee20000000800 */
[----:B--2---:R-:W-:-:S07]  /*a4c0*/  F2FP.BF16.F32.PACK_AB R199, R134, R199 ;  /* 0x000000c786c7723e */ /* 0x004fce00000010ff */
[----:B------:R-:W2:Y:S08]  /*a4d0*/  MUFU.EX2 R203, R203 ;  /* 0x000000cb00cb7308 */ /* 0x000eb00000000800 */
[----:B------:R4:W-:Y:S08]  /*a4e0*/  MUFU.EX2 R20, R107 ;  /* 0x0000006b00147308 */ /* 0x0009f00000000800 */
[----:B------:R-:W5:Y:S01]  /*a4f0*/  MUFU.EX2 R205, R205 ;  /* 0x000000cd00cd7308 */ /* 0x000f620000000800 */
[----:B----4-:R-:W-:Y:S01]  /*a500*/  FADD.FTZ R107, R129, R110 ;  /* 0x0000006e816b7221 */ /* 0x010fe20000010000 */
[----:B------:R-:W-:-:S03]  /*a510*/  FADD.FTZ R110, R134, R21 ;  /* 0x00000015866e7221 */ /* 0x000fc60000010000 */
[----:B------:R-:W-:Y:S01]  /*a520*/  FADD.FTZ R112, R200, R107 ;  /* 0x0000006bc8707221 */ /* 0x000fe20000010000 */
[----:B-1----:R-:W-:Y:S01]  /*a530*/  FADD.FTZ R21, R201, R110 ;  /* 0x0000006ec9157221 */ /* 0x002fe20000010000 */
[C---:B---3--:R-:W-:Y:S01]  /*a540*/  F2FP.BF16.F32.PACK_AB R201, R14.reuse, R201 ;  /* 0x000000c90ec9723e */ /* 0x048fe200000010ff */
[----:B------:R-:W1:Y:S01]  /*a550*/  MUFU.EX2 R207, R207 ;  /* 0x000000cf00cf7308 */ /* 0x000e620000000800 */
[----:B------:R-:W-:Y:S01]  /*a560*/  FADD.FTZ R107, R121, R112 ;  /* 0x00000070796b7221 */ /* 0x000fe20000010000 */
[----:B------:R-:W-:Y:S01]  /*a570*/  FADD.FTZ R110, R14, R21 ;  /* 0x000000150e6e7221 */ /* 0x000fe20000010000 */
[----:B------:R-:W-:Y:S02]  /*a580*/  WARPGROUP.DEPBAR.LE gsb0, 0x0 ;  /* 0x00008000000079c5 */ /* 0x000fe40000010000 */
[----:B------:R-:W-:Y:S01]  /*a590*/  FADD.FTZ R112, R202, R107 ;  /* 0x0000006bca707221 */ /* 0x000fe20000010000 */
[----:B--2---:R-:W-:Y:S01]  /*a5a0*/  FADD.FTZ R21, R203, R110 ;  /* 0x0000006ecb157221 */ /* 0x004fe20000010000 */
[----:B------:R2:W-:Y:S06]  /*a5b0*/  BAR.ARV R131, 0x100 ;  /* 0x000400830000751d */ /* 0x0005ec0000002000 */
[----:B------:R-:W3:Y:S01]  /*a5c0*/  MUFU.EX2 R106, R119 ;  /* 0x00000077006a7308 */ /* 0x000ee20000000800 */
[----:B------:R-:W-:Y:S01]  /*a5d0*/  FADD.FTZ R107, R125, R112 ;  /* 0x000000707d6b7221 */ /* 0x000fe20000010000 */
[----:B------:R-:W-:Y:S01]  /*a5e0*/  FADD.FTZ R110, R114, R21 ;  /* 0x00000015726e7221 */ /* 0x000fe20000010000 */
[----:B------:R4:W-:Y:S01]  /*a5f0*/  @!P1 SYNCS.ARRIVE.TRANS64.RED.A1T0 RZ, [R133+URZ], RZ ;  /* 0x000000ff85ff99a7 */ /* 0x0009e2000810043f */
[----:B------:R-:W-:Y:S01]  /*a600*/  F2FP.BF16.F32.PACK_AB R218, R13, R92 ;  /* 0x0000005c0dda723e */ /* 0x000fe200000010ff */
[----:B------:R-:W-:Y:S01]  /*a610*/  FADD.FTZ R112, R204, R107 ;  /* 0x0000006bcc707221 */ /* 0x000fe20000010000 */
[----:B------:R-:W-:Y:S01]  /*a620*/  F2FP.BF16.F32.PACK_AB R200, R121, R200 ;  /* 0x000000c879c8723e */ /* 0x000fe200000010ff */
[----:B------:R-:W-:Y:S01]  /*a630*/  FMUL.FTZ R24, R24, R12 ;  /* 0x0000000c18187220 */ /* 0x000fe20000410000 */
[----:B------:R-:W3:Y:S01]  /*a640*/  MUFU.EX2 R209, R209 ;  /* 0x000000d100d17308 */ /* 0x000ee20000000800 */
[----:B------:R-:W-:Y:S01]  /*a650*/  FADD.FTZ R21, R113, R112 ;  /* 0x0000007071157221 */ /* 0x000fe20000010000 */
[----:B------:R-:W-:Y:S01]  /*a660*/  F2FP.BF16.F32.PACK_AB R202, R125, R202 ;  /* 0x000000ca7dca723e */ /* 0x000fe200000010ff */
[----:B----4-:R-:W-:Y:S01]  /*a670*/  IMAD.U32 R133, RZ, RZ, UR7 ;  /* 0x00000007ff857e24 */ /* 0x010fe2000f8e00ff */
[----:B------:R-:W-:Y:S01]  /*a680*/  UMOV UR7, UR38 ;  /* 0x0000002600077c82 */ /* 0x000fe20008000000 */
[----:B------:R-:W-:Y:S01]  /*a690*/  FADD.FTZ R112, R206, R21 ;  /* 0x00000015ce707221 */ /* 0x000fe20000010000 */
[----:B------:R-:W-:Y:S01]  /*a6a0*/  F2FP.BF16.F32.PACK_AB R203, R114, R203 ;  /* 0x000000cb72cb723e */ /* 0x000fe200000010ff */
[-C--:B------:R-:W-:Y:S01]  /*a6b0*/  FMUL.FTZ R25, R25, R12.reuse ;  /* 0x0000000c19197220 */ /* 0x080fe20000410000 */
[----:B------:R5:W-:Y:S01]  /*a6c0*/  MUFU.EX2 R116, R15 ;  /* 0x0000000f00747308 */ /* 0x000be20000000800 */
[----:B------:R-:W-:Y:S01]  /*a6d0*/  FADD.FTZ R21, R117, R112 ;  /* 0x0000007075157221 */ /* 0x000fe20000010000 */
[----:B------:R-:W-:Y:S01]  /*a6e0*/  @!P1 LEA R133, R133, UR39, 0x3 ;  /* 0x0000002785859c11 */ /* 0x000fe2000f8e18ff */
[----:B------:R-:W-:Y:S01]  /*a6f0*/  FMUL.FTZ R28, R28, R12 ;  /* 0x0000000c1c1c7220 */ /* 0x000fe20000410000 */
[----:B------:R-:W-:Y:S01]  /*a700*/  F2FP.BF16.F32.PACK_AB R204, R113, R204 ;  /* 0x000000cc71cc723e */ /* 0x000fe200000010ff */
[----:B------:R-:W-:Y:S01]  /*a710*/  FMUL.FTZ R29, R29, R12 ;  /* 0x0000000c1d1d7220 */ /* 0x000fe20000410000 */
[----:B------:R-:W-:Y:S01]  /*a720*/  F2FP.BF16.F32.PACK_AB R206, R117, R206 ;  /* 0x000000ce75ce723e */ /* 0x000fe200000010ff */
[----:B--2---:R-:W-:Y:S01]  /*a730*/  @!P1 VIADD R131, R133, 0x34860 ;  /* 0x0003486085839836 */ /* 0x004fe20000000000 */
[----:B------:R-:W2:Y:S01]  /*a740*/  MUFU.EX2 R211, R211 ;  /* 0x000000d300d37308 */ /* 0x000ea20000000800 */
[----:B-----5:R-:W-:Y:S01]  /*a750*/  FADD.FTZ R15, R205, R110 ;  /* 0x0000006ecd0f7221 */ /* 0x020fe20000010000 */
[----:B------:R-:W-:Y:S01]  /*a760*/  F2FP.BF16.F32.PACK_AB R205, R98, R205 ;  /* 0x000000cd62cd723e */ /* 0x000fe200000010ff */
[----:B------:R-:W-:Y:S01]  /*a770*/  FMUL.FTZ R32, R32, R12 ;  /* 0x0000000c20207220 */ /* 0x000fe20000410000 */
[----:B------:R-:W-:Y:S01]  /*a780*/  @!P1 PRMT R131, RZ, 0x654, R131 ;  /* 0x00000654ff839816 */ /* 0x000fe20000000083 */
[----:B------:R-:W-:Y:S01]  /*a790*/  FADD.FTZ R110, R98, R15 ;  /* 0x0000000f626e7221 */ /* 0x000fe20000010000 */
[----:B------:R-:W-:Y:S01]  /*a7a0*/  F2FP.BF16.F32.PACK_AB R216, R89, R104 ;  /* 0x0000006859d8723e */ /* 0x000fe200000010ff */
[-C--:B------:R-:W-:Y:S01]  /*a7b0*/  FMUL.FTZ R33, R33, R12.reuse ;  /* 0x0000000c21217220 */ /* 0x080fe20000410000 */
[----:B------:R-:W4:Y:S01]  /*a7c0*/  MUFU.EX2 R108, R111 ;  /* 0x0000006f006c7308 */ /* 0x000f220000000800 */
[----:B-1----:R-:W-:Y:S01]  /*a7d0*/  FADD.FTZ R15, R207, R110 ;  /* 0x0000006ecf0f7221 */ /* 0x002fe20000010000 */
[----:B------:R1:W-:Y:S01]  /*a7e0*/  @!P1 SYNCS.ARRIVE.TRANS64.RED.A1T0 RZ, [R131+URZ], RZ ;  /* 0x000000ff83ff99a7 */ /* 0x0003e2000810043f */
[----:B---3--:R-:W-:Y:S01]  /*a7f0*/  F2FP.BF16.F32.PACK_AB R207, R106, R207 ;  /* 0x000000cf6acf723e */ /* 0x008fe200000010ff */
[-C--:B------:R-:W-:Y:S01]  /*a800*/  FMUL.FTZ R36, R36, R12.reuse ;  /* 0x0000000c24247220 */ /* 0x080fe20000410000 */
[----:B------:R-:W-:Y:S01]  /*a810*/  FADD.FTZ R110, R106, R15 ;  /* 0x0000000f6a6e7221 */ /* 0x000fe20000010000 */
[-C--:B------:R-:W-:Y:S01]  /*a820*/  FMUL.FTZ R37, R37, R12.reuse ;  /* 0x0000000c25257220 */ /* 0x080fe20000410000 */
[-C--:B------:R-:W-:Y:S01]  /*a830*/  FMUL.FTZ R40, R40, R12.reuse ;  /* 0x0000000c28287220 */ /* 0x080fe20000410000 */
[----:B------:R3:W-:Y:S01]  /*a840*/  MUFU.EX2 R118, R102 ;  /* 0x0000006600767308 */ /* 0x0007e20000000800 */
[----:B------:R-:W-:Y:S01]  /*a850*/  FADD.FTZ R15, R209, R110 ;  /* 0x0000006ed10f7221 */ /* 0x000fe20000010000 */
[----:B------:R-:W-:Y:S01]  /*a860*/  F2FP.BF16.F32.PACK_AB R209, R20, R209 ;  /* 0x000000d114d1723e */ /* 0x000fe200000010ff */
[-C--:B------:R-:W-:Y:S01]  /*a870*/  FMUL.FTZ R41, R41, R12.reuse ;  /* 0x0000000c29297220 */ /* 0x080fe20000410000 */
[-C--:B------:R-:W-:Y:S01]  /*a880*/  FMUL.FTZ R44, R44, R12.reuse ;  /* 0x0000000c2c2c7220 */ /* 0x080fe20000410000 */
[----:B------:R-:W-:Y:S01]  /*a890*/  FADD.FTZ R14, R20, R15 ;  /* 0x0000000f140e7221 */ /* 0x000fe20000010000 */
[-C--:B------:R-:W-:Y:S01]  /*a8a0*/  FMUL.FTZ R45, R45, R12.reuse ;  /* 0x0000000c2d2d7220 */ /* 0x080fe20000410000 */
[----:B------:R-:W-:Y:S01]  /*a8b0*/  FMUL.FTZ R48, R48, R12 ;  /* 0x0000000c30307220 */ /* 0x000fe20000410000 */
[----:B------:R-:W5:Y:S01]  /*a8c0*/  MUFU.EX2 R99, R99 ;  /* 0x0000006300637308 */ /* 0x000f620000000800 */
[----:B---3--:R-:W-:Y:S01]  /*a8d0*/  FADD.FTZ R102, R208, R21 ;  /* 0x00000015d0667221 */ /* 0x008fe20000010000 */
[----:B--2---:R-:W-:Y:S01]  /*a8e0*/  FADD.FTZ R15, R211, R14 ;  /* 0x0000000ed30f7221 */ /* 0x004fe20000010000 */
[----:B------:R-:W-:Y:S01]  /*a8f0*/  F2FP.BF16.F32.PACK_AB R208, R105, R208 ;  /* 0x000000d069d0723e */ /* 0x000fe200000010ff */
[----:B------:R-:W-:Y:S01]  /*a900*/  FMUL.FTZ R49, R49, R12 ;  /* 0x0000000c31317220 */ /* 0x000fe20000410000 */
[----:B------:R-:W-:Y:S01]  /*a910*/  FADD.FTZ R21, R105, R102 ;  /* 0x0000006669157221 */ /* 0x000fe20000010000 */
[C---:B----4-:R-:W-:Y:S01]  /*a920*/  FADD.FTZ R15, R108.reuse, R15 ;  /* 0x0000000f6c0f7221 */ /* 0x050fe20000010000 */
[----:B------:R-:W-:Y:S01]  /*a930*/  F2FP.BF16.F32.PACK_AB R211, R108, R211 ;  /* 0x000000d36cd3723e */ /* 0x000fe200000010ff */
[----:B------:R-:W2:Y:S01]  /*a940*/  MUFU.EX2 R103, R103 ;  /* 0x0000006700677308 */ /* 0x000ea20000000800 */
[----:B------:R-:W-:Y:S01]  /*a950*/  FADD.FTZ R102, R210, R21 ;  /* 0x00000015d2667221 */ /* 0x000fe20000010000 */
[----:B------:R-:W-:Y:S01]  /*a960*/  FADD.FTZ R15, R116, R15 ;  /* 0x0000000f740f7221 */ /* 0x000fe20000010000 */
[C---:B------:R-:W-:Y:S01]  /*a970*/  F2FP.BF16.F32.PACK_AB R210, R109.reuse, R210 ;  /* 0x000000d26dd2723e */ /* 0x040fe200000010ff */
[-C--:B------:R-:W-:Y:S01]  /*a980*/  FMUL.FTZ R52, R52, R12.reuse ;  /* 0x0000000c34347220 */ /* 0x080fe20000410000 */
[----:B------:R-:W-:Y:S01]  /*a990*/  FADD.FTZ R21, R109, R102 ;  /* 0x000000666d157221 */ /* 0x000fe20000010000 */
[-C--:B------:R-:W-:Y:S01]  /*a9a0*/  FMUL.FTZ R53, R53, R12.reuse ;  /* 0x0000000c35357220 */ /* 0x080fe20000410000 */
[----:B------:R-:W-:Y:S01]  /*a9b0*/  FMUL.FTZ R56, R56, R12 ;  /* 0x0000000c38387220 */ /* 0x000fe20000410000 */
[----:B------:R-:W3:Y:S01]  /*a9c0*/  MUFU.EX2 R90, R90 ;  /* 0x0000005a005a7308 */ /* 0x000ee20000000800 */
[----:B------:R-:W-:Y:S01]  /*a9d0*/  FADD.FTZ R14, R96, R21 ;  /* 0x00000015600e7221 */ /* 0x000fe20000010000 */
[C---:B-----5:R-:W-:Y:S01]  /*a9e0*/  FADD.FTZ R15, R99.reuse, R15 ;  /* 0x0000000f630f7221 */ /* 0x060fe20000010000 */
[----:B------:R-:W-:Y:S01]  /*a9f0*/  F2FP.BF16.F32.PACK_AB R213, R99, R116 ;  /* 0x0000007463d5723e */ /* 0x000fe200000010ff */
[-C--:B------:R-:W-:Y:S01]  /*aa00*/  FMUL.FTZ R57, R57, R12.reuse ;  /* 0x0000000c39397220 */ /* 0x080fe20000410000 */
[----:B------:R-:W-:Y:S01]  /*aa10*/  FADD.FTZ R21, R97, R14 ;  /* 0x0000000e61157221 */ /* 0x000fe20000010000 */
[----:B------:R-:W-:Y:S01]  /*aa20*/  FADD.FTZ R15, R118, R15 ;  /* 0x0000000f760f7221 */ /* 0x000fe20000010000 */
[----:B------:R-:W-:Y:S01]  /*aa30*/  FMUL.FTZ R60, R60, R12 ;  /* 0x0000000c3c3c7220 */ /* 0x000fe20000410000 */
[----:B------:R-:W4:Y:S01]  /*aa40*/  MUFU.EX2 R91, R91 ;  /* 0x0000005b005b7308 */ /* 0x000f220000000800 */
[----:B------:R-:W-:Y:S01]  /*aa50*/  FADD.FTZ R14, R100, R21 ;  /* 0x00000015640e7221 */ /* 0x000fe20000010000 */
[C---:B--2---:R-:W-:Y:S01]  /*aa60*/  FADD.FTZ R15, R103.reuse, R15 ;  /* 0x0000000f670f7221 */ /* 0x044fe20000010000 */
[----:B------:R-:W-:Y:S01]  /*aa70*/  F2FP.BF16.F32.PACK_AB R215, R103, R118 ;  /* 0x0000007667d7723e */ /* 0x000fe200000010ff */
[-C--:B------:R-:W-:Y:S01]  /*aa80*/  FMUL.FTZ R61, R61, R12.reuse ;  /* 0x0000000c3d3d7220 */ /* 0x080fe20000410000 */
[----:B------:R-:W-:Y:S01]  /*aa90*/  FADD.FTZ R21, R101, R14 ;  /* 0x0000000e65157221 */ /* 0x000fe20000010000 */
[-C--:B------:R-:W-:Y:S01]  /*aaa0*/  FMUL.FTZ R64, R64, R12.reuse ;  /* 0x0000000c40407220 */ /* 0x080fe20000410000 */
[-C--:B------:R-:W-:Y:S01]  /*aab0*/  FMUL.FTZ R65, R65, R12.reuse ;  /* 0x0000000c41417220 */ /* 0x080fe20000410000 */
[----:B------:R-:W2:Y:S01]  /*aac0*/  MUFU.EX2 R94, R94 ;  /* 0x0000005e005e7308 */ /* 0x000ea20000000800 */
[----:B------:R-:W-:Y:S01]  /*aad0*/  FADD.FTZ R14, R104, R21 ;  /* 0x00000015680e7221 */ /* 0x000fe20000010000 */
[----:B---3--:R-:W-:Y:S01]  /*aae0*/  FADD.FTZ R15, R90, R15 ;  /* 0x0000000f5a0f7221 */ /* 0x008fe20000010000 */
[-C--:B------:R-:W-:Y:S01]  /*aaf0*/  FMUL.FTZ R68, R68, R12.reuse ;  /* 0x0000000c44447220 */ /* 0x080fe20000410000 */
[-C--:B------:R-:W-:Y:S01]  /*ab00*/  FMUL.FTZ R69, R69, R12.reuse ;  /* 0x0000000c45457220 */ /* 0x080fe20000410000 */
[----:B------:R-:W-:Y:S01]  /*ab10*/  FADD.FTZ R21, R89, R14 ;  /* 0x0000000e59157221 */ /* 0x000fe20000010000 */
[-C--:B------:R-:W-:Y:S01]  /*ab20*/  FMUL.FTZ R72, R72, R12.reuse ;  /* 0x0000000c48487220 */ /* 0x080fe20000410000 */
[----:B------:R-:W-:Y:S01]  /*ab30*/  FMUL.FTZ R73, R73, R12 ;  /* 0x0000000c49497220 */ /* 0x000fe20000410000 */
[----:B------:R-:W3:Y:S01]  /*ab40*/  MUFU.EX2 R95, R95 ;  /* 0x0000005f005f7308 */ /* 0x000ee20000000800 */
[C---:B----4-:R-:W-:Y:S01]  /*ab50*/  FADD.FTZ R15, R91.reuse, R15 ;  /* 0x0000000f5b0f7221 */ /* 0x050fe20000010000 */
[----:B------:R-:W-:Y:S01]  /*ab60*/  FADD.FTZ R14, R92, R21 ;  /* 0x000000155c0e7221 */ /* 0x000fe20000010000 */
[----:B------:R-:W-:Y:S01]  /*ab70*/  F2FP.BF16.F32.PACK_AB R217, R91, R90 ;  /* 0x0000005a5bd9723e */ /* 0x000fe200000010ff */
[-C--:B------:R-:W-:Y:S01]  /*ab80*/  FMUL.FTZ R76, R76, R12.reuse ;  /* 0x0000000c4c4c7220 */ /* 0x080fe20000410000 */
[-C--:B------:R-:W-:Y:S01]  /*ab90*/  FMUL.FTZ R77, R77, R12.reuse ;  /* 0x0000000c4d4d7220 */ /* 0x080fe20000410000 */
[-C--:B------:R-:W-:Y:S01]  /*aba0*/  FMUL.FTZ R80, R80, R12.reuse ;  /* 0x0000000c50507220 */ /* 0x080fe20000410000 */
[-C--:B------:R-:W-:Y:S01]  /*abb0*/  FMUL.FTZ R81, R81, R12.reuse ;  /* 0x0000000c51517220 */ /* 0x080fe20000410000 */
[-C--:B------:R-:W-:Y:S01]  /*abc0*/  FMUL.FTZ R84, R84, R12.reuse ;  /* 0x0000000c54547220 */ /* 0x080fe20000410000 */
[----:B--2---:R-:W-:Y:S01]  /*abd0*/  FADD.FTZ R20, R94, R15 ;  /* 0x0000000f5e147221 */ /* 0x004fe20000010000 */
[----:B------:R-:W-:Y:S01]  /*abe0*/  FADD.FTZ R15, R13, R14 ;  /* 0x0000000e0d0f7221 */ /* 0x000fe20000010000 */
[----:B------:R-:W-:Y:S01]  /*abf0*/  FMUL.FTZ R85, R85, R12 ;  /* 0x0000000c55557220 */ /* 0x000fe20000410000 */
[-C--:B------:R-:W-:Y:S01]  /*ac00*/  FMUL.FTZ R26, R26, R93.reuse ;  /* 0x0000005d1a1a7220 */ /* 0x080fe20000410000 */
[-C--:B------:R-:W-:Y:S01]  /*ac10*/  FMUL.FTZ R27, R27, R93.reuse ;  /* 0x0000005d1b1b7220 */ /* 0x080fe20000410000 */
[-C--:B------:R-:W-:Y:S01]  /*ac20*/  FMUL.FTZ R30, R30, R93.reuse ;  /* 0x0000005d1e1e7220 */ /* 0x080fe20000410000 */
[-C--:B------:R-:W-:Y:S01]  /*ac30*/  FMUL.FTZ R31, R31, R93.reuse ;  /* 0x0000005d1f1f7220 */ /* 0x080fe20000410000 */
[-C--:B------:R-:W-:Y:S01]  /*ac40*/  FMUL.FTZ R34, R34, R93.reuse ;  /* 0x0000005d22227220 */ /* 0x080fe20000410000 */
[C---:B---3--:R-:W-:Y:S01]  /*ac50*/  FADD.FTZ R14, R95.reuse, R20 ;  /* 0x000000145f0e7221 */ /* 0x048fe20000010000 */
[----:B------:R-:W-:Y:S01]  /*ac60*/  F2FP.BF16.F32.PACK_AB R219, R95, R94 ;  /* 0x0000005e5fdb723e */ /* 0x000fe200000010ff */
[-C--:B------:R-:W-:Y:S01]  /*ac70*/  FMUL.FTZ R35, R35, R93.reuse ;  /* 0x0000005d23237220 */ /* 0x080fe20000410000 */
        /* <DEDUP_REMOVED lines=25> */
[----:B------:R-:W-:Y:S01]  /*ae10*/  FMUL.FTZ R87, R87, R93 ;  /* 0x0000005d57577220 */ /* 0x000fe20000410000 */
[----:B------:R-:W-:-:S02]  /*ae20*/  IMAD.MOV.U32 R13, RZ, RZ, R88 ;  /* 0x000000ffff0d7224 */ /* 0x000fc400078e0058 */
[----:B------:R-:W-:Y:S01]  /*ae30*/  IMAD.MOV.U32 R21, RZ, RZ, R10 ;  /* 0x000000ffff157224 */ /* 0x000fe200078e000a */
[----:B-1----:R-:W-:Y:S06]  /*ae40*/  @P2 BRA `(.L_x_24) ;  /* 0xffffffb400182947 */ /* 0x002fec000383ffff */
.L_x_15:
[----:B------:R-:W-:Y:S06]  /*ae50*/  BAR.ARV 0x8, 0x120 ;  /* 0x0204800000007b1d */ /* 0x000fec0000002000 */
[----:B------:R-:W-:Y:S05]  /*ae60*/  @!P0 BRA `(.L_x_25) ;  /* 0x0000000000048947 */ /* 0x000fea0003800000 */
[----:B------:R-:W-:Y:S01]  /*ae70*/  BPT.TRAP 0x1 ;  /* 0x000000040000795c */ /* 0x000fe20000300000 */
.L_x_25:
[----:B------:R-:W-:Y:S01]  /*ae80*/  ULEA UR7, UR38, UR39, 0x3 ;  /* 0x0000002726077291 */ /* 0x000fe2000f8e183f */
[----:B------:R-:W-:-:S05]  /*ae90*/  IMAD.U32 R0, RZ, RZ, UR61 ;  /* 0x0000003dff007e24 */ /* 0x000fca000f8e00ff */
[----:B------:R-:W-:-:S04]  /*aea0*/  SHF.L.U32 R0, R0, 0x1f, RZ ;  /* 0x0000001f00007819 */ /* 0x000fc800000006ff */
[----:B------:R1:W2:Y:S01]  /*aeb0*/  SYNCS.PHASECHK.TRANS64.TRYWAIT P2, [UR7+0x34850], R0 ;  /* 0x03485000ff0075a7 */ /* 0x0002a20008040147 */
[----:B------:R-:W-:Y:S05]  /*aec0*/  @!P0 BRA `(.L_x_26) ;  /* 0x0000000000048947 */ /* 0x000fea0003800000 */
[----:B------:R-:W-:Y:S01]  /*aed0*/  BPT.TRAP 0x1 ;  /* 0x000000040000795c */ /* 0x000fe20000300000 */
.L_x_26:
[----:B--2---:R-:W-:Y:S05]  /*aee0*/  @P2 BRA `(.L_x_27) ;  /* 0x0000000000082947 */ /* 0x004fea0003800000 */
[----:B------:R-:W2:Y:S02]  /*aef0*/  SYNCS.PHASECHK.TRANS64.TRYWAIT P0, [UR7+0x34850], R0 ;  /* 0x03485000ff0075a7 */ /* 0x000ea40008000147 */
[----:B--2---:R-:W-:Y:S05]  /*af00*/  @!P0 BRA `(.L_x_28) ;  /* 0x0000004400688947 */ /* 0x004fea0003800000 */
.L_x_27:
[----:B------:R-:W-:Y:S01]  /*af10*/  UIADD3 UR4, UR39, 0x400, URZ ;  /* 0x0000040027047890 */ /* 0x000fe2000fffe03f */
[----:B------:R-:W-:Y:S01]  /*af20*/  WARPGROUP.ARRIVE ;  /* 0x00000000000079c5 */ /* 0x000fe20000000000 */
[----:B------:R-:W-:Y:S01]  /*af30*/  UMOV UR11, 0x40000040 ;  /* 0x40000040000b7882 */ /* 0x000fe20000000000 */
[----:B-12---:R-:W1:Y:S01]  /*af40*/  SHFL.BFLY PT, R0, R15, 0x2, 0x1f ;  /* 0x0c401f000f007f89 */ /* 0x006e6200000e0000 */
[----:B------:R-:W-:Y:S01]  /*af50*/  USHF.R.U32.HI UR4, URZ, 0x4, UR4 ;  /* 0x000000043f047899 */ /* 0x000fe20008011604 */
[C---:B------:R-:W-:Y:S01]  /*af60*/  IADD3 R21, P5, R16.reuse, 0x40, RZ ;  /* 0x0000004010157810 */ /* 0x040fe20007fbe0ff */
[----:B------:R-:W-:Y:S01]  /*af70*/  UIADD3 UR35, -UR36, URZ, URZ ;  /* 0x0000003f24237290 */ /* 0x000fe2000fffe13f */
[----:B------:R-:W2:Y:S01]  /*af80*/  SHFL.BFLY PT, R5, R14, 0x2, 0x1f ;  /* 0x0c401f000e057f89 */ /* 0x000ea200000e0000 */
[----:B------:R-:W-:Y:S01]  /*af90*/  ULOP3.LUT UR4, UR4, 0x3fff, URZ, 0xc0, !UPT ;  /* 0x00003fff04047892 */ /* 0x000fe2000f8ec03f */
[----:B------:R-:W-:Y:S01]  /*afa0*/  LOP3.LUT R20, R21, 0x380, RZ, 0xc0, !PT ;  /* 0x0000038015147812 */ /* 0x000fe200078ec0ff */
[----:B------:R-:W-:Y:S01]  /*afb0*/  ULDC.64 UR8, c[0x0][0xb70] ;  /* 0x0002dc0000087ab9 */ /* 0x000fe20000000a00 */
[C---:B------:R-:W-:Y:S01]  /*afc0*/  IADD3 R91, P4, R16.reuse, 0x20, RZ ;  /* 0x00000020105b7810 */ /* 0x040fe20007f9e0ff */
[----:B------:R-:W-:Y:S01]  /*afd0*/  ULOP3.LUT UR4, UR4, 0x5800000, URZ, 0xfc, !UPT ;  /* 0x0580000004047892 */ /* 0x000fe2000f8efc3f */
[----:B------:R-:W-:-:S02]  /*afe0*/  IADD3 R13, P6, R16, 0x60, RZ ;  /* 0x00000060100d7810 */ /* 0x000fc40007fde0ff */
[----:B------:R-:W-:Y:S01]  /*aff0*/  IADD3 R9, P0, R16, 0x4000, RZ ;  /* 0x0000400010097810 */ /* 0x000fe20007f1e0ff */
[----:B------:R-:W-:Y:S01]  /*b000*/  UIMAD UR4, UR38, 0xb00, UR4 ;  /* 0x00000b00260478a4 */ /* 0x000fe2000f8e0204 */
[----:B------:R-:W-:Y:S02]  /*b010*/  SHF.R.U64 R20, R20, 0x3, RZ ;  /* 0x0000000314147819 */ /* 0x000fe400000012ff */
[----:B------:R-:W-:Y:S01]  /*b020*/  IADD3 R7, P2, R16, 0x4020, RZ ;  /* 0x0000402010077810 */ /* 0x000fe20007f5e0ff */
[----:B------:R-:W-:Y:S01]  /*b030*/  UIADD3 UR6, UR4, 0x80, URZ ;  /* 0x0000008004067890 */ /* 0x000fe2000fffe03f */
[----:B------:R-:W-:Y:S02]  /*b040*/  LOP3.LUT R90, R91, 0x380, RZ, 0xc0, !PT ;  /* 0x000003805b5a7812 */ /* 0x000fe400078ec0ff */
[----:B------:R-:W-:Y:S01]  /*b050*/  UMOV UR10, UR4 ;  /* 0x00000004000a7c82 */ /* 0x000fe20008000000 */
[----:B------:R-:W-:Y:S01]  /*b060*/  LOP3.LUT R12, R13, 0x380, RZ, 0xc0, !PT ;  /* 0x000003800d0c7812 */ /* 0x000fe200078ec0ff */
[----:B------:R-:W-:Y:S01]  /*b070*/  HGMMA.64x128x16.F32.BF16 R24, R176, gdesc[UR8].tnspB, R24, gsb0 ;  /* 0x41e00008b0187df0 */ /* 0x000fe20008001818 */
[----:B------:R-:W-:Y:S01]  /*b080*/  UMOV UR11, 0x40000040 ;  /* 0x40000040000b7882 */ /* 0x000fe20000000000 */
[----:B------:R-:W-:Y:S01]  /*b090*/  UMOV UR10, UR6 ;  /* 0x00000006000a7c82 */ /* 0x000fe20008000000 */
[----:B------:R-:W-:Y:S01]  /*b0a0*/  UIADD3 UR6, UR4, 0x100, URZ ;  /* 0x0000010004067890 */ /* 0x000fe2000fffe03f */
[----:B-1----:R-:W-:Y:S01]  /*b0b0*/  FADD.FTZ R0, R0, R15 ;  /* 0x0000000f00007221 */ /* 0x002fe20000010000 */
[----:B------:R-:W-:Y:S01]  /*b0c0*/  LOP3.LUT R8, R9, 0x380, RZ, 0xc0, !PT ;  /* 0x0000038009087812 */ /* 0x000fe200078ec0ff */
[----:B--2---:R-:W-:Y:S01]  /*b0d0*/  FADD.FTZ R18, R5, R14 ;  /* 0x0000000e05127221 */ /* 0x004fe20000010000 */
[----:B------:R-:W-:Y:S01]  /*b0e0*/  LOP3.LUT R20, R20, R21, RZ, 0x3c, !PT ;  /* 0x0000001514147212 */ /* 0x000fe200078e3cff */
[----:B------:R-:W-:Y:S01]  /*b0f0*/  IMAD.X R21, RZ, RZ, R17, P5 ;  /* 0x000000ffff157224 */ /* 0x000fe200028e0611 */
[----:B------:R-:W1:Y:S01]  /*b100*/  SHFL.BFLY PT, R3, R0, 0x1, 0x1f ;  /* 0x0c201f0000037f89 */ /* 0x000e6200000e0000 */
[----:B------:R-:W-:-:S02]  /*b110*/  LOP3.LUT R6, R7, 0x380, RZ, 0xc0, !PT ;  /* 0x0000038007067812 */ /* 0x000fc400078ec0ff */
[----:B------:R-:W-:Y:S01]  /*b120*/  SHF.R.U64 R90, R90, 0x3, RZ ;  /* 0x000000035a5a7819 */ /* 0x000fe200000012ff */
[----:B------:R-:W2:Y:S01]  /*b130*/  SHFL.BFLY PT, R5, R18, 0x1, 0x1f ;  /* 0x0c201f0012057f89 */ /* 0x000ea200000e0000 */
[----:B------:R-:W-:Y:S02]  /*b140*/  SHF.R.U64 R12, R12, 0x3, RZ ;  /* 0x000000030c0c7819 */ /* 0x000fe400000012ff */
[----:B------:R-:W-:Y:S02]  /*b150*/  SHF.R.U64 R8, R8, 0x3, RZ ;  /* 0x0000000308087819 */ /* 0x000fe400000012ff */
[----:B------:R-:W-:Y:S02]  /*b160*/  SHF.R.U64 R6, R6, 0x3, RZ ;  /* 0x0000000306067819 */ /* 0x000fe400000012ff */
[----:B------:R-:W-:Y:S01]  /*b170*/  LOP3.LUT R90, R90, R91, RZ, 0x3c, !PT ;  /* 0x0000005b5a5a7212 */ /* 0x000fe200078e3cff */
[----:B------:R-:W-:Y:S01]  /*b180*/  IMAD.X R91, RZ, RZ, R17, P4 ;  /* 0x000000ffff5b7224 */ /* 0x000fe200020e0611 */
[----:B------:R-:W-:-:S02]  /*b190*/  LOP3.LUT R12, R12, R13, RZ, 0x3c, !PT ;  /* 0x0000000d0c0c7212 */ /* 0x000fc400078e3cff */
[----:B------:R-:W-:Y:S02]  /*b1a0*/  LOP3.LUT R8, R8, R9, RZ, 0x3c, !PT ;  /* 0x0000000908087212 */ /* 0x000fe400078e3cff */
[C---:B------:R-:W-:Y:S02]  /*b1b0*/  IADD3 R13, P4, R16.reuse, 0x4060, RZ ;  /* 0x00004060100d7810 */ /* 0x040fe40007f9e0ff */
[----:B------:R-:W-:Y:S02]  /*b1c0*/  IADD3 R9, P3, R16, 0x4040, RZ ;  /* 0x0000404010097810 */ /* 0x000fe40007f7e0ff */
[----:B------:R-:W-:Y:S01]  /*b1d0*/  LOP3.LUT R6, R6, R7, RZ, 0x3c, !PT ;  /* 0x0000000706067212 */ /* 0x000fe200078e3cff */
[----:B------:R-:W-:Y:S01]  /*b1e0*/  IMAD.X R7, RZ, RZ, R17, P2 ;  /* 0x000000ffff077224 */ /* 0x000fe200010e0611 */
[----:B------:R-:W-:Y:S01]  /*b1f0*/  LOP3.LUT R2, R13, 0x380, RZ, 0xc0, !PT ;  /* 0x000003800d027812 */ /* 0x000fe200078ec0ff */
[----:B-1----:R-:W-:Y:S01]  /*b200*/  FADD.FTZ R89, R0, R3 ;  /* 0x0000000300597221 */ /* 0x002fe20000010000 */
[----:B------:R-:W-:Y:S01]  /*b210*/  LOP3.LUT R4, R9, 0x380, RZ, 0xc0, !PT ;  /* 0x0000038009047812 */ /* 0x000fe200078ec0ff */
[----:B------:R-:W-:Y:S01]  /*b220*/  IMAD.MOV.U32 R0, RZ, RZ, RZ ;  /* 0x000000ffff007224 */ /* 0x000fe200078e00ff */
[----:B------:R-:W-:Y:S01]  /*b230*/  MOV R95, R90 ;  /* 0x0000005a005f7202 */ /* 0x000fe20000000f00 */
[----:B--2---:R-:W-:Y:S01]  /*b240*/  FADD.FTZ R18, R18, R5 ;  /* 0x0000000512127221 */ /* 0x004fe20000010000 */
[----:B------:R-:W-:Y:S01]  /*b250*/  FSETP.NE.FTZ.AND P5, PT, R89, RZ, PT ;  /* 0x000000ff5900720b */ /* 0x000fe20003fb5000 */
[--C-:B------:R-:W-:Y:S01]  /*b260*/  IMAD.X R5, RZ, RZ, R17.reuse, P3 ;  /* 0x000000ffff057224 */ /* 0x100fe200018e0611 */
[----:B------:R-:W-:Y:S01]  /*b270*/  MOV R91, R6 ;  /* 0x00000006005b7202 */ /* 0x000fe20000000f00 */
[----:B------:R-:W-:Y:S01]  /*b280*/  IMAD.X R3, RZ, RZ, R17, P4 ;  /* 0x000000ffff037224 */ /* 0x000fe200020e0611 */
[----:B------:R-:W-:-:S02]  /*b290*/  FSETP.NE.FTZ.AND P3, PT, R18, RZ, PT ;  /* 0x000000ff1200720b */ /* 0x000fc40003f75000 */
[----:B------:R-:W-:Y:S02]  /*b2a0*/  R2UR UR5, R221 ;  /* 0x00000000dd0572ca */ /* 0x000fe400000e0000 */
[----:B------:R-:W-:Y:S02]  /*b2b0*/  SHF.R.U64 R2, R2, 0x3, RZ ;  /* 0x0000000302027819 */ /* 0x000fe400000012ff */
[----:B------:R-:W-:Y:S02]  /*b2c0*/  SHF.R.U64 R4, R4, 0x3, RZ ;  /* 0x0000000304047819 */ /* 0x000fe400000012ff */
[----:B------:R-:W-:Y:S01]  /*b2d0*/  R2UR UR12, R220 ;  /* 0x00000000dc0c72ca */ /* 0x000fe200000e0000 */
[----:B------:R-:W1:Y:S01]  /*b2e0*/  @P5 MUFU.LG2 R6, R89 ;  /* 0x0000005900065308 */ /* 0x000e620000000c00 */
[----:B------:R-:W-:Y:S01]  /*b2f0*/  LOP3.LUT R2, R2, R13, RZ, 0x3c, !PT ;  /* 0x0000000d02027212 */ /* 0x000fe200078e3cff */
[----:B------:R-:W-:Y:S01]  /*b300*/  IMAD.X R13, RZ, RZ, R17, P6 ;  /* 0x000000ffff0d7224 */ /* 0x000fe200030e0611 */
[----:B------:R-:W-:-:S02]  /*b310*/  LOP3.LUT R15, R16, 0x380, RZ, 0xc0, !PT ;  /* 0x00000380100f7812 */ /* 0x000fc400078ec0ff */
[----:B------:R-:W-:Y:S01]  /*b320*/  LOP3.LUT R4, R4, R9, RZ, 0x3c, !PT ;  /* 0x0000000904047212 */ /* 0x000fe200078e3cff */
[--C-:B------:R-:W-:Y:S01]  /*b330*/  IMAD.X R9, RZ, RZ, R17.reuse, P0 ;  /* 0x000000ffff097224 */ /* 0x100fe200000e0611 */
[----:B------:R-:W-:Y:S01]  /*b340*/  SHF.R.U64 R15, R15, 0x3, RZ ;  /* 0x000000030f0f7819 */ /* 0x000fe200000012ff */
[----:B------:R2:W-:Y:S01]  /*b350*/  @P5 MUFU.RCP R0, R89 ;  /* 0x0000005900005308 */ /* 0x0005e20000001000 */
[----:B------:R-:W-:Y:S01]  /*b360*/  MOV R93, R12 ;  /* 0x0000000c005d7202 */ /* 0x000fe20000000f00 */
[----:B------:R-:W-:Y:S01]  /*b370*/  IMAD.MOV.U32 R12, RZ, RZ, RZ ;  /* 0x000000ffff0c7224 */ /* 0x000fe200078e00ff */
[----:B------:R-:W-:Y:S01]  /*b380*/  MOV R90, R4 ;  /* 0x00000004005a7202 */ /* 0x000fe20000000f00 */
[----:B------:R-:W-:Y:S01]  /*b390*/  UIADD3 UR34, -UR5, URZ, URZ ;  /* 0x0000003f05227290 */ /* 0x000fe2000fffe13f */
[----:B------:R-:W-:Y:S01]  /*b3a0*/  LOP3.LUT R14, R15, R16, RZ, 0x3c, !PT ;  /* 0x000000100f0e7212 */ /* 0x000fe200078e3cff */
[----:B------:R-:W-:Y:S01]  /*b3b0*/  IMAD.MOV.U32 R15, RZ, RZ, R17 ;  /* 0x000000ffff0f7224 */ /* 0x000fe200078e0011 */
[----:B------:R-:W-:Y:S01]  /*b3c0*/  MOV R92, R8 ;  /* 0x00000008005c7202 */ /* 0x000fe20000000f00 */
[----:B------:R-:W3:Y:S01]  /*b3d0*/  @P3 MUFU.LG2 R4, R18 ;  /* 0x0000001200043308 */ /* 0x000ee20000000c00 */
[C---:B------:R-:W-:Y:S01]  /*b3e0*/  @P5 FMUL.FTZ R5, R11.reuse, 0.69314718246459960938 ;  /* 0x3f3172180b055820 */ /* 0x040fe20000410000 */
[----:B-1----:R-:W-:Y:S01]  /*b3f0*/  @P5 FMUL.FTZ R6, R6, 0.69314718246459960938 ;  /* 0x3f31721806065820 */ /* 0x002fe20000410000 */
[----:B------:R-:W-:Y:S01]  /*b400*/  IMAD.U32 R8, RZ, RZ, UR7 ;  /* 0x00000007ff087e24 */ /* 0x000fe2000f8e00ff */
[----:B------:R-:W-:Y:S01]  /*b410*/  MOV R96, R14 ;  /* 0x0000000e00607202 */ /* 0x000fe20000000f00 */
[----:B------:R-:W-:Y:S01]  /*b420*/  @P3 FMUL.FTZ R14, R11, 0.69314718246459960938 ;  /* 0x3f3172180b0e3820 */ /* 0x000fe20000410000 */
[----:B------:R-:W-:Y:S01]  /*b430*/  MOV R94, R20 ;  /* 0x00000014005e7202 */ /* 0x000fe20000000f00 */
[----:B------:R-:W-:Y:S01]  /*b440*/  @!P1 VIADD R8, R8, 0x34860 ;  /* 0x0003486008089836 */ /* 0x000fe20000000000 */
[----:B------:R-:W1:Y:S01]  /*b450*/  @P3 MUFU.RCP R12, R18 ;  /* 0x00000012000c3308 */ /* 0x000e620000001000 */
[----:B------:R-:W-:Y:S01]  /*b460*/  LOP3.LUT P0, RZ, R23, 0x3, RZ, 0xc0, !PT ;  /* 0x0000000317ff7812 */ /* 0x000fe2000780c0ff */
[----:B------:R-:W-:Y:S01]  /*b470*/  IMAD.MOV.U32 R21, RZ, RZ, -0x800000 ;  /* 0xff800000ff157424 */ /* 0x000fe200078e00ff */
[----:B--2---:R-:W-:Y:S01]  /*b480*/  MOV R89, R2 ;  /* 0x0000000200597202 */ /* 0x004fe20000000f00 */
[----:B------:R-:W-:Y:S01]  /*b490*/  ULDC UR7, c[0x0][0xa88] ;  /* 0x0002a20000077ab9 */ /* 0x000fe20000000800 */
[----:B------:R-:W-:Y:S01]  /*b4a0*/  @!P1 PRMT R8, RZ, 0x654, R8 ;  /* 0x00000654ff089816 */ /* 0x000fe20000000008 */
[----:B---3--:R-:W-:-:S04]  /*b4b0*/  @P3 FMUL.FTZ R7, R4, 0.69314718246459960938 ;  /* 0x3f31721804073820 */ /* 0x008fc80000410000 */
[----:B------:R-:W-:Y:S01]  /*b4c0*/  @P3 FFMA.FTZ R21, R14, R88, R7 ;  /* 0x000000580e153223 */ /* 0x000fe20000010007 */
[----:B------:R-:W-:Y:S02]  /*b4d0*/  WARPGROUP.DEPBAR.LE gsb0, 0x0 ;  /* 0x00008000000079c5 */ /* 0x000fe40000010000 */
[----:B------:R-:W-:-:S06]  /*b4e0*/  WARPGROUP.ARRIVE ;  /* 0x00000000000079c5 */ /* 0x000fcc0000000000 */
[----:B------:R-:W-:Y:S01]  /*b4f0*/  HGMMA.64x128x16.F32.BF16 R24, R180, gdesc[UR8].tnspB, R24, gsb0 ;  /* 0x41e00008b4187df0 */ /* 0x000fe20008001818 */
[----:B------:R-:W-:Y:S01]  /*b500*/  UMOV UR10, UR6 ;  /* 0x00000006000a7c82 */ /* 0x000fe20008000000 */
[----:B------:R-:W-:Y:S01]  /*b510*/  UMOV UR11, 0x40000040 ;  /* 0x40000040000b7882 */ /* 0x000fe20000000000 */
[----:B------:R-:W-:Y:S01]  /*b520*/  UIADD3 UR6, UR4, 0x180, URZ ;  /* 0x0000018004067890 */ /* 0x000fe2000fffe03f */
        /* <DEDUP_REMOVED lines=35> */
[----:B------:R-:W-:Y:S02]  /*b760*/  UIADD3 UR6, UR4, 0x480, URZ ;  /* 0x0000048004067890 */ /* 0x000fe4000fffe03f */
[----:B------:R-:W-:Y:S01]  /*b770*/  UIADD3 UR4, UR4, 0x500, URZ ;  /* 0x0000050004047890 */ /* 0x000fe2000fffe03f */
[----:B------:R-:W-:Y:S02]  /*b780*/  WARPGROUP.DEPBAR.LE gsb0, 0x0 ;  /* 0x00008000000079c5 */ /* 0x000fe40000010000 */
[----:B------:R-:W-:-:S06]  /*b790*/  WARPGROUP.ARRIVE ;  /* 0x00000000000079c5 */ /* 0x000fcc0000000000 */
[----:B------:R-:W-:Y:S01]  /*b7a0*/  HGMMA.64x128x16.F32.BF16 R24, R208, gdesc[UR8].tnspB, R24, gsb0 ;  /* 0x41e00008d0187df0 */ /* 0x000fe20008001818 */
[----:B------:R-:W-:Y:S01]  /*b7b0*/  UMOV UR10, UR6 ;  /* 0x00000006000a7c82 */ /* 0x000fe20008000000 */
[----:B------:R-:W-:Y:S01]  /*b7c0*/  UMOV UR11, 0x40000040 ;  /* 0x40000040000b7882 */ /* 0x000fe20000000000 */
[----:B------:R-:W-:Y:S02]  /*b7d0*/  WARPGROUP.DEPBAR.LE gsb0, 0x0 ;  /* 0x00008000000079c5 */ /* 0x000fe40000010000 */
[----:B------:R-:W-:-:S07]  /*b7e0*/  WARPGROUP.ARRIVE ;  /* 0x00000000000079c5 */ /* 0x000fce0000000000 */
[----:B------:R-:W-:Y:S01]  /*b7f0*/  HGMMA.64x128x16.F32.BF16 R24, R212, gdesc[UR8].tnspB, R24, gsb0 ;  /* 0x41e00008d4187df0 */ /* 0x000fe20008001818 */
[----:B------:R-:W-:Y:S01]  /*b800*/  UMOV UR10, UR4 ;  /* 0x00000004000a7c82 */ /* 0x000fe20008000000 */
[----:B------:R-:W-:Y:S01]  /*b810*/  UMOV UR11, 0x40000040 ;  /* 0x40000040000b7882 */ /* 0x000fe20000000000 */
[----:B------:R-:W-:Y:S02]  /*b820*/  ULDC UR4, c[0x0][0xdb4] ;  /* 0x00036d0000047ab9 */ /* 0x000fe40000000800 */
[----:B------:R-:W-:-:S03]  /*b830*/  UIMAD UR35, UR4, UR35, UR5 ;  /* 0x00000023042372a4 */ /* 0x000fc6000f8e0205 */
[----:B------:R-:W-:Y:S01]  /*b840*/  ULDC UR5, c[0x0][0xda8] ;  /* 0x00036a0000057ab9 */ /* 0x000fe20000000800 */
[----:B------:R-:W-:Y:S02]  /*b850*/  USHF.R.S32.HI UR4, URZ, 0x1f, UR35 ;  /* 0x0000001f3f047899 */ /* 0x000fe40008011423 */
[----:B------:R-:W-:Y:S02]  /*b860*/  UIMAD UR34, UR5, UR34, UR12 ;  /* 0x00000022052272a4 */ /* 0x000fe4000f8e020c */
[----:B------:R-:W-:Y:S02]  /*b870*/  UIMAD UR6, UR4, UR8, URZ ;  /* 0x00000008040672a4 */ /* 0x000fe4000f8e023f */
[----:B------:R-:W-:Y:S02]  /*b880*/  USHF.L.U32 UR34, UR34, 0x7, URZ ;  /* 0x0000000722227899 */ /* 0x000fe4000800063f */
[----:B------:R-:W-:Y:S02]  /*b890*/  UIMAD.WIDE.U32 UR4, UR35, UR8, URZ ;  /* 0x00000008230472a5 */ /* 0x000fe4000f8e003f */
[----:B------:R-:W-:-:S02]  /*b8a0*/  UIMAD UR6, UR35, UR9, UR6 ;  /* 0x00000009230672a4 */ /* 0x000fc4000f8e0206 */
[----:B------:R-:W-:Y:S01]  /*b8b0*/  VIADD R97, R224, UR34 ;  /* 0x00000022e0617c36 */ /* 0x000fe20008000000 */
[----:B------:R-:W-:Y:S01]  /*b8c0*/  ULDC.64 UR12, c[0x0][0x208] ;  /* 0x00008200000c7ab9 */ /* 0x000fe20000000a00 */
[----:B------:R-:W-:Y:S01]  /*b8d0*/  IMAD.U32 R2, RZ, RZ, UR4 ;  /* 0x00000004ff027e24 */ /* 0x000fe2000f8e00ff */
[----:B------:R-:W-:Y:S01]  /*b8e0*/  UIADD3 UR4, UR5, UR6, URZ ;  /* 0x0000000605047290 */ /* 0x000fe2000fffe03f */
[----:B------:R-:W-:Y:S02]  /*b8f0*/  VIADD R9, R97, 0x8 ;  /* 0x0000000861097836 */ /* 0x000fe40000000000 */
[----:B------:R-:W-:-:S03]  /*b900*/  IMAD.U32 R3, RZ, RZ, UR5 ;  /* 0x00000005ff037e24 */ /* 0x000fc6000f8e00ff */
[----:B------:R-:W-:Y:S01]  /*b910*/  ISETP.GE.OR P2, PT, R9, UR7, P0 ;  /* 0x0000000709007c0c */ /* 0x000fe20008746670 */
[----:B------:R-:W-:Y:S01]  /*b920*/  IMAD.U32 R3, RZ, RZ, UR4 ;  /* 0x00000004ff037e24 */ /* 0x000fe2000f8e00ff */
[----:B------:R-:W-:Y:S01]  /*b930*/  USHF.R.S32.HI UR4, URZ, 0x1f, UR36 ;  /* 0x0000001f3f047899 */ /* 0x000fe20008011424 */
[----:B------:R-:W-:Y:S01]  /*b940*/  ISETP.GE.OR P0, PT, R97, UR7, P0 ;  /* 0x0000000761007c0c */ /* 0x000fe20008706670 */
[----:B------:R-:W-:Y:S02]  /*b950*/  WARPGROUP.DEPBAR.LE gsb0, 0x0 ;  /* 0x00008000000079c5 */ /* 0x000fe40000010000 */
[----:B------:R-:W-:-:S06]  /*b960*/  WARPGROUP.ARRIVE ;  /* 0x00000000000079c5 */ /* 0x000fcc0000000000 */
[----:B------:R-:W-:Y:S01]  /*b970*/  HGMMA.64x128x16.F32.BF16 R24, R216, gdesc[UR8].tnspB, R24, gsb0 ;  /* 0x41e00008d8187df0 */ /* 0x000fe20008001818 */
[----:B------:R-:W-:Y:S01]  /*b980*/  R2UR UR10, R19 ;  /* 0x00000000130a72ca */ /* 0x000fe200000e0000 */
[----:B------:R-:W-:Y:S02]  /*b990*/  IMAD.MOV.U32 R19, RZ, RZ, -0x800000 ;  /* 0xff800000ff137424 */ /* 0x000fe400078e00ff */
[----:B------:R-:W-:Y:S01]  /*b9a0*/  @P5 FFMA.FTZ R19, R5, R10, R6 ;  /* 0x0000000a05135223 */ /* 0x000fe20000010006 */
[----:B------:R-:W-:Y:S02]  /*b9b0*/  WARPGROUP.DEPBAR.LE gsb0, 0x0 ;  /* 0x00008000000079c5 */ /* 0x000fe40000010000 */
[-C--:B------:R-:W-:Y:S01]  /*b9c0*/  FMUL.FTZ R10, R33, R0.reuse ;  /* 0x00000000210a7220 */ /* 0x080fe20000410000 */
[-C--:B------:R-:W-:Y:S01]  /*b9d0*/  FMUL.FTZ R11, R32, R0.reuse ;  /* 0x00000000200b7220 */ /* 0x080fe20000410000 */
[-C--:B------:R-:W-:Y:S01]  /*b9e0*/  FMUL.FTZ R32, R53, R0.reuse ;  /* 0x0000000035207220 */ /* 0x080fe20000410000 */
[-C--:B------:R-:W-:Y:S01]  /*b9f0*/  FMUL.FTZ R33, R52, R0.reuse ;  /* 0x0000000034217220 */ /* 0x080fe20000410000 */
[-C--:B------:R-:W-:Y:S01]  /*ba00*/  FMUL.FTZ R52, R73, R0.reuse ;  /* 0x0000000049347220 */ /* 0x080fe20000410000 */
[-C--:B------:R-:W-:Y:S01]  /*ba10*/  FMUL.FTZ R53, R72, R0.reuse ;  /* 0x0000000048357220 */ /* 0x080fe20000410000 */
[----:B------:R2:W-:Y:S01]  /*ba20*/  @!P1 SYNCS.ARRIVE.TRANS64.RED.A1T0 RZ, [R8+URZ], RZ ;  /* 0x000000ff08ff99a7 */ /* 0x0005e2000810043f */
[-C--:B------:R-:W-:Y:S01]  /*ba30*/  FMUL.FTZ R4, R25, R0.reuse ;  /* 0x0000000019047220 */ /* 0x080fe20000410000 */
[----:B------:R-:W-:Y:S01]  /*ba40*/  FMUL.FTZ R5, R24, R0 ;  /* 0x0000000018057220 */ /* 0x000fe20000410000 */
[-C--:B-1----:R-:W-:Y:S01]  /*ba50*/  FMUL.FTZ R6, R27, R12.reuse ;  /* 0x0000000c1b067220 */ /* 0x082fe20000410000 */
[----:B------:R-:W-:Y:S01]  /*ba60*/  FMUL.FTZ R7, R26, R12 ;  /* 0x0000000c1a077220 */ /* 0x000fe20000410000 */
[-C--:B------:R-:W-:Y:S01]  /*ba70*/  FMUL.FTZ R9, R28, R0.reuse ;  /* 0x000000001c097220 */ /* 0x080fe20000410000 */
[-C--:B------:R-:W-:Y:S01]  /*ba80*/  FMUL.FTZ R13, R37, R0.reuse ;  /* 0x00000000250d7220 */ /* 0x080fe20000410000 */
[-C--:B------:R-:W-:Y:S01]  /*ba90*/  FMUL.FTZ R18, R36, R0.reuse ;  /* 0x0000000024127220 */ /* 0x080fe20000410000 */
[----:B------:R-:W1:Y:S01]  /*baa0*/  LDC.64 R72, c[0x0][0xb78] ;  /* 0x0002de00ff487b82 */ /* 0x000e620000000a00 */
[-C--:B--2---:R-:W-:Y:S01]  /*bab0*/  FMUL.FTZ R8, R29, R0.reuse ;  /* 0x000000001d087220 */ /* 0x084fe20000410000 */
        /* <DEDUP_REMOVED lines=21> */
[----:B------:R-:W-:Y:S01]  /*bc10*/  F2FP.BF16.F32.PACK_AB R5, R6, R7 ;  /* 0x000000070605723e */ /* 0x000fe200000010ff */
[-C--:B------:R-:W-:Y:S01]  /*bc20*/  FMUL.FTZ R7, R31, R12.reuse ;  /* 0x0000000c1f077220 */ /* 0x080fe20000410000 */
[-C--:B------:R-:W-:Y:S01]  /*bc30*/  FMUL.FTZ R0, R30, R12.reuse ;  /* 0x0000000c1e007220 */ /* 0x080fe20000410000 */
[-C--:B------:R-:W-:Y:S01]  /*bc40*/  FMUL.FTZ R15, R39, R12.reuse ;  /* 0x0000000c270f7220 */ /* 0x080fe20000410000 */
[-C--:B------:R-:W-:Y:S01]  /*bc50*/  FMUL.FTZ R20, R38, R12.reuse ;  /* 0x0000000c26147220 */ /* 0x080fe20000410000 */
[----:B------:R-:W-:Y:S01]  /*bc60*/  F2FP.BF16.F32.PACK_AB R6, R8, R9 ;  /* 0x000000090806723e */ /* 0x000fe200000010ff */
[-C--:B------:R-:W-:Y:S01]  /*bc70*/  FMUL.FTZ R9, R35, R12.reuse ;  /* 0x0000000c23097220 */ /* 0x080fe20000410000 */
[----:B------:R-:W-:Y:S01]  /*bc80*/  F2FP.BF16.F32.PACK_AB R8, R10, R11 ;  /* 0x0000000b0a08723e */ /* 0x000fe200000010ff */
[----:B------:R-:W-:Y:S01]  /*bc90*/  FMUL.FTZ R14, R34, R12 ;  /* 0x0000000c220e7220 */ /* 0x000fe20000410000 */
[----:B------:R-:W-:Y:S01]  /*bca0*/  F2FP.BF16.F32.PACK_AB R7, R7, R0 ;  /* 0x000000000707723e */ /* 0x000fe200000010ff */
[----:B------:R-:W-:Y:S01]  /*bcb0*/  BAR.SYNC.DEFER_BLOCKING 0x1, 0x100 ;  /* 0x0044000000007b1d */ /* 0x000fe20000010000 */
[----:B------:R-:W-:Y:S01]  /*bcc0*/  F2FP.BF16.F32.PACK_AB R10, R13, R18 ;  /* 0x000000120d0a723e */ /* 0x000fe200000010ff */
[----:B------:R-:W-:Y:S01]  /*bcd0*/  FMUL.FTZ R13, R43, R12 ;  /* 0x0000000c2b0d7220 */ /* 0x000fe20000410000 */
        /* <DEDUP_REMOVED lines=24> */
[C---:B-1----:R-:W-:Y:S01]  /*be60*/  IMAD R12, R72.reuse, UR4, RZ ;  /* 0x00000004480c7c24 */ /* 0x042fe2000f8e02ff */
[----:B------:R-:W-:Y:S01]  /*be70*/  F2FP.BF16.F32.PACK_AB R9, R9, R14 ;  /* 0x0000000e0909723e */ /* 0x000fe200000010ff */
[----:B------:R-:W-:Y:S01]  /*be80*/  IMAD.WIDE.U32 R2, R72, UR36, R2 ;  /* 0x0000002448027c25 */ /* 0x000fe2000f8e0002 */
[----:B------:R-:W-:Y:S01]  /*be90*/  F2FP.BF16.F32.PACK_AB R13, R13, R0 ;  /* 0x000000000d0d723e */ /* 0x000fe200000010ff */
[----:B------:R1:W-:Y:S01]  /*bea0*/  STSM.16.M88.4 [R96], R4 ;  /* 0x0000000460007844 */ /* 0x0003e20000000200 */
[----:B------:R-:W-:Y:S01]  /*beb0*/  F2FP.BF16.F32.PACK_AB R14, R26, R27 ;  /* 0x0000001b1a0e723e */ /* 0x000fe200000010ff */
[----:B------:R-:W-:Y:S01]  /*bec0*/  IMAD R68, R73, UR36, R12 ;  /* 0x0000002449447c24 */ /* 0x000fe2000f8e020c */
[----:B------:R-:W-:Y:S01]  /*bed0*/  F2FP.BF16.F32.PACK_AB R12, R24, R25 ;  /* 0x00000019180c723e */ /* 0x000fe200000010ff */
[----:B------:R-:W-:Y:S01]  /*bee0*/  STSM.16.M88.4 [R95], R8 ;  /* 0x000000085f007844 */ /* 0x000fe20000000200 */
[----:B------:R-:W-:Y:S01]  /*bef0*/  F2FP.BF16.F32.PACK_AB R15, R15, R18 ;  /* 0x000000120f0f723e */ /* 0x000fe200000010ff */
[----:B------:R-:W-:Y:S01]  /*bf00*/  ULDC.64 UR4, c[0x0][0xb40] ;  /* 0x0002d00000047ab9 */ /* 0x000fe20000000a00 */
[----:B------:R-:W-:-:S02]  /*bf10*/  F2FP.BF16.F32.PACK_AB R36, R36, R37 ;  /* 0x000000252424723e */ /* 0x000fc400000010ff */
[----:B------:R-:W-:Y:S01]  /*bf20*/  F2FP.BF16.F32.PACK_AB R24, R28, R29 ;  /* 0x0000001d1c18723e */ /* 0x000fe200000010ff */
[----:B------:R-:W-:Y:S01]  /*bf30*/  STSM.16.M88.4 [R94], R12 ;  /* 0x0000000c5e007844 */ /* 0x000fe20000000200 */
[----:B------:R-:W-:Y:S02]  /*bf40*/  F2FP.BF16.F32.PACK_AB R25, R20, R31 ;  /* 0x0000001f1419723e */ /* 0x000fe400000010ff */
[----:B------:R-:W-:Y:S02]  /*bf50*/  F2FP.BF16.F32.PACK_AB R26, R32, R33 ;  /* 0x00000021201a723e */ /* 0x000fe400000010ff */
[----:B------:R-:W-:Y:S02]  /*bf60*/  F2FP.BF16.F32.PACK_AB R27, R30, R35 ;  /* 0x000000231e1b723e */ /* 0x000fe400000010ff */
[----:B------:R-:W-:Y:S02]  /*bf70*/  F2FP.BF16.F32.PACK_AB R37, R34, R39 ;  /* 0x000000272225723e */ /* 0x000fe400000010ff */
[----:B------:R-:W-:Y:S01]  /*bf80*/  F2FP.BF16.F32.PACK_AB R44, R44, R45 ;  /* 0x0000002d2c2c723e */ /* 0x000fe200000010ff */
[----:B------:R-:W-:Y:S01]  /*bf90*/  STSM.16.M88.4 [R93], R24 ;  /* 0x000000185d007844 */ /* 0x000fe20000000200 */
[----:B------:R-:W-:-:S02]  /*bfa0*/  F2FP.BF16.F32.PACK_AB R38, R40, R41 ;  /* 0x000000292826723e */ /* 0x000fc400000010ff */
[----:B------:R-:W-:Y:S02]  /*bfb0*/  F2FP.BF16.F32.PACK_AB R39, R42, R43 ;  /* 0x0000002b2a27723e */ /* 0x000fe400000010ff */
[----:B------:R-:W-:Y:S02]  /*bfc0*/  F2FP.BF16.F32.PACK_AB R45, R46, R47 ;  /* 0x0000002f2e2d723e */ /* 0x000fe400000010ff */
[----:B------:R-:W-:Y:S01]  /*bfd0*/  F2FP.BF16.F32.PACK_AB R52, R52, R53 ;  /* 0x000000353434723e */ /* 0x000fe200000010ff */
[----:B------:R-:W-:Y:S01]  /*bfe0*/  STSM.16.M88.4 [R92], R36 ;  /* 0x000000245c007844 */ /* 0x000fe20000000200 */
[----:B-1----:R-:W-:Y:S02]  /*bff0*/  SHF.R.S32.HI R5, RZ, 0x1f, R97 ;  /* 0x0000001fff057819 */ /* 0x002fe40000011461 */
[----:B------:R-:W-:Y:S02]  /*c000*/  IADD3 R0, P1, R97, R2, RZ ;  /* 0x0000000261007210 */ /* 0x000fe40007f3e0ff */
[----:B------:R-:W-:-:S02]  /*c010*/  F2FP.BF16.F32.PACK_AB R46, R48, R49 ;  /* 0x00000031302e723e */ /* 0x000fc400000010ff */
[----:B------:R-:W-:Y:S02]  /*c020*/  F2FP.BF16.F32.PACK_AB R47, R50, R51 ;  /* 0x00000033322f723e */ /* 0x000fe400000010ff */
[----:B------:R-:W-:Y:S02]  /*c030*/  F2FP.BF16.F32.PACK_AB R53, R54, R55 ;  /* 0x000000373635723e */ /* 0x000fe400000010ff */
[----:B------:R-:W-:Y:S01]  /*c040*/  F2FP.BF16.F32.PACK_AB R60, R60, R61 ;  /* 0x0000003d3c3c723e */ /* 0x000fe200000010ff */
[----:B------:R-:W-:Y:S01]  /*c050*/  STSM.16.M88.4 [R91], R44 ;  /* 0x0000002c5b007844 */ /* 0x000fe20000000200 */
[----:B------:R-:W-:Y:S02]  /*c060*/  F2FP.BF16.F32.PACK_AB R54, R56, R57 ;  /* 0x000000393836723e */ /* 0x000fe400000010ff */
[----:B------:R-:W-:Y:S02]  /*c070*/  F2FP.BF16.F32.PACK_AB R55, R58, R59 ;  /* 0x0000003b3a37723e */ /* 0x000fe400000010ff */
[----:B------:R-:W-:-:S02]  /*c080*/  F2FP.BF16.F32.PACK_AB R61, R62, R63 ;  /* 0x0000003f3e3d723e */ /* 0x000fc400000010ff */
[----:B------:R-:W-:Y:S01]  /*c090*/  F2FP.BF16.F32.PACK_AB R62, R64, R65 ;  /* 0x00000041403e723e */ /* 0x000fe200000010ff */
[----:B------:R-:W-:Y:S01]  /*c0a0*/  STSM.16.M88.4 [R90], R52 ;  /* 0x000000345a007844 */ /* 0x000fe20000000200 */
[----:B------:R-:W-:Y:S02]  /*c0b0*/  F2FP.BF16.F32.PACK_AB R63, R66, R67 ;  /* 0x00000043423f723e */ /* 0x000fe400000010ff */
[----:B------:R-:W-:Y:S02]  /*c0c0*/  IADD3.X R5, R5, R3, R68, P1, !PT ;  /* 0x0000000305057210 */ /* 0x000fe40000ffe444 */
[C---:B------:R-:W-:Y:S01]  /*c0d0*/  LEA R2, P1, R0.reuse, UR4, 0x2 ;  /* 0x0000000400027c11 */ /* 0x040fe2000f8210ff */
[----:B------:R-:W-:Y:S01]  /*c0e0*/  STSM.16.M88.4 [R89], R60 ;  /* 0x0000003c59007844 */ /* 0x000fe20000000200 */
[----:B------:R-:W-:Y:S02]  /*c0f0*/  ULDC UR4, c[0x0][0xc] ;  /* 0x0000030000047ab9 */ /* 0x000fe40000000800 */
[----:B------:R-:W-:Y:S01]  /*c100*/  LEA.HI.X R3, R0, UR5, R5, 0x2, P1 ;  /* 0x0000000500037c11 */ /* 0x000fe200088f1405 */
[----:B------:R-:W-:Y:S01]  /*c110*/  @!PT LDS RZ, [RZ] ;  /* 0x00000000fffff984 */ /* 0x000fe20000000800 */
[----:B------:R-:W-:Y:S01]  /*c120*/  @!PT LDS RZ, [RZ] ;  /* 0x00000000fffff984 */ /* 0x000fe20000000800 */
[----:B------:R-:W-:Y:S01]  /*c130*/  @!PT LDS RZ, [RZ] ;  /* 0x00000000fffff984 */ /* 0x000fe20000000800 */
[----:B------:R-:W-:Y:S01]  /*c140*/  @!PT LDS RZ, [RZ] ;  /* 0x00000000fffff984 */ /* 0x000fe20000000800 */
[----:B------:R1:W-:Y:S06]  /*c150*/  MEMBAR.ALL.CTA ;  /* 0x0000000000007992 */ /* 0x0003ec0000008000 */
[----:B-1----:R-:W1:Y:S01]  /*c160*/  FENCE.VIEW.ASYNC.S ;  /* 0x00000000000073c6 */ /* 0x002e620000000000 */
[----:B------:R-:W-:-:S03]  /*c170*/  UIADD3 UR10, UR4, UR10, URZ ;  /* 0x0000000a040a7290 */ /* 0x000fc6000fffe03f */
[----:B-1----:R-:W1:Y:S01]  /*c180*/  SHFL.IDX PT, R0, R223, RZ, 0x1f ;  /* 0x00001fffdf007589 */ /* 0x002e6200000e0000 */
[----:B------:R-:W-:Y:S06]  /*c190*/  BAR.ARV 0x1, 0x120 ;  /* 0x0044800000007b1d */ /* 0x000fec0000002000 */
[----:B------:R2:W-:Y:S01]  /*c1a0*/  @!P0 STG.E desc[UR12][R2.64], R19 ;  /* 0x0000001302008986 */ /* 0x0005e2000c10190c */
[----:B-1----:R-:W-:-:S03]  /*c1b0*/  ISETP.NE.AND P0, PT, R0, 0x7, PT ;  /* 0x000000070000780c */ /* 0x002fc60003f05270 */
[----:B------:R1:W-:Y:S01]  /*c1c0*/  @!P2 STG.E desc[UR12][R2.64+0x20], R21 ;  /* 0x000020150200a986 */ /* 0x0003e2000c10190c */
[----:B--2---:R-:W-:-:S09]  /*c1d0*/  IMAD.U32 R19, RZ, RZ, UR10 ;  /* 0x0000000aff137e24 */ /* 0x004fd2000f8e00ff */
[----:B------:R-:W-:Y:S05]  /*c1e0*/  @P0 BRA `(.L_x_29) ;  /* 0x0000000000580947 */ /* 0x000fea0003800000 */
[----:B------:R-:W-:Y:S01]  /*c1f0*/  BAR.SYNC.DEFER_BLOCKING 0x1, 0x120 ;  /* 0x0044800000007b1d */ /* 0x000fe20000010000 */
[----:B------:R-:W-:-:S05]  /*c200*/  ELECT P0, URZ, PT ;  /* 0x00000000003f782f */ /* 0x000fca0003800000 */
[----:B------:R-:W-:Y:S08]  /*c210*/  BSSY B0, `(.L_x_29) ;  /* 0x0000013000007945 */ /* 0x000ff00003800000 */
[----:B------:R-:W-:Y:S05]  /*c220*/  @!P0 BRA `(.L_x_30) ;  /* 0x0000000000448947 */ /* 0x000fea0003800000 */
[----:B------:R-:W-:Y:S01]  /*c230*/  ULDC.64 UR6, c[0x0][0x198] ;  /* 0x0000660000067ab9 */ /* 0x000fe20000000a00 */
[----:B------:R-:W-:Y:S01]  /*c240*/  UMOV UR33, URZ ;  /* 0x0000003f00217c82 */ /* 0x000fe20008000000 */
[----:B------:R-:W-:Y:S02]  /*c250*/  UIADD3 UR4, UP0, UR6, 0x9f0, URZ ;  /* 0x000009f006047890 */ /* 0x000fe4000ff1e03f */
[----:B------:R-:W-:Y:S02]  /*c260*/  UIADD3 UR6, UR39, 0x4000, URZ ;  /* 0x0000400027067890 */ /* 0x000fe4000fffe03f */
[----:B------:R-:W-:Y:S01]  /*c270*/  UIADD3.X UR5, URZ, UR7, URZ, UP0, !UPT ;  /* 0x000000073f057290 */ /* 0x000fe200087fe43f */
[----:B------:R-:W-:Y:S01]  /*c280*/  UMOV UR37, URZ ;  /* 0x0000003f00257c82 */ /* 0x000fe20008000000 */
[----:B------:R-:W-:Y:S01]  /*c290*/  UMOV UR32, UR39 ;  /* 0x0000002700207c82 */ /* 0x000fe20008000000 */
[----:B------:R-:W-:-:S06]  /*c2a0*/  UMOV UR7, 0x40 ;  /* 0x0000004000077882 */ /* 0x000fcc0000000000 */
[----:B------:R2:W-:Y:S02]  /*c2b0*/  UTMASTG.5D [UR32], [UR4] ;  /* 0x00000020040073b5 */ /* 0x0005e40008020000 */
[----:B--2---:R-:W-:Y:S01]  /*c2c0*/  UMOV UR32, UR6 ;  /* 0x0000000600207c82 */ /* 0x004fe20008000000 */
[----:B------:R-:W-:Y:S01]  /*c2d0*/  UMOV UR33, UR7 ;  /* 0x0000000700217c82 */ /* 0x000fe20008000000 */
[----:B------:R-:W-:Y:S01]  /*c2e0*/  UIADD3 UR6, UR39, 0x34820, URZ ;  /* 0x0003482027067890 */ /* 0x000fe2000fffe03f */
[----:B------:R2:W-:Y:S03]  /*c2f0*/  UTMASTG.5D [UR32], [UR4] ;  /* 0x00000020040073b5 */ /* 0x0005e60008020000 */
[----:B------:R-:W-:Y:S01]  /*c300*/  UPRMT UR6, URZ, 0x654, UR6 ;  /* 0x000006543f067896 */ /* 0x000fe20008000006 */
[----:B------:R0:W-:Y:S01]  /*c310*/  UTMACMDFLUSH ;  /* 0x00000000000079b7 */ /* 0x0001e20000000000 */
[----:B------:R-:W-:-:S07]  /*c320*/  DEPBAR.LE SB0, 0x0 ;  /* 0x000080000000791a */ /* 0x000fce0000000000 */
[----:B--2---:R-:W-:Y:S03]  /*c330*/  SYNCS.ARRIVE.TRANS64.RED.A1T0 RZ, [UR6], RZ ;  /* 0x000000ffffff79a7 */ /* 0x004fe60008100406 */
.L_x_30:
[----:B------:R-:W-:Y:S05]  /*c340*/  BSYNC B0 ;  /* 0x0000000000007941 */ /* 0x000fea0003800000 */
.L_x_29:
[----:B------:R-:W2:Y:S01]  /*c350*/  LDC R0, c[0x0][0xda4] ;  /* 0x00036900ff007b82 */ /* 0x000ea20000000800 */
[----:B------:R-:W-:Y:S01]  /*c360*/  R2UR UR5, R19 ;  /* 0x00000000130572ca */ /* 0x000fe200000e0000 */
[----:B------:R-:W-:Y:S01]  /*c370*/  UIADD3 UR38, UR38, 0x1, URZ ;  /* 0x0000000126267890 */ /* 0x000fe2000fffe03f */
[----:B------:R-:W-:-:S03]  /*c380*/  R2UR UR4, R22 ;  /* 0x00000000160472ca */ /* 0x000fc600000e0000 */
[----:B------:R-:W-:-:S04]  /*c390*/  UISETP.NE.AND UP0, UPT, UR38, 0x2, UPT ;  /* 0x000000022600788c */ /* 0x000fc8000bf05270 */
[----:B------:R-:W-:-:S06]  /*c3a0*/  USEL UR38, UR38, URZ, UP0 ;  /* 0x0000003f26267287 */ /* 0x000fcc0008000000 */
[----:B------:R-:W-:-:S06]  /*c3b0*/  UIADD3 UR4, UR4, 0x1, URZ ;  /* 0x0000000104047890 */ /* 0x000fcc000fffe03f */
[----:B------:R-:W-:Y:S01]  /*c3c0*/  IMAD.U32 R22, RZ, RZ, UR4 ;  /* 0x00000004ff167e24 */ /* 0x000fe2000f8e00ff */
[----:B------:R-:W-:Y:S01]  /*c3d0*/  USEL UR4, URZ, 0x1, UP0 ;  /* 0x000000013f047887 */ /* 0x000fe20008000000 */
[----:B--2---:R-:W-:-:S03]  /*c3e0*/  ISETP.LE.AND P0, PT, R0, UR5, PT ;  /* 0x0000000500007c0c */ /* 0x004fc6000bf03270 */
[----:B------:R-:W-:-:S10]  /*c3f0*/  ULOP3.LUT UR61, UR61, UR4, URZ, 0x3c, !UPT ;  /* 0x000000043d3d7292 */ /* 0x000fd4000f8e3c3f */
[----:B------:R-:W-:Y:S05]  /*c400*/  @!P0 BRA `(.L_x_31) ;  /* 0xffffff48006c8947 */ /* 0x000fea000383ffff */
[----:B------:R-:W-:Y:S05]  /*c410*/  EXIT ;  /* 0x000000000000794d */ /* 0x000fea0003800000 */
.L_x_7:
[----:B------:R-:W-:-:S08]  /*c420*/  NOP ;  /* 0x0000000000007918 */ /* 0x000fd00000000000 */
[----:B-1----:R-:W1:-:S00]  /*c430*/  USETMAXREG.DEALLOC.CTAPOOL 0x18 ;  /* 0x00000018000079c8 */ /* 0x002e4000080e0500 */
[----:B-1----:R-:W-:-:S06]  /*c440*/  LOP3.LUT R0, R0, 0x3, RZ, 0xc0, !PT ;  /* 0x0000000300007812 */ /* 0x002fcc00078ec0ff */
[----:B------:R-:W1:Y:S02]  /*c450*/  SHFL.IDX PT, R0, R0, RZ, 0x1f ;  /* 0x00001fff00007589 */ /* 0x000e6400000e0000 */
[----:B-1----:R-:W-:-:S13]  /*c460*/  ISETP.NE.AND P0, PT, R0, RZ, PT ;  /* 0x000000ff0000720c */ /* 0x002fda0003f05270 */
[----:B------:R-:W-:Y:S05]  /*c470*/  @P0 EXIT ;  /* 0x000000000000094d */ /* 0x000fea0003800000 */
[----:B------:R-:W1:Y:S01]  /*c480*/  S2UR UR4, SR_CTAID.X ;  /* 0x00000000000479c3 */ /* 0x000e620000002500 */
[----:B------:R-:W-:Y:S02]  /*c490*/  IMAD.MOV.U32 R16, RZ, RZ, RZ ;  /* 0x000000ffff107224 */ /* 0x000fe400078e00ff */
[----:B------:R-:W-:Y:S02]  /*c4a0*/  IMAD.MOV.U32 R2, RZ, RZ, 0x1 ;  /* 0x00000001ff027424 */ /* 0x000fe400078e00ff */
[----:B------:R-:W-:-:S03]  /*c4b0*/  IMAD.MOV.U32 R17, RZ, RZ, 0x1 ;  /* 0x00000001ff117424 */ /* 0x000fc600078e00ff */
[----:B------:R-:W1:Y:S02]  /*c4c0*/  LDC R0, c[0x0][0xda4] ;  /* 0x00036900ff007b82 */ /* 0x000e640000000800 */
[----:B-1----:R-:W-:-:S13]  /*c4d0*/  ISETP.LE.AND P0, PT, R0, UR4, PT ;  /* 0x0000000400007c0c */ /* 0x002fda000bf03270 */
[----:B------:R-:W-:Y:S05]  /*c4e0*/  @P0 BRA `(.L_x_32) ;  /* 0x0000002800b80947 */ /* 0x000fea0003800000 */
[----:B------:R-:W-:Y:S01]  /*c4f0*/  IMAD.U32 R0, RZ, RZ, UR4 ;  /* 0x00000004ff007e24 */ /* 0x000fe2000f8e00ff */
[----:B------:R-:W-:Y:S01]  /*c500*/  ULDC.64 UR36, c[0x0][0x198] ;  /* 0x0000660000247ab9 */ /* 0x000fe20000000a00 */
[----:B------:R-:W-:Y:S01]  /*c510*/  IMAD.MOV.U32 R16, RZ, RZ, RZ ;  /* 0x000000ffff107224 */ /* 0x000fe200078e00ff */
[----:B------:R-:W-:Y:S01]  /*c520*/  ULDC UR38, c[0x0][0xc] ;  /* 0x0000030000267ab9 */ /* 0x000fe20000000800 */
[----:B------:R-:W-:Y:S01]  /*c530*/  IMAD.MOV.U32 R17, RZ, RZ, 0x1 ;  /* 0x00000001ff117424 */ /* 0x000fe200078e00ff */
[----:B------:R1:W-:Y:S04]  /*c540*/  STL [R1+0x10], R0 ;  /* 0x0000100001007387 */ /* 0x0003e80000100800 */
[----:B------:R1:W-:Y:S02]  /*c550*/  STL [R1+0x18], RZ ;  /* 0x000018ff01007387 */ /* 0x0003e40000100800 */
.L_x_75:
[----:B------:R-:W2:Y:S01]  /*c560*/  LDL R4, [R1+0x10] ;  /* 0x0000100001047983 */ /* 0x000ea20000100800 */
[----:B-1----:R-:W1:Y:S01]  /*c570*/  LDC R0, c[0x0][0xda8] ;  /* 0x00036a00ff007b82 */ /* 0x002e620000000800 */
[----:B------:R-:W-:Y:S05]  /*c580*/  YIELD ;  /* 0x0000000000007946 */ /* 0x000fea0003800000 */
[----:B------:R-:W3:Y:S01]  /*c590*/  S2R R5, SR_CgaCtaId ;  /* 0x0000000000057919 */ /* 0x000ee20000008800 */
[----:B------:R-:W-:Y:S02]  /*c5a0*/  ULDC.64 UR4, c[0x0][0x3f8] ;  /* 0x0000fe0000047ab9 */ /* 0x000fe40000000a00 */
[----:B------:R-:W-:-:S03]  /*c5b0*/  UISETP.NE.U32.AND UP0, UPT, UR4, URZ, UPT ;  /* 0x0000003f0400728c */ /* 0x000fc6000bf05070 */
[----:B------:R-:W-:Y:S01]  /*c5c0*/  ULDC UR4, c[0x0][0x404] ;  /* 0x0001010000047ab9 */ /* 0x000fe20000000800 */
[----:B------:R-:W-:-:S04]  /*c5d0*/  UISETP.NE.AND.EX UP0, UPT, UR5, URZ, UPT, UP0 ;  /* 0x0000003f0500728c */ /* 0x000fc8000bf05300 */
[----:B------:R-:W-:Y:S01]  /*c5e0*/  USEL UR4, UR4, 0x1, UP0 ;  /* 0x0000000104047887 */ /* 0x000fe20008000000 */
[----:B-1----:R-:W-:Y:S02]  /*c5f0*/  ISETP.NE.AND P0, PT, R0, 0x1, PT ;  /* 0x000000010000780c */ /* 0x002fe40003f05270 */
[----:B------:R-:W1:Y:S11]  /*c600*/  LDC R0, c[0x0][0xdb4] ;  /* 0x00036d00ff007b82 */ /* 0x000e760000000800 */
[----:B------:R-:W2:Y:S08]  /*c610*/  @P0 LDC R2, c[0x0][0xdac] ;  /* 0x00036b00ff020b82 */ /* 0x000eb00000000800 */
[----:B------:R-:W4:Y:S01]  /*c620*/  @P0 LDC R3, c[0x0][0xdb0] ;  /* 0x00036c00ff030b82 */ /* 0x000f220000000800 */
[----:B-1----:R-:W-:Y:S01]  /*c630*/  ISETP.NE.AND P1, PT, R0, 0x1, PT ;  /* 0x000000010000780c */ /* 0x002fe20003f25270 */
[----:B--2---:R-:W-:-:S04]  /*c640*/  @P0 IMAD.HI.U32 R2, R4, R2, RZ ;  /* 0x0000000204020227 */ /* 0x004fc800078e00ff */
[----:B------:R-:W-:Y:S01]  /*c650*/  IMAD.MOV.U32 R6, RZ, RZ, R4 ;  /* 0x000000ffff067224 */ /* 0x000fe200078e0004 */
[----:B----4-:R-:W-:Y:S01]  /*c660*/  @P0 SHF.R.U32.HI R6, RZ, R3, R2 ;  /* 0x00000003ff060219 */ /* 0x010fe20000011602 */
[----:B------:R-:W1:Y:S04]  /*c670*/  LDC R4, c[0x0][0x2e0] ;  /* 0x0000b800ff047b82 */ /* 0x000e680000000800 */
[----:B------:R-:W-:Y:S01]  /*c680*/  IMAD.MOV.U32 R19, RZ, RZ, R6 ;  /* 0x000000ffff137224 */ /* 0x000fe200078e0006 */
[----:B------:R2:W-:Y:S03]  /*c690*/  STL [R1+0x8], R6 ;  /* 0x0000080601007387 */ /* 0x0005e60000100800 */
[----:B------:R-:W4:Y:S01]  /*c6a0*/  @P1 LDC.64 R2, c[0x0][0xdb8] ;  /* 0x00036e00ff021b82 */ /* 0x000f220000000a00 */
[----:B-1----:R-:W-:-:S05]  /*c6b0*/  IMAD R8, R4, UR4, RZ ;  /* 0x0000000404087c24 */ /* 0x002fca000f8e02ff */
[----:B------:R2:W-:Y:S01]  /*c6c0*/  STL [R1+0x14], R8 ;  /* 0x0000140801007387 */ /* 0x0005e20000100800 */
[----:B----4-:R-:W-:-:S05]  /*c6d0*/  @P1 IMAD.HI.U32 R2, R6, R2, RZ ;  /* 0x0000000206021227 */ /* 0x010fca00078e00ff */
[----:B------:R-:W-:Y:S02]  /*c6e0*/  @P1 SHF.R.U32.HI R19, RZ, R3, R2 ;  /* 0x00000003ff131219 */ /* 0x000fe40000011602 */
[----:B------:R-:W-:-:S03]  /*c6f0*/  MOV R2, 0x400 ;  /* 0x0000040000027802 */ /* 0x000fc60000000f00 */
[----:B------:R-:W-:Y:S01]  /*c700*/  IMAD.MOV R3, RZ, RZ, -R19 ;  /* 0x000000ffff037224 */ /* 0x000fe200078e0a13 */
[----:B---3--:R-:W-:Y:S01]  /*c710*/  LEA R7, R5, R2, 0x18 ;  /* 0x0000000205077211 */ /* 0x008fe200078ec0ff */
[----:B------:R-:W-:-:S04]  /*c720*/  VIADD R2, R8, 0xaf ;  /* 0x000000af08027836 */ /* 0x000fc80000000000 */
[----:B------:R-:W-:Y:S01]  /*c730*/  VIADD R4, R7, 0x1e400 ;  /* 0x0001e40007047836 */ /* 0x000fe20000000000 */
[----:B------:R2:W-:Y:S01]  /*c740*/  STL [R1+0x4], R7 ;  /* 0x0000040701007387 */ /* 0x0005e20000100800 */
[----:B------:R-:W-:-:S03]  /*c750*/  IMAD.HI R2, R2, 0x2e8ba2e9, RZ ;  /* 0x2e8ba2e902027827 */ /* 0x000fc600078e02ff */
[----:B------:R-:W-:Y:S01]  /*c760*/  LOP3.LUT P0, RZ, R4, 0x3ff, RZ, 0xc0, !PT ;  /* 0x000003ff04ff7812 */ /* 0x000fe2000780c0ff */
[----:B------:R-:W-:Y:S01]  /*c770*/  IMAD R4, R0, R3, R6 ;  /* 0x0000000300047224 */ /* 0x000fe200078e0206 */
[----:B------:R-:W-:-:S04]  /*c780*/  SHF.R.U32.HI R3, RZ, 0x1f, R2 ;  /* 0x0000001fff037819 */ /* 0x000fc80000011602 */
[----:B------:R-:W-:Y:S01]  /*c790*/  LEA.HI.SX32 R0, R2, R3, 0x1b ;  /* 0x0000000302007211 */ /* 0x000fe200078fdaff */
[----:B------:R2:W-:Y:S04]  /*c7a0*/  STL [R1], R4 ;  /* 0x0000000401007387 */ /* 0x0005e80000100800 */
[----:B------:R2:W-:Y:S02]  /*c7b0*/  STL [R1+0xc], R0 ;  /* 0x00000c0001007387 */ /* 0x0005e40000100800 */
[----:B------:R-:W-:Y:S05]  /*c7c0*/  @!P0 BRA `(.L_x_33) ;  /* 0x0000000000408947 */ /* 0x000fea0003800000 */
[----:B------:R-:W-:Y:S01]  /*c7d0*/  MOV R2, 0x0 ;  /* 0x0000000000027802 */ /* 0x000fe20000000f00 */
[----:B------:R-:W-:Y:S01]  /*c7e0*/  ULDC.64 UR6, c[0x4][0xa0] ;  /* 0x0100280000067ab9 */ /* 0x000fe20000000a00 */
[----:B------:R-:W-:Y:S01]  /*c7f0*/  ULDC.64 UR8, c[0x4][0xa8] ;  /* 0x01002a0000087ab9 */ /* 0x000fe20000000a00 */
[----:B------:R-:W-:Y:S01]  /*c800*/  ULDC.64 UR4, c[0x4][0x28] ;  /* 0x01000a0000047ab9 */ /* 0x000fe20000000a00 */
[----:B--2---:R-:W-:Y:S02]  /*c810*/  IMAD.U32 R4, RZ, RZ, UR6 ;  /* 0x00000006ff047e24 */ /* 0x004fe4000f8e00ff */
[----:B------:R-:W1:Y:S01]  /*c820*/  LDC.64 R2, c[0x4][R2] ;  /* 0x0100000002027b82 */ /* 0x000e620000000a00 */
[----:B------:R-:W-:Y:S02]  /*c830*/  IMAD.U32 R5, RZ, RZ, UR7 ;  /* 0x00000007ff057e24 */ /* 0x000fe4000f8e00ff */
[----:B------:R-:W-:Y:S02]  /*c840*/  IMAD.U32 R6, RZ, RZ, UR8 ;  /* 0x00000008ff067e24 */ /* 0x000fe4000f8e00ff */
[----:B------:R-:W-:-:S02]  /*c850*/  IMAD.U32 R7, RZ, RZ, UR9 ;  /* 0x00000009ff077e24 */ /* 0x000fc4000f8e00ff */
[----:B------:R-:W-:Y:S02]  /*c860*/  IMAD.U32 R10, RZ, RZ, UR4 ;  /* 0x00000004ff0a7e24 */ /* 0x000fe4000f8e00ff */
[----:B------:R-:W-:Y:S02]  /*c870*/  IMAD.U32 R11, RZ, RZ, UR5 ;  /* 0x00000005ff0b7e24 */ /* 0x000fe4000f8e00ff */
[----:B------:R-:W-:Y:S02]  /*c880*/  IMAD.MOV.U32 R8, RZ, RZ, 0x70 ;  /* 0x00000070ff087424 */ /* 0x000fe400078e00ff */
[----:B------:R-:W-:Y:S02]  /*c890*/  IMAD.MOV.U32 R12, RZ, RZ, 0x1 ;  /* 0x00000001ff0c7424 */ /* 0x000fe400078e00ff */
[----:B------:R-:W-:-:S07]  /*c8a0*/  IMAD.MOV.U32 R13, RZ, RZ, RZ ;  /* 0x000000ffff0d7224 */ /* 0x000fce00078e00ff */
[----:B------:R-:W-:-:S07]  /*c8b0*/  LEPC R20, `(.L_x_33) ;  /* 0x000000001014794e */ /* 0x000fce0000000000 */
[----:B-1----:R-:W-:Y:S05]  /*c8c0*/  CALL.ABS.NOINC R2 ;  /* 0x0000000002007343 */ /* 0x002fea0003c00000 */
.L_x_33:
[----:B------:R-:W2:Y:S02]  /*c8d0*/  LDL R2, [R1+0x4] ;  /* 0x0000040001027983 */ /* 0x000ea40000100800 */
[----:B--2---:R-:W-:-:S05]  /*c8e0*/  VIADD R0, R2, 0x400 ;  /* 0x0000040002007836 */ /* 0x004fca0000000000 */
[----:B------:R-:W-:-:S13]  /*c8f0*/  LOP3.LUT P0, RZ, R0, 0x3ff, RZ, 0xc0, !PT ;  /* 0x000003ff00ff7812 */ /* 0x000fda000780c0ff */
[----:B------:R-:W-:Y:S05]  /*c900*/  @!P0 BRA `(.L_x_34) ;  /* 0x0000000000808947 */ /* 0x000fea0003800000 */
[----:B------:R-:W-:Y:S01]  /*c910*/  MOV R0, 0x0 ;  /* 0x0000000000007802 */ /* 0x000fe20000000f00 */
[----:B------:R-:W-:Y:S01]  /*c920*/  ULDC.64 UR6, c[0x4][0xa0] ;  /* 0x0100280000067ab9 */ /* 0x000fe20000000a00 */
[----:B------:R-:W-:Y:S01]  /*c930*/  ULDC.64 UR8, c[0x4][0xa8] ;  /* 0x01002a0000087ab9 */ /* 0x000fe20000000a00 */
[----:B------:R-:W-:Y:S01]  /*c940*/  ULDC.64 UR4, c[0x4][0x30] ;  /* 0x01000c0000047ab9 */ /* 0x000fe20000000a00 */
[----:B------:R1:W2:Y:S01]  /*c950*/  LDC.64 R2, c[0x4][R0] ;  /* 0x0100000000027b82 */ /* 0x0002a20000000a00 */
[----:B------:R-:W-:Y:S02]  /*c960*/  IMAD.U32 R4, RZ, RZ, UR6 ;  /* 0x00000006ff047e24 */ /* 0x000fe4000f8e00ff */
[----:B------:R-:W-:Y:S02]  /*c970*/  IMAD.U32 R5, RZ, RZ, UR7 ;  /* 0x00000007ff057e24 */ /* 0x000fe4000f8e00ff */
[----:B------:R-:W-:Y:S02]  /*c980*/  IMAD.U32 R6, RZ, RZ, UR8 ;  /* 0x00000008ff067e24 */ /* 0x000fe4000f8e00ff */
[----:B------:R-:W-:-:S02]  /*c990*/  IMAD.U32 R7, RZ, RZ, UR9 ;  /* 0x00000009ff077e24 */ /* 0x000fc4000f8e00ff */
[----:B------:R-:W-:Y:S02]  /*c9a0*/  IMAD.U32 R10, RZ, RZ, UR4 ;  /* 0x00000004ff0a7e24 */ /* 0x000fe4000f8e00ff */
[----:B------:R-:W-:Y:S02]  /*c9b0*/  IMAD.U32 R11, RZ, RZ, UR5 ;  /* 0x00000005ff0b7e24 */ /* 0x000fe4000f8e00ff */
[----:B------:R-:W-:Y:S02]  /*c9c0*/  IMAD.MOV.U32 R8, RZ, RZ, 0x70 ;  /* 0x00000070ff087424 */ /* 0x000fe400078e00ff */
[----:B------:R-:W-:Y:S02]  /*c9d0*/  IMAD.MOV.U32 R12, RZ, RZ, 0x1 ;  /* 0x00000001ff0c7424 */ /* 0x000fe400078e00ff */
[----:B-1----:R-:W-:-:S07]  /*c9e0*/  IMAD.MOV.U32 R13, RZ, RZ, RZ ;  /* 0x000000ffff0d7224 */ /* 0x002fce00078e00ff */
[----:B------:R-:W-:-:S07]  /*c9f0*/  LEPC R20, `(.L_x_35) ;  /* 0x000000001014794e */ /* 0x000fce0000000000 */
[----:B--2---:R-:W-:Y:S05]  /*ca00*/  CALL.ABS.NOINC R2 ;  /* 0x0000000002007343 */ /* 0x004fea0003c00000 */
.L_x_35:
[----:B------:R-:W-:Y:S01]  /*ca10*/  MOV R2, 0x0 ;  /* 0x0000000000027802 */ /* 0x000fe20000000f00 */
[----:B------:R-:W-:Y:S01]  /*ca20*/  ULDC.64 UR6, c[0x4][0xa0] ;  /* 0x0100280000067ab9 */ /* 0x000fe20000000a00 */
[----:B------:R-:W-:Y:S01]  /*ca30*/  ULDC.64 UR8, c[0x4][0xa8] ;  /* 0x01002a0000087ab9 */ /* 0x000fe20000000a00 */
[----:B------:R-:W-:Y:S01]  /*ca40*/  ULDC.64 UR4, c[0x4][0x38] ;  /* 0x01000e0000047ab9 */ /* 0x000fe20000000a00 */
[----:B------:R-:W-:Y:S02]  /*ca50*/  IMAD.U32 R4, RZ, RZ, UR6 ;  /* 0x00000006ff047e24 */ /* 0x000fe4000f8e00ff */
        /* <DEDUP_REMOVED lines=11> */
.L_x_34:
[----:B------:R-:W2:Y:S01]  /*cb10*/  LDL R4, [R1] ;  /* 0x0000000001047983 */ /* 0x000ea20000100800 */
[----:B------:R-:W1:Y:S01]  /*cb20*/  LDC R0, c[0x0][0x428] ;  /* 0x00010a00ff007b82 */ /* 0x000e620000000800 */
[----:B------:R-:W-:Y:S02]  /*cb30*/  ULDC.64 UR4, c[0x0][0x9f8] ;  /* 0x00027e0000047ab9 */ /* 0x000fe40000000a00 */
[----:B------:R-:W3:Y:S01]  /*cb40*/  LDL.LU R6, [R1+0x8] ;  /* 0x0000080001067983 */ /* 0x000ee20000300800 */
[----:B-1----:R-:W-:-:S03]  /*cb50*/  ISETP.NE.AND P1, PT, R0, 0x1, PT ;  /* 0x000000010000780c */ /* 0x002fc60003f25270 */
[----:B------:R-:W4:Y:S01]  /*cb60*/  LDL R5, [R1+0x10] ;  /* 0x0000100001057983 */ /* 0x000f220000100800 */
[----:B------:R-:W-:Y:S01]  /*cb70*/  ISETP.NE.U32.AND P0, PT, RZ, UR4, PT ;  /* 0x00000004ff007c0c */ /* 0x000fe2000bf05070 */
[----:B------:R-:W-:Y:S01]  /*cb80*/  ULDC.64 UR6, c[0x0][0x208] ;  /* 0x0000820000067ab9 */ /* 0x000fe20000000a00 */
[----:B------:R-:W-:Y:S01]  /*cb90*/  ULDC UR4, c[0x0][0xda8] ;  /* 0x00036a0000047ab9 */ /* 0x000fe20000000800 */
[----:B------:R-:W1:Y:S01]  /*cba0*/  S2R R7, SR_TID.X ;  /* 0x0000000000077919 */ /* 0x000e620000002100 */
[----:B------:R-:W-:-:S05]  /*cbb0*/  ISETP.NE.AND.EX P0, PT, RZ, UR5, PT, P0 ;  /* 0x00000005ff007c0c */ /* 0x000fca000bf05300 */
[----:B------:R-:W2:Y:S08]  /*cbc0*/  @P1 LDC R2, c[0x0][0x42c] ;  /* 0x00010b00ff021b82 */ /* 0x000eb00000000800 */
[----:B------:R-:W2:Y:S01]  /*cbd0*/  @P1 LDC R3, c[0x0][0x430] ;  /* 0x00010c00ff031b82 */ /* 0x000ea20000000800 */
[----:B-1----:R-:W-:Y:S01]  /*cbe0*/  LOP3.LUT R7, R7, 0x1f, RZ, 0xc0, !PT ;  /* 0x0000001f07077812 */ /* 0x002fe200078ec0ff */
[----:B--2---:R-:W-:-:S04]  /*cbf0*/  @P1 IMAD.HI.U32 R2, R4, R2, RZ ;  /* 0x0000000204021227 */ /* 0x004fc800078e00ff */
[----:B------:R-:W-:Y:S01]  /*cc00*/  IMAD.MOV.U32 R0, RZ, RZ, R4 ;  /* 0x000000ffff007224 */ /* 0x000fe200078e0004 */
[----:B------:R-:W-:Y:S01]  /*cc10*/  @P1 SHF.R.U32.HI R0, RZ, R3, R2 ;  /* 0x00000003ff001219 */ /* 0x000fe20000011602 */
[----:B------:R-:W-:Y:S01]  /*cc20*/  IMAD.MOV.U32 R4, RZ, RZ, R19 ;  /* 0x000000ffff047224 */ /* 0x000fe200078e0013 */
[----:B------:R-:W1:Y:S02]  /*cc30*/  @P0 LDC.64 R2, c[0x0][0x9f8] ;  /* 0x00027e00ff020b82 */ /* 0x000e640000000a00 */
[----:B-1----:R-:W-:-:S05]  /*cc40*/  @P0 IMAD.WIDE R2, R19, 0x4, R2 ;  /* 0x0000000413020825 */ /* 0x002fca00078e0202 */
[----:B------:R1:W5:Y:S01]  /*cc50*/  @P0 LDG.E R4, desc[UR6][R2.64] ;  /* 0x0000000602040981 */ /* 0x000362000c1e1900 */
[----:B------:R-:W-:Y:S01]  /*cc60*/  ISETP.NE.AND P1, PT, R7, RZ, PT ;  /* 0x000000ff0700720c */ /* 0x000fe20003f25270 */
[----:B---3--:R-:W-:-:S03]  /*cc70*/  IMAD.MOV R8, RZ, RZ, -R6 ;  /* 0x000000ffff087224 */ /* 0x008fc600078e0a06 */
[----:B------:R-:W-:Y:S01]  /*cc80*/  PLOP3.LUT P2, PT, P1, PT, PT, 0x8, 0x0 ;  /* 0x000000000000781c */ /* 0x000fe20000f4e170 */
[----:B----4-:R-:W-:-:S04]  /*cc90*/  IMAD R8, R8, UR4, R5 ;  /* 0x0000000408087c24 */ /* 0x010fc8000f8e0205 */
[----:B------:R-:W-:-:S04]  /*cca0*/  IMAD.SHL.U32 R8, R8, 0x80, RZ ;  /* 0x0000008008087824 */ /* 0x000fc800078e00ff */
[----:B------:R-:W-:-:S05]  /*ccb0*/  VOTEU.ALL UP1, P1 ;  /* 0x00000000003f7886 */ /* 0x000fca0000820000 */
[----:B------:R-:W-:-:S04]  /*ccc0*/  @!UP1 UIADD3 UR8, UP0, UR36, 0x270, URZ ;  /* 0x0000027024089890 */ /* 0x000fc8000ff1e03f */
[----:B------:R-:W-:-:S03]  /*ccd0*/  @!UP1 UIADD3.X UR9, URZ, UR37, URZ, UP0, !UPT ;  /* 0x000000253f099290 */ /* 0x000fc600087fe43f */
[----:B-1----:R-:W-:-:S09]  /*cce0*/  VOTEU.ALL UP0, P1 ;  /* 0x00000000003f7886 */ /* 0x002fd20000800000 */
.L_x_36:
[----:B------:R-:W2:Y:S01]  /*ccf0*/  LDL R2, [R1] ;  /* 0x0000000001027983 */ /* 0x000ea20000100800 */
[----:B------:R-:W-:Y:S02]  /*cd00*/  PLOP3.LUT P0, PT, P0, P2, PT, 0xa2, 0x0 ;  /* 0x000000000000781c */ /* 0x000fe40000705472 */
[----:B------:R-:W-:Y:S01]  /*cd10*/  @P2 R2UR P0, UR7, R19 ;  /* 0x00000000130722ca */ /* 0x000fe20000000000 */
[----:B------:R-:W-:-:S07]  /*cd20*/  UMOV UR4, URZ ;  /* 0x0000003f00047c82 */ /* 0x000fce0008000000 */
[----:B------:R-:W-:Y:S02]  /*cd30*/  PLOP3.LUT P0, PT, P0, P2, PT, 0xa2, 0x0 ;  /* 0x000000000000781c */ /* 0x000fe40000705472 */
[----:B--2---:R-:W-:-:S08]  /*cd40*/  @P2 R2UR.OR P0, UR6, R2 ;  /* 0x00000000020622ca */ /* 0x004fd00000100000 */
[----:B------:R-:W-:Y:S02]  /*cd50*/  PLOP3.LUT P0, PT, P0, P2, PT, 0xa2, 0x0 ;  /* 0x000000000000781c */ /* 0x000fe40000705472 */
[----:B------:R-:W-:-:S08]  /*cd60*/  @P2 R2UR.OR P0, UR5, R8 ;  /* 0x00000000080522ca */ /* 0x000fd00000100000 */
[----:B------:R-:W-:-:S05]  /*cd70*/  @P2 PLOP3.LUT P2, PT, P0, PT, PT, 0x80, 0x0 ;  /* 0x000000000000281c */ /* 0x000fca000074f070 */
[----:B------:R1:W-:Y:S08]  /*cd80*/  @!UP0 UTMAPF.L2.4D [UR4], [UR8] ;  /* 0x00000004080085b8 */ /* 0x0003f00008018000 */
[----:B-1----:R-:W-:Y:S05]  /*cd90*/  @P2 BRA.U.ANY `(.L_x_36) ;  /* 0xfffffffd00d42947 */ /* 0x002fea000393ffff */
[----:B------:R-:W-:Y:S01]  /*cda0*/  PLOP3.LUT P2, PT, P1, PT, PT, 0x8, 0x0 ;  /* 0x000000000000781c */ /* 0x000fe20000f4e170 */
[----:B------:R-:W-:Y:S01]  /*cdb0*/  VOTEU.ALL UP0, P1 ;  /* 0x00000000003f7886 */ /* 0x000fe20000800000 */
[----:B------:R-:W-:-:S11]  /*cdc0*/  UMOV UR4, 0x40 ;  /* 0x0000004000047882 */ /* 0x000fd60000000000 */
.L_x_37:
[----:B------:R-:W2:Y:S01]  /*cdd0*/  LDL R2, [R1] ;  /* 0x0000000001027983 */ /* 0x000ea20000100800 */
[----:B------:R-:W-:Y:S02]  /*cde0*/  PLOP3.LUT P0, PT, P0, P2, PT, 0xa2, 0x0 ;  /* 0x000000000000781c */ /* 0x000fe40000705472 */
[----:B------:R-:W-:-:S08]  /*cdf0*/  @P2 R2UR P0, UR7, R19 ;  /* 0x00000000130722ca */ /* 0x000fd00000000000 */
[----:B------:R-:W-:Y:S02]  /*ce00*/  PLOP3.LUT P0, PT, P0, P2, PT, 0xa2, 0x0 ;  /* 0x000000000000781c */ /* 0x000fe40000705472 */
[----:B--2---:R-:W-:-:S08]  /*ce10*/  @P2 R2UR.OR P0, UR6, R2 ;  /* 0x00000000020622ca */ /* 0x004fd00000100000 */
[----:B------:R-:W-:Y:S02]  /*ce20*/  PLOP3.LUT P0, PT, P0, P2, PT, 0xa2, 0x0 ;  /* 0x000000000000781c */ /* 0x000fe40000705472 */
[----:B------:R-:W-:-:S08]  /*ce30*/  @P2 R2UR.OR P0, UR5, R8 ;  /* 0x00000000080522ca */ /* 0x000fd00000100000 */
[----:B------:R-:W-:-:S05]  /*ce40*/  @P2 PLOP3.LUT P2, PT, P0, PT, PT, 0x80, 0x0 ;  /* 0x000000000000281c */ /* 0x000fca000074f070 */
[----:B------:R1:W-:Y:S08]  /*ce50*/  @!UP0 UTMAPF.L2.4D [UR4], [UR8] ;  /* 0x00000004080085b8 */ /* 0x0003f00008018000 */
[----:B-1----:R-:W-:Y:S05]  /*ce60*/  @P2 BRA.U.ANY `(.L_x_37) ;  /* 0xfffffffd00d82947 */ /* 0x002fea000393ffff */
[----:B------:R-:W1:Y:S01]  /*ce70*/  LDC.64 R2, c[0x0][0x3f8] ;  /* 0x0000fe00ff027b82 */ /* 0x000e620000000a00 */
[----:B------:R-:W-:Y:S01]  /*ce80*/  UMOV UR4, 0xffffffff ;  /* 0xffffffff00047882 */ /* 0x000fe20000000000 */
[----:B-1----:R-:W-:-:S04]  /*ce90*/  ISETP.NE.U32.AND P0, PT, R2, RZ, PT ;  /* 0x000000ff0200720c */ /* 0x002fc80003f05070 */
[----:B------:R-:W-:-:S04]  /*cea0*/  ISETP.NE.AND.EX P0, PT, R3, RZ, PT, P0 ;  /* 0x000000ff0300720c */ /* 0x000fc80003f05300 */
[----:B-----5:R-:W-:Y:S01]  /*ceb0*/  SEL R5, R4, RZ, !P0 ;  /* 0x000000ff04057207 */ /* 0x020fe20004000000 */
[----:B------:R-:W-:Y:S08]  /*cec0*/  BRA.DIV UR4, `(.L_x_38) ;  /* 0x0000002604907947 */ /* 0x000ff0000b800000 */
.L_x_91:
[----:B------:R-:W2:Y:S01]  /*ced0*/  LDL R6, [R1+0xc] ;  /* 0x00000c0001067983 */ /* 0x000ea20000100800 */
[----:B------:R-:W-:Y:S01]  /*cee0*/  UMOV UR4, 0xffffffff ;  /* 0xffffffff00047882 */ /* 0x000fe20000000000 */
[----:B------:R-:W-:Y:S01]  /*cef0*/  SHF.R.S32.HI R11, RZ, 0x1f, R4 ;  /* 0x0000001fff0b7819 */ /* 0x000fe20000011404 */
[----:B--2---:R-:W-:Y:S01]  /*cf00*/  VIADD R10, R6, 0xffffffff ;  /* 0xffffffff060a7836 */ /* 0x004fe20000000000 */
[----:B------:R-:W-:Y:S06]  /*cf10*/  BRA.DIV UR4, `(.L_x_39) ;  /* 0x0000002604b07947 */ /* 0x000fec000b800000 */
[----:B------:R-:W-:-:S13]  /*cf20*/  ELECT P6, URZ, PT ;  /* 0x00000000003f782f */ /* 0x000fda00038c0000 */
.L_x_94:
[----:B------:R-:W-:Y:S05]  /*cf30*/  @!P6 BRA `(.L_x_40) ;  /* 0x000000040000e947 */ /* 0x000fea0003800000 */
[----:B------:R-:W-:Y:S02]  /*cf40*/  IMAD.MOV.U32 R18, RZ, RZ, R10 ;  /* 0x000000ffff127224 */ /* 0x000fe400078e000a */
[----:B------:R-:W-:Y:S01]  /*cf50*/  IMAD.MOV.U32 R5, RZ, RZ, R4 ;  /* 0x000000ffff057224 */ /* 0x000fe200078e0004 */
[----:B------:R-:W-:Y:S06]  /*cf60*/  @!P0 BRA `(.L_x_41) ;  /* 0x00000000004c8947 */ /* 0x000fec0003800000 */
[----:B------:R-:W1:Y:S01]  /*cf70*/  LDC R9, c[0x0][0x41c] ;  /* 0x00010700ff097b82 */ /* 0x000e620000000800 */
[----:B------:R-:W-:Y:S01]  /*cf80*/  IMAD.MOV.U32 R5, RZ, RZ, R10 ;  /* 0x000000ffff057224 */ /* 0x000fe200078e000a */
[----:B------:R-:W-:Y:S01]  /*cf90*/  ULDC.64 UR4, c[0x0][0x408] ;  /* 0x0001020000047ab9 */ /* 0x000fe20000000a00 */
[----:B------:R-:W-:Y:S01]  /*cfa0*/  ULDC.64 UR6, c[0x0][0x208] ;  /* 0x0000820000067ab9 */ /* 0x000fe20000000a00 */
[----:B-1----:R-:W-:-:S13]  /*cfb0*/  ISETP.NE.AND P1, PT, R9, 0x1, PT ;  /* 0x000000010900780c */ /* 0x002fda0003f25270 */
[----:B------:R-:W1:Y:S02]  /*cfc0*/  @P1 LDC.64 R6, c[0x0][0x420] ;  /* 0x00010800ff061b82 */ /* 0x000e640000000a00 */
[----:B-1----:R-:W-:-:S05]  /*cfd0*/  @P1 IMAD.HI.U32 R6, R10, R6, RZ ;  /* 0x000000060a061227 */ /* 0x002fca00078e00ff */
[----:B------:R-:W-:Y:S01]  /*cfe0*/  @P1 SHF.R.U32.HI R5, RZ, R7, R6 ;  /* 0x00000007ff051219 */ /* 0x000fe20000011606 */
[----:B------:R-:W-:-:S03]  /*cff0*/  IMAD R6, R11, UR4, RZ ;  /* 0x000000040b067c24 */ /* 0x000fc6000f8e02ff */
[--C-:B------:R-:W-:Y:S01]  /*d000*/  SHF.R.S32.HI R7, RZ, 0x1f, R5.reuse ;  /* 0x0000001fff077819 */ /* 0x100fe20000011405 */
[----:B------:R-:W-:-:S04]  /*d010*/  IMAD.MOV R18, RZ, RZ, -R5 ;  /* 0x000000ffff127224 */ /* 0x000fc800078e0a05 */
[----:B------:R-:W-:Y:S02]  /*d020*/  IMAD R18, R9, R18, R10 ;  /* 0x0000001209127224 */ /* 0x000fe400078e020a */
[----:B------:R-:W-:Y:S02]  /*d030*/  IMAD R9, R4, UR5, R6 ;  /* 0x0000000504097c24 */ /* 0x000fe4000f8e0206 */
[----:B------:R-:W-:-:S04]  /*d040*/  IMAD.MOV.U32 R6, RZ, RZ, R5 ;  /* 0x000000ffff067224 */ /* 0x000fc800078e0005 */
[----:B------:R-:W-:-:S04]  /*d050*/  IMAD.WIDE.U32 R6, R4, UR4, R6 ;  /* 0x0000000404067c25 */ /* 0x000fc8000f8e0006 */
[----:B------:R-:W-:Y:S01]  /*d060*/  IMAD.IADD R5, R7, 0x1, R9 ;  /* 0x0000000107057824 */ /* 0x000fe200078e0209 */
[----:B------:R-:W-:-:S04]  /*d070*/  LEA R12, P1, R6, R2, 0x2 ;  /* 0x00000002060c7211 */ /* 0x000fc800078210ff */
[----:B------:R-:W-:-:S05]  /*d080*/  LEA.HI.X R13, R6, R3, R5, 0x2, P1 ;  /* 0x00000003060d7211 */ /* 0x000fca00008f1405 */
[----:B------:R1:W5:Y:S04]  /*d090*/  LDG.E R5, desc[UR6][R12.64] ;  /* 0x000000060c057981 */ /* 0x000368000c1e1900 */
.L_x_41:
[----:B------:R-:W2:Y:S01]  /*d0a0*/  S2R R7, SR_CgaCtaId ;  /* 0x0000000000077919 */ /* 0x000ea20000008800 */
[----:B------:R-:W-:-:S04]  /*d0b0*/  MOV R6, 0x400 ;  /* 0x0000040000067802 */ /* 0x000fc80000000f00 */
[----:B--2---:R-:W-:Y:S02]  /*d0c0*/  LEA R6, R7, R6, 0x18 ;  /* 0x0000000607067211 */ /* 0x004fe400078ec0ff */
[----:B------:R-:W-:-:S03]  /*d0d0*/  SHF.L.U32 R7, R17, 0x1f, RZ ;  /* 0x0000001f11077819 */ /* 0x000fc600000006ff */
[----:B------:R-:W-:-:S04]  /*d0e0*/  IMAD R6, R16, 0x8, R6 ;  /* 0x0000000810067824 */ /* 0x000fc800078e0206 */
[----:B------:R-:W2:Y:S02]  /*d0f0*/  SYNCS.PHASECHK.TRANS64.TRYWAIT P1, [R6+URZ+0x34840], R7 ;  /* 0x03484007060075a7 */ /* 0x000ea4000802017f */
[----:B--2---:R-:W-:Y:S05]  /*d100*/  @!P1 BRA `(.L_x_42) ;  /* 0x0000002400549947 */ /* 0x004fea0003800000 */
.L_x_95:
[----:B------:R-:W3:Y:S02]  /*d110*/  S2R R9, SR_TID.X ;  /* 0x0000000000097919 */ /* 0x000ee40000002100 */
[----:B---3--:R-:W-:-:S04]  /*d120*/  LOP3.LUT R9, R9, 0x7f, RZ, 0xc0, !PT ;  /* 0x0000007f09097812 */ /* 0x008fc800078ec0ff */
[----:B------:R-:W-:-:S13]  /*d130*/  ISETP.NE.AND P1, PT, R9, RZ, PT ;  /* 0x000000ff0900720c */ /* 0x000fda0003f25270 */
[----:B------:R-:W-:Y:S05]  /*d140*/  @P1 BRA `(.L_x_43) ;  /* 0x00000000001c1947 */ /* 0x000fea0003800000 */
[----:B------:R-:W3:Y:S01]  /*d150*/  S2R R9, SR_TID.X ;  /* 0x0000000000097919 */ /* 0x000ee20000002100 */
[----:B--2---:R-:W-:-:S04]  /*d160*/  IMAD.MOV.U32 R7, RZ, RZ, 0xb000 ;  /* 0x0000b000ff077424 */ /* 0x004fc800078e00ff */
[----:B------:R4:W-:Y:S01]  /*d170*/  SYNCS.ARRIVE.TRANS64 RZ, [R6+URZ+0x34830], R7 ;  /* 0x0348300706ff79a7 */ /* 0x0009e2000800003f */
[----:B---3--:R-:W-:-:S04]  /*d180*/  LOP3.LUT R9, R9, 0x1f, RZ, 0xc0, !PT ;  /* 0x0000001f09097812 */ /* 0x008fc800078ec0ff */
[----:B------:R-:W-:-:S13]  /*d190*/  ISETP.NE.AND P1, PT, R9, RZ, PT ;  /* 0x000000ff0900720c */ /* 0x000fda0003f25270 */
[----:B----4-:R-:W-:Y:S05]  /*d1a0*/  @!P1 BRA `(.L_x_43) ;  /* 0x0000000000049947 */ /* 0x010fea0003800000 */
[----:B------:R-:W-:Y:S01]  /*d1b0*/  BPT.TRAP 0x1 ;  /* 0x000000040000795c */ /* 0x000fe20000300000 */
.L_x_43:
[----:B------:R-:W3:Y:S01]  /*d1c0*/  S2R R9, SR_CgaCtaId ;  /* 0x0000000000097919 */ /* 0x000ee20000008800 */
[----:B--2---:R-:W-:Y:S01]  /*d1d0*/  MOV R7, 0x400 ;  /* 0x0000040000077802 */ /* 0x004fe20000000f00 */
[----:B------:R-:W-:Y:S01]  /*d1e0*/  UIADD3 UR4, UP0, UR36, 0x370, URZ ;  /* 0x0000037024047890 */ /* 0x000fe2000ff1e03f */
[----:B------:R-:W-:Y:S01]  /*d1f0*/  R2UR UR9, R6 ;  /* 0x00000000060972ca */ /* 0x000fe200000e0000 */
[----:B------:R-:W-:Y:S01]  /*d200*/  UMOV UR10, URZ ;  /* 0x0000003f000a7c82 */ /* 0x000fe20008000000 */
[----:B------:R-:W-:Y:S01]  /*d210*/  R2UR UR11, R18 ;  /* 0x00000000120b72ca */ /* 0x000fe200000e0000 */
[----:B------:R-:W-:Y:S01]  /*d220*/  UIADD3.X UR5, URZ, UR37, URZ, UP0, !UPT ;  /* 0x000000253f057290 */ /* 0x000fe200087fe43f */
[----:B------:R-:W-:Y:S01]  /*d230*/  R2UR UR12, R0 ;  /* 0x00000000000c72ca */ /* 0x000fe200000e0000 */
[----:B------:R-:W-:Y:S01]  /*d240*/  UMOV UR7, 0x14f00000 ;  /* 0x14f0000000077882 */ /* 0x000fe20000000000 */
[----:B-----5:R-:W-:Y:S01]  /*d250*/  R2UR UR13, R5 ;  /* 0x00000000050d72ca */ /* 0x020fe200000e0000 */
[----:B------:R-:W-:-:S06]  /*d260*/  UMOV UR15, 0x40 ;  /* 0x00000040000f7882 */ /* 0x000fcc0000000000 */
[----:B------:R-:W-:Y:S02]  /*d270*/  UIADD3 UR9, UR9, 0x34830, URZ ;  /* 0x0003483009097890 */ /* 0x000fe4000fffe03f */
[----:B------:R-:W-:Y:S01]  /*d280*/  UIMAD UR11, UR11, 0xb0, URZ ;  /* 0x000000b00b0b78a4 */ /* 0x000fe2000f8e023f */
[----:B---3--:R-:W-:-:S05]  /*d290*/  LEA R7, R9, R7, 0x18 ;  /* 0x0000000709077211 */ /* 0x008fca00078ec0ff */
[----:B------:R-:W-:-:S05]  /*d2a0*/  IMAD R6, R16, 0xb000, R7 ;  /* 0x0000b00010067824 */ /* 0x000fca00078e0207 */
[----:B------:R-:W-:-:S13]  /*d2b0*/  R2UR UR6, R6 ;  /* 0x00000000060672ca */ /* 0x000fda00000e0000 */
[----:B------:R-:W-:Y:S02]  /*d2c0*/  UIADD3 UR8, UR6, 0x1e400, URZ ;  /* 0x0001e40006087890 */ /* 0x000fe4000fffe03f */
[----:B------:R-:W-:-:S03]  /*d2d0*/  UIADD3 UR14, UR6, 0x23c00, URZ ;  /* 0x00023c00060e7890 */ /* 0x000fc6000fffe03f */
[----:B------:R-:W-:-:S04]  /*d2e0*/  UMOV UR6, 0x0 ;  /* 0x0000000000067882 */ /* 0x000fc80000000000 */
[----:B------:R2:W-:Y:S02]  /*d2f0*/  UTMALDG.4D [UR8], [UR4], desc[UR6] ;  /* 0x00000608040075b4 */ /* 0x0005e40008019000 */
[----:B--2---:R-:W-:Y:S01]  /*d300*/  UMOV UR8, UR14 ;  /* 0x0000000e00087c82 */ /* 0x004fe20008000000 */
[----:B------:R-:W-:Y:S02]  /*d310*/  UMOV UR10, UR15 ;  /* 0x0000000f000a7c82 */ /* 0x000fe40008000000 */
[----:B------:R2:W-:Y:S02]  /*d320*/  UTMALDG.4D [UR8], [UR4], desc[UR6] ;  /* 0x00000608040075b4 */ /* 0x0005e40008019000 */
[----:B--2---:R-:W-:Y:S01]  /*d330*/  NOP ;  /* 0x0000000000007918 */ /* 0x004fe20000000000 */
.L_x_40:
[----:B------:R-:W2:Y:S04]  /*d340*/  LDL.LU R14, [R1] ;  /* 0x00000000010e7983 */ /* 0x000ea80000300800 */
[----:B-1----:R-:W3:Y:S01]  /*d350*/  LDL R13, [R1+0x18] ;  /* 0x00001800010d7983 */ /* 0x002ee20000100800 */
[----:B------:R-:W-:-:S03]  /*d360*/  MOV R9, 0x400 ;  /* 0x0000040000097802 */ /* 0x000fc60000000f00 */
[----:B------:R-:W4:Y:S01]  /*d370*/  LDL.LU R7, [R1+0x14] ;  /* 0x0000140001077983 */ /* 0x000f220000300800 */
[----:B------:R-:W1:Y:S01]  /*d380*/  S2R R12, SR_CgaCtaId ;  /* 0x00000000000c7919 */ /* 0x000e620000008800 */
[----:B------:R-:W-:Y:S05]  /*d390*/  WARPSYNC.ALL ;  /* 0x0000000000007948 */ /* 0x000fea0003800000 */
[----:B------:R-:W-:-:S13]  /*d3a0*/  ELECT P1, URZ, PT ;  /* 0x00000000003f782f */ /* 0x000fda0003820000 */
[C---:B------:R-:W-:Y:S01]  /*d3b0*/  @P1 R2UR UR13, R19.reuse ;  /* 0x00000000130d12ca */ /* 0x040fe200000e0000 */
[----:B------:R-:W-:Y:S01]  /*d3c0*/  UIADD3 UR4, UP0, UR36, 0x270, URZ ;  /* 0x0000027024047890 */ /* 0x000fe2000ff1e03f */
[C---:B------:R-:W-:Y:S02]  /*d3d0*/  @P1 R2UR UR11, R8.reuse ;  /* 0x00000000080b12ca */ /* 0x040fe400000e0000 */
[----:B------:R-:W-:Y:S02]  /*d3e0*/  @P1 R2UR UR21, R19 ;  /* 0x00000000131512ca */ /* 0x000fe400000e0000 */
[----:B------:R-:W-:Y:S01]  /*d3f0*/  @P1 R2UR UR19, R8 ;  /* 0x00000000081312ca */ /* 0x000fe200000e0000 */
[----:B------:R-:W-:Y:S01]  /*d400*/  UIADD3.X UR5, URZ, UR37, URZ, UP0, !UPT ;  /* 0x000000253f057290 */ /* 0x000fe200087fe43f */
[----:B-1----:R-:W-:-:S04]  /*d410*/  LEA R9, R12, R9, 0x18 ;  /* 0x000000090c097211 */ /* 0x002fc800078ec0ff */
[----:B------:R-:W-:Y:S01]  /*d420*/  R2UR UR16, R9 ;  /* 0x00000000091072ca */ /* 0x000fe200000e0000 */
[----:B------:R-:W-:Y:S01]  /*d430*/  @P1 IMAD.MOV.U32 R6, RZ, RZ, 0x8000 ;  /* 0x00008000ff061424 */ /* 0x000fe200078e00ff */
[----:B------:R-:W-:Y:S11]  /*d440*/  BAR.SYNC.DEFER_BLOCKING 0x8, 0x120 ;  /* 0x0204800000007b1d */ /* 0x000ff60000010000 */
[----:B------:R-:W-:-:S02]  /*d450*/  UIADD3 UR8, UR16, 0x16400, URZ ;  /* 0x0001640010087890 */ /* 0x000fc4000fffe03f */
[----:B------:R-:W-:Y:S02]  /*d460*/  UIADD3 UR9, UR16, 0x34800, URZ ;  /* 0x0003480010097890 */ /* 0x000fe4000fffe03f */
[----:B------:R-:W-:Y:S01]  /*d470*/  UIADD3 UR16, UR16, 0x1a400, URZ ;  /* 0x0001a40010107890 */ /* 0x000fe2000fffe03f */
[----:B------:R-:W-:Y:S01]  /*d480*/  UMOV UR6, 0x0 ;  /* 0x0000000000067882 */ /* 0x000fe20000000000 */
[----:B------:R-:W-:Y:S01]  /*d490*/  UMOV UR7, 0x12f00000 ;  /* 0x12f0000000077882 */ /* 0x000fe20000000000 */
[----:B------:R-:W-:Y:S01]  /*d4a0*/  UMOV UR10, URZ ;  /* 0x0000003f000a7c82 */ /* 0x000fe20008000000 */
[----:B------:R3:W-:Y:S01]  /*d4b0*/  @P1 SYNCS.ARRIVE.TRANS64 RZ, [R9+URZ+0x34800], R6 ;  /* 0x0348000609ff19a7 */ /* 0x0007e2000800003f */
[----:B------:R-:W-:Y:S01]  /*d4c0*/  UMOV UR14, 0x0 ;  /* 0x00000000000e7882 */ /* 0x000fe20000000000 */
[----:B------:R-:W-:Y:S01]  /*d4d0*/  UMOV UR15, 0x12f00000 ;  /* 0x12f00000000f7882 */ /* 0x000fe20000000000 */
[----:B------:R-:W-:Y:S01]  /*d4e0*/  UMOV UR18, 0x40 ;  /* 0x0000004000127882 */ /* 0x000fe20000000000 */
[----:B------:R-:W-:Y:S01]  /*d4f0*/  UMOV UR17, UR9 ;  /* 0x0000000900117c82 */ /* 0x000fe20008000000 */
[----:B------:R-:W-:Y:S01]  /*d500*/  BSSY B0, `(.L_x_44) ;  /* 0x000000a000007945 */ /* 0x000fe20003800000 */
[----:B--2---:R-:W-:-:S02]  /*d510*/  @P1 R2UR UR12, R14 ;  /* 0x000000000e0c12ca */ /* 0x004fc400000e0000 */
[----:B------:R-:W-:Y:S02]  /*d520*/  @P1 R2UR UR20, R14 ;  /* 0x000000000e1412ca */ /* 0x000fe400000e0000 */
[----:B---3--:R-:W-:-:S04]  /*d530*/  LOP3.LUT R6, R13, 0x1, RZ, 0xc, !PT ;  /* 0x000000010d067812 */ /* 0x008fc800078e0cff */
[----:B------:R-:W-:-:S05]  /*d540*/  SHF.L.U32 R6, R6, 0x1f, RZ ;  /* 0x0000001f06067819 */ /* 0x000fca00000006ff */
[----:B------:R1:W-:Y:S02]  /*d550*/  UTMALDG.4D [UR8], [UR4], desc[UR6] ;  /* 0x00000608040075b4 */ /* 0x0003e40008019000 */
[----:B------:R1:W-:Y:S01]  /*d560*/  UTMALDG.4D [UR16], [UR4], desc[UR14] ;  /* 0x00000e10040075b4 */ /* 0x0003e20008019000 */
[----:B------:R-:W2:Y:S01]  /*d570*/  SYNCS.PHASECHK.TRANS64.TRYWAIT P1, [R9+URZ+0x34820], R6 ;  /* 0x03482006090075a7 */ /* 0x000ea2000802017f */
[----:B----4-:R-:W-:Y:S01]  /*d580*/  ISETP.GE.AND P2, PT, R7, 0xb1, PT ;  /* 0x000000b10700780c */ /* 0x010fe20003f46270 */
[----:B-12---:R-:W-:-:S12]  /*d590*/  @!P1 BRA `(.L_x_45) ;  /* 0x0000002000449947 */ /* 0x006fd80003800000 */
.L_x_96:
[----:B------:R-:W-:Y:S05]  /*d5a0*/  BSYNC B0 ;  /* 0x0000000000007941 */ /* 0x000fea0003800000 */
.L_x_44:
[----:B------:R-:W-:Y:S05]  /*d5b0*/  @!P2 BRA `(.L_x_46) ;  /* 0x000000140094a947 */ /* 0x000fea0003800000 */
[----:B-1----:R-:W2:Y:S01]  /*d5c0*/  LDL R7, [R1+0xc] ;  /* 0x00000c0001077983 */ /* 0x002ea20000100800 */
[----:B------:R-:W-:Y:S02]  /*d5d0*/  IMAD.MOV.U32 R6, RZ, RZ, 0x1 ;  /* 0x00000001ff067424 */ /* 0x000fe400078e00ff */
[----:B--2---:R-:W-:-:S05]  /*d5e0*/  IMAD.MOV R13, RZ, RZ, -R7 ;  /* 0x000000ffff0d7224 */ /* 0x004fca00078e0a07 */
[----:B------:R-:W-:-:S05]  /*d5f0*/  VIADDMNMX R13, R13, R6, 0xffffffff, !PT ;  /* 0xffffffff0d0d7446 */ /* 0x000fca0007800106 */
[----:B------:R-:W-:-:S05]  /*d600*/  IMAD.IADD R6, R7, 0x1, R13 ;  /* 0x0000000107067824 */ /* 0x000fca00078e020d */
[----:B------:R-:W-:-:S04]  /*d610*/  LOP3.LUT R6, R6, 0x1, RZ, 0xc0, !PT ;  /* 0x0000000106067812 */ /* 0x000fc800078ec0ff */
[----:B------:R-:W-:Y:S01]  /*d620*/  ISETP.NE.U32.AND P1, PT, R6, 0x1, PT ;  /* 0x000000010600780c */ /* 0x000fe20003f25070 */
[----:B------:R-:W-:-:S12]  /*d630*/  VIADD R6, R7, 0xfffffffe ;  /* 0xfffffffe07067836 */ /* 0x000fd80000000000 */
[----:B------:R-:W-:Y:S05]  /*d640*/  @P1 BRA `(.L_x_47) ;  /* 0x0000000400d81947 */ /* 0x000fea0003800000 */
[----:B------:R-:W-:Y:S01]  /*d650*/  VIADD R7, R16, 0x1 ;  /* 0x0000000110077836 */ /* 0x000fe20000000000 */
[----:B------:R-:W-:Y:S04]  /*d660*/  BSSY B0, `(.L_x_48) ;  /* 0x0000070000007945 */ /* 0x000fe80003800000 */
[----:B------:R-:W-:-:S04]  /*d670*/  ISETP.NE.AND P1, PT, R7, 0x2, PT ;  /* 0x000000020700780c */ /* 0x000fc80003f25270 */
[----:B------:R-:W-:Y:S02]  /*d680*/  SEL R12, RZ, 0x1, P1 ;  /* 0x00000001ff0c7807 */ /* 0x000fe40000800000 */
[----:B------:R-:W-:Y:S02]  /*d690*/  SEL R7, R7, RZ, P1 ;  /* 0x000000ff07077207 */ /* 0x000fe40000800000 */
[----:B------:R-:W-:Y:S01]  /*d6a0*/  LOP3.LUT R12, R17, R12, RZ, 0x3c, !PT ;  /* 0x0000000c110c7212 */ /* 0x000fe200078e3cff */
[----:B------:R-:W-:Y:S06]  /*d6b0*/  @!P6 BRA `(.L_x_49) ;  /* 0x0000000400a8e947 */ /* 0x000fec0003800000 */
[----:B------:R-:W-:Y:S01]  /*d6c0*/  IMAD.MOV.U32 R8, RZ, RZ, R5 ;  /* 0x000000ffff087224 */ /* 0x000fe200078e0005 */
[----:B------:R-:W-:Y:S06]  /*d6d0*/  @!P0 BRA `(.L_x_50) ;  /* 0x0000000000488947 */ /* 0x000fec0003800000 */
[----:B------:R-:W1:Y:S01]  /*d6e0*/  LDC R15, c[0x0][0x41c] ;  /* 0x00010700ff0f7b82 */ /* 0x000e620000000800 */
[----:B------:R-:W-:Y:S01]  /*d6f0*/  ULDC.64 UR4, c[0x0][0x408] ;  /* 0x0001020000047ab9 */ /* 0x000fe20000000a00 */
[----:B------:R-:W-:Y:S01]  /*d700*/  ULDC.64 UR6, c[0x0][0x208] ;  /* 0x0000820000067ab9 */ /* 0x000fe20000000a00 */
[----:B-1----:R-:W-:-:S13]  /*d710*/  ISETP.NE.AND P1, PT, R15, 0x1, PT ;  /* 0x000000010f00780c */ /* 0x002fda0003f25270 */
[----:B------:R-:W1:Y:S02]  /*d720*/  @P1 LDC.64 R8, c[0x0][0x420] ;  /* 0x00010800ff081b82 */ /* 0x000e640000000a00 */
[----:B-1----:R-:W-:-:S04]  /*d730*/  @P1 IMAD.HI.U32 R14, R6, R8, RZ ;  /* 0x00000008060e1227 */ /* 0x002fc800078e00ff */
[----:B------:R-:W-:Y:S01]  /*d740*/  IMAD.MOV.U32 R8, RZ, RZ, R6 ;  /* 0x000000ffff087224 */ /* 0x000fe200078e0006 */
[----:B------:R-:W-:Y:S01]  /*d750*/  @P1 SHF.R.U32.HI R8, RZ, R9, R14 ;  /* 0x00000009ff081219 */ /* 0x000fe2000001160e */
[----:B------:R-:W-:-:S04]  /*d760*/  IMAD R14, R11, UR4, RZ ;  /* 0x000000040b0e7c24 */ /* 0x000fc8000f8e02ff */
[----:B------:R-:W-:Y:S02]  /*d770*/  IMAD.MOV R9, RZ, RZ, -R8 ;  /* 0x000000ffff097224 */ /* 0x000fe400078e0a08 */
[----:B------:R-:W-:Y:S02]  /*d780*/  IMAD R14, R4, UR5, R14 ;  /* 0x00000005040e7c24 */ /* 0x000fe4000f8e020e */
[----:B------:R-:W-:Y:S01]  /*d790*/  IMAD R6, R15, R9, R6 ;  /* 0x000000090f067224 */ /* 0x000fe200078e0206 */
[----:B------:R-:W-:-:S03]  /*d7a0*/  SHF.R.S32.HI R9, RZ, 0x1f, R8 ;  /* 0x0000001fff097819 */ /* 0x000fc60000011408 */
[----:B------:R-:W-:-:S04]  /*d7b0*/  IMAD.WIDE.U32 R8, R4, UR4, R8 ;  /* 0x0000000404087c25 */ /* 0x000fc8000f8e0008 */
[----:B------:R-:W-:Y:S01]  /*d7c0*/  IMAD.IADD R9, R14, 0x1, R9 ;  /* 0x000000010e097824 */ /* 0x000fe200078e0209 */
[----:B------:R-:W-:-:S04]  /*d7d0*/  LEA R2, P1, R8, R2, 0x2 ;  /* 0x0000000208027211 */ /* 0x000fc800078210ff */
[----:B------:R-:W-:-:S05]  /*d7e0*/  LEA.HI.X R3, R8, R3, R9, 0x2, P1 ;  /* 0x0000000308037211 */ /* 0x000fca00008f1409 */
[----:B------:R1:W5:Y:S04]  /*d7f0*/  LDG.E R8, desc[UR6][R2.64] ;  /* 0x0000000602087981 */ /* 0x000368000c1e1900 */
.L_x_50:
[----:B-1----:R-:W1:Y:S01]  /*d800*/  S2R R3, SR_CgaCtaId ;  /* 0x0000000000037919 */ /* 0x002e620000008800 */
[----:B------:R-:W-:-:S04]  /*d810*/  MOV R2, 0x400 ;  /* 0x0000040000027802 */ /* 0x000fc80000000f00 */
[----:B-1----:R-:W-:Y:S02]  /*d820*/  LEA R2, R3, R2, 0x18 ;  /* 0x0000000203027211 */ /* 0x002fe400078ec0ff */
[----:B------:R-:W-:-:S03]  /*d830*/  SHF.L.U32 R3, R12, 0x1f, RZ ;  /* 0x0000001f0c037819 */ /* 0x000fc600000006ff */
[----:B------:R-:W-:-:S04]  /*d840*/  IMAD R2, R7, 0x8, R2 ;  /* 0x0000000807027824 */ /* 0x000fc800078e0202 */
[----:B------:R-:W1:Y:S02]  /*d850*/  SYNCS.PHASECHK.TRANS64.TRYWAIT P1, [R2+URZ+0x34840], R3 ;  /* 0x03484003020075a7 */ /* 0x000e64000802017f */
[----:B-1----:R-:W-:Y:S05]  /*d860*/  @!P1 BRA `(.L_x_51) ;  /* 0x0000001c00b09947 */ /* 0x002fea0003800000 */
.L_x_97:
[----:B------:R-:W2:Y:S02]  /*d870*/  S2R R9, SR_TID.X ;  /* 0x0000000000097919 */ /* 0x000ea40000002100 */
[----:B--2---:R-:W-:-:S04]  /*d880*/  LOP3.LUT R9, R9, 0x7f, RZ, 0xc0, !PT ;  /* 0x0000007f09097812 */ /* 0x004fc800078ec0ff */
[----:B------:R-:W-:-:S13]  /*d890*/  ISETP.NE.AND P2, PT, R9, RZ, PT ;  /* 0x000000ff0900720c */ /* 0x000fda0003f45270 */
[----:B------:R-:W-:Y:S05]  /*d8a0*/  @P2 BRA `(.L_x_52) ;  /* 0x00000000001c2947 */ /* 0x000fea0003800000 */
[----:B------:R-:W2:Y:S01]  /*d8b0*/  S2R R9, SR_TID.X ;  /* 0x0000000000097919 */ /* 0x000ea20000002100 */
[----:B-1----:R-:W-:-:S04]  /*d8c0*/  IMAD.MOV.U32 R3, RZ, RZ, 0xb000 ;  /* 0x0000b000ff037424 */ /* 0x002fc800078e00ff */
[----:B------:R3:W-:Y:S01]  /*d8d0*/  SYNCS.ARRIVE.TRANS64 RZ, [R2+URZ+0x34830], R3 ;  /* 0x0348300302ff79a7 */ /* 0x0007e2000800003f */
[----:B--2---:R-:W-:-:S04]  /*d8e0*/  LOP3.LUT R9, R9, 0x1f, RZ, 0xc0, !PT ;  /* 0x0000001f09097812 */ /* 0x004fc800078ec0ff */
[----:B------:R-:W-:-:S13]  /*d8f0*/  ISETP.NE.AND P1, PT, R9, RZ, PT ;  /* 0x000000ff0900720c */ /* 0x000fda0003f25270 */
[----:B---3--:R-:W-:Y:S05]  /*d900*/  @!P1 BRA `(.L_x_52) ;  /* 0x0000000000049947 */ /* 0x008fea0003800000 */
[----:B------:R-:W-:Y:S01]  /*d910*/  BPT.TRAP 0x1 ;  /* 0x000000040000795c */ /* 0x000fe20000300000 */
.L_x_52:
[----:B------:R-:W2:Y:S01]  /*d920*/  S2R R9, SR_CgaCtaId ;  /* 0x0000000000097919 */ /* 0x000ea20000008800 */
[----:B-1----:R-:W-:Y:S01]  /*d930*/  MOV R3, 0x400 ;  /* 0x0000040000037802 */ /* 0x002fe20000000f00 */
        /* <DEDUP_REMOVED lines=8> */
[----:B------:R-:W-:Y:S01]  /*d9c0*/  UMOV UR7, 0x14f00000 ;  /* 0x14f0000000077882 */ /* 0x000fe20000000000 */
[----:B------:R-:W-:-:S05]  /*d9d0*/  UMOV UR16, 0x40 ;  /* 0x0000004000107882 */ /* 0x000fca0000000000 */
[----:B------:R-:W-:Y:S02]  /*d9e0*/  UIADD3 UR9, UR9, 0x34830, URZ ;  /* 0x0003483009097890 */ /* 0x000fe4000fffe03f */
[----:B------:R-:W-:Y:S01]  /*d9f0*/  UIMAD UR11, UR11, 0xb0, URZ ;  /* 0x000000b00b0b78a4 */ /* 0x000fe2000f8e023f */
[----:B--2---:R-:W-:-:S05]  /*da00*/  LEA R3, R9, R3, 0x18 ;  /* 0x0000000309037211 */ /* 0x004fca00078ec0ff */
[----:B------:R-:W-:-:S05]  /*da10*/  IMAD R2, R7, 0xb000, R3 ;  /* 0x0000b00007027824 */ /* 0x000fca00078e0203 */
[----:B------:R-:W-:Y:S01]  /*da20*/  R2UR UR8, R2 ;  /* 0x00000000020872ca */ /* 0x000fe200000e0000 */
[----:B------:R-:W-:Y:S01]  /*da30*/  VIADD R2, R3, 0x34800 ;  /* 0x0003480003027836 */ /* 0x000fe20000000000 */
[----:B------:R-:W-:-:S03]  /*da40*/  SHF.L.U32 R3, R17, 0x1f, RZ ;  /* 0x0000001f11037819 */ /* 0x000fc600000006ff */
[----:B------:R-:W-:-:S08]  /*da50*/  IMAD R2, R16, 0x8, R2 ;  /* 0x0000000810027824 */ /* 0x000fd000078e0202 */
[----:B------:R-:W-:Y:S02]  /*da60*/  UIADD3 UR14, UR8, 0x1e400, URZ ;  /* 0x0001e400080e7890 */ /* 0x000fe4000fffe03f */
[----:B------:R-:W-:-:S05]  /*da70*/  UIADD3 UR15, UR8, 0x23c00, URZ ;  /* 0x00023c00080f7890 */ /* 0x000fca000fffe03f */
[----:B------:R-:W-:Y:S02]  /*da80*/  UMOV UR8, UR14 ;  /* 0x0000000e00087c82 */ /* 0x000fe40008000000 */
[----:B------:R1:W-:Y:S02]  /*da90*/  UTMALDG.4D [UR8], [UR4], desc[UR6] ;  /* 0x00000608040075b4 */ /* 0x0003e40008019000 */
[----:B-1----:R-:W-:Y:S01]  /*daa0*/  UMOV UR8, UR15 ;  /* 0x0000000f00087c82 */ /* 0x002fe20008000000 */
[----:B------:R-:W-:Y:S02]  /*dab0*/  UMOV UR10, UR16 ;  /* 0x00000010000a7c82 */ /* 0x000fe40008000000 */
[----:B------:R1:W-:Y:S01]  /*dac0*/  UTMALDG.4D [UR8], [UR4], desc[UR6] ;  /* 0x00000608040075b4 */ /* 0x0003e20008019000 */
[----:B------:R-:W2:Y:S02]  /*dad0*/  SYNCS.PHASECHK.TRANS64.TRYWAIT P1, [R2+URZ+0x60], R3 ;  /* 0x00006003020075a7 */ /* 0x000ea4000802017f */
[----:B-12---:R-:W-:Y:S05]  /*dae0*/  @!P1 BRA `(.L_x_53) ;  /* 0x0000001c00249947 */ /* 0x006fea0003800000 */
.L_x_98:
[----:B------:R-:W-:Y:S05]  /*daf0*/  @P2 BRA `(.L_x_54) ;  /* 0x00000000002c2947 */ /* 0x000fea0003800000 */
[----:B------:R-:W2:Y:S01]  /*db00*/  S2R R9, SR_TID.X ;  /* 0x0000000000097919 */ /* 0x000ea20000002100 */
[----:B------:R-:W-:Y:S01]  /*db10*/  MOV R14, 0x400 ;  /* 0x00000400000e7802 */ /* 0x000fe20000000f00 */
[----:B-1----:R-:W-:Y:S01]  /*db20*/  IMAD.MOV.U32 R3, RZ, RZ, 0xb000 ;  /* 0x0000b000ff037424 */ /* 0x002fe200078e00ff */
[----:B------:R-:W1:Y:S01]  /*db30*/  S2R R15, SR_CgaCtaId ;  /* 0x00000000000f7919 */ /* 0x000e620000008800 */
[----:B--2---:R-:W-:-:S04]  /*db40*/  LOP3.LUT R9, R9, 0x1f, RZ, 0xc0, !PT ;  /* 0x0000001f09097812 */ /* 0x004fc800078ec0ff */
[----:B------:R-:W-:Y:S02]  /*db50*/  ISETP.NE.AND P1, PT, R9, RZ, PT ;  /* 0x000000ff0900720c */ /* 0x000fe40003f25270 */
[----:B-1----:R-:W-:-:S05]  /*db60*/  LEA R14, R15, R14, 0x18 ;  /* 0x0000000e0f0e7211 */ /* 0x002fca00078ec0ff */
[----:B------:R-:W-:-:S04]  /*db70*/  IMAD R2, R16, 0x8, R14 ;  /* 0x0000000810027824 */ /* 0x000fc800078e020e */
[----:B------:R2:W-:Y:S02]  /*db80*/  SYNCS.ARRIVE.TRANS64 RZ, [R2+URZ+0x34850], R3 ;  /* 0x0348500302ff79a7 */ /* 0x0005e4000800003f */
[----:B------:R-:W-:Y:S05]  /*db90*/  @!P1 BRA `(.L_x_54) ;  /* 0x0000000000049947 */ /* 0x000fea0003800000 */
[----:B------:R-:W-:Y:S01]  /*dba0*/  BPT.TRAP 0x1 ;  /* 0x000000040000795c */ /* 0x000fe20000300000 */
.L_x_54:
[----:B------:R-:W3:Y:S01]  /*dbb0*/  S2R R9, SR_CgaCtaId ;  /* 0x0000000000097919 */ /* 0x000ee20000008800 */
[----:B-12---:R-:W-:Y:S01]  /*dbc0*/  MOV R3, 0x400 ;  /* 0x0000040000037802 */ /* 0x006fe20000000f00 */
[----:B------:R-:W-:Y:S01]  /*dbd0*/  UIADD3 UR4, UP0, UR36, 0x470, URZ ;  /* 0x0000047024047890 */ /* 0x000fe2000ff1e03f */
[----:B------:R-:W-:Y:S01]  /*dbe0*/  R2UR UR11, R18 ;  /* 0x00000000120b72ca */ /* 0x000fe200000e0000 */
[----:B------:R-:W-:Y:S01]  /*dbf0*/  UMOV UR10, URZ ;  /* 0x0000003f000a7c82 */ /* 0x000fe20008000000 */
[----:B------:R-:W-:Y:S01]  /*dc00*/  R2UR UR13, R5 ;  /* 0x00000000050d72ca */ /* 0x000fe200000e0000 */
[----:B------:R-:W-:Y:S01]  /*dc10*/  UIADD3.X UR5, URZ, UR37, URZ, UP0, !UPT ;  /* 0x000000253f057290 */ /* 0x000fe200087fe43f */
[----:B------:R-:W-:Y:S01]  /*dc20*/  R2UR UR12, R0 ;  /* 0x00000000000c72ca */ /* 0x000fe200000e0000 */
[----:B------:R-:W-:Y:S01]  /*dc30*/  UMOV UR6, 0x0 ;  /* 0x0000000000067882 */ /* 0x000fe20000000000 */
[----:B------:R-:W-:Y:S01]  /*dc40*/  UMOV UR7, 0x14f00000 ;  /* 0x14f0000000077882 */ /* 0x000fe20000000000 */
[----:B------:R-:W-:Y:S01]  /*dc50*/  UMOV UR15, 0x40 ;  /* 0x00000040000f7882 */ /* 0x000fe20000000000 */
[----:B------:R-:W-:-:S02]  /*dc60*/  IMAD.MOV.U32 R5, RZ, RZ, R8 ;  /* 0x000000ffff057224 */ /* 0x000fc400078e0008 */
[----:B------:R-:W-:-:S03]  /*dc70*/  IMAD.MOV.U32 R18, RZ, RZ, R6 ;  /* 0x000000ffff127224 */ /* 0x000fc600078e0006 */
[----:B------:R-:W-:Y:S01]  /*dc80*/  UIMAD UR11, UR11, 0xb0, URZ ;  /* 0x000000b00b0b78a4 */ /* 0x000fe2000f8e023f */
[----:B---3--:R-:W-:-:S05]  /*dc90*/  LEA R3, R9, R3, 0x18 ;  /* 0x0000000309037211 */ /* 0x008fca00078ec0ff */
[----:B------:R-:W-:-:S05]  /*dca0*/  IMAD R2, R16, 0x8, R3 ;  /* 0x0000000810027824 */ /* 0x000fca00078e0203 */
[----:B------:R-:W-:Y:S01]  /*dcb0*/  R2UR UR9, R2 ;  /* 0x00000000020972ca */ /* 0x000fe200000e0000 */
[----:B------:R-:W-:-:S05]  /*dcc0*/  IMAD R2, R16, 0xb000, R3 ;  /* 0x0000b00010027824 */ /* 0x000fca00078e0203 */
[----:B------:R-:W-:-:S07]  /*dcd0*/  R2UR UR14, R2 ;  /* 0x00000000020e72ca */ /* 0x000fce00000e0000 */
[----:B------:R-:W-:-:S06]  /*dce0*/  UIADD3 UR9, UR9, 0x34850, URZ ;  /* 0x0003485009097890 */ /* 0x000fcc000fffe03f */
[----:B------:R-:W-:Y:S02]  /*dcf0*/  UIADD3 UR8, UR14, 0x400, URZ ;  /* 0x000004000e087890 */ /* 0x000fe4000fffe03f */
[----:B------:R-:W-:-:S07]  /*dd00*/  UIADD3 UR14, UR14, 0x5c00, URZ ;  /* 0x00005c000e0e7890 */ /* 0x000fce000fffe03f */
[----:B------:R1:W-:Y:S02]  /*dd10*/  UTMALDG.4D [UR8], [UR4], desc[UR6] ;  /* 0x00000608040075b4 */ /* 0x0003e40008019000 */
[----:B-1----:R-:W-:Y:S01]  /*dd20*/  UMOV UR8, UR14 ;  /* 0x0000000e00087c82 */ /* 0x002fe20008000000 */
[----:B------:R-:W-:Y:S02]  /*dd30*/  UMOV UR10, UR15 ;  /* 0x0000000f000a7c82 */ /* 0x000fe40008000000 */
[----:B------:R1:W-:Y:S02]  /*dd40*/  UTMALDG.4D [UR8], [UR4], desc[UR6] ;  /* 0x00000608040075b4 */ /* 0x0003e40008019000 */
[----:B-1----:R-:W-:Y:S01]  /*dd50*/  NOP ;  /* 0x0000000000007918 */ /* 0x002fe20000000000 */
.L_x_49:
[----:B------:R-:W-:Y:S05]  /*dd60*/  BSYNC B0 ;  /* 0x0000000000007941 */ /* 0x000fea0003800000 */
.L_x_48:
[----:B------:R-:W2:Y:S01]  /*dd70*/  LDL.LU R2, [R1+0xc] ;  /* 0x00000c0001027983 */ /* 0x000ea20000300800 */
[----:B------:R-:W-:Y:S02]  /*dd80*/  IMAD.MOV.U32 R16, RZ, RZ, R7 ;  /* 0x000000ffff107224 */ /* 0x000fe400078e0007 */
[----:B------:R-:W-:Y:S02]  /*dd90*/  IMAD.MOV.U32 R17, RZ, RZ, R12 ;  /* 0x000000ffff117224 */ /* 0x000fe400078e000c */
[----:B--2---:R-:W-:-:S07]  /*dda0*/  VIADD R6, R2, 0xfffffffd ;  /* 0xfffffffd02067836 */ /* 0x004fce0000000000 */
.L_x_47:
[----:B------:R-:W-:Y:S01]  /*ddb0*/  IMAD.MOV R13, RZ, RZ, -R13 ;  /* 0x000000ffff0d7224 */ /* 0x000fe200078e0a0d */
[----:B------:R-:W-:Y:S04]  /*ddc0*/  BSSY B0, `(.L_x_46) ;  /* 0x00000e4000007945 */ /* 0x000fe80003800000 */
[----:B------:R-:W-:-:S13]  /*ddd0*/  ISETP.NE.AND P1, PT, R10, R13, PT ;  /* 0x0000000d0a00720c */ /* 0x000fda0003f25270 */
[----:B------:R-:W-:Y:S05]  /*dde0*/  @!P1 BRA `(.L_x_55) ;  /* 0x0000000c00849947 */ /* 0x000fea0003800000 */
[----:B------:R-:W-:-:S07]  /*ddf0*/  IMAD.MOV.U32 R8, RZ, RZ, R5 ;  /* 0x000000ffff087224 */ /* 0x000fce00078e0005 */
.L_x_70:
        /* <DEDUP_REMOVED lines=12> */
[----:B------:R-:W-:-:S04]  /*dec0*/  IMAD R13, R11, UR4, RZ ;  /* 0x000000040b0d7c24 */ /* 0x000fc8000f8e02ff */
[----:B------:R-:W-:Y:S01]  /*ded0*/  IMAD R13, R4, UR5, R13 ;  /* 0x00000005040d7c24 */ /* 0x000fe2000f8e020d */
[----:B-1----:R-:W-:-:S13]  /*dee0*/  ISETP.NE.AND P1, PT, R9, 0x1, PT ;  /* 0x000000010900780c */ /* 0x002fda0003f25270 */
[----:B------:R-:W1:Y:S02]  /*def0*/  @P1 LDC.64 R2, c[0x0][0x420] ;  /* 0x00010800ff021b82 */ /* 0x000e640000000a00 */
[----:B-1----:R-:W-:-:S04]  /*df00*/  @P1 IMAD.HI.U32 R8, R6, R2, RZ ;  /* 0x0000000206081227 */ /* 0x002fc800078e00ff */
[----:B------:R-:W-:Y:S01]  /*df10*/  IMAD.MOV.U32 R2, RZ, RZ, R6 ;  /* 0x000000ffff027224 */ /* 0x000fe200078e0006 */
[----:B------:R-:W-:-:S04]  /*df20*/  @P1 SHF.R.U32.HI R2, RZ, R3, R8 ;  /* 0x00000003ff021219 */ /* 0x000fc80000011608 */
[--C-:B------:R-:W-:Y:S01]  /*df30*/  SHF.R.S32.HI R3, RZ, 0x1f, R2.reuse ;  /* 0x0000001fff037819 */ /* 0x100fe20000011402 */
[----:B------:R-:W-:-:S04]  /*df40*/  IMAD.MOV R12, RZ, RZ, -R2 ;  /* 0x000000ffff0c7224 */ /* 0x000fc800078e0a02 */
[----:B------:R-:W-:Y:S02]  /*df50*/  IMAD R12, R9, R12, R6 ;  /* 0x0000000c090c7224 */ /* 0x000fe400078e0206 */
[----:B------:R-:W1:Y:S01]  /*df60*/  LDC.64 R8, c[0x0][0x3f8] ;  /* 0x0000fe00ff087b82 */ /* 0x000e620000000a00 */
[----:B------:R-:W-:-:S04]  /*df70*/  IMAD.WIDE.U32 R2, R4, UR4, R2 ;  /* 0x0000000404027c25 */ /* 0x000fc8000f8e0002 */
[----:B------:R-:W-:Y:S01]  /*df80*/  IMAD.IADD R13, R13, 0x1, R3 ;  /* 0x000000010d0d7824 */ /* 0x000fe200078e0203 */
[----:B-1----:R-:W-:-:S04]  /*df90*/  LEA R8, P1, R2, R8, 0x2 ;  /* 0x0000000802087211 */ /* 0x002fc800078210ff */
[----:B------:R-:W-:-:S05]  /*dfa0*/  LEA.HI.X R9, R2, R9, R13, 0x2, P1 ;  /* 0x0000000902097211 */ /* 0x000fca00008f140d */
[----:B------:R1:W5:Y:S04]  /*dfb0*/  LDG.E R8, desc[UR6][R8.64] ;  /* 0x0000000608087981 */ /* 0x000368000c1e1900 */
.L_x_58:
[----:B------:R-:W2:Y:S01]  /*dfc0*/  S2R R3, SR_CgaCtaId ;  /* 0x0000000000037919 */ /* 0x000ea20000008800 */
[----:B------:R-:W-:-:S04]  /*dfd0*/  MOV R2, 0x400 ;  /* 0x0000040000027802 */ /* 0x000fc80000000f00 */
[----:B--2---:R-:W-:Y:S02]  /*dfe0*/  LEA R2, R3, R2, 0x18 ;  /* 0x0000000203027211 */ /* 0x004fe400078ec0ff */
[----:B------:R-:W-:-:S03]  /*dff0*/  SHF.L.U32 R3, R10, 0x1f, RZ ;  /* 0x0000001f0a037819 */ /* 0x000fc600000006ff */
[----:B------:R-:W-:-:S04]  /*e000*/  IMAD R2, R7, 0x8, R2 ;  /* 0x0000000807027824 */ /* 0x000fc800078e0202 */
[----:B------:R-:W2:Y:S02]  /*e010*/  SYNCS.PHASECHK.TRANS64.TRYWAIT P1, [R2+URZ+0x34840], R3 ;  /* 0x03484003020075a7 */ /* 0x000ea4000802017f */
[----:B--2---:R-:W-:Y:S05]  /*e020*/  @!P1 BRA `(.L_x_59) ;  /* 0x0000001400e89947 */ /* 0x004fea0003800000 */
.L_x_99:
[----:B-1----:R-:W1:Y:S02]  /*e030*/  S2R R9, SR_TID.X ;  /* 0x0000000000097919 */ /* 0x002e640000002100 */
[----:B-1----:R-:W-:-:S04]  /*e040*/  LOP3.LUT R9, R9, 0x7f, RZ, 0xc0, !PT ;  /* 0x0000007f09097812 */ /* 0x002fc800078ec0ff */
[----:B------:R-:W-:-:S13]  /*e050*/  ISETP.NE.AND P2, PT, R9, RZ, PT ;  /* 0x000000ff0900720c */ /* 0x000fda0003f45270 */
[----:B------:R-:W-:Y:S05]  /*e060*/  @P2 BRA `(.L_x_60) ;  /* 0x00000000001c2947 */ /* 0x000fea0003800000 */
[----:B------:R-:W1:Y:S01]  /*e070*/  S2R R9, SR_TID.X ;  /* 0x0000000000097919 */ /* 0x000e620000002100 */
[----:B--2---:R-:W-:-:S04]  /*e080*/  IMAD.MOV.U32 R3, RZ, RZ, 0xb000 ;  /* 0x0000b000ff037424 */ /* 0x004fc800078e00ff */
[----:B------:R3:W-:Y:S01]  /*e090*/  SYNCS.ARRIVE.TRANS64 RZ, [R2+URZ+0x34830], R3 ;  /* 0x0348300302ff79a7 */ /* 0x0007e2000800003f */
[----:B-1----:R-:W-:-:S04]  /*e0a0*/  LOP3.LUT R9, R9, 0x1f, RZ, 0xc0, !PT ;  /* 0x0000001f09097812 */ /* 0x002fc800078ec0ff */
[----:B------:R-:W-:-:S13]  /*e0b0*/  ISETP.NE.AND P1, PT, R9, RZ, PT ;  /* 0x000000ff0900720c */ /* 0x000fda0003f25270 */
[----:B---3--:R-:W-:Y:S05]  /*e0c0*/  @!P1 BRA `(.L_x_60) ;  /* 0x0000000000049947 */ /* 0x008fea0003800000 */
[----:B------:R-:W-:Y:S01]  /*e0d0*/  BPT.TRAP 0x1 ;  /* 0x000000040000795c */ /* 0x000fe20000300000 */
.L_x_60:
[----:B------:R-:W1:Y:S01]  /*e0e0*/  S2R R9, SR_CgaCtaId ;  /* 0x0000000000097919 */ /* 0x000e620000008800 */
        /* <DEDUP_REMOVED lines=10> */
[----:B------:R-:W-:Y:S01]  /*e190*/  UMOV UR16, 0x40 ;  /* 0x0000004000107882 */ /* 0x000fe20000000000 */
[----:B------:R-:W-:-:S04]  /*e1a0*/  SHF.L.U32 R17, R17, 0x1f, RZ ;  /* 0x0000001f11117819 */ /* 0x000fc800000006ff */
[----:B------:R-:W-:Y:S02]  /*e1b0*/  UIADD3 UR9, UR9, 0x34830, URZ ;  /* 0x0003483009097890 */ /* 0x000fe4000fffe03f */
[----:B------:R-:W-:Y:S01]  /*e1c0*/  UIMAD UR11, UR11, 0xb0, URZ ;  /* 0x000000b00b0b78a4 */ /* 0x000fe2000f8e023f */
[----:B-1----:R-:W-:-:S05]  /*e1d0*/  LEA R3, R9, R3, 0x18 ;  /* 0x0000000309037211 */ /* 0x002fca00078ec0ff */
[----:B------:R-:W-:Y:S02]  /*e1e0*/  IMAD R2, R7, 0xb000, R3 ;  /* 0x0000b00007027824 */ /* 0x000fe400078e0203 */
[----:B------:R-:W-:-:S03]  /*e1f0*/  VIADD R3, R3, 0x34800 ;  /* 0x0003480003037836 */ /* 0x000fc60000000000 */
[----:B------:R-:W-:Y:S01]  /*e200*/  R2UR UR8, R2 ;  /* 0x00000000020872ca */ /* 0x000fe200000e0000 */
[----:B------:R-:W-:-:S12]  /*e210*/  IMAD R2, R16, 0x8, R3 ;  /* 0x0000000810027824 */ /* 0x000fd800078e0203 */
        /* <DEDUP_REMOVED lines=9> */
.L_x_100:
[----:B------:R-:W-:Y:S05]  /*e2b0*/  @P2 BRA `(.L_x_62) ;  /* 0x00000000001c2947 */ /* 0x000fea0003800000 */
[----:B------:R-:W2:Y:S01]  /*e2c0*/  S2R R9, SR_TID.X ;  /* 0x0000000000097919 */ /* 0x000ea20000002100 */
[----:B------:R-:W-:-:S04]  /*e2d0*/  IMAD.MOV.U32 R3, RZ, RZ, 0xb000 ;  /* 0x0000b000ff037424 */ /* 0x000fc800078e00ff */
[----:B------:R3:W-:Y:S01]  /*e2e0*/  SYNCS.ARRIVE.TRANS64 RZ, [R2+URZ+0x50], R3 ;  /* 0x0000500302ff79a7 */ /* 0x0007e2000800003f */
[----:B--2---:R-:W-:-:S04]  /*e2f0*/  LOP3.LUT R9, R9, 0x1f, RZ, 0xc0, !PT ;  /* 0x0000001f09097812 */ /* 0x004fc800078ec0ff */
[----:B------:R-:W-:-:S13]  /*e300*/  ISETP.NE.AND P1, PT, R9, RZ, PT ;  /* 0x000000ff0900720c */ /* 0x000fda0003f25270 */
[----:B---3--:R-:W-:Y:S05]  /*e310*/  @!P1 BRA `(.L_x_62) ;  /* 0x0000000000049947 */ /* 0x008fea0003800000 */
[----:B------:R-:W-:Y:S01]  /*e320*/  BPT.TRAP 0x1 ;  /* 0x000000040000795c */ /* 0x000fe20000300000 */
.L_x_62:
[----:B------:R-:W2:Y:S01]  /*e330*/  S2R R9, SR_CgaCtaId ;  /* 0x0000000000097919 */ /* 0x000ea20000008800 */
[----:B------:R-:W-:Y:S01]  /*e340*/  MOV R3, 0x400 ;  /* 0x0000040000037802 */ /* 0x000fe20000000f00 */
[----:B------:R-:W-:Y:S01]  /*e350*/  UIADD3 UR4, UP0, UR36, 0x470, URZ ;  /* 0x0000047024047890 */ /* 0x000fe2000ff1e03f */
[----:B------:R-:W-:Y:S01]  /*e360*/  R2UR UR11, R18 ;  /* 0x00000000120b72ca */ /* 0x000fe200000e0000 */
[----:B------:R-:W-:Y:S01]  /*e370*/  UMOV UR10, URZ ;  /* 0x0000003f000a7c82 */ /* 0x000fe20008000000 */
[----:B------:R-:W-:Y:S01]  /*e380*/  R2UR UR9, R2 ;  /* 0x00000000020972ca */ /* 0x000fe200000e0000 */
[----:B------:R-:W-:Y:S01]  /*e390*/  UIADD3.X UR5, URZ, UR37, URZ, UP0, !UPT ;  /* 0x000000253f057290 */ /* 0x000fe200087fe43f */
[----:B------:R-:W-:Y:S01]  /*e3a0*/  R2UR UR13, R5 ;  /* 0x00000000050d72ca */ /* 0x000fe200000e0000 */
[----:B------:R-:W-:Y:S01]  /*e3b0*/  UMOV UR7, 0x14f00000 ;  /* 0x14f0000000077882 */ /* 0x000fe20000000000 */
[----:B------:R-:W-:Y:S01]  /*e3c0*/  R2UR UR12, R0 ;  /* 0x00000000000c72ca */ /* 0x000fe200000e0000 */
[----:B------:R-:W-:Y:S01]  /*e3d0*/  UMOV UR15, 0x40 ;  /* 0x00000040000f7882 */ /* 0x000fe20000000000 */
[----:B------:R-:W-:-:S02]  /*e3e0*/  IMAD.MOV.U32 R18, RZ, RZ, R12 ;  /* 0x000000ffff127224 */ /* 0x000fc400078e000c */
[----:B------:R-:W-:-:S03]  /*e3f0*/  IMAD.MOV.U32 R5, RZ, RZ, R8 ;  /* 0x000000ffff057224 */ /* 0x000fc600078e0008 */
[----:B------:R-:W-:Y:S02]  /*e400*/  UIMAD UR11, UR11, 0xb0, URZ ;  /* 0x000000b00b0b78a4 */ /* 0x000fe4000f8e023f */
[----:B------:R-:W-:Y:S01]  /*e410*/  UIADD3 UR9, UR9, 0x50, URZ ;  /* 0x0000005009097890 */ /* 0x000fe2000fffe03f */
[----:B--2---:R-:W-:-:S05]  /*e420*/  LEA R3, R9, R3, 0x18 ;  /* 0x0000000309037211 */ /* 0x004fca00078ec0ff */
        /* <DEDUP_REMOVED lines=10> */
.L_x_57:
[----:B------:R-:W-:Y:S05]  /*e4d0*/  BSYNC B1 ;  /* 0x0000000000017941 */ /* 0x000fea0003800000 */
.L_x_56:
[----:B------:R-:W-:Y:S01]  /*e4e0*/  VIADD R16, R7, 0x1 ;  /* 0x0000000107107836 */ /* 0x000fe20000000000 */
[----:B------:R-:W-:Y:S04]  /*e4f0*/  BSSY B1, `(.L_x_63) ;  /* 0x000006d000017945 */ /* 0x000fe80003800000 */
[----:B------:R-:W-:-:S04]  /*e500*/  ISETP.NE.AND P1, PT, R16, 0x2, PT ;  /* 0x000000021000780c */ /* 0x000fc80003f25270 */
[----:B-1----:R-:W-:Y:S02]  /*e510*/  SEL R17, RZ, 0x1, P1 ;  /* 0x00000001ff117807 */ /* 0x002fe40000800000 */
[----:B------:R-:W-:Y:S02]  /*e520*/  SEL R16, R16, RZ, P1 ;  /* 0x000000ff10107207 */ /* 0x000fe40000800000 */
[----:B------:R-:W-:Y:S01]  /*e530*/  LOP3.LUT R17, R10, R17, RZ, 0x3c, !PT ;  /* 0x000000110a117212 */ /* 0x000fe200078e3cff */
[----:B------:R-:W-:Y:S06]  /*e540*/  @!P6 BRA `(.L_x_64) ;  /* 0x00000004009ce947 */ /* 0x000fec0003800000 */
[----:B------:R-:W-:Y:S01]  /*e550*/  VIADD R12, R6, 0xffffffff ;  /* 0xffffffff060c7836 */ /* 0x000fe20000000000 */
        /* <DEDUP_REMOVED lines=10> */
[----:B------:R-:W-:-:S05]  /*e600*/  @P1 SHF.R.U32.HI R2, RZ, R3, R9 ;  /* 0x00000003ff021219 */ /* 0x000fca0000011609 */
[----:B------:R-:W-:-:S04]  /*e610*/  IMAD.MOV R3, RZ, RZ, -R2 ;  /* 0x000000ffff037224 */ /* 0x000fc800078e0a02 */
[----:B------:R-:W-:Y:S01]  /*e620*/  IMAD R12, R8, R3, R12 ;  /* 0x00000003080c7224 */ /* 0x000fe200078e020c */
[--C-:B------:R-:W-:Y:S01]  /*e630*/  SHF.R.S32.HI R3, RZ, 0x1f, R2.reuse ;  /* 0x0000001fff037819 */ /* 0x100fe20000011402 */
[----:B------:R-:W1:Y:S02]  /*e640*/  LDC.64 R8, c[0x0][0x3f8] ;  /* 0x0000fe00ff087b82 */ /* 0x000e640000000a00 */
[----:B------:R-:W-:-:S04]  /*e650*/  IMAD.WIDE.U32 R2, R4, UR4, R2 ;  /* 0x0000000404027c25 */ /* 0x000fc8000f8e0002 */
[----:B------:R-:W-:Y:S01]  /*e660*/  IMAD.IADD R13, R13, 0x1, R3 ;  /* 0x000000010d0d7824 */ /* 0x000fe200078e0203 */
[----:B-1----:R-:W-:-:S04]  /*e670*/  LEA R8, P1, R2, R8, 0x2 ;  /* 0x0000000802087211 */ /* 0x002fc800078210ff */
[----:B------:R-:W-:-:S05]  /*e680*/  LEA.HI.X R9, R2, R9, R13, 0x2, P1 ;  /* 0x0000000902097211 */ /* 0x000fca00008f140d */
[----:B------:R1:W5:Y:S04]  /*e690*/  LDG.E R8, desc[UR6][R8.64] ;  /* 0x0000000608087981 */ /* 0x000368000c1e1900 */
.L_x_65:
[----:B------:R-:W2:Y:S01]  /*e6a0*/  S2R R3, SR_CgaCtaId ;  /* 0x0000000000037919 */ /* 0x000ea20000008800 */
[----:B------:R-:W-:-:S04]  /*e6b0*/  MOV R2, 0x400 ;  /* 0x0000040000027802 */ /* 0x000fc80000000f00 */
[----:B--2---:R-:W-:Y:S02]  /*e6c0*/  LEA R2, R3, R2, 0x18 ;  /* 0x0000000203027211 */ /* 0x004fe400078ec0ff */
[----:B------:R-:W-:-:S03]  /*e6d0*/  SHF.L.U32 R3, R17, 0x1f, RZ ;  /* 0x0000001f11037819 */ /* 0x000fc600000006ff */
[----:B------:R-:W-:-:S04]  /*e6e0*/  IMAD R2, R16, 0x8, R2 ;  /* 0x0000000810027824 */ /* 0x000fc800078e0202 */
[----:B------:R-:W2:Y:S02]  /*e6f0*/  SYNCS.PHASECHK.TRANS64.TRYWAIT P1, [R2+URZ+0x34840], R3 ;  /* 0x03484003020075a7 */ /* 0x000ea4000802017f */
[----:B--2---:R-:W-:Y:S05]  /*e700*/  @!P1 BRA `(.L_x_66) ;  /* 0x0000001000589947 */ /* 0x004fea0003800000 */
.L_x_101:
        /* <DEDUP_REMOVED lines=11> */
.L_x_67:
[----:B------:R-:W1:Y:S01]  /*e7c0*/  S2R R13, SR_CgaCtaId ;  /* 0x00000000000d7919 */ /* 0x000e620000008800 */
[----:B------:R-:W-:Y:S01]  /*e7d0*/  MOV R9, 0x400 ;  /* 0x0000040000097802 */ /* 0x000fe20000000f00 */
[----:B------:R-:W-:Y:S01]  /*e7e0*/  UIADD3 UR4, UP0, UR36, 0x370, URZ ;  /* 0x0000037024047890 */ /* 0x000fe2000ff1e03f */
[----:B------:R-:W-:Y:S01]  /*e7f0*/  R2UR UR11, R12 ;  /* 0x000000000c0b72ca */ /* 0x000fe200000e0000 */
[----:B------:R-:W-:Y:S01]  /*e800*/  UMOV UR10, URZ ;  /* 0x0000003f000a7c82 */ /* 0x000fe20008000000 */
[----:B------:R-:W-:Y:S01]  /*e810*/  R2UR UR12, R0 ;  /* 0x00000000000c72ca */ /* 0x000fe200000e0000 */
[----:B------:R-:W-:Y:S01]  /*e820*/  UIADD3.X UR5, URZ, UR37, URZ, UP0, !UPT ;  /* 0x000000253f057290 */ /* 0x000fe200087fe43f */
[----:B-----5:R-:W-:Y:S01]  /*e830*/  R2UR UR13, R8 ;  /* 0x00000000080d72ca */ /* 0x020fe200000e0000 */
[----:B------:R-:W-:Y:S01]  /*e840*/  UMOV UR6, 0x0 ;  /* 0x0000000000067882 */ /* 0x000fe20000000000 */
[----:B------:R-:W-:Y:S01]  /*e850*/  UMOV UR7, 0x14f00000 ;  /* 0x14f0000000077882 */ /* 0x000fe20000000000 */
[----:B------:R-:W-:-:S06]  /*e860*/  UMOV UR16, 0x40 ;  /* 0x0000004000107882 */ /* 0x000fcc0000000000 */
[----:B------:R-:W-:Y:S01]  /*e870*/  UIMAD UR11, UR11, 0xb0, URZ ;  /* 0x000000b00b0b78a4 */ /* 0x000fe2000f8e023f */
[----:B-1----:R-:W-:-:S05]  /*e880*/  LEA R9, R13, R9, 0x18 ;  /* 0x000000090d097211 */ /* 0x002fca00078ec0ff */
[----:B--2---:R-:W-:-:S04]  /*e890*/  VIADD R2, R9, 0x34800 ;  /* 0x0003480009027836 */ /* 0x004fc80000000000 */
[--C-:B------:R-:W-:Y:S02]  /*e8a0*/  IMAD R3, R16, 0x8, R2.reuse ;  /* 0x0000000810037824 */ /* 0x100fe400078e0202 */
[----:B------:R-:W-:-:S03]  /*e8b0*/  IMAD R2, R7, 0x8, R2 ;  /* 0x0000000807027824 */ /* 0x000fc600078e0202 */
[----:B------:R-:W-:Y:S01]  /*e8c0*/  R2UR UR9, R3 ;  /* 0x00000000030972ca */ /* 0x000fe200000e0000 */
[----:B------:R-:W-:-:S05]  /*e8d0*/  IMAD R3, R16, 0xb000, R9 ;  /* 0x0000b00010037824 */ /* 0x000fca00078e0209 */
[----:B------:R-:W-:Y:S02]  /*e8e0*/  R2UR UR8, R3 ;  /* 0x00000000030872ca */ /* 0x000fe400000e0000 */
[----:B------:R-:W-:-:S05]  /*e8f0*/  SHF.L.U32 R3, R10, 0x1f, RZ ;  /* 0x0000001f0a037819 */ /* 0x000fca00000006ff */
[----:B------:R-:W-:-:S06]  /*e900*/  UIADD3 UR9, UR9, 0x30, URZ ;  /* 0x0000003009097890 */ /* 0x000fcc000fffe03f */
        /* <DEDUP_REMOVED lines=9> */
.L_x_102:
        /* <DEDUP_REMOVED lines=8> */
.L_x_69:
        /* <DEDUP_REMOVED lines=11> */
[----:B------:R-:W-:Y:S01]  /*ead0*/  UMOV UR15, 0x40 ;  /* 0x00000040000f7882 */ /* 0x000fe20000000000 */
[----:B------:R-:W-:-:S02]  /*eae0*/  IMAD.MOV.U32 R18, RZ, RZ, R12 ;  /* 0x000000ffff127224 */ /* 0x000fc400078e000c */
[----:B------:R-:W-:Y:S02]  /*eaf0*/  IMAD.MOV.U32 R5, RZ, RZ, R8 ;  /* 0x000000ffff057224 */ /* 0x000fe400078e0008 */
[----:B------:R-:W-:Y:S02]  /*eb00*/  UIMAD UR11, UR11, 0xb0, URZ ;  /* 0x000000b00b0b78a4 */ /* 0x000fe4000f8e023f */
[----:B------:R-:W-:Y:S01]  /*eb10*/  UIADD3 UR9, UR9, 0x50, URZ ;  /* 0x0000005009097890 */ /* 0x000fe2000fffe03f */
[----:B--2---:R-:W-:-:S05]  /*eb20*/  LEA R3, R9, R3, 0x18 ;  /* 0x0000000309037211 */ /* 0x004fca00078ec0ff */
[----:B------:R-:W-:-:S05]  /*eb30*/  IMAD R7, R7, 0xb000, R3 ;  /* 0x0000b00007077824 */ /* 0x000fca00078e0203 */
[----:B------:R-:W-:-:S13]  /*eb40*/  R2UR UR14, R7 ;  /* 0x00000000070e72ca */ /* 0x000fda00000e0000 */
[----:B------:R-:W-:Y:S02]  /*eb50*/  UIADD3 UR8, UR14, 0x400, URZ ;  /* 0x000004000e087890 */ /* 0x000fe4000fffe03f */
[----:B------:R-:W-:-:S07]  /*eb60*/  UIADD3 UR14, UR14, 0x5c00, URZ ;  /* 0x00005c000e0e7890 */ /* 0x000fce000fffe03f */
[----:B------:R1:W-:Y:S02]  /*eb70*/  UTMALDG.4D [UR8], [UR4], desc[UR6] ;  /* 0x00000608040075b4 */ /* 0x0003e40008019000 */
[----:B-1----:R-:W-:Y:S01]  /*eb80*/  UMOV UR8, UR14 ;  /* 0x0000000e00087c82 */ /* 0x002fe20008000000 */
[----:B------:R-:W-:Y:S02]  /*eb90*/  UMOV UR10, UR15 ;  /* 0x0000000f000a7c82 */ /* 0x000fe40008000000 */
[----:B------:R1:W-:Y:S02]  /*eba0*/  UTMALDG.4D [UR8], [UR4], desc[UR6] ;  /* 0x00000608040075b4 */ /* 0x0003e40008019000 */
[----:B-1----:R-:W-:Y:S01]  /*ebb0*/  NOP ;  /* 0x0000000000007918 */ /* 0x002fe20000000000 */
.L_x_64:
[----:B------:R-:W-:Y:S05]  /*ebc0*/  BSYNC B1 ;  /* 0x0000000000017941 */ /* 0x000fea0003800000 */
.L_x_63:
[C---:B------:R-:W-:Y:S01]  /*ebd0*/  ISETP.GT.AND P1, PT, R6.reuse, 0x1, PT ;  /* 0x000000010600780c */ /* 0x040fe20003f24270 */
[----:B------:R-:W-:-:S12]  /*ebe0*/  VIADD R6, R6, 0xfffffffe ;  /* 0xfffffffe06067836 */ /* 0x000fd80000000000 */
[----:B------:R-:W-:Y:S05]  /*ebf0*/  @P1 BRA `(.L_x_70) ;  /* 0xfffffff000801947 */ /* 0x000fea000383ffff */
.L_x_55:
[----:B------:R-:W-:Y:S05]  /*ec00*/  BSYNC B0 ;  /* 0x0000000000007941 */ /* 0x000fea0003800000 */
.L_x_46:
[----:B------:R-:W-:Y:S04]  /*ec10*/  BSSY B0, `(.L_x_71) ;  /* 0x000002c000007945 */ /* 0x000fe80003800000 */
[----:B------:R-:W-:Y:S05]  /*ec20*/  @!P6 BRA `(.L_x_72) ;  /* 0x0000000000a8e947 */ /* 0x000fea0003800000 */
[----:B------:R-:W2:Y:S01]  /*ec30*/  S2R R3, SR_CgaCtaId ;  /* 0x0000000000037919 */ /* 0x000ea20000008800 */
[----:B------:R-:W-:Y:S01]  /*ec40*/  MOV R2, 0x400 ;  /* 0x0000040000027802 */ /* 0x000fe20000000f00 */
[----:B------:R-:W3:Y:S03]  /*ec50*/  S2R R4, SR_TID.X ;  /* 0x0000000000047919 */ /* 0x000ee60000002100 */
[----:B--2---:R-:W-:Y:S02]  /*ec60*/  LEA R2, R3, R2, 0x18 ;  /* 0x0000000203027211 */ /* 0x004fe400078ec0ff */
[----:B---3--:R-:W-:-:S03]  /*ec70*/  LOP3.LUT R4, R4, 0x7f, RZ, 0xc0, !PT ;  /* 0x0000007f04047812 */ /* 0x008fc600078ec0ff */
[----:B------:R-:W-:Y:S01]  /*ec80*/  IMAD R3, R16, 0x8, R2 ;  /* 0x0000000810037824 */ /* 0x000fe200078e0202 */
[----:B------:R-:W-:Y:S02]  /*ec90*/  SHF.L.U32 R2, R17, 0x1f, RZ ;  /* 0x0000001f11027819 */ /* 0x000fe400000006ff */
[----:B------:R-:W-:Y:S02]  /*eca0*/  ISETP.NE.AND P1, PT, R4, RZ, PT ;  /* 0x000000ff0400720c */ /* 0x000fe40003f25270 */
[----:B------:R-:W2:Y:S02]  /*ecb0*/  SYNCS.PHASECHK.TRANS64.TRYWAIT P0, [R3+URZ+0x34860], R2 ;  /* 0x03486002030075a7 */ /* 0x000ea4000800017f */
[----:B--2---:R-:W-:Y:S09]  /*ecc0*/  @!P0 BRA `(.L_x_73) ;  /* 0x0000000c00108947 */ /* 0x004ff20003800000 */
.L_x_103:
        /* <DEDUP_REMOVED lines=8> */
.L_x_74:
        /* <DEDUP_REMOVED lines=24> */
.L_x_72:
[----:B------:R-:W-:Y:S05]  /*eed0*/  BSYNC B0 ;  /* 0x0000000000007941 */ /* 0x000fea0003800000 */
.L_x_71:
[----:B------:R-:W2:Y:S01]  /*eee0*/  LDL.LU R0, [R1+0x10] ;  /* 0x0000100001007983 */ /* 0x000ea20000300800 */
[----:B------:R-:W-:-:S03]  /*eef0*/  ULDC UR4, c[0x0][0xda4] ;  /* 0x0003690000047ab9 */ /* 0x000fc60000000800 */
[----:B------:R-:W3:Y:S01]  /*ef00*/  LDL.LU R2, [R1+0x18] ;  /* 0x0000180001027983 */ /* 0x000ee20000300800 */
[----:B------:R-:W-:-:S05]  /*ef10*/  VIADD R16, R16, 0x1 ;  /* 0x0000000110107836 */ /* 0x000fca0000000000 */
[----:B------:R-:W-:-:S04]  /*ef20*/  ISETP.NE.AND P0, PT, R16, 0x2, PT ;  /* 0x000000021000780c */ /* 0x000fc80003f05270 */
[----:B------:R-:W-:Y:S01]  /*ef30*/  SEL R16, R16, RZ, P0 ;  /* 0x000000ff10107207 */ /* 0x000fe20000000000 */
[----:B--2---:R-:W-:Y:S02]  /*ef40*/  VIADD R0, R0, UR38 ;  /* 0x0000002600007c36 */ /* 0x004fe40008000000 */
[----:B---3--:R-:W-:-:S03]  /*ef50*/  VIADD R2, R2, 0x1 ;  /* 0x0000000102027836 */ /* 0x008fc60000000000 */
[----:B------:R2:W-:Y:S01]  /*ef60*/  STL [R1+0x10], R0 ;  /* 0x0000100001007387 */ /* 0x0005e20000100800 */
[----:B------:R-:W-:-:S03]  /*ef70*/  ISETP.GE.AND P1, PT, R0, UR4, PT ;  /* 0x0000000400007c0c */ /* 0x000fc6000bf26270 */
[----:B------:R3:W-:Y:S01]  /*ef80*/  STL [R1+0x18], R2 ;  /* 0x0000180201007387 */ /* 0x0007e20000100800 */
[----:B--2---:R-:W-:-:S04]  /*ef90*/  SEL R0, RZ, 0x1, P0 ;  /* 0x00000001ff007807 */ /* 0x004fc80000000000 */
[----:B------:R-:W-:-:S05]  /*efa0*/  LOP3.LUT R17, R17, R0, RZ, 0x3c, !PT ;  /* 0x0000000011117212 */ /* 0x000fca00078e3cff */
[----:B---3--:R-:W-:Y:S05]  /*efb0*/  @!P1 BRA `(.L_x_75) ;  /* 0xffffffd400689947 */ /* 0x008fea000383ffff */
[----:B------:R-:W-:-:S07]  /*efc0*/  LOP3.LUT R2, R2, 0x1, RZ, 0xc, !PT ;  /* 0x0000000102027812 */ /* 0x000fce00078e0cff */
.L_x_32:
[----:B------:R-:W2:Y:S01]  /*efd0*/  S2R R3, SR_CgaCtaId ;  /* 0x0000000000037919 */ /* 0x000ea20000008800 */
[----:B------:R-:W-:Y:S01]  /*efe0*/  MOV R0, 0x400 ;  /* 0x0000040000007802 */ /* 0x000fe20000000f00 */
[----:B------:R-:W-:Y:S03]  /*eff0*/  BSSY B0, `(.L_x_76) ;  /* 0x0000005000007945 */ /* 0x000fe60003800000 */
[----:B--2---:R-:W-:Y:S02]  /*f000*/  LEA R0, R3, R0, 0x18 ;  /* 0x0000000003007211 */ /* 0x004fe400078ec0ff */
[----:B------:R-:W-:-:S04]  /*f010*/  SHF.L.U32 R3, R2, 0x1f, RZ ;  /* 0x0000001f02037819 */ /* 0x000fc800000006ff */
[----:B------:R-:W2:Y:S02]  /*f020*/  SYNCS.PHASECHK.TRANS64.TRYWAIT P0, [R0+URZ+0x34820], R3 ;  /* 0x03482003000075a7 */ /* 0x000ea4000800017f */
[----:B--2---:R-:W-:Y:S05]  /*f030*/  @!P0 BRA `(.L_x_77) ;  /* 0x0000000800488947 */ /* 0x004fea0003800000 */
.L_x_104:
[----:B------:R-:W-:Y:S05]  /*f040*/  BSYNC B0 ;  /* 0x0000000000007941 */ /* 0x000fea0003800000 */
.L_x_76:
[----:B------:R-:W-:-:S03]  /*f050*/  UMOV UR4, 0xffffffff ;  /* 0xffffffff00047882 */ /* 0x000fc60000000000 */
[----:B------:R-:W-:Y:S05]  /*f060*/  BRA.DIV UR4, `(.L_x_78) ;  /* 0x0000000a04507947 */ /* 0x000fea000b800000 */
[----:B------:R-:W3:Y:S02]  /*f070*/  S2R R2, SR_TID.X ;  /* 0x0000000000027919 */ /* 0x000ee40000002100 */
[----:B---3--:R-:W-:-:S04]  /*f080*/  SHF.R.U32.HI R2, RZ, 0x5, R2 ;  /* 0x00000005ff027819 */ /* 0x008fc80000011602 */
[----:B------:R-:W-:-:S05]  /*f090*/  LOP3.LUT R2, R2, 0x3, RZ, 0xc0, !PT ;  /* 0x0000000302027812 */ /* 0x000fca00078ec0ff */
[----:B------:R3:W4:Y:S02]  /*f0a0*/  SHFL.IDX PT, R14, R2, RZ, 0x1f ;  /* 0x00001fff020e7589 */ /* 0x00072400000e0000 */
.L_x_107:
[----:B----4-:R-:W-:Y:S01]  /*f0b0*/  ISETP.NE.AND P0, PT, R14, RZ, PT ;  /* 0x000000ff0e00720c */ /* 0x010fe20003f05270 */
[----:B------:R-:W-:-:S12]  /*f0c0*/  BSSY B0, `(.L_x_79) ;  /* 0x0000026000007945 */ /* 0x000fd80003800000 */
[----:B------:R-:W-:Y:S05]  /*f0d0*/  @P0 BRA `(.L_x_80) ;  /* 0x0000000000900947 */ /* 0x000fea0003800000 */
[----:B------:R-:W-:-:S03]  /*f0e0*/  UMOV UR4, 0xffffffff ;  /* 0xffffffff00047882 */ /* 0x000fc60000000000 */
[----:B------:R-:W-:Y:S05]  /*f0f0*/  BRA.DIV UR4, `(.L_x_81) ;  /* 0x0000000a04607947 */ /* 0x000fea000b800000 */
[----:B------:R-:W-:-:S13]  /*f100*/  ELECT P6, URZ, PT ;  /* 0x00000000003f782f */ /* 0x000fda00038c0000 */
.L_x_110:
[----:B------:R-:W-:Y:S05]  /*f110*/  @!P6 BRA `(.L_x_80) ;  /* 0x000000000080e947 */ /* 0x000fea0003800000 */
[----:B---3--:R-:W3:Y:S02]  /*f120*/  LDL R2, [R1+0x1c] ;  /* 0x00001c0001027983 */ /* 0x008ee40000100800 */
[----:B---3--:R-:W-:-:S13]  /*f130*/  R2UR UR4, R2 ;  /* 0x00000000020472ca */ /* 0x008fda00000e0000 */
[----:B------:R-:W-:-:S06]  /*f140*/  ULOP3.LUT UR4, UR4, 0x2, URZ, 0xfc, !UPT ;  /* 0x0000000204047892 */ /* 0x000fcc000f8efc3f */
[----:B------:R-:W-:-:S05]  /*f150*/  IMAD.U32 R2, RZ, RZ, UR4 ;  /* 0x00000004ff027e24 */ /* 0x000fca000f8e00ff */
[----:B------:R-:W-:-:S13]  /*f160*/  ISETP.NE.AND P2, PT, R2, 0x3, PT ;  /* 0x000000030200780c */ /* 0x000fda0003f45270 */
[----:B------:R-:W-:Y:S05]  /*f170*/  @!P2 BRA `(.L_x_82) ;  /* 0x000000000004a947 */ /* 0x000fea0003800000 */
[----:B------:R-:W-:Y:S01]  /*f180*/  BPT.TRAP 0x1 ;  /* 0x000000040000795c */ /* 0x000fe20000300000 */
.L_x_82:
[----:B--2---:R-:W-:Y:S01]  /*f190*/  VIADD R3, R0, 0x34840 ;  /* 0x0003484000037836 */ /* 0x004fe20000000000 */
[----:B------:R-:W-:Y:S01]  /*f1a0*/  SHF.L.U32 R5, R17, 0x1f, RZ ;  /* 0x0000001f11057819 */ /* 0x000fe200000006ff */
[C---:B------:R-:W-:Y:S02]  /*f1b0*/  VIADD R2, R16.reuse, 0x1 ;  /* 0x0000000110027836 */ /* 0x040fe40000000000 */
[----:B-1----:R-:W-:-:S03]  /*f1c0*/  IMAD R6, R16, 0x8, R3 ;  /* 0x0000000810067824 */ /* 0x002fc600078e0203 */
[----:B------:R-:W-:Y:S01]  /*f1d0*/  ISETP.NE.AND P1, PT, R2, 0x2, PT ;  /* 0x000000020200780c */ /* 0x000fe20003f25270 */
[----:B------:R-:W1:Y:S03]  /*f1e0*/  SYNCS.PHASECHK.TRANS64.TRYWAIT P0, [R6+URZ], R5 ;  /* 0x00000005060075a7 */ /* 0x000e66000800017f */
[----:B------:R-:W-:-:S04]  /*f1f0*/  SEL R4, RZ, 0x1, P1 ;  /* 0x00000001ff047807 */ /* 0x000fc80000800000 */
[----:B------:R-:W-:Y:S02]  /*f200*/  LOP3.LUT R17, R17, R4, RZ, 0x3c, !PT ;  /* 0x0000000411117212 */ /* 0x000fe400078e3cff */
[----:B------:R-:W-:Y:S02]  /*f210*/  SEL R4, R2, RZ, P1 ;  /* 0x000000ff02047207 */ /* 0x000fe40000800000 */
[----:B------:R-:W-:-:S03]  /*f220*/  SHF.L.U32 R2, R17, 0x1f, RZ ;  /* 0x0000001f11027819 */ /* 0x000fc600000006ff */
[----:B------:R-:W-:Y:S01]  /*f230*/  IMAD R3, R4, 0x8, R3 ;  /* 0x0000000804037824 */ /* 0x000fe200078e0203 */
[----:B-1----:R-:W-:Y:S06]  /*f240*/  @!P0 BRA `(.L_x_83) ;  /* 0x00000008002c8947 */ /* 0x002fec0003800000 */
.L_x_111:
[----:B------:R-:W2:Y:S02]  /*f250*/  SYNCS.PHASECHK.TRANS64.TRYWAIT P0, [R3+URZ], R2 ;  /* 0x00000002030075a7 */ /* 0x000ea4000800017f */
[----:B--2---:R-:W-:Y:S05]  /*f260*/  @!P0 BRA `(.L_x_84) ;  /* 0x0000000800388947 */ /* 0x004fea0003800000 */
.L_x_112:
[----:B------:R-:W-:Y:S05]  /*f270*/  @!P2 BRA `(.L_x_85) ;  /* 0x000000000004a947 */ /* 0x000fea0003800000 */
[----:B------:R-:W-:Y:S01]  /*f280*/  BPT.TRAP 0x1 ;  /* 0x000000040000795c */ /* 0x000fe20000300000 */
.L_x_85:
[----:B--2---:R-:W-:-:S04]  /*f290*/  VIADD R3, R0, 0x34860 ;  /* 0x0003486000037836 */ /* 0x004fc80000000000 */
[----:B------:R-:W-:-:S04]  /*f2a0*/  IMAD R16, R16, 0x8, R3 ;  /* 0x0000000810107824 */ /* 0x000fc800078e0203 */
[----:B------:R-:W2:Y:S02]  /*f2b0*/  SYNCS.PHASECHK.TRANS64.TRYWAIT P0, [R16+URZ], R5 ;  /* 0x00000005100075a7 */ /* 0x000ea4000800017f */
[----:B--2---:R-:W-:Y:S05]  /*f2c0*/  @!P0 BRA `(.L_x_86) ;  /* 0x0000000800348947 */ /* 0x004fea0003800000 */
.L_x_113:
[----:B------:R-:W-:-:S07]  /*f2d0*/  IMAD R3, R4, 0x8, R3 ;  /* 0x0000000804037824 */ /* 0x000fce00078e0203 */
.L_x_87:
[----:B---3--:R3:W4:Y:S02]  /*f2e0*/  SYNCS.PHASECHK.TRANS64.TRYWAIT P0, [R3+URZ], R2 ;  /* 0x00000002030075a7 */ /* 0x008724000800017f */
[----:B----4-:R-:W-:Y:S05]  /*f2f0*/  @!P0 NANOSLEEP.SYNCS 0x989680 ;  /* 0x009896800000895d */ /* 0x010fea0003900000 */
[----:B------:R-:W4:Y:S02]  /*f300*/  @!P0 SYNCS.PHASECHK.TRANS64 P0, [R3+URZ], R2 ;  /* 0x00000002030085a7 */ /* 0x000f24000800007f */
[----:B----4-:R-:W-:Y:S05]  /*f310*/  @!P0 BRA `(.L_x_87) ;  /* 0xfffffffc00f08947 */ /* 0x010fea000383ffff */
.L_x_80:
[----:B------:R-:W-:Y:S05]  /*f320*/  BSYNC B0 ;  /* 0x0000000000007941 */ /* 0x000fea0003800000 */
.L_x_79:
[----:B------:R-:W-:Y:S05]  /*f330*/  EXIT ;  /* 0x000000000000794d */ /* 0x000fea0003800000 */
.L_x_10:
[----:B-1----:R-:W-:-:S04]  /*f340*/  IMAD.U32 R3, RZ, RZ, UR39 ;  /* 0x00000027ff037e24 */ /* 0x002fc8000f8e00ff */
[----:B------:R1:W2:Y:S03]  /*f350*/  SYNCS.PHASECHK.TRANS64.TRYWAIT P1, [R3+URZ+0x34800], R0 ;  /* 0x03480000030075a7 */ /* 0x0002a6000802017f */
[----:B--2---:R-:W-:Y:S05]  /*f360*/  @!P1 NANOSLEEP.SYNCS 0x989680 ;  /* 0x009896800000995d */ /* 0x004fea0003900000 */
[----:B------:R-:W2:Y:S02]  /*f370*/  @!P1 SYNCS.PHASECHK.TRANS64 P1, [R3+URZ+0x34800], R0 ;  /* 0x03480000030095a7 */ /* 0x000ea4000802007f */
[----:B--2---:R-:W-:Y:S05]  /*f380*/  @!P1 BRA `(.L_x_10) ;  /* 0xfffffffc00ec9947 */ /* 0x004fea000383ffff */
[----:B------:R-:W-:Y:S05]  /*f390*/  BRA `(.L_x_88) ;  /* 0xffffff1c00907947 */ /* 0x000fea000383ffff */
.L_x_14:
[----:B--2---:R2:W3:Y:S02]  /*f3a0*/  SYNCS.PHASECHK.TRANS64.TRYWAIT P2, [R12+URZ+0x34830], R3 ;  /* 0x034830030c0075a7 */ /* 0x0044e4000804017f */
[----:B---3--:R-:W-:Y:S05]  /*f3b0*/  @!P2 NANOSLEEP.SYNCS 0x989680 ;  /* 0x009896800000a95d */ /* 0x008fea0003900000 */
[----:B------:R-:W3:Y:S02]  /*f3c0*/  @!P2 SYNCS.PHASECHK.TRANS64 P2, [R12+URZ+0x34830], R3 ;  /* 0x034830030c00a5a7 */ /* 0x000ee4000804007f */
[----:B---3--:R-:W-:Y:S05]  /*f3d0*/  @!P2 BRA `(.L_x_14) ;  /* 0xfffffffc00f0a947 */ /* 0x008fea000383ffff */
[----:B------:R-:W-:Y:S05]  /*f3e0*/  BRA `(.L_x_13) ;  /* 0xffffff1c00bc7947 */ /* 0x000fea000383ffff */
.L_x_19:
[----:B--2---:R-:W-:-:S04]  /*f3f0*/  IMAD.U32 R11, RZ, RZ, UR6 ;  /* 0x00000006ff0b7e24 */ /* 0x004fc8000f8e00ff */
[----:B------:R2:W3:Y:S03]  /*f400*/  SYNCS.PHASECHK.TRANS64.TRYWAIT P2, [R11+URZ+0x34830], R10 ;  /* 0x0348300a0b0075a7 */ /* 0x0004e6000804017f */
[----:B---3--:R-:W-:Y:S05]  /*f410*/  @!P2 NANOSLEEP.SYNCS 0x989680 ;  /* 0x009896800000a95d */ /* 0x008fea0003900000 */
[----:B------:R-:W3:Y:S02]  /*f420*/  @!P2 SYNCS.PHASECHK.TRANS64 P2, [R11+URZ+0x34830], R10 ;  /* 0x0348300a0b00a5a7 */ /* 0x000ee4000804007f */
[----:B---3--:R-:W-:Y:S05]  /*f430*/  @!P2 BRA `(.L_x_19) ;  /* 0xfffffffc00eca947 */ /* 0x008fea000383ffff */
[----:B------:R-:W-:Y:S05]  /*f440*/  BRA `(.L_x_16) ;  /* 0xffffff6c00e47947 */ /* 0x000fea000383ffff */
.L_x_23:
[----:B--2---:R-:W-:-:S04]  /*f450*/  IMAD.U32 R11, RZ, RZ, UR6 ;  /* 0x00000006ff0b7e24 */ /* 0x004fc8000f8e00ff */
[----:B------:R2:W3:Y:S03]  /*f460*/  SYNCS.PHASECHK.TRANS64.TRYWAIT P2, [R11+URZ+0x34850], R10 ;  /* 0x0348500a0b0075a7 */ /* 0x0004e6000804017f */
[----:B---3--:R-:W-:Y:S05]  /*f470*/  @!P2 NANOSLEEP.SYNCS 0x989680 ;  /* 0x009896800000a95d */ /* 0x008fea0003900000 */
[----:B------:R-:W3:Y:S02]  /*f480*/  @!P2 SYNCS.PHASECHK.TRANS64 P2, [R11+URZ+0x34850], R10 ;  /* 0x0348500a0b00a5a7 */ /* 0x000ee4000804007f */
[----:B---3--:R-:W-:Y:S05]  /*f490*/  @!P2 BRA `(.L_x_23) ;  /* 0xfffffffc00eca947 */ /* 0x008fea000383ffff */
[----:B------:R-:W-:Y:S05]  /*f4a0*/  BRA `(.L_x_20) ;  /* 0xffffff9400ac7947 */ /* 0x000fea000383ffff */
.L_x_28:
[----:B--2---:R-:W-:-:S04]  /*f4b0*/  IMAD.U32 R3, RZ, RZ, UR7 ;  /* 0x00000007ff037e24 */ /* 0x004fc8000f8e00ff */
[----:B------:R2:W3:Y:S03]  /*f4c0*/  SYNCS.PHASECHK.TRANS64.TRYWAIT P0, [R3+URZ+0x34850], R0 ;  /* 0x03485000030075a7 */ /* 0x0004e6000800017f */
[----:B---3--:R-:W-:Y:S05]  /*f4d0*/  @!P0 NANOSLEEP.SYNCS 0x989680 ;  /* 0x009896800000895d */ /* 0x008fea0003900000 */
[----:B------:R-:W3:Y:S02]  /*f4e0*/  @!P0 SYNCS.PHASECHK.TRANS64 P0, [R3+URZ+0x34850], R0 ;  /* 0x03485000030085a7 */ /* 0x000ee4000800007f */
[----:B---3--:R-:W-:Y:S05]  /*f4f0*/  @!P0 BRA `(.L_x_28) ;  /* 0xfffffffc00ec8947 */ /* 0x008fea000383ffff */
[----:B------:R-:W-:Y:S05]  /*f500*/  BRA `(.L_x_27) ;  /* 0xffffffb800807947 */ /* 0x000fea000383ffff */
.L_x_38:
[----:B------:R-:W1:Y:S01]  /*f510*/  S2R R6, SR_TID.X ;  /* 0x0000000000067919 */ /* 0x000e620000002100 */
[----:B------:R-:W-:Y:S01]  /*f520*/  BSSY B0, `(.L_x_89) ;  /* 0x000000a000007945 */ /* 0x000fe20003800000 */
[----:B------:R-:W-:Y:S02]  /*f530*/  IMAD.MOV.U32 R12, RZ, RZ, RZ ;  /* 0x000000ffff0c7224 */ /* 0x000fe400078e00ff */
[----:B------:R-:W-:Y:S02]  /*f540*/  IMAD.MOV.U32 R11, RZ, RZ, 0x1f ;  /* 0x0000001fff0b7424 */ /* 0x000fe400078e00ff */
[----:B------:R-:W-:Y:S01]  /*f550*/  IMAD.MOV.U32 R15, RZ, RZ, -0x1 ;  /* 0xffffffffff0f7424 */ /* 0x000fe200078e00ff */
[----:B-1----:R-:W-:-:S04]  /*f560*/  SHF.R.U32.HI R6, RZ, 0x5, R6 ;  /* 0x00000005ff067819 */ /* 0x002fc80000011606 */
[----:B------:R-:W-:-:S05]  /*f570*/  LOP3.LUT R6, R6, 0x3, RZ, 0xc0, !PT ;  /* 0x0000000306067812 */ /* 0x000fca00078ec0ff */
[----:B------:R-:W-:-:S07]  /*f580*/  IMAD.MOV.U32 R13, RZ, RZ, R6 ;  /* 0x000000ffff0d7224 */ /* 0x000fce00078e0006 */
[----:B------:R-:W-:Y:S05]  /*f590*/  WARPSYNC.COLLECTIVE R15, `(.L_x_90) ;  /* 0x000000000f087348 */ /* 0x000fea0003c00000 */
[----:B------:R1:W2:Y:S02]  /*f5a0*/  SHFL.IDX P6, R14, R13, R12, R11 ;  /* 0x0000000c0d0e7389 */ /* 0x0002a400000c000b */
[----:B-12---:R-:W-:Y:S01]  /*f5b0*/  ENDCOLLECTIVE ;  /* 0x000000000000791b */ /* 0x006fe20003800000 */
.L_x_90:
[----:B------:R-:W-:Y:S05]  /*f5c0*/  BSYNC B0 ;  /* 0x0000000000007941 */ /* 0x000fea0003800000 */
.L_x_89:
[----:B------:R-:W-:Y:S05]  /*f5d0*/  BRA `(.L_x_91) ;  /* 0xffffffd8003c7947 */ /* 0x000fea000383ffff */
.L_x_39:
[----:B------:R-:W-:Y:S01]  /*f5e0*/  BSSY B0, `(.L_x_92) ;  /* 0x0000006000007945 */ /* 0x000fe20003800000 */
[----:B------:R-:W-:-:S07]  /*f5f0*/  IMAD.MOV.U32 R15, RZ, RZ, -0x1 ;  /* 0xffffffffff0f7424 */ /* 0x000fce00078e00ff */
[----:B------:R-:W-:Y:S05]  /*f600*/  WARPSYNC.COLLECTIVE R15, `(.L_x_93) ;  /* 0x000000000f0c7348 */ /* 0x000fea0003c00000 */
[----:B------:R-:W-:Y:S02]  /*f610*/  ELECT P6, UR62, PT ;  /* 0x00000000003e782f */ /* 0x000fe400038c0000 */
[----:B------:R-:W-:Y:S01]  /*f620*/  MOV R14, UR62 ;  /* 0x0000003e000e7c02 */ /* 0x000fe20008000f00 */
[----:B------:R-:W-:Y:S10]  /*f630*/  ENDCOLLECTIVE ;  /* 0x000000000000791b */ /* 0x000ff40003800000 */
.L_x_93:
[----:B------:R-:W-:Y:S05]  /*f640*/  BSYNC B0 ;  /* 0x0000000000007941 */ /* 0x000fea0003800000 */
.L_x_92:
[----:B------:R-:W-:Y:S05]  /*f650*/  BRA `(.L_x_94) ;  /* 0xffffffd800347947 */ /* 0x000fea000383ffff */
.L_x_42:
[----:B--2---:R2:W3:Y:S02]  /*f660*/  SYNCS.PHASECHK.TRANS64.TRYWAIT P1, [R6+URZ+0x34840], R7 ;  /* 0x03484007060075a7 */ /* 0x0044e4000802017f */
[----:B---3--:R-:W-:Y:S05]  /*f670*/  @!P1 NANOSLEEP.SYNCS 0x989680 ;  /* 0x009896800000995d */ /* 0x008fea0003900000 */
[----:B------:R-:W3:Y:S02]  /*f680*/  @!P1 SYNCS.PHASECHK.TRANS64 P1, [R6+URZ+0x34840], R7 ;  /* 0x03484007060095a7 */ /* 0x000ee4000802007f */
[----:B---3--:R-:W-:Y:S05]  /*f690*/  @!P1 BRA `(.L_x_42) ;  /* 0xfffffffc00f09947 */ /* 0x008fea000383ffff */
[----:B------:R-:W-:Y:S05]  /*f6a0*/  BRA `(.L_x_95) ;  /* 0xffffffd800987947 */ /* 0x000fea000383ffff */
.L_x_45:
[----:B-1----:R-:W1:Y:S01]  /*f6b0*/  S2R R8, SR_CgaCtaId ;  /* 0x0000000000087919 */ /* 0x002e620000008800 */
[----:B------:R-:W-:-:S04]  /*f6c0*/  MOV R7, 0x400 ;  /* 0x0000040000077802 */ /* 0x000fc80000000f00 */
[----:B-1----:R-:W-:-:S04]  /*f6d0*/  LEA R7, R8, R7, 0x18 ;  /* 0x0000000708077211 */ /* 0x002fc800078ec0ff */
[----:B------:R1:W2:Y:S03]  /*f6e0*/  SYNCS.PHASECHK.TRANS64.TRYWAIT P1, [R7+URZ+0x34820], R6 ;  /* 0x03482006070075a7 */ /* 0x0002a6000802017f */
[----:B--2---:R-:W-:Y:S05]  /*f6f0*/  @!P1 NANOSLEEP.SYNCS 0x989680 ;  /* 0x009896800000995d */ /* 0x004fea0003900000 */
[----:B------:R-:W2:Y:S02]  /*f700*/  @!P1 SYNCS.PHASECHK.TRANS64 P1, [R7+URZ+0x34820], R6 ;  /* 0x03482006070095a7 */ /* 0x000ea4000802007f */
[----:B--2---:R-:W-:Y:S05]  /*f710*/  @!P1 BRA `(.L_x_45) ;  /* 0xfffffffc00e49947 */ /* 0x004fea000383ffff */
[----:B------:R-:W-:Y:S05]  /*f720*/  BRA `(.L_x_96) ;  /* 0xffffffdc009c7947 */ /* 0x000fea000383ffff */
.L_x_51:
[----:B-1----:R1:W2:Y:S02]  /*f730*/  SYNCS.PHASECHK.TRANS64.TRYWAIT P1, [R2+URZ+0x34840], R3 ;  /* 0x03484003020075a7 */ /* 0x0022a4000802017f */
[----:B--2---:R-:W-:Y:S05]  /*f740*/  @!P1 NANOSLEEP.SYNCS 0x989680 ;  /* 0x009896800000995d */ /* 0x004fea0003900000 */
[----:B------:R-:W2:Y:S02]  /*f750*/  @!P1 SYNCS.PHASECHK.TRANS64 P1, [R2+URZ+0x34840], R3 ;  /* 0x03484003020095a7 */ /* 0x000ea4000802007f */
[----:B--2---:R-:W-:Y:S05]  /*f760*/  @!P1 BRA `(.L_x_51) ;  /* 0xfffffffc00f09947 */ /* 0x004fea000383ffff */
[----:B------:R-:W-:Y:S05]  /*f770*/  BRA `(.L_x_97) ;  /* 0xffffffe0003c7947 */ /* 0x000fea000383ffff */
.L_x_53:
[----:B-1----:R1:W2:Y:S02]  /*f780*/  SYNCS.PHASECHK.TRANS64.TRYWAIT P1, [R2+URZ+0x60], R3 ;  /* 0x00006003020075a7 */ /* 0x0022a4000802017f */
[----:B--2---:R-:W-:Y:S05]  /*f790*/  @!P1 NANOSLEEP.SYNCS 0x989680 ;  /* 0x009896800000995d */ /* 0x004fea0003900000 */
[----:B------:R-:W2:Y:S02]  /*f7a0*/  @!P1 SYNCS.PHASECHK.TRANS64 P1, [R2+URZ+0x60], R3 ;  /* 0x00006003020095a7 */ /* 0x000ea4000802007f */
[----:B--2---:R-:W-:Y:S05]  /*f7b0*/  @!P1 BRA `(.L_x_53) ;  /* 0xfffffffc00f09947 */ /* 0x004fea000383ffff */
[----:B------:R-:W-:Y:S05]  /*f7c0*/  BRA `(.L_x_98) ;  /* 0xffffffe000c87947 */ /* 0x000fea000383ffff */
.L_x_59:
[----:B--2---:R2:W3:Y:S02]  /*f7d0*/  SYNCS.PHASECHK.TRANS64.TRYWAIT P1, [R2+URZ+0x34840], R3 ;  /* 0x03484003020075a7 */ /* 0x0044e4000802017f */
[----:B---3--:R-:W-:Y:S05]  /*f7e0*/  @!P1 NANOSLEEP.SYNCS 0x989680 ;  /* 0x009896800000995d */ /* 0x008fea0003900000 */
[----:B------:R-:W3:Y:S02]  /*f7f0*/  @!P1 SYNCS.PHASECHK.TRANS64 P1, [R2+URZ+0x34840], R3 ;  /* 0x03484003020095a7 */ /* 0x000ee4000802007f */
[----:B---3--:R-:W-:Y:S05]  /*f800*/  @!P1 BRA `(.L_x_59) ;  /* 0xfffffffc00f09947 */ /* 0x008fea000383ffff */
[----:B------:R-:W-:Y:S05]  /*f810*/  BRA `(.L_x_99) ;  /* 0xffffffe800047947 */ /* 0x000fea000383ffff */
.L_x_61:
[----:B-1----:R1:W2:Y:S02]  /*f820*/  SYNCS.PHASECHK.TRANS64.TRYWAIT P1, [R2+URZ+0x60], R17 ;  /* 0x00006011020075a7 */ /* 0x0022a4000802017f */
[----:B--2---:R-:W-:Y:S05]  /*f830*/  @!P1 NANOSLEEP.SYNCS 0x989680 ;  /* 0x009896800000995d */ /* 0x004fea0003900000 */
[----:B------:R-:W2:Y:S02]  /*f840*/  @!P1 SYNCS.PHASECHK.TRANS64 P1, [R2+URZ+0x60], R17 ;  /* 0x00006011020095a7 */ /* 0x000ea4000802007f */
[----:B--2---:R-:W-:Y:S05]  /*f850*/  @!P1 BRA `(.L_x_61) ;  /* 0xfffffffc00f09947 */ /* 0x004fea000383ffff */
[----:B------:R-:W-:Y:S05]  /*f860*/  BRA `(.L_x_100) ;  /* 0xffffffe800907947 */ /* 0x000fea000383ffff */
.L_x_66:
[----:B--2---:R2:W3:Y:S02]  /*f870*/  SYNCS.PHASECHK.TRANS64.TRYWAIT P1, [R2+URZ+0x34840], R3 ;  /* 0x03484003020075a7 */ /* 0x0044e4000802017f */
[----:B---3--:R-:W-:Y:S05]  /*f880*/  @!P1 NANOSLEEP.SYNCS 0x989680 ;  /* 0x009896800000995d */ /* 0x008fea0003900000 */
[----:B------:R-:W3:Y:S02]  /*f890*/  @!P1 SYNCS.PHASECHK.TRANS64 P1, [R2+URZ+0x34840], R3 ;  /* 0x03484003020095a7 */ /* 0x000ee4000802007f */
[----:B---3--:R-:W-:Y:S05]  /*f8a0*/  @!P1 BRA `(.L_x_66) ;  /* 0xfffffffc00f09947 */ /* 0x008fea000383ffff */
[----:B------:R-:W-:Y:S05]  /*f8b0*/  BRA `(.L_x_101) ;  /* 0xffffffec00947947 */ /* 0x000fea000383ffff */
.L_x_68:
[----:B-1----:R1:W2:Y:S02]  /*f8c0*/  SYNCS.PHASECHK.TRANS64.TRYWAIT P1, [R2+URZ+0x60], R3 ;  /* 0x00006003020075a7 */ /* 0x0022a4000802017f */
[----:B--2---:R-:W-:Y:S05]  /*f8d0*/  @!P1 NANOSLEEP.SYNCS 0x989680 ;  /* 0x009896800000995d */ /* 0x004fea0003900000 */
[----:B------:R-:W2:Y:S02]  /*f8e0*/  @!P1 SYNCS.PHASECHK.TRANS64 P1, [R2+URZ+0x60], R3 ;  /* 0x00006003020095a7 */ /* 0x000ea4000802007f */
[----:B--2---:R-:W-:Y:S05]  /*f8f0*/  @!P1 BRA `(.L_x_68) ;  /* 0xfffffffc00f09947 */ /* 0x004fea000383ffff */
[----:B------:R-:W-:Y:S05]  /*f900*/  BRA `(.L_x_102) ;  /* 0xfffffff000247947 */ /* 0x000fea000383ffff */
.L_x_73:
[----:B--2---:R2:W3:Y:S02]  /*f910*/  SYNCS.PHASECHK.TRANS64.TRYWAIT P0, [R3+URZ+0x34860], R2 ;  /* 0x03486002030075a7 */ /* 0x0044e4000800017f */
[----:B---3--:R-:W-:Y:S05]  /*f920*/  @!P0 NANOSLEEP.SYNCS 0x989680 ;  /* 0x009896800000895d */ /* 0x008fea0003900000 */
[----:B------:R-:W3:Y:S02]  /*f930*/  @!P0 SYNCS.PHASECHK.TRANS64 P0, [R3+URZ+0x34860], R2 ;  /* 0x03486002030085a7 */ /* 0x000ee4000800007f */
[----:B---3--:R-:W-:Y:S05]  /*f940*/  @!P0 BRA `(.L_x_73) ;  /* 0xfffffffc00f08947 */ /* 0x008fea000383ffff */
[----:B------:R-:W-:Y:S05]  /*f950*/  BRA `(.L_x_103) ;  /* 0xfffffff000dc7947 */ /* 0x000fea000383ffff */
.L_x_77:
[----:B--2---:R2:W3:Y:S02]  /*f960*/  SYNCS.PHASECHK.TRANS64.TRYWAIT P0, [R0+URZ+0x34820], R3 ;  /* 0x03482003000075a7 */ /* 0x0044e4000800017f */
[----:B---3--:R-:W-:Y:S05]  /*f970*/  @!P0 NANOSLEEP.SYNCS 0x989680 ;  /* 0x009896800000895d */ /* 0x008fea0003900000 */
[----:B------:R-:W3:Y:S02]  /*f980*/  @!P0 SYNCS.PHASECHK.TRANS64 P0, [R0+URZ+0x34820], R3 ;  /* 0x03482003000085a7 */ /* 0x000ee4000800007f */
[----:B---3--:R-:W-:Y:S05]  /*f990*/  @!P0 BRA `(.L_x_77) ;  /* 0xfffffffc00f08947 */ /* 0x008fea000383ffff */
[----:B------:R-:W-:Y:S05]  /*f9a0*/  BRA `(.L_x_104) ;  /* 0xfffffff400a47947 */ /* 0x000fea000383ffff */
.L_x_78:
[----:B------:R-:W3:Y:S01]  /*f9b0*/  S2R R2, SR_TID.X ;  /* 0x0000000000027919 */ /* 0x000ee20000002100 */
[----:B------:R-:W-:Y:S01]  /*f9c0*/  BSSY B0, `(.L_x_105) ;  /* 0x000000a000007945 */ /* 0x000fe20003800000 */
[----:B------:R-:W-:Y:S02]  /*f9d0*/  IMAD.MOV.U32 R12, RZ, RZ, RZ ;  /* 0x000000ffff0c7224 */ /* 0x000fe400078e00ff */
[----:B------:R-:W-:Y:S02]  /*f9e0*/  IMAD.MOV.U32 R11, RZ, RZ, 0x1f ;  /* 0x0000001fff0b7424 */ /* 0x000fe400078e00ff */
[----:B------:R-:W-:Y:S01]  /*f9f0*/  IMAD.MOV.U32 R15, RZ, RZ, -0x1 ;  /* 0xffffffffff0f7424 */ /* 0x000fe200078e00ff */
[----:B---3--:R-:W-:-:S04]  /*fa00*/  SHF.R.U32.HI R2, RZ, 0x5, R2 ;  /* 0x00000005ff027819 */ /* 0x008fc80000011602 */
[----:B------:R-:W-:-:S05]  /*fa10*/  LOP3.LUT R2, R2, 0x3, RZ, 0xc0, !PT ;  /* 0x0000000302027812 */ /* 0x000fca00078ec0ff */
[----:B------:R-:W-:-:S07]  /*fa20*/  IMAD.MOV.U32 R13, RZ, RZ, R2 ;  /* 0x000000ffff0d7224 */ /* 0x000fce00078e0002 */
[----:B-12---:R-:W-:Y:S05]  /*fa30*/  WARPSYNC.COLLECTIVE R15, `(.L_x_106) ;  /* 0x000000000f087348 */ /* 0x006fea0003c00000 */
[----:B------:R3:W4:Y:S02]  /*fa40*/  SHFL.IDX P6, R14, R13, R12, R11 ;  /* 0x0000000c0d0e7389 */ /* 0x00072400000c000b */
[----:B-1234-:R-:W-:Y:S01]  /*fa50*/  ENDCOLLECTIVE ;  /* 0x000000000000791b */ /* 0x01efe20003800000 */
.L_x_106:
[----:B------:R-:W-:Y:S05]  /*fa60*/  BSYNC B0 ;  /* 0x0000000000007941 */ /* 0x000fea0003800000 */
.L_x_105:
[----:B------:R-:W-:Y:S05]  /*fa70*/  BRA `(.L_x_107) ;  /* 0xfffffff4008c7947 */ /* 0x000fea000383ffff */
.L_x_81:
[----:B------:R-:W-:Y:S01]  /*fa80*/  BSSY B1, `(.L_x_108) ;  /* 0x0000006000017945 */ /* 0x000fe20003800000 */
[----:B------:R-:W-:-:S07]  /*fa90*/  IMAD.MOV.U32 R15, RZ, RZ, -0x1 ;  /* 0xffffffffff0f7424 */ /* 0x000fce00078e00ff */
[----:B-123--:R-:W-:Y:S05]  /*faa0*/  WARPSYNC.COLLECTIVE R15, `(.L_x_109) ;  /* 0x000000000f0c7348 */ /* 0x00efea0003c00000 */
[----:B------:R-:W-:Y:S02]  /*fab0*/  ELECT P6, UR62, PT ;  /* 0x00000000003e782f */ /* 0x000fe400038c0000 */
[----:B------:R-:W-:Y:S01]  /*fac0*/  MOV R14, UR62 ;  /* 0x0000003e000e7c02 */ /* 0x000fe20008000f00 */
[----:B-123--:R-:W-:Y:S10]  /*fad0*/  ENDCOLLECTIVE ;  /* 0x000000000000791b */ /* 0x00eff40003800000 */
.L_x_109:
[----:B------:R-:W-:Y:S05]  /*fae0*/  BSYNC B1 ;  /* 0x0000000000017941 */ /* 0x000fea0003800000 */
.L_x_108:
[----:B------:R-:W-:Y:S05]  /*faf0*/  BRA `(.L_x_110) ;  /* 0xfffffff400847947 */ /* 0x000fea000383ffff */
.L_x_83:
[----:B-1----:R1:W2:Y:S02]  /*fb00*/  SYNCS.PHASECHK.TRANS64.TRYWAIT P0, [R6+URZ], R5 ;  /* 0x00000005060075a7 */ /* 0x0022a4000800017f */
[----:B--2---:R-:W-:Y:S05]  /*fb10*/  @!P0 NANOSLEEP.SYNCS 0x989680 ;  /* 0x009896800000895d */ /* 0x004fea0003900000 */
[----:B------:R-:W2:Y:S02]  /*fb20*/  @!P0 SYNCS.PHASECHK.TRANS64 P0, [R6+URZ], R5 ;  /* 0x00000005060085a7 */ /* 0x000ea4000800007f */
[----:B--2---:R-:W-:Y:S05]  /*fb30*/  @!P0 BRA `(.L_x_83) ;  /* 0xfffffffc00f08947 */ /* 0x004fea000383ffff */
[----:B------:R-:W-:Y:S05]  /*fb40*/  BRA `(.L_x_111) ;  /* 0xfffffff400c07947 */ /* 0x000fea000383ffff */
.L_x_84:
[----:B--2---:R2:W3:Y:S02]  /*fb50*/  SYNCS.PHASECHK.TRANS64.TRYWAIT P0, [R3+URZ], R2 ;  /* 0x00000002030075a7 */ /* 0x0044e4000800017f */
[----:B---3--:R-:W-:Y:S05]  /*fb60*/  @!P0 NANOSLEEP.SYNCS 0x989680 ;  /* 0x009896800000895d */ /* 0x008fea0003900000 */
[----:B------:R-:W3:Y:S02]  /*fb70*/  @!P0 SYNCS.PHASECHK.TRANS64 P0, [R3+URZ], R2 ;  /* 0x00000002030085a7 */ /* 0x000ee4000800007f */
[----:B---3--:R-:W-:Y:S05]  /*fb80*/  @!P0 BRA `(.L_x_84) ;  /* 0xfffffffc00f08947 */ /* 0x008fea000383ffff */
[----:B------:R-:W-:Y:S05]  /*fb90*/  BRA `(.L_x_112) ;  /* 0xfffffff400b47947 */ /* 0x000fea000383ffff */
.L_x_86:
[----:B--2---:R2:W3:Y:S02]  /*fba0*/  SYNCS.PHASECHK.TRANS64.TRYWAIT P0, [R16+URZ], R5 ;  /* 0x00000005100075a7 */ /* 0x0044e4000800017f */
[----:B---3--:R-:W-:Y:S05]  /*fbb0*/  @!P0 NANOSLEEP.SYNCS 0x989680 ;  /* 0x009896800000895d */ /* 0x008fea0003900000 */
[----:B------:R-:W3:Y:S02]  /*fbc0*/  @!P0 SYNCS.PHASECHK.TRANS64 P0, [R16+URZ], R5 ;  /* 0x00000005100085a7 */ /* 0x000ee4000800007f */
[----:B---3--:R-:W-:Y:S05]  /*fbd0*/  @!P0 BRA `(.L_x_86) ;  /* 0xfffffffc00f08947 */ /* 0x008fea000383ffff */
[----:B------:R-:W-:Y:S05]  /*fbe0*/  BRA `(.L_x_113) ;  /* 0xfffffff400b87947 */ /* 0x000fea000383ffff */
.L_x_114:
[----:B------:R-:W-:-:S00]  /*fbf0*/  BRA `(.L_x_114) ;  /* 0xfffffffc00fc7947 */ /* 0x000fc0000383ffff */
[----:B------:R-:W-:-:S00]  /*fc00*/  NOP ;  /* 0x0000000000007918 */ /* 0x000fc00000000000 */
[----:B------:R-:W-:-:S00]  /*fc10*/  NOP ;  /* 0x0000000000007918 */ /* 0x000fc00000000000 */
[----:B------:R-:W-:-:S00]  /*fc20*/  NOP ;  /* 0x0000000000007918 */ /* 0x000fc00000000000 */
[----:B------:R-:W-:-:S00]  /*fc30*/  NOP ;  /* 0x0000000000007918 */ /* 0x000fc00000000000 */
[----:B------:R-:W-:-:S00]  /*fc40*/  NOP ;  /* 0x0000000000007918 */ /* 0x000fc00000000000 */
[----:B------:R-:W-:-:S00]  /*fc50*/  NOP ;  /* 0x0000000000007918 */ /* 0x000fc00000000000 */
[----:B------:R-:W-:-:S00]  /*fc60*/  NOP ;  /* 0x0000000000007918 */ /* 0x000fc00000000000 */
[----:B------:R-:W-:-:S00]  /*fc70*/  NOP ;  /* 0x0000000000007918 */ /* 0x000fc00000000000 */
.L_x_2726:


//--------------------- .text._ZN7cutlass13device_kernelIN5flash11enable_sm90INS1_16FlashAttnFwdSm90INS1_25CollectiveMainloopFwdSm90ILi2EN4cute5tupleIJNS5_1CILi2EEENS7_ILi1EEES9_EEENS6_IJNS7_ILi128EEENS7_ILi176EEESB_EEELi128ENS_10bfloat16_tEfNS_4arch4Sm90ELb0ELb0ELb0ELb0ELb0ELb0ELb0ELb1ELb1ELb0ELb0ELb0EEENS1_21CollectiveEpilogueFwdINS6_IJSB_SB_SC_EEESA_SE_SG_Li256ELb0ELb0ELb0ELb0EEENS1_29StaticPersistentTileSchedulerILb0EEEEEEEEEvNT_6ParamsE --------------------------
	.section	.text._ZN7cutlass13device_kernelIN5flash11enable_sm90INS1_16FlashAttnFwdSm90INS1_25CollectiveMainloopFwdSm90ILi2EN4cute5tupleIJNS5_1CILi2EEENS7_ILi1EEES9_EEENS6_IJNS7_ILi128EEENS7_ILi176EEESB_EEELi128ENS_10bfloat16_tEfNS_4arch4Sm90ELb0ELb0ELb0ELb0ELb0ELb0ELb0ELb1ELb1ELb0ELb0ELb0EEENS1_21CollectiveEpilogueFwdINS6_IJSB_SB_SC_EEESA_SE_SG_Li256ELb0ELb0ELb0ELb0EEENS1_29StaticPersistentTileSchedulerILb0EEEEEEEEEvNT_6ParamsE,"ax",@progbits
	.align	128
.text._ZN7cutlass13device_kernelIN5flash11enable_sm90INS1_16FlashAttnFwdSm90INS1_25CollectiveMainloopFwdSm90ILi2EN4cute5tupleIJNS5_1CILi2EEENS7_ILi1EEES9_EEENS6_IJNS7_ILi128EEENS7_ILi176EEESB_EEELi128ENS_10bfloat16_tEfNS_4arch4Sm90ELb0ELb0ELb0ELb0ELb0ELb0ELb0ELb1ELb1ELb0ELb0ELb0EEENS1_21CollectiveEpilogueFwdINS6_IJSB_SB_SC_EEESA_SE_SG_Li256ELb0ELb0ELb0ELb0EEENS1_29StaticPersistentTileSchedulerILb0EEEEEEEEEvNT_6ParamsE:
        .type           _ZN7cutlass13device_kernelIN5flash11enable_sm90INS1_16FlashAttnFwdSm90INS1_25CollectiveMainloopFwdSm90ILi2EN4cute5tupleIJNS5_1CILi2EEENS7_ILi1EEES9_EEENS6_IJNS7_ILi128EEENS7_ILi176EEESB_EEELi128ENS_10bfloat16_tEfNS_4arch4Sm90ELb0ELb0ELb0ELb0ELb0ELb0ELb0ELb1ELb1ELb0ELb0ELb0EEENS1_21CollectiveEpilogueFwdINS6_IJSB_SB_SC_EEESA_SE_SG_Li256ELb0ELb0ELb0ELb0EEENS1_29StaticPersistentTileSchedulerILb0EEEEEEEEEvNT_6ParamsE,@function
        .size           _ZN7cutlass13device_kernelIN5flash11enable_sm90INS1_16FlashAttnFwdSm90INS1_25CollectiveMainloopFwdSm90ILi2EN4cute5tupleIJNS5_1CILi2EEENS7_ILi1EEES9_EEENS6_IJNS7_ILi128EEENS7_ILi176EEESB_EEELi128ENS_10bfloat16_tEfNS_4arch4Sm90ELb0ELb0ELb0ELb0ELb0ELb0ELb0ELb1ELb1ELb0ELb0ELb0EEENS1_21CollectiveEpilogueFwdINS6_IJSB_SB_SC_EEESA_SE_SG_Li256ELb0ELb0ELb0ELb0EEENS1_29StaticPersistentTileSchedulerILb0EEEEEEEEEvNT_6ParamsE,(.L_x_2727 - _ZN7cutlass13device_kernelIN5flash11enable_sm90INS1_16FlashAttnFwdSm90INS1_25CollectiveMainloopFwdSm90ILi2EN4cute5tupleIJNS5_1CILi2EEENS7_ILi1EEES9_EEENS6_IJNS7_ILi128EEENS7_ILi176EEESB_EEELi128ENS_10bfloat16_tEfNS_4arch4Sm90ELb0ELb0ELb0ELb0ELb0ELb0ELb0ELb1ELb1ELb0ELb0ELb0EEENS1_21CollectiveEpilogueFwdINS6_IJSB_SB_SC_EEESA_SE_SG_Li256ELb0ELb0ELb0ELb0EEENS1_29StaticPersistentTileSchedulerILb0EEEEEEEEEvNT_6ParamsE)
        .other          _ZN7cutlass13device_kernelIN5flash11enable_sm90INS1_16FlashAttnFwdSm90INS1_25CollectiveMainloopFwdSm90ILi2EN4cute5tupleIJNS5_1CILi2EEENS7_ILi1EEES9_EEENS6_IJNS7_ILi128EEENS7_ILi176EEESB_EEELi128ENS_10bfloat16_tEfNS_4arch4Sm90ELb0ELb0ELb0ELb0ELb0ELb0ELb0ELb1ELb1ELb0ELb0ELb0EEENS1_21CollectiveEpilogueFwdINS6_IJSB_SB_SC_EEESA_SE_SG_Li256ELb0ELb0ELb0ELb0EEENS1_29StaticPersistentTileSchedulerILb0EEEEEEEEEvNT_6ParamsE,@"STO_CUDA_ENTRY STV_DEFAULT"
_ZN7cutlass13device_kernelIN5flash11enable_sm90INS1_16FlashAttnFwdSm90INS1_25CollectiveMainloopFwdSm90ILi2EN4cute5tupleIJNS5_1CILi2EEENS7_ILi1EEES9_EEENS6_IJNS7_ILi128EEENS7_ILi176EEESB_EEELi128ENS_10bfloat16_tEfNS_4arch4Sm90ELb0ELb0ELb0ELb0ELb0ELb0ELb0ELb1ELb1ELb0ELb0ELb0EEENS1_21CollectiveEpilogueFwdINS6_IJSB_SB_SC_EEESA_SE_SG_Li256ELb0ELb0ELb0ELb0EEENS1_29StaticPersistentTileSchedulerILb0EEEEEEEEEvNT_6ParamsE:
[----:B------:R-:W1:Y:S02]  /*0000*/  LDC R1, c[0x0][0x28] ;  /* 0x00000a00ff017b82 */ /* 0x000e640000000800 */
[----:B-1----:R-:W-:Y:S01]  /*0010*/  VIADD R1, R1, 0xffffffd0 ;  /* 0xffffffd001017836 */ /* 0x002fe20000000000 */
[----:B------:R-:W1:Y:S01]  /*0020*/  S2R R10, SR_TID.X ;  /* 0x00000000000a7919 */ /* 0x000e620000002100 */
[----:B------:R-:W-:Y:S01]  /*0030*/  ELECT P0, URZ, PT ;  /* 0x00000000003f782f */ /* 0x000fe20003800000 */
[----:B------:R-:W-:Y:S01]  /*0040*/  BSSY B0, `(.L_x_115) ;  /* 0x0000013000007945 */ /* 0x000fe20003800000 */
[----:B-1----:R-:W-:-:S05]  /*0050*/  SHF.R.U32.HI R0, RZ, 0x5, R10 ;  /* 0x00000005ff007819 */ /* 0x002fca000001160a */
        /* <DEDUP_REMOVED lines=17> */
.L_x_116:
[----:B------:R-:W-:Y:S05]  /*0170*/  BSYNC B0 ;  /* 0x0000000000007941 */ /* 0x000fea0003800000 */
.L_x_115:
[----:B------:R-:W-:Y:S01]  /*0180*/  VOTEU.ANY UP0, P0 ;  /* 0x00000000003f7886 */ /* 0x000fe20000000100 */
[----:B------:R-:W1:Y:S01]  /*0190*/  SHFL.IDX PT, R2, R0, RZ, 0x1f ;  /* 0x00001fff00027589 */ /* 0x000e6200000e0000 */
[----:B------:R-:W-:Y:S01]  /*01a0*/  UMOV UR4, 0x1 ;  /* 0x0000000100047882 */ /* 0x000fe20000000000 */
[----:B------:R-:W-:Y:S01]  /*01b0*/  UMOV UR7, 0x2 ;  /* 0x0000000200077882 */ /* 0x000fe20000000000 */
[----:B------:R-:W-:Y:S01]  /*01c0*/  SHF.R.U32.HI R3, RZ, 0x7, R10 ;  /* 0x00000007ff037819 */ /* 0x000fe2000001160a */
[----:B------:R-:W2:Y:S01]  /*01d0*/  @UP0 S2UR UR8, SR_CgaCtaId ;  /* 0x00000000000809c3 */ /* 0x000ea20000008800 */
[----:B------:R-:W-:Y:S01]  /*01e0*/  @UP0 UMOV UR6, 0x400 ;  /* 0x0000040000060882 */ /* 0x000fe20000000000 */
[----:B------:R-:W-:-:S04]  /*01f0*/  @UP0 UIADD3 UR4, -UR4, 0x100000, URZ ;  /* 0x0010000004040890 */ /* 0x000fc8000fffe13f */
[----:B------:R-:W-:Y:S02]  /*0200*/  @UP0 USHF.L.U32 UR5, UR4, 0xb, URZ ;  /* 0x0000000b04050899 */ /* 0x000fe4000800063f */
[----:B------:R-:W-:Y:S01]  /*0210*/  @UP0 USHF.L.U32 UR4, UR4, 0x1, URZ ;  /* 0x0000000104040899 */ /* 0x000fe2000800063f */
[----:B------:R-:W-:Y:S01]  /*0220*/  VOTEU.ANY UP1, P0 ;  /* 0x00000000003f7886 */ /* 0x000fe20000020100 */
[----:B------:R3:W4:Y:S01]  /*0230*/  SHFL.IDX PT, R12, R3, RZ, 0x1f ;  /* 0x00001fff030c7589 */ /* 0x00072200000e0000 */
[----:B-1----:R-:W-:Y:S01]  /*0240*/  ISETP.NE.AND P1, PT, R2, RZ, PT ;  /* 0x000000ff0200720c */ /* 0x002fe20003f25270 */
[----:B--2---:R-:W-:Y:S02]  /*0250*/  @UP0 ULEA UR8, UR8, UR6, 0x18 ;  /* 0x0000000608080291 */ /* 0x004fe4000f8ec03f */
[----:B------:R-:W-:-:S04]  /*0260*/  @UP0 UIADD3 UR6, -UR7, 0x100000, URZ ;  /* 0x0010000007060890 */ /* 0x000fc8000fffe13f */
[----:B------:R-:W-:Y:S02]  /*0270*/  @UP0 USHF.L.U32 UR7, UR6, 0xb, URZ ;  /* 0x0000000b06070899 */ /* 0x000fe4000800063f */
[----:B------:R-:W-:Y:S01]  /*0280*/  @UP0 USHF.L.U32 UR6, UR6, 0x1, URZ ;  /* 0x0000000106060899 */ /* 0x000fe2000800063f */
[----:B------:R-:W-:Y:S01]  /*0290*/  VOTEU.ANY UP0, P0 ;  /* 0x00000000003f7886 */ /* 0x000fe20000000100 */
[----:B------:R-:W1:Y:S04]  /*02a0*/  FENCE.VIEW.ASYNC.S ;  /* 0x00000000000073c6 */ /* 0x000e680000000000 */
[----:B-1----:R3:W1:Y:S06]  /*02b0*/  @UP0 SYNCS.EXCH.64 URZ, [UR8+0x34800], UR4 ;  /* 0x03480004083f05b2 */ /* 0x00266c0008000100 */
[----:B------:R3:W2:Y:S02]  /*02c0*/  @UP1 SYNCS.EXCH.64 URZ, [UR8+0x34820], UR6 ;  /* 0x03482006083f15b2 */ /* 0x0006a40008000100 */
[----:B---34-:R-:W-:Y:S05]  /*02d0*/  @P1 BRA `(.L_x_117) ;  /* 0x0000000000481947 */ /* 0x018fea0003800000 */
[----:B------:R-:W3:Y:S01]  /*02e0*/  S2UR UR5, SR_CgaCtaId ;  /* 0x00000000000579c3 */ /* 0x000ee20000008800 */
[----:B------:R-:W-:Y:S01]  /*02f0*/  UMOV UR4, 0x400 ;  /* 0x0000040000047882 */ /* 0x000fe20000000000 */
[----:B------:R-:W-:Y:S01]  /*0300*/  UMOV UR6, 0x1 ;  /* 0x0000000100067882 */ /* 0x000fe20000000000 */
[----:B------:R-:W-:Y:S01]  /*0310*/  UMOV UR9, 0x4 ;  /* 0x0000000400097882 */ /* 0x000fe20000000000 */
[----:B------:R-:W-:-:S04]  /*0320*/  UIADD3 UR6, -UR6, 0x100000, URZ ;  /* 0x0010000006067890 */ /* 0x000fc8000fffe13f */
[----:B------:R-:W-:Y:S02]  /*0330*/  USHF.L.U32 UR7, UR6, 0xb, URZ ;  /* 0x0000000b06077899 */ /* 0x000fe4000800063f */
[----:B------:R-:W-:Y:S01]  /*0340*/  USHF.L.U32 UR6, UR6, 0x1, URZ ;  /* 0x0000000106067899 */ /* 0x000fe2000800063f */
[----:B------:R-:W-:Y:S01]  /*0350*/  ELECT P0, URZ, PT ;  /* 0x00000000003f782f */ /* 0x000fe20003800000 */
[----:B---3--:R-:W-:Y:S02]  /*0360*/  ULEA UR8, UR5, UR4, 0x18 ;  /* 0x0000000405087291 */ /* 0x008fe4000f8ec03f */
[----:B------:R-:W-:-:S04]  /*0370*/  UIADD3 UR4, -UR9, 0x100000, URZ ;  /* 0x0010000009047890 */ /* 0x000fc8000fffe13f */
[----:B------:R-:W-:Y:S02]  /*0380*/  USHF.L.U32 UR5, UR4, 0xb, URZ ;  /* 0x0000000b04057899 */ /* 0x000fe4000800063f */
[----:B------:R-:W-:Y:S01]  /*0390*/  USHF.L.U32 UR4, UR4, 0x1, URZ ;  /* 0x0000000104047899 */ /* 0x000fe2000800063f */
[----:B------:R-:W3:Y:S03]  /*03a0*/  FENCE.VIEW.ASYNC.S ;  /* 0x00000000000073c6 */ /* 0x000ee60000000000 */
[----:B---3--:R3:W4:Y:S08]  /*03b0*/  SYNCS.EXCH.64 URZ, [UR8+0x34830], UR6 ;  /* 0x03483006083f75b2 */ /* 0x0087300008000100 */
[----:B------:R3:W1:Y:S01]  /*03c0*/  SYNCS.EXCH.64 URZ, [UR8+0x34840], UR4 ;  /* 0x03484004083f75b2 */ /* 0x0006620008000100 */
[----:B------:R3:W1:Y:S01]  /*03d0*/  SYNCS.EXCH.64 URZ, [UR8+0x34838], UR6 ;  /* 0x03483806083f75b2 */ /* 0x0006620008000100 */
[----:B------:R3:W1:Y:S01]  /*03e0*/  SYNCS.EXCH.64 URZ, [UR8+0x34848], UR4 ;  /* 0x03484804083f75b2 */ /* 0x0006620008000100 */
[----:B------:R-:W-:Y:S01]  /*03f0*/  NOP ;  /* 0x0000000000007918 */ /* 0x000fe20000000000 */
.L_x_117:
[----:B---3--:R-:W3:Y:S01]  /*0400*/  S2UR UR4, SR_CTAID.Y ;  /* 0x00000000000479c3 */ /* 0x008ee20000002600 */
[----:B------:R-:W5:Y:S01]  /*0410*/  SHFL.IDX PT, R6, R0, RZ, 0x1f ;  /* 0x00001fff00067589 */ /* 0x000f6200000e0000 */
[----:B------:R-:W-:Y:S01]  /*0420*/  ULDC UR5, c[0x0][0x154] ;  /* 0x0000550000057ab9 */ /* 0x000fe20000000800 */
[----:B------:R-:W-:-:S05]  /*0430*/  NOP ;  /* 0x0000000000007918 */ /* 0x000fca0000000000 */
[----:B------:R-:W4:Y:S08]  /*0440*/  S2UR UR6, SR_CTAID.X ;  /* 0x00000000000679c3 */ /* 0x000f300000002500 */
[----:B------:R-:W2:Y:S01]  /*0450*/  LDC R7, c[0x0][0x148] ;  /* 0x00005200ff077b82 */ /* 0x000ea20000000800 */
[----:B---3--:R-:W-:Y:S02]  /*0460*/  I2FP.F32.U32 R3, UR4 ;  /* 0x0000000400037c45 */ /* 0x008fe40008201000 */
[----:B-----5:R-:W-:-:S03]  /*0470*/  ISETP.NE.AND P0, PT, R6, RZ, PT ;  /* 0x000000ff0600720c */ /* 0x020fc60003f05270 */
[----:B------:R-:W-:Y:S01]  /*0480*/  FMUL R5, R3, UR5 ;  /* 0x0000000503057c20 */ /* 0x000fe20008400000 */
[----:B------:R-:W-:Y:S02]  /*0490*/  SHF.R.S32.HI R3, RZ, 0x1f, R10 ;  /* 0x0000001fff037819 */ /* 0x000fe4000001140a */
[----:B----4-:R-:W-:Y:S02]  /*04a0*/  I2FP.F32.U32 R4, UR6 ;  /* 0x0000000600047c45 */ /* 0x010fe40008201000 */
[----:B------:R-:W-:Y:S01]  /*04b0*/  LEA.HI R3, R3, R10, RZ, 0x7 ;  /* 0x0000000a03037211 */ /* 0x000fe200078f38ff */
[----:B------:R-:W3:Y:S02]  /*04c0*/  F2I.U32.TRUNC.NTZ R5, R5 ;  /* 0x0000000500057305 */ /* 0x000ee4000020f000 */
[----:B---3--:R-:W-:-:S04]  /*04d0*/  IMAD.MOV R8, RZ, RZ, -R5 ;  /* 0x000000ffff087224 */ /* 0x008fc800078e0a05 */
[----:B--2---:R-:W-:Y:S01]  /*04e0*/  IMAD R11, R7, R8, UR4 ;  /* 0x00000004070b7e24 */ /* 0x004fe2000f8e0208 */
[----:B------:R-:W-:Y:S02]  /*04f0*/  ULDC UR4, c[0x0][0x150] ;  /* 0x0000540000047ab9 */ /* 0x000fe40000000800 */
[----:B------:R-:W-:Y:S01]  /*0500*/  FMUL R8, R4, UR4 ;  /* 0x0000000404087c20 */ /* 0x000fe20008400000 */
[----:B------:R-:W-:Y:S06]  /*0510*/  @P0 BRA `(.L_x_118) ;  /* 0x0000000000480947 */ /* 0x000fec0003800000 */
[----:B------:R-:W2:Y:S01]  /*0520*/  S2UR UR5, SR_CgaCtaId ;  /* 0x00000000000579c3 */ /* 0x000ea20000008800 */
[----:B------:R-:W-:Y:S01]  /*0530*/  UMOV UR4, 0x400 ;  /* 0x0000040000047882 */ /* 0x000fe20000000000 */
[----:B------:R-:W-:Y:S01]  /*0540*/  UMOV UR6, 0x1 ;  /* 0x0000000100067882 */ /* 0x000fe20000000000 */
[----:B------:R-:W-:Y:S01]  /*0550*/  UMOV UR7, 0x4 ;  /* 0x0000000400077882 */ /* 0x000fe20000000000 */
[----:B------:R-:W-:Y:S01]  /*0560*/  ELECT P0, URZ, PT ;  /* 0x00000000003f782f */ /* 0x000fe20003800000 */
[----:B--2---:R-:W-:Y:S02]  /*0570*/  ULEA UR8, UR5, UR4, 0x18 ;  /* 0x0000000405087291 */ /* 0x004fe4000f8ec03f */
[----:B------:R-:W-:-:S04]  /*0580*/  UIADD3 UR4, -UR6, 0x100000, URZ ;  /* 0x0010000006047890 */ /* 0x000fc8000fffe13f */
[----:B------:R-:W-:Y:S02]  /*0590*/  USHF.L.U32 UR5, UR4, 0xb, URZ ;  /* 0x0000000b04057899 */ /* 0x000fe4000800063f */
[----:B------:R-:W-:Y:S02]  /*05a0*/  USHF.L.U32 UR4, UR4, 0x1, URZ ;  /* 0x0000000104047899 */ /* 0x000fe4000800063f */
[----:B------:R-:W-:-:S04]  /*05b0*/  UIADD3 UR6, -UR7, 0x100000, URZ ;  /* 0x0010000007067890 */ /* 0x000fc8000fffe13f */
[----:B------:R-:W-:Y:S02]  /*05c0*/  USHF.L.U32 UR7, UR6, 0xb, URZ ;  /* 0x0000000b06077899 */ /* 0x000fe4000800063f */
[----:B------:R-:W-:Y:S01]  /*05d0*/  USHF.L.U32 UR6, UR6, 0x1, URZ ;  /* 0x0000000106067899 */ /* 0x000fe2000800063f */
[----:B------:R-:W2:Y:S03]  /*05e0*/  FENCE.VIEW.ASYNC.S ;  /* 0x00000000000073c6 */ /* 0x000ea60000000000 */
[----:B--2---:R2:W3:Y:S08]  /*05f0*/  SYNCS.EXCH.64 URZ, [UR8+0x34850], UR4 ;  /* 0x03485004083f75b2 */ /* 0x0044f00008000100 */
[----:B------:R2:W4:Y:S01]  /*0600*/  SYNCS.EXCH.64 URZ, [UR8+0x34860], UR6 ;  /* 0x03486006083f75b2 */ /* 0x0005220008000100 */
[----:B------:R2:W1:Y:S01]  /*0610*/  SYNCS.EXCH.64 URZ, [UR8+0x34858], UR4 ;  /* 0x03485804083f75b2 */ /* 0x0004620008000100 */
[----:B------:R2:W1:Y:S01]  /*0620*/  SYNCS.EXCH.64 URZ, [UR8+0x34868], UR6 ;  /* 0x03486806083f75b2 */ /* 0x0004620008000100 */
[----:B------:R-:W-:Y:S01]  /*0630*/  NOP ;  /* 0x0000000000007918 */ /* 0x000fe20000000000 */
.L_x_118:
[----:B------:R-:W5:Y:S01]  /*0640*/  SHFL.IDX PT, R9, R0, RZ, 0x1f ;  /* 0x00001fff00097589 */ /* 0x000f6200000e0000 */
[----:B------:R-:W-:Y:S01]  /*0650*/  LOP3.LUT R3, R3, 0xffffff80, RZ, 0xc0, !PT ;  /* 0xffffff8003037812 */ /* 0x000fe200078ec0ff */
[----:B------:R-:W1:Y:S01]  /*0660*/  F2I.U32.TRUNC.NTZ R8, R8 ;  /* 0x0000000800087305 */ /* 0x000e62000020f000 */
[----:B------:R-:W-:Y:S01]  /*0670*/  SHF.R.S32.HI R7, RZ, 0x1f, R2 ;  /* 0x0000001fff077819 */ /* 0x000fe20000011402 */
[----:B------:R-:W-:Y:S02]  /*0680*/  NOP ;  /* 0x0000000000007918 */ /* 0x000fe40000000000 */
[----:B------:R-:W-:Y:S01]  /*0690*/  IMAD.IADD R3, R10, 0x1, -R3 ;  /* 0x000000010a037824 */ /* 0x000fe200078e0a03 */
[----:B------:R-:W-:Y:S01]  /*06a0*/  LEA.HI R7, R7, R2, RZ, 0x2 ;  /* 0x0000000207077211 */ /* 0x000fe200078f10ff */
[----:B------:R-:W1:Y:S03]  /*06b0*/  LDC R10, c[0x0][0x144] ;  /* 0x00005100ff0a7b82 */ /* 0x000e660000000800 */
[----:B------:R-:W-:-:S02]  /*06c0*/  SHF.R.S32.HI R4, RZ, 0x1f, R3 ;  /* 0x0000001fff047819 */ /* 0x000fc40000011403 */
[----:B------:R-:W-:Y:S02]  /*06d0*/  LOP3.LUT R7, R7, 0x3ffffffc, RZ, 0xc0, !PT ;  /* 0x3ffffffc07077812 */ /* 0x000fe400078ec0ff */
[----:B------:R-:W-:-:S04]  /*06e0*/  LEA.HI R4, R4, R3, RZ, 0x3 ;  /* 0x0000000304047211 */ /* 0x000fc800078f18ff */
[--C-:B------:R-:W-:Y:S02]  /*06f0*/  SHF.R.S32.HI R5, RZ, 0x3, R4.reuse ;  /* 0x00000003ff057819 */ /* 0x100fe40000011404 */
[----:B------:R-:W-:Y:S02]  /*0700*/  SHF.R.S32.HI R4, RZ, 0x1f, R4 ;  /* 0x0000001fff047819 */ /* 0x000fe40000011404 */
[----:B-----5:R-:W-:Y:S02]  /*0710*/  ISETP.NE.AND P0, PT, R9, RZ, PT ;  /* 0x000000ff0900720c */ /* 0x020fe40003f05270 */
[----:B------:R-:W-:Y:S02]  /*0720*/  LEA.HI R4, R4, R5, RZ, 0x2 ;  /* 0x0000000504047211 */ /* 0x000fe400078f10ff */
[----:B------:R-:W-:Y:S02]  /*0730*/  SHF.R.S32.HI R9, RZ, 0x1f, R6 ;  /* 0x0000001fff097819 */ /* 0x000fe40000011406 */
[----:B------:R-:W-:-:S02]  /*0740*/  LOP3.LUT R4, R4, 0xfffffffc, RZ, 0xc0, !PT ;  /* 0xfffffffc04047812 */ /* 0x000fc400078ec0ff */
[----:B------:R-:W-:-:S05]  /*0750*/  LEA.HI R9, R9, R6, RZ, 0x2 ;  /* 0x0000000609097211 */ /* 0x000fca00078f10ff */
[----:B------:R-:W-:Y:S05]  /*0760*/  @P0 BRA `(.L_x_119) ;  /* 0x0000000000480947 */ /* 0x000fea0003800000 */
[----:B--2---:R-:W2:Y:S01]  /*0770*/  S2UR UR5, SR_CgaCtaId ;  /* 0x00000000000579c3 */ /* 0x004ea20000008800 */
        /* <DEDUP_REMOVED lines=12> */
[----:B--2---:R2:W1:Y:S08]  /*0840*/  SYNCS.EXCH.64 URZ, [UR8+0x34870], UR4 ;  /* 0x03487004083f75b2 */ /* 0x0044700008000100 */
[----:B------:R2:W1:Y:S01]  /*0850*/  SYNCS.EXCH.64 URZ, [UR8+0x34880], UR6 ;  /* 0x03488006083f75b2 */ /* 0x0004620008000100 */
[----:B------:R2:W1:Y:S01]  /*0860*/  SYNCS.EXCH.64 URZ, [UR8+0x34878], UR4 ;  /* 0x03487804083f75b2 */ /* 0x0004620008000100 */
[----:B------:R2:W1:Y:S01]  /*0870*/  SYNCS.EXCH.64 URZ, [UR8+0x34888], UR6 ;  /* 0x03488806083f75b2 */ /* 0x0004620008000100 */
[----:B------:R-:W-:Y:S01]  /*0880*/  NOP ;  /* 0x0000000000007918 */ /* 0x000fe20000000000 */
.L_x_119:
[----:B------:R-:W5:Y:S01]  /*0890*/  SHFL.IDX PT, R13, R0, RZ, 0x1f ;  /* 0x00001fff000d7589 */ /* 0x000f6200000e0000 */
[----:B--2---:R-:W2:Y:S01]  /*08a0*/  S2UR UR4, SR_CTAID.X ;  /* 0x00000000000479c3 */ /* 0x004ea20000002500 */
[----:B------:R-:W-:Y:S01]  /*08b0*/  LOP3.LUT R9, R9, 0x3ffffffc, RZ, 0xc0, !PT ;  /* 0x3ffffffc09097812 */ /* 0x000fe200078ec0ff */
[----:B------:R-:W-:Y:S01]  /*08c0*/  IMAD.IADD R4, R5, 0x1, -R4 ;  /* 0x0000000105047824 */ /* 0x000fe200078e0a04 */
[----:B------:R-:W-:Y:S01]  /*08d0*/  NOP ;  /* 0x0000000000007918 */ /* 0x000fe20000000000 */
[----:B------:R-:W-:Y:S02]  /*08e0*/  IMAD.IADD R7, R2, 0x1, -R7 ;  /* 0x0000000102077824 */ /* 0x000fe400078e0a07 */
[----:B------:R-:W-:Y:S02]  /*08f0*/  IMAD.IADD R9, R6, 0x1, -R9 ;  /* 0x0000000106097824 */ /* 0x000fe400078e0a09 */
[----:B------:R-:W3:Y:S01]  /*0900*/  LDC R6, c[0x0][0x140] ;  /* 0x00005000ff067b82 */ /* 0x000ee20000000800 */
[----:B------:R-:W-:-:S02]  /*0910*/  IMAD R7, R7, 0x4, R4 ;  /* 0x0000000407077824 */ /* 0x000fc400078e0204 */
[----:B------:R-:W-:Y:S02]  /*0920*/  IMAD R9, R9, 0x4, R4 ;  /* 0x0000000409097824 */ /* 0x000fe400078e0204 */
[----:B-1----:R-:W-:Y:S01]  /*0930*/  IMAD.MOV R5, RZ, RZ, -R8 ;  /* 0x000000ffff057224 */ /* 0x002fe200078e0a08 */
[----:B------:R-:W-:Y:S02]  /*0940*/  LEA.HI R2, R7, R7, RZ, 0x1 ;  /* 0x0000000707027211 */ /* 0x000fe400078f08ff */
[----:B------:R-:W-:Y:S02]  /*0950*/  LEA.HI R4, R9, R9, RZ, 0x1 ;  /* 0x0000000909047211 */ /* 0x000fe400078f08ff */
[----:B------:R-:W-:Y:S02]  /*0960*/  LOP3.LUT R2, R2, 0xfffffffe, RZ, 0xc0, !PT ;  /* 0xfffffffe02027812 */ /* 0x000fe400078ec0ff */
[----:B------:R-:W-:Y:S02]  /*0970*/  LOP3.LUT R4, R4, 0xfffffffe, RZ, 0xc0, !PT ;  /* 0xfffffffe04047812 */ /* 0x000fe400078ec0ff */
[----:B-----5:R-:W-:Y:S01]  /*0980*/  ISETP.NE.AND P0, PT, R13, RZ, PT ;  /* 0x000000ff0d00720c */ /* 0x020fe20003f05270 */
[----:B--2---:R-:W-:-:S02]  /*0990*/  IMAD R5, R10, R5, UR4 ;  /* 0x000000040a057e24 */ /* 0x004fc4000f8e0205 */
[----:B------:R-:W-:Y:S02]  /*09a0*/  IMAD.IADD R2, R7, 0x1, -R2 ;  /* 0x0000000107027824 */ /* 0x000fe400078e0a02 */
[----:B------:R-:W-:-:S03]  /*09b0*/  IMAD.IADD R4, R9, 0x1, -R4 ;  /* 0x0000000109047824 */ /* 0x000fc600078e0a04 */
[-C--:B------:R-:W-:Y:S02]  /*09c0*/  ISETP.NE.AND P3, PT, R2, R5.reuse, PT ;  /* 0x000000050200720c */ /* 0x080fe40003f65270 */
[----:B------:R-:W-:-:S03]  /*09d0*/  ISETP.NE.AND P5, PT, R4, R5, PT ;  /* 0x000000050400720c */ /* 0x000fc60003fa5270 */
[----:B------:R-:W-:Y:S10]  /*09e0*/  @P0 BRA `(.L_x_120) ;  /* 0x0000000000480947 */ /* 0x000ff40003800000 */
[----:B------:R-:W1:Y:S01]  /*09f0*/  S2UR UR5, SR_CgaCtaId ;  /* 0x00000000000579c3 */ /* 0x000e620000008800 */
        /* <DEDUP_REMOVED lines=12> */
[----:B-1----:R1:W2:Y:S08]  /*0ac0*/  SYNCS.EXCH.64 URZ, [UR8+0x34890], UR4 ;  /* 0x03489004083f75b2 */ /* 0x0022b00008000100 */
[----:B------:R1:W1:Y:S01]  /*0ad0*/  SYNCS.EXCH.64 URZ, [UR8+0x348a0], UR6 ;  /* 0x0348a006083f75b2 */ /* 0x0002620008000100 */
[----:B------:R1:W1:Y:S01]  /*0ae0*/  SYNCS.EXCH.64 URZ, [UR8+0x34898], UR4 ;  /* 0x03489804083f75b2 */ /* 0x0002620008000100 */
[----:B------:R1:W1:Y:S01]  /*0af0*/  SYNCS.EXCH.64 URZ, [UR8+0x348a8], UR6 ;  /* 0x0348a806083f75b2 */ /* 0x0002620008000100 */
[----:B------:R-:W-:Y:S01]  /*0b00*/  NOP ;  /* 0x0000000000007918 */ /* 0x000fe20000000000 */
.L_x_120:
[----:B------:R-:W5:Y:S01]  /*0b10*/  SHFL.IDX PT, R5, R0, RZ, 0x1f ;  /* 0x00001fff00057589 */ /* 0x000f6200000e0000 */
[----:B------:R-:W-:Y:S01]  /*0b20*/  IMAD.SHL.U32 R2, R7, 0x4, RZ ;  /* 0x0000000407027824 */ /* 0x000fe200078e00ff */
[----:B------:R-:W-:Y:S01]  /*0b30*/  LOP3.LUT P0, RZ, R3, 0x7, RZ, 0xc0, !PT ;  /* 0x0000000703ff7812 */ /* 0x000fe2000780c0ff */
[----:B------:R-:W-:Y:S01]  /*0b40*/  IMAD.SHL.U32 R4, R9, 0x4, RZ ;  /* 0x0000000409047824 */ /* 0x000fe200078e00ff */
[----:B---3--:R-:W-:Y:S01]  /*0b50*/  ISETP.EQ.U32.AND P1, PT, R6, 0x1, PT ;  /* 0x000000010600780c */ /* 0x008fe20003f22070 */
[----:B------:R-:W-:Y:S01]  /*0b60*/  IMAD.MOV.U32 R22, RZ, RZ, 0x1 ;  /* 0x00000001ff167424 */ /* 0x000fe200078e00ff */
[----:B------:R-:W-:Y:S01]  /*0b70*/  LOP3.LUT R8, R7, 0xc, R2, 0x78, !PT ;  /* 0x0000000c07087812 */ /* 0x000fe200078e7802 */
[----:B------:R-:W-:Y:S01]  /*0b80*/  IMAD.MOV.U32 R19, RZ, RZ, 0x1 ;  /* 0x00000001ff137424 */ /* 0x000fe200078e00ff */
[----:B------:R-:W-:Y:S01]  /*0b90*/  LOP3.LUT R23, R9, 0xc, R4, 0x78, !PT ;  /* 0x0000000c09177812 */ /* 0x000fe200078e7804 */
[----:B------:R-:W-:Y:S01]  /*0ba0*/  NOP ;  /* 0x0000000000007918 */ /* 0x000fe20000000000 */
[----:B------:R-:W-:Y:S01]  /*0bb0*/  @P3 LEA.HI R2, R8, R8, RZ, 0x1 ;  /* 0x0000000808023211 */ /* 0x000fe200078f08ff */
[----:B------:R3:W-:Y:S01]  /*0bc0*/  STL [R1], R8 ;  /* 0x0000000801007387 */ /* 0x0007e20000100800 */
[----:B------:R-:W-:-:S02]  /*0bd0*/  @P5 LEA.HI R4, R23, R23, RZ, 0x1 ;  /* 0x0000001717045211 */ /* 0x000fc400078f08ff */
[----:B------:R-:W-:Y:S02]  /*0be0*/  @P3 SHF.R.S32.HI R2, RZ, 0x1, R2 ;  /* 0x00000001ff023819 */ /* 0x000fe40000011402 */
[----:B------:R-:W-:Y:S02]  /*0bf0*/  @P5 SHF.R.S32.HI R4, RZ, 0x1, R4 ;  /* 0x00000001ff045819 */ /* 0x000fe40000011404 */
[-C--:B------:R-:W-:Y:S02]  /*0c00*/  @P3 ISETP.NE.AND P6, PT, R2, R11.reuse, PT ;  /* 0x0000000b0200320c */ /* 0x080fe40003fc5270 */
[----:B------:R-:W-:Y:S02]  /*0c10*/  @P5 ISETP.NE.AND P4, PT, R4, R11, PT ;  /* 0x0000000b0400520c */ /* 0x000fe40003f85270 */
[----:B------:R-:W-:Y:S02]  /*0c20*/  @P3 SEL R22, RZ, 0x1, P6 ;  /* 0x00000001ff163807 */ /* 0x000fe40003000000 */
[----:B-----5:R-:W-:-:S02]  /*0c30*/  ISETP.NE.AND P3, PT, R5, RZ, PT ;  /* 0x000000ff0500720c */ /* 0x020fc40003f65270 */
[----:B------:R-:W-:Y:S02]  /*0c40*/  ISETP.LT.U32.AND P6, PT, R8, 0x2, !P0 ;  /* 0x000000020800780c */ /* 0x000fe400047c1070 */
[----:B------:R-:W-:Y:S02]  /*0c50*/  ISETP.LT.U32.AND P0, PT, R23, 0x2, !P0 ;  /* 0x000000021700780c */ /* 0x000fe40004701070 */
[----:B------:R-:W-:Y:S02]  /*0c60*/  ISETP.NE.AND P2, PT, R12, RZ, PT ;  /* 0x000000ff0c00720c */ /* 0x000fe40003f45270 */
[----:B------:R-:W-:Y:S02]  /*0c70*/  SEL R3, RZ, 0x1, !P6 ;  /* 0x00000001ff037807 */ /* 0x000fe40007000000 */
[----:B------:R-:W-:Y:S02]  /*0c80*/  SEL R2, RZ, 0x1, !P0 ;  /* 0x00000001ff027807 */ /* 0x000fe40004000000 */
[----:B------:R-:W-:Y:S01]  /*0c90*/  @P5 SEL R19, RZ, 0x1, P4 ;  /* 0x00000001ff135807 */ /* 0x000fe20002000000 */
[----:B---3--:R-:W-:Y:S06]  /*0ca0*/  @P3 BRA `(.L_x_121) ;  /* 0x0000000000483947 */ /* 0x008fec0003800000 */
        /* <DEDUP_REMOVED lines=17> */
[----:B---3--:R-:W-:Y:S01]  /*0dc0*/  NOP ;  /* 0x0000000000007918 */ /* 0x008fe20000000000 */
.L_x_121:
[----:B------:R-:W-:Y:S01]  /*0dd0*/  LOP3.LUT R22, R22, R3, RZ, 0xc0, !PT ;  /* 0x0000000316167212 */ /* 0x000fe200078ec0ff */
[----:B------:R-:W-:Y:S01]  /*0de0*/  NOP ;  /* 0x0000000000007918 */ /* 0x000fe20000000000 */
[----:B------:R-:W-:Y:S01]  /*0df0*/  LOP3.LUT R19, R19, R2, RZ, 0xc0, !PT ;  /* 0x0000000213137212 */ /* 0x000fe200078ec0ff */
[----:B------:R-:W-:Y:S06]  /*0e00*/  @!P1 BRA `(.L_x_122) ;  /* 0x0000000000089947 */ /* 0x000fec0003800000 */
[----:B-12-4-:R-:W-:Y:S01]  /*0e10*/  UCGABAR_ARV ;  /* 0x00000000000079c7 */ /* 0x016fe20008000000 */
[----:B------:R-:W-:Y:S05]  /*0e20*/  BRA `(.L_x_123) ;  /* 0x0000000000047947 */ /* 0x000fea0003800000 */
.L_x_122:
[----:B-12-4-:R-:W-:Y:S01]  /*0e30*/  NOP ;  /* 0x0000000000007918 */ /* 0x016fe20000000000 */
.L_x_123:
[----:B------:R-:W-:Y:S05]  /*0e40*/  @!P1 BRA `(.L_x_124) ;  /* 0x00000000000c9947 */ /* 0x000fea0003800000 */
[----:B------:R-:W-:Y:S01]  /*0e50*/  UCGABAR_WAIT ;  /* 0x0000000000007dc7 */ /* 0x000fe20008000000 */
[----:B------:R-:W-:Y:S01]  /*0e60*/  CCTL.IVALL ;  /* 0x00000000ff00798f */ /* 0x000fe20002000000 */
[----:B------:R-:W-:Y:S05]  /*0e70*/  BRA `(.L_x_125) ;  /* 0x0000000000047947 */ /* 0x000fea0003800000 */
.L_x_124:
[----:B------:R-:W-:Y:S06]  /*0e80*/  BAR.SYNC.DEFER_BLOCKING 0x0 ;  /* 0x0000000000007b1d */ /* 0x000fec0000010000 */
.L_x_125:
[----:B------:R-:W-:-:S05]  /*0e90*/  IMAD.MOV.U32 R2, RZ, RZ, 0x1 ;  /* 0x00000001ff027424 */ /* 0x000fca00078e00ff */
[----:B------:R-:W-:-:S05]  /*0ea0*/  SEL R2, R2, 0x2, !P2 ;  /* 0x0000000202027807 */ /* 0x000fca0005000000 */
[----:B------:R1:W-:Y:S01]  /*0eb0*/  STL [R1+0x1c], R2 ;  /* 0x00001c0201007387 */ /* 0x0003e20000100800 */
[----:B------:R-:W-:Y:S05]  /*0ec0*/  @!P2 BRA `(.L_x_126) ;  /* 0x000000b400e8a947 */ /* 0x000fea0003800000 */
.L_x_127:
[----:B------:R-:W-:-:S08]  /*0ed0*/  NOP ;  /* 0x0000000000007918 */ /* 0x000fd00000000000 */
[----:B------:R-:W2:Y:S02]  /*0ee0*/  USETMAXREG.TRY_ALLOC.CTAPOOL UP0, 0xf0 ;  /* 0x000000f0000079c8 */ /* 0x000ea40008000600 */
[----:B--2---:R-:W-:-:S13]  /*0ef0*/  PLOP3.LUT P0, PT, PT, PT, UP0, 0x80, 0x0 ;  /* 0x000000000000781c */ /* 0x004fda0003f0f008 */
[----:B------:R-:W-:Y:S05]  /*0f00*/  @!P0 BRA `(.L_x_127) ;  /* 0xfffffffc00f08947 */ /* 0x000fea000383ffff */
[----:B-1----:R-:W1:Y:S01]  /*0f10*/  S2R R2, SR_TID.X ;  /* 0x0000000000027919 */ /* 0x002e620000002100 */
[----:B------:R-:W2:Y:S08]  /*0f20*/  S2UR UR7, SR_CTAID.X ;  /* 0x00000000000779c3 */ /* 0x000eb00000002500 */
[----:B------:R-:W-:Y:S06]  /*0f30*/  BAR.ARV 0x8, 0x120 ;  /* 0x0204800000007b1d */ /* 0x000fec0000002000 */
[----:B-1----:R-:W-:-:S04]  /*0f40*/  LOP3.LUT R0, R2, 0xffffff80, RZ, 0xc0, !PT ;  /* 0xffffff8002007812 */ /* 0x002fc800078ec0ff */
[----:B------:R-:W-:Y:S02]  /*0f50*/  ISETP.NE.AND P0, PT, R0, 0x80, PT ;  /* 0x000000800000780c */ /* 0x000fe40003f05270 */
[----:B------:R-:W2:Y:S11]  /*0f60*/  LDC R0, c[0x0][0xda4] ;  /* 0x00036900ff007b82 */ /* 0x000eb60000000800 */
[----:B------:R-:W-:Y:S06]  /*0f70*/  @!P0 BAR.ARV 0x9, 0x100 ;  /* 0x0244000000008b1d */ /* 0x000fec0000002000 */
[----:B--2---:R-:W-:-:S13]  /*0f80*/  ISETP.LE.AND P0, PT, R0, UR7, PT ;  /* 0x0000000700007c0c */ /* 0x004fda000bf03270 */
[----:B------:R-:W-:Y:S05]  /*0f90*/  @P0 EXIT ;  /* 0x000000000000094d */ /* 0x000fea0003800000 */
[----:B------:R-:W2:Y:S01]  /*0fa0*/  LDL.LU R8, [R1+0x1c] ;  /* 0x00001c0001087983 */ /* 0x000ea20000300800 */
[----:B------:R-:W-:-:S05]  /*0fb0*/  VIADD R0, R2, 0xffffff80 ;  /* 0xffffff8002007836 */ /* 0x000fca0000000000 */
[----:B------:R-:W-:-:S04]  /*0fc0*/  SHF.R.S32.HI R3, RZ, 0x1f, R0 ;  /* 0x0000001fff037819 */ /* 0x000fc80000011400 */
[----:B------:R-:W-:-:S04]  /*0fd0*/  LEA.HI R2, R3, R0, RZ, 0x7 ;  /* 0x0000000003027211 */ /* 0x000fc800078f38ff */
[----:B------:R-:W-:Y:S01]  /*0fe0*/  LOP3.LUT R5, R2, 0xffffff80, RZ, 0xc0, !PT ;  /* 0xffffff8002057812 */ /* 0x000fe200078ec0ff */
[----:B------:R-:W1:Y:S01]  /*0ff0*/  S2UR UR4, SR_CgaCtaId ;  /* 0x00000000000479c3 */ /* 0x000e620000008800 */
[----:B------:R-:W-:-:S03]  /*1000*/  LEA.HI R6, R3, R0, RZ, 0x4 ;  /* 0x0000000003067211 */ /* 0x000fc600078f20ff */
[----:B------:R-:W-:Y:S01]  /*1010*/  IMAD.IADD R222, R0, 0x1, -R5 ;  /* 0x0000000100de7824 */ /* 0x000fe200078e0a05 */
[----:B------:R-:W-:-:S03]  /*1020*/  LOP3.LUT R7, R6, 0x3fffff0, RZ, 0xc0, !PT ;  /* 0x03fffff006077812 */ /* 0x000fc600078ec0ff */
[----:B------:R-:W3:Y:S01]  /*1030*/  S2UR UR6, SR_SWINHI ;  /* 0x00000000000679c3 */ /* 0x000ee20000002f00 */
[----:B------:R-:W-:Y:S02]  /*1040*/  SHF.R.S32.HI R5, RZ, 0x1f, R222 ;  /* 0x0000001fff057819 */ /* 0x000fe400000114de */
[----:B------:R-:W-:Y:S02]  /*1050*/  SHF.R.S32.HI R9, RZ, 0x4, R6 ;  /* 0x00000004ff097819 */ /* 0x000fe40000011406 */
[----:B------:R-:W-:Y:S01]  /*1060*/  LEA.HI R4, R5, R222, RZ, 0x2 ;  /* 0x000000de05047211 */ /* 0x000fe200078f10ff */
[----:B------:R-:W-:Y:S01]  /*1070*/  IMAD.IADD R7, R0, 0x1, -R7 ;  /* 0x0000000100077824 */ /* 0x000fe200078e0a07 */
[----:B------:R-:W-:Y:S02]  /*1080*/  LEA.HI R226, R3, R0, RZ, 0x5 ;  /* 0x0000000003e27211 */ /* 0x000fe400078f28ff */
[----:B------:R-:W-:Y:S02]  /*1090*/  LEA.HI R6, R6, R9, RZ, 0x1 ;  /* 0x0000000906067211 */ /* 0x000fe400078f08ff */
[----:B------:R-:W-:-:S02]  /*10a0*/  SHF.R.S32.HI R0, RZ, 0x2, R4 ;  /* 0x00000002ff007819 */ /* 0x000fc40000011404 */
[----:B------:R-:W-:Y:S02]  /*10b0*/  SHF.R.S32.HI R3, RZ, 0x1f, R4 ;  /* 0x0000001fff037819 */ /* 0x000fe40000011404 */
[----:B------:R-:W-:Y:S02]  /*10c0*/  LOP3.LUT R6, R6, 0x1ffffffe, RZ, 0xc0, !PT ;  /* 0x1ffffffe06067812 */ /* 0x000fe400078ec0ff */
[----:B------:R-:W-:Y:S02]  /*10d0*/  SHF.R.S32.HI R226, RZ, 0x5, R226 ;  /* 0x00000005ffe27819 */ /* 0x000fe400000114e2 */
[----:B------:R-:W-:Y:S02]  /*10e0*/  LEA.HI R3, R3, R0, RZ, 0x3 ;  /* 0x0000000003037211 */ /* 0x000fe400078f18ff */
[----:B------:R-:W-:Y:S01]  /*10f0*/  SHF.R.S32.HI R225, RZ, 0x7, R2 ;  /* 0x00000007ffe17819 */ /* 0x000fe20000011402 */
[----:B------:R-:W-:Y:S01]  /*1100*/  UMOV UR39, 0x400 ;  /* 0x0000040000277882 */ /* 0x000fe20000000000 */
[----:B------:R-:W-:Y:S01]  /*1110*/  IMAD.IADD R6, R9, 0x1, -R6 ;  /* 0x0000000109067824 */ /* 0x000fe200078e0a06 */
[----:B------:R-:W-:Y:S01]  /*1120*/  LOP3.LUT R3, R3, 0xfffffff8, RZ, 0xc0, !PT ;  /* 0xfffffff803037812 */ /* 0x000fe200078ec0ff */
[----:B------:R-:W-:Y:S01]  /*1130*/  IMAD R7, R226, 0x10, R7 ;  /* 0x00000010e2077824 */ /* 0x000fe200078e0207 */
[----:B-1----:R-:W-:Y:S01]  /*1140*/  ULEA UR39, UR4, UR39, 0x18 ;  /* 0x0000002704277291 */ /* 0x002fe2000f8ec03f */
[----:B------:R-:W-:-:S02]  /*1150*/  LEA.HI R5, R5, R222, RZ, 0x5 ;  /* 0x000000de05057211 */ /* 0x000fc400078f28ff */
[----:B------:R-:W-:Y:S01]  /*1160*/  LEA.HI R2, R2, R225, RZ, 0x1 ;  /* 0x000000e102027211 */ /* 0x000fe200078f08ff */
[----:B------:R-:W-:Y:S02]  /*1170*/  IMAD R6, R7, 0x8, R6 ;  /* 0x0000000807067824 */ /* 0x000fe400078e0206 */
[----:B------:R-:W-:Y:S01]  /*1180*/  IMAD.IADD R7, R0, 0x1, -R3 ;  /* 0x0000000100077824 */ /* 0x000fe200078e0a03 */
[----:B------:R-:W-:Y:S02]  /*1190*/  LOP3.LUT R3, R4, 0x7ffffffc, RZ, 0xc0, !PT ;  /* 0x7ffffffc04037812 */ /* 0x000fe400078ec0ff */
[----:B------:R-:W-:Y:S02]  /*11a0*/  SHF.R.S32.HI R0, RZ, 0x5, R5 ;  /* 0x00000005ff007819 */ /* 0x000fe40000011405 */
[----:B------:R-:W-:Y:S01]  /*11b0*/  LOP3.LUT R2, R2, 0x3fffffe, RZ, 0xc0, !PT ;  /* 0x03fffffe02027812 */ /* 0x000fe200078ec0ff */
[----:B------:R-:W-:Y:S01]  /*11c0*/  UMOV UR4, UR39 ;  /* 0x0000002700047c82 */ /* 0x000fe20008000000 */
[----:B---3--:R-:W-:Y:S01]  /*11d0*/  UMOV UR5, UR6 ;  /* 0x0000000600057c82 */ /* 0x008fe20008000000 */
[----:B------:R-:W-:-:S02]  /*11e0*/  IMAD.MOV.U32 R228, RZ, RZ, -0x2 ;  /* 0xfffffffeffe47424 */ /* 0x000fc400078e00ff */
[----:B------:R-:W-:Y:S02]  /*11f0*/  IMAD.U32 R16, RZ, RZ, UR4 ;  /* 0x00000004ff107e24 */ /* 0x000fe4000f8e00ff */
[----:B------:R-:W-:Y:S02]  /*1200*/  IMAD.U32 R17, RZ, RZ, UR5 ;  /* 0x00000005ff117e24 */ /* 0x000fe4000f8e00ff */
[----:B------:R-:W-:Y:S02]  /*1210*/  IMAD.IADD R3, R222, 0x1, -R3 ;  /* 0x00000001de037824 */ /* 0x000fe400078e0a03 */
[----:B------:R-:W-:Y:S02]  /*1220*/  IMAD.SHL.U32 R5, R6, 0x8, RZ ;  /* 0x0000000806057824 */ /* 0x000fe400078e00ff */
[----:B------:R-:W-:Y:S02]  /*1230*/  IMAD R7, R0, 0x10, R7 ;  /* 0x0000001000077824 */ /* 0x000fe400078e0207 */
[----:B------:R-:W-:-:S02]  /*1240*/  IMAD.IADD R2, R225, 0x1, -R2 ;  /* 0x00000001e1027824 */ /* 0x000fc400078e0a02 */
[----:B------:R-:W-:Y:S02]  /*1250*/  IMAD R228, R3, R228, 0xb0 ;  /* 0x000000b003e47424 */ /* 0x000fe400078e02e4 */
[----:B------:R-:W-:Y:S01]  /*1260*/  IMAD.WIDE R16, R5, 0x2, R16 ;  /* 0x0000000205107825 */ /* 0x000fe200078e0210 */
[----:B------:R-:W-:-:S03]  /*1270*/  UMOV UR60, URZ ;  /* 0x0000003f003c7c82 */ /* 0x000fc60008000000 */
[----:B------:R-:W-:Y:S02]  /*1280*/  IMAD R227, R2, 0x40, R7 ;  /* 0x0000004002e37824 */ /* 0x000fe400078e0207 */
[----:B------:R-:W-:Y:S02]  /*1290*/  IMAD.U32 R220, RZ, RZ, UR7 ;  /* 0x00000007ffdc7e24 */ /* 0x000fe4000f8e00ff */
[----:B------:R-:W-:Y:S01]  /*12a0*/  IMAD.MOV.U32 R221, RZ, RZ, RZ ;  /* 0x000000ffffdd7224 */ /* 0x000fe200078e00ff */
[----:B------:R-:W-:Y:S01]  /*12b0*/  UMOV UR38, URZ ;  /* 0x0000003f00267c82 */ /* 0x000fe20008000000 */
[----:B--2---:R-:W-:-:S07]  /*12c0*/  LOP3.LUT R18, R8, 0x1, RZ, 0xfc, !PT ;  /* 0x0000000108127812 */ /* 0x004fce00078efcff */
.L_x_154:
[----:B------:R-:W1:Y:S01]  /*12d0*/  SHFL.IDX PT, R0, R225, RZ, 0x1f ;  /* 0x00001fffe1007589 */ /* 0x000e6200000e0000 */
[----:B------:R-:W2:Y:S01]  /*12e0*/  LDC R113, c[0x0][0x2e0] ;  /* 0x0000b800ff717b82 */ /* 0x000ea20000000800 */
[----:B------:R-:W-:Y:S01]  /*12f0*/  ULDC UR4, c[0x0][0xda8] ;  /* 0x00036a0000047ab9 */ /* 0x000fe20000000800 */
[----:B------:R-:W-:Y:S01]  /*1300*/  ULDC.64 UR6, c[0x0][0x3f8] ;  /* 0x0000fe0000067ab9 */ /* 0x000fe20000000a00 */
[----:B------:R-:W-:Y:S01]  /*1310*/  R2UR UR10, R220 ;  /* 0x00000000dc0a72ca */ /* 0x000fe200000e0000 */
[----:B------:R-:W-:Y:S02]  /*1320*/  UISETP.NE.AND UP1, UPT, UR4, 0x1, UPT ;  /* 0x000000010400788c */ /* 0x000fe4000bf25270 */
[----:B------:R-:W-:Y:S01]  /*1330*/  UISETP.NE.U32.AND UP0, UPT, UR6, URZ, UPT ;  /* 0x0000003f0600728c */ /* 0x000fe2000bf05070 */
[----:B------:R-:W-:Y:S02]  /*1340*/  ULDC UR5, c[0x0][0xdb4] ;  /* 0x00036d0000057ab9 */ /* 0x000fe40000000800 */
[----:B------:R-:W-:Y:S01]  /*1350*/  ULDC UR6, c[0x0][0x404] ;  /* 0x0001010000067ab9 */ /* 0x000fe20000000800 */
[----:B------:R-:W-:-:S02]  /*1360*/  UISETP.NE.AND.EX UP0, UPT, UR7, URZ, UPT, UP0 ;  /* 0x0000003f0700728c */ /* 0x000fc4000bf05300 */
[----:B------:R-:W-:Y:S02]  /*1370*/  UIADD3 UR8, UR39, 0x16400, URZ ;  /* 0x0001640027087890 */ /* 0x000fe4000fffe03f */
[----:B------:R-:W-:Y:S02]  /*1380*/  UISETP.NE.AND UP2, UPT, UR5, 0x1, UPT ;  /* 0x000000010500788c */ /* 0x000fe4000bf45270 */
[----:B------:R-:W-:Y:S01]  /*1390*/  USEL UR6, UR6, 0x1, UP0 ;  /* 0x0000000106067887 */ /* 0x000fe20008000000 */
[----:B------:R-:W-:Y:S01]  /*13a0*/  @UP1 ULDC UR5, c[0x0][0xdac] ;  /* 0x00036b0000051ab9 */ /* 0x000fe20000000800 */
[----:B------:R-:W-:Y:S01]  /*13b0*/  ULOP3.LUT UP0, URZ, UR8, 0x9f, URZ, 0xc0, !UPT ;  /* 0x0000009f083f7892 */ /* 0x000fe2000f80c03f */
[----:B------:R-:W-:Y:S01]  /*13c0*/  UMOV UR11, UR10 ;  /* 0x0000000a000b7c82 */ /* 0x000fe20008000000 */
[----:B-1----:R-:W-:Y:S02]  /*13d0*/  R2UR UR61, R0 ;  /* 0x00000000003d72ca */ /* 0x002fe400000e0000 */
[----:B--2---:R-:W-:Y:S01]  /*13e0*/  IMAD R113, R113, UR6, RZ ;  /* 0x0000000671717c24 */ /* 0x004fe2000f8e02ff */
[----:B------:R-:W-:Y:S01]  /*13f0*/  @UP1 ULDC UR6, c[0x0][0xdb0] ;  /* 0x00036c0000061ab9 */ /* 0x000fe20000000800 */
[----:B------:R-:W-:-:S02]  /*1400*/  PLOP3.LUT P0, PT, PT, PT, UP0, 0x80, 0x0 ;  /* 0x000000000000781c */ /* 0x000fc40003f0f008 */
[----:B------:R-:W-:-:S04]  /*1410*/  VIADD R0, R113, 0xaf ;  /* 0x000000af71007836 */ /* 0x000fc80000000000 */
[----:B------:R-:W-:-:S03]  /*1420*/  IMAD.HI R0, R0, 0x2e8ba2e9, RZ ;  /* 0x2e8ba2e900007827 */ /* 0x000fc600078e02ff */
[----:B------:R-:W-:Y:S02]  /*1430*/  ULEA.HI UR4, UR61, UR61, URZ, 0x1 ;  /* 0x0000003d3d047291 */ /* 0x000fe4000f8f083f */
[----:B------:R-:W-:Y:S02]  /*1440*/  SHF.R.U32.HI R3, RZ, 0x1f, R0 ;  /* 0x0000001fff037819 */ /* 0x000fe40000011600 */
[----:B------:R-:W-:Y:S02]  /*1450*/  ULOP3.LUT UR7, UR4, 0x1e, URZ, 0xc0, !UPT ;  /* 0x0000001e04077892 */ /* 0x000fe4000f8ec03f */
[----:B------:R-:W-:Y:S01]  /*1460*/  LEA.HI.SX32 R112, R0, R3, 0x1b ;  /* 0x0000000300707211 */ /* 0x000fe200078fdaff */
[----:B------:R-:W-:Y:S02]  /*1470*/  UIMAD.WIDE.U32 UR4, UR10, UR5, URZ ;  /* 0x000000050a0472a5 */ /* 0x000fe4000f8e003f */
[----:B------:R-:W-:Y:S02]  /*1480*/  UIADD3 UR7, UR61, -UR7, URZ ;  /* 0x800000073d077290 */ /* 0x000fe4000fffe03f */
[----:B------:R-:W-:-:S02]  /*1490*/  @UP1 USHF.R.U32.HI UR11, URZ, UR6, UR5 ;  /* 0x000000063f0b1299 */ /* 0x000fc40008011605 */
[----:B------:R-:W-:-:S03]  /*14a0*/  ULEA UR7, UR7, UR8, 0xd ;  /* 0x0000000807077291 */ /* 0x000fc6000f8e683f */
[----:B------:R-:W-:Y:S01]  /*14b0*/  @UP2 ULDC.64 UR8, c[0x0][0xdb8] ;  /* 0x00036e0000082ab9 */ /* 0x000fe20000000a00 */
[----:B------:R-:W-:Y:S01]  /*14c0*/  USHF.R.U32.HI UR7, URZ, 0x4, UR7 ;  /* 0x000000043f077899 */ /* 0x000fe20008011607 */
[----:B------:R-:W-:Y:S01]  /*14d0*/  IMAD.U32 R224, RZ, RZ, UR11 ;  /* 0x0000000bffe07e24 */ /* 0x000fe2000f8e00ff */
[----:B------:R-:W-:Y:S02]  /*14e0*/  UIMAD.WIDE.U32 UR4, UR11, UR8, URZ ;  /* 0x000000080b0472a5 */ /* 0x000fe4000f8e003f */
[----:B------:R-:W-:Y:S01]  /*14f0*/  UMOV UR36, UR11 ;  /* 0x0000000b00247c82 */ /* 0x000fe20008000000 */
[----:B------:R-:W-:Y:S02]  /*1500*/  ULOP3.LUT UR48, UR7, 0x3fff, URZ, 0xc0, !UPT ;  /* 0x00003fff07307892 */ /* 0x000fe4000f8ec03f */
[----:B------:R-:W-:Y:S02]  /*1510*/  @UP2 USHF.R.U32.HI UR36, URZ, UR9, UR5 ;  /* 0x000000093f242299 */ /* 0x000fe40008011605 */
[----:B------:R-:W-:-:S02]  /*1520*/  UMOV UR4, UR10 ;  /* 0x0000000a00047c82 */ /* 0x000fc40008000000 */
[----:B------:R-:W-:Y:S01]  /*1530*/  IMAD.U32 R223, RZ, RZ, UR4 ;  /* 0x00000004ffdf7e24 */ /* 0x000fe2000f8e00ff */
[----:B------:R-:W-:Y:S07]  /*1540*/  @!P0 BRA `(.L_x_128) ;  /* 0x0000000000408947 */ /* 0x000fee0003800000 */
        /* <DEDUP_REMOVED lines=16> */
.L_x_128:
[----:B------:R-:W-:Y:S02]  /*1650*/  LOP3.LUT R0, R221, 0x1, RZ, 0xc0, !PT ;  /* 0x00000001dd007812 */ /* 0x000fe400078ec0ff */
[----:B------:R-:W-:Y:S02]  /*1660*/  ISETP.NE.AND P0, PT, R18, 0x3, PT ;  /* 0x000000031200780c */ /* 0x000fe40003f05270 */
[----:B------:R-:W-:-:S04]  /*1670*/  SHF.L.U32 R0, R0, 0x1f, RZ ;  /* 0x0000001f00007819 */ /* 0x000fc800000006ff */
[----:B------:R-:W1:Y:S02]  /*1680*/  SYNCS.PHASECHK.TRANS64.TRYWAIT P1, [UR39+0x34800], R0 ;  /* 0x03480000ff0075a7 */ /* 0x000e640008020167 */
[----:B-1----:R-:W-:Y:S05]  /*1690*/  @!P1 BRA `(.L_x_129) ;  /* 0x000000e000689947 */ /* 0x002fea0003800000 */
.L_x_219:
[----:B------:R-:W-:Y:S05]  /*16a0*/  @!P0 BRA `(.L_x_130) ;  /* 0x0000000000048947 */ /* 0x000fea0003800000 */
[----:B------:R-:W-:Y:S01]  /*16b0*/  BPT.TRAP 0x1 ;  /* 0x000000040000795c */ /* 0x000fe20000300000 */
.L_x_130:
[----:B------:R-:W-:Y:S02]  /*16c0*/  IMAD.U32 R12, RZ, RZ, UR38 ;  /* 0x00000026ff0c7e24 */ /* 0x000fe4000f8e00ff */
[----:B-1----:R-:W-:-:S03]  /*16d0*/  IMAD.U32 R3, RZ, RZ, UR60 ;  /* 0x0000003cff037e24 */ /* 0x002fc6000f8e00ff */
[----:B------:R-:W-:Y:S02]  /*16e0*/  LEA R12, R12, UR39, 0x3 ;  /* 0x000000270c0c7c11 */ /* 0x000fe4000f8e18ff */
[----:B------:R-:W-:-:S04]  /*16f0*/  SHF.L.U32 R3, R3, 0x1f, RZ ;  /* 0x0000001f03037819 */ /* 0x000fc800000006ff */
[----:B------:R1:W2:Y:S01]  /*1700*/  SYNCS.PHASECHK.TRANS64.TRYWAIT P1, [R12+URZ+0x34830], R3 ;  /* 0x034830030c0075a7 */ /* 0x0002a2000802017f */
[----:B------:R-:W-:Y:S05]  /*1710*/  @!P0 BRA `(.L_x_131) ;  /* 0x0000000000048947 */ /* 0x000fea0003800000 */
[----:B------:R-:W-:Y:S01]  /*1720*/  BPT.TRAP 0x1 ;  /* 0x000000040000795c */ /* 0x000fe20000300000 */
.L_x_131:
[----:B--2---:R-:W-:Y:S05]  /*1730*/  @P1 BRA `(.L_x_132) ;  /* 0x0000000000081947 */ /* 0x004fea0003800000 */
[----:B------:R-:W2:Y:S02]  /*1740*/  SYNCS.PHASECHK.TRANS64.TRYWAIT P1, [R12+URZ+0x34830], R3 ;  /* 0x034830030c0075a7 */ /* 0x000ea4000802017f */
[----:B--2---:R-:W-:Y:S05]  /*1750*/  @!P1 BRA `(.L_x_133) ;  /* 0x000000e000509947 */ /* 0x004fea0003800000 */
.L_x_132:
[----:B------:R-:W-:Y:S05]  /*1760*/  WARPSYNC.ALL ;  /* 0x0000000000007948 */ /* 0x000fea0003800000 */
[----:B------:R-:W-:Y:S01]  /*1770*/  UIADD3 UR4, UR39, 0x1e400, URZ ;  /* 0x0001e40027047890 */ /* 0x000fe2000fffe03f */
[----:B------:R-:W-:Y:S01]  /*1780*/  WARPGROUP.ARRIVE ;  /* 0x00000000000079c5 */ /* 0x000fe20000000000 */
[----:B------:R-:W-:Y:S02]  /*1790*/  ULOP3.LUT UR48, UR48, 0x10000, URZ, 0xfc, !UPT ;  /* 0x0001000030307892 */ /* 0x000fe4000f8efc3f */
[----:B------:R-:W-:Y:S01]  /*17a0*/  USHF.R.U32.HI UR4, URZ, 0x4, UR4 ;  /* 0x000000043f047899 */ /* 0x000fe20008011604 */
[----:B------:R-:W-:Y:S01]  /*17b0*/  UMOV UR41, 0x40000040 ;  /* 0x4000004000297882 */ /* 0x000fe20000000000 */
[----:B------:R-:W-:-:S02]  /*17c0*/  UMOV UR43, 0x40000040 ;  /* 0x40000040002b7882 */ /* 0x000fc40000000000 */
[----:B------:R-:W-:Y:S01]  /*17d0*/  ULOP3.LUT UR6, UR4, 0x3fff, URZ, 0xc0, !UPT ;  /* 0x00003fff04067892 */ /* 0x000fe2000f8ec03f */
[----:B------:R-:W-:Y:S01]  /*17e0*/  IMAD.U32 R9, RZ, RZ, UR41 ;  /* 0x00000029ff097e24 */ /* 0x000fe2000f8e00ff */
[----:B------:R-:W-:Y:S01]  /*17f0*/  UMOV UR40, UR48 ;  /* 0x0000003000287c82 */ /* 0x000fe20008000000 */
[----:B------:R-:W-:Y:S01]  /*1800*/  UMOV UR5, UR41 ;  /* 0x0000002900057c82 */ /* 0x000fe20008000000 */
[----:B------:R-:W-:Y:S01]  /*1810*/  ULOP3.LUT UR7, UR6, 0x10000, URZ, 0xfc, !UPT ;  /* 0x0001000006077892 */ /* 0x000fe2000f8efc3f */
[----:B------:R-:W-:Y:S01]  /*1820*/  IMAD.U32 R8, RZ, RZ, UR40 ;  /* 0x00000028ff087e24 */ /* 0x000fe2000f8e00ff */
[----:B------:R-:W-:Y:S01]  /*1830*/  UMOV UR4, UR40 ;  /* 0x0000002800047c82 */ /* 0x000fe20008000000 */
[----:B------:R-:W-:Y:S01]  /*1840*/  UMOV UR8, UR40 ;  /* 0x0000002800087c82 */ /* 0x000fe20008000000 */
[----:B------:R-:W-:Y:S02]  /*1850*/  UIMAD UR37, UR38, 0xb00, UR7 ;  /* 0x00000b00262578a4 */ /* 0x000fe4000f8e0207 */
[----:B------:R-:W-:Y:S01]  /*1860*/  IMAD.U32 R0, RZ, RZ, UR7 ;  /* 0x00000007ff007e24 */ /* 0x000fe2000f8e00ff */
[----:B------:R-:W-:Y:S01]  /*1870*/  UMOV UR7, 0x40000040 ;  /* 0x4000004000077882 */ /* 0x000fe20000000000 */
[----:B------:R-:W-:-:S02]  /*1880*/  UIADD3 UR6, UR37, 0x80, URZ ;  /* 0x0000008025067890 */ /* 0x000fc4000fffe03f */
[----:B------:R-:W-:Y:S02]  /*1890*/  UIADD3 UR10, UR37, 0x100, URZ ;  /* 0x00000100250a7890 */ /* 0x000fe4000fffe03f */
[----:B------:R-:W-:Y:S01]  /*18a0*/  UMOV UR42, UR37 ;  /* 0x00000025002a7c82 */ /* 0x000fe20008000000 */
[----:B------:R-:W-:Y:S01]  /*18b0*/  UMOV UR9, UR41 ;  /* 0x0000002900097c82 */ /* 0x000fe20008000000 */
[----:B------:R-:W-:Y:S01]  /*18c0*/  HGMMA.64x16x16.F32.BF16 R104, gdesc[UR40], RZ, !UPT, gsb0 ;  /* 0x00200000286879f0 */ /* 0x000fe2000c0018ff */
[----:B------:R-:W-:Y:S01]  /*18d0*/  UMOV UR11, 0x40000040 ;  /* 0x40000040000b7882 */ /* 0x000fe20000000000 */
[----:B------:R-:W-:Y:S01]  /*18e0*/  UIADD3 UR14, UR37, 0x180, URZ ;  /* 0x00000180250e7890 */ /* 0x000fe2000fffe03f */
[----:B------:R-:W-:Y:S01]  /*18f0*/  UMOV UR12, UR40 ;  /* 0x00000028000c7c82 */ /* 0x000fe20008000000 */
[----:B------:R-:W-:Y:S01]  /*1900*/  UMOV UR13, UR41 ;  /* 0x00000029000d7c82 */ /* 0x000fe20008000000 */
        /* <DEDUP_REMOVED lines=21> */
[----:B------:R-:W-:Y:S01]  /*1a60*/  UMOV UR43, 0x40000040 ;  /* 0x40000040002b7882 */ /* 0x000fe20000000000 */
[----:B------:R-:W-:Y:S01]  /*1a70*/  UIADD3 UR46, UR37, 0x604, URZ ;  /* 0x00000604252e7890 */ /* 0x000fe2000fffe03f */
[----:B------:R-:W-:Y:S01]  /*1a80*/  UMOV UR47, 0x40000040 ;  /* 0x40000040002f7882 */ /* 0x000fe20000000000 */
[----:B------:R-:W-:Y:S01]  /*1a90*/  UIADD3 UR50, UR37, 0x606, URZ ;  /* 0x0000060625327890 */ /* 0x000fe2000fffe03f */
[----:B------:R-:W-:Y:S01]  /*1aa0*/  UMOV UR51, 0x40000040 ;  /* 0x4000004000337882 */ /* 0x000fe20000000000 */
        /* <DEDUP_REMOVED lines=50> */
[----:B------:R-:W-:Y:S02]  /*1dd0*/  UMOV UR41, 0x40000040 ;  /* 0x4000004000297882 */ /* 0x000fe40000000000 */
[----:B------:R-:W-:Y:S01]  /*1de0*/  UMOV UR9, UR41 ;  /* 0x0000002900097c82 */ /* 0x000fe20008000000 */
[----:B------:R-:W-:Y:S01]  /*1df0*/  UMOV UR13, UR41 ;  /* 0x00000029000d7c82 */ /* 0x000fe20008000000 */
[----:B------:R-:W-:Y:S01]  /*1e00*/  UMOV UR17, UR41 ;  /* 0x0000002900117c82 */ /* 0x000fe20008000000 */
[----:B------:R-:W-:Y:S01]  /*1e10*/  UMOV UR21, UR41 ;  /* 0x0000002900157c82 */ /* 0x000fe20008000000 */
[----:B------:R-:W-:Y:S01]  /*1e20*/  UMOV UR25, UR41 ;  /* 0x0000002900197c82 */ /* 0x000fe20008000000 */
[----:B------:R-:W-:Y:S01]  /*1e30*/  UMOV UR29, UR41 ;  /* 0x00000029001d7c82 */ /* 0x000fe20008000000 */
[----:B------:R-:W-:Y:S01]  /*1e40*/  UMOV UR33, UR41 ;  /* 0x0000002900217c82 */ /* 0x000fe20008000000 */
[----:B------:R-:W-:Y:S01]  /*1e50*/  IMAD.U32 R7, RZ, RZ, UR41 ;  /* 0x00000029ff077e24 */ /* 0x000fe2000f8e00ff */
[----:B------:R-:W-:-:S02]  /*1e60*/  WARPGROUP.DEPBAR.LE gsb0, 0x0 ;  /* 0x00008000000079c5 */ /* 0x000fc40000010000 */
[----:B------:R-:W-:-:S06]  /*1e70*/  WARPGROUP.ARRIVE ;  /* 0x00000000000079c5 */ /* 0x000fcc0000000000 */
[----:B------:R-:W-:Y:S01]  /*1e80*/  HGMMA.64x16x16.F32.BF16 R24, gdesc[UR4], RZ, !UPT, gsb0 ;  /* 0x00200000041879f0 */ /* 0x000fe2000c0018ff */
[----:B------:R-:W-:Y:S02]  /*1e90*/  UIADD3 UR4, UR48, 0x2, URZ ;  /* 0x0000000230047890 */ /* 0x000fe4000fffe03f */
[----:B------:R-:W-:Y:S01]  /*1ea0*/  UIADD3 UR6, UR37, 0x2, URZ ;  /* 0x0000000225067890 */ /* 0x000fe2000fffe03f */
[----:B------:R-:W-:Y:S01]  /*1eb0*/  UMOV UR5, UR41 ;  /* 0x0000002900057c82 */ /* 0x000fe20008000000 */
[----:B------:R-:W-:-:S03]  /*1ec0*/  UMOV UR7, 0x40000040 ;  /* 0x4000004000077882 */ /* 0x000fc60000000000 */
[----:B------:R-:W-:Y:S02]  /*1ed0*/  UMOV UR40, UR4 ;  /* 0x0000000400287c82 */ /* 0x000fe40008000000 */
        /* <DEDUP_REMOVED lines=15> */
[----:B------:R-:W-:Y:S01]  /*1fd0*/  HGMMA.64x16x16.F32.BF16 R104, gdesc[UR40], R104, gsb0 ;  /* 0x00200000286879f0 */ /* 0x000fe20008001868 */
[----:B------:R-:W-:Y:S02]  /*1fe0*/  UMOV UR43, 0x40000040 ;  /* 0x40000040002b7882 */ /* 0x000fe40000000000 */
[----:B------:R-:W-:Y:S02]  /*1ff0*/  WARPGROUP.DEPBAR.LE gsb0, 0x0 ;  /* 0x00008000000079c5 */ /* 0x000fe40000010000 */
[----:B------:R-:W-:-:S06]  /*2000*/  WARPGROUP.ARRIVE ;  /* 0x00000000000079c5 */ /* 0x000fcc0000000000 */
[----:B------:R-:W-:Y:S01]  /*2010*/  HGMMA.64x16x16.F32.BF16 R96, gdesc[UR4], R96, gsb0 ;  /* 0x00200000046079f0 */ /* 0x000fe20008001860 */
[----:B------:R-:W-:Y:S02]  /*2020*/  UIADD3 UR4, UR37, 0x202, URZ ;  /* 0x0000020225047890 */ /* 0x000fe4000fffe03f */
[----:B------:R-:W-:Y:S01]  /*2030*/  UIADD3 UR6, UR37, 0x482, URZ ;  /* 0x0000048225067890 */ /* 0x000fe2000fffe03f */
[----:B------:R-:W-:Y:S01]  /*2040*/  UMOV UR5, UR41 ;  /* 0x0000002900057c82 */ /* 0x000fe20008000000 */
[----:B------:R-:W-:-:S03]  /*2050*/  UMOV UR7, 0x40000040 ;  /* 0x4000004000077882 */ /* 0x000fc60000000000 */
[----:B------:R-:W-:Y:S01]  /*2060*/  UMOV UR18, UR4 ;  /* 0x0000000400127c82 */ /* 0x000fe20008000000 */
[----:B------:R-:W-:Y:S01]  /*2070*/  UMOV UR4, UR40 ;  /* 0x0000002800047c82 */ /* 0x000fe20008000000 */
        /* <DEDUP_REMOVED lines=137> */
[----:B-12---:R-:W-:Y:S01]  /*2910*/  IMAD.U32 R3, RZ, RZ, UR41 ;  /* 0x00000029ff037e24 */ /* 0x006fe2000f8e00ff */
        /* <DEDUP_REMOVED lines=84> */
[----:B------:R-:W-:Y:S01]  /*2e60*/  UMOV UR7, 0x40000040 ;  /* 0x4000004000077882 */ /* 0x000fe20000000000 */
        /* <DEDUP_REMOVED lines=14> */
[----:B------:R-:W-:-:S02]  /*2f50*/  WARPGROUP.DEPBAR.LE gsb0, 0x0 ;  /* 0x00008000000079c5 */ /* 0x000fc40000010000 */
[----:B------:R-:W-:-:S06]  /*2f60*/  WARPGROUP.ARRIVE ;  /* 0x00000000000079c5 */ /* 0x000fcc0000000000 */
[----:B------:R-:W-:Y:S01]  /*2f70*/  HGMMA.64x16x16.F32.BF16 R104, gdesc[UR4], R104, gsb0 ;  /* 0x00200000046879f0 */ /* 0x000fe20008001868 */
[----:B------:R-:W-:Y:S01]  /*2f80*/  UMOV UR6, UR10 ;  /* 0x0000000a00067c82 */ /* 0x000fe20008000000 */
[----:B------:R-:W-:Y:S01]  /*2f90*/  UMOV UR7, 0x40000040 ;  /* 0x4000004000077882 */ /* 0x000fe20000000000 */
[----:B------:R-:W-:Y:S01]  /*2fa0*/  UMOV UR10, UR14 ;  /* 0x0000000e000a7c82 */ /* 0x000fe20008000000 */
[----:B------:R-:W-:Y:S01]  /*2fb0*/  UMOV UR14, UR18 ;  /* 0x00000012000e7c82 */ /* 0x000fe20008000000 */
        /* <DEDUP_REMOVED lines=9> */
[----:B------:R-:W-:-:S06]  /*3050*/  UMOV UR7, 0x40000040 ;  /* 0x4000004000077882 */ /* 0x000fcc0000000000 */
[----:B------:R-:W-:Y:S01]  /*3060*/  UMOV UR18, UR6 ;  /* 0x0000000600127c82 */ /* 0x000fe20008000000 */
[----:B------:R-:W-:Y:S01]  /*3070*/  UIADD3 UR6, UR37, 0xa00, URZ ;  /* 0x00000a0025067890 */ /* 0x000fe2000fffe03f */
[----:B------:R-:W-:Y:S02]  /*3080*/  WARPGROUP.DEPBAR.LE gsb0, 0x0 ;  /* 0x00008000000079c5 */ /* 0x000fe40000010000 */
[----:B------:R-:W-:-:S06]  /*3090*/  WARPGROUP.ARRIVE ;  /* 0x00000000000079c5 */ /* 0x000fcc0000000000 */
[----:B------:R-:W-:Y:S01]  /*30a0*/  HGMMA.64x16x16.F32.BF16 R80, gdesc[UR8], R80, gsb0 ;  /* 0x00200000085079f0 */ /* 0x000fe20008001850 */
[----:B------:R-:W-:Y:S02]  /*30b0*/  UIADD3 UR8, UR37, 0xa80, URZ ;  /* 0x00000a8025087890 */ /* 0x000fe4000fffe03f */
[----:B------:R-:W-:Y:S01]  /*30c0*/  UIADD3 UR10, UR37, 0x582, URZ ;  /* 0x00000582250a7890 */ /* 0x000fe2000fffe03f */
[----:B------:R-:W-:Y:S01]  /*30d0*/  UMOV UR9, 0x40000040 ;  /* 0x4000004000097882 */ /* 0x000fe20000000000 */
[----:B------:R-:W-:Y:S01]  /*30e0*/  UMOV UR11, 0x40000040 ;  /* 0x40000040000b7882 */ /* 0x000fe20000000000 */
[----:B------:R-:W-:Y:S01]  /*30f0*/  UMOV UR41, UR9 ;  /* 0x0000000900297c82 */ /* 0x000fe20008000000 */
[----:B------:R-:W-:Y:S01]  /*3100*/  UMOV UR33, UR9 ;  /* 0x0000000900217c82 */ /* 0x000fe20008000000 */
[----:B------:R-:W-:Y:S02]  /*3110*/  WARPGROUP.DEPBAR.LE gsb0, 0x0 ;  /* 0x00008000000079c5 */ /* 0x000fe40000010000 */
[----:B------:R-:W-:-:S06]  /*3120*/  WARPGROUP.ARRIVE ;  /* 0x00000000000079c5 */ /* 0x000fcc0000000000 */
[----:B------:R-:W-:Y:S01]  /*3130*/  HGMMA.64x16x16.F32.BF16 R72, gdesc[UR12], R72, gsb0 ;  /* 0x002000000c4879f0 */ /* 0x000fe20008001848 */
[----:B------:R-:W-:Y:S01]  /*3140*/  UIADD3 UR14, UR37, 0x782, URZ ;  /* 0x00000782250e7890 */ /* 0x000fe2000fffe03f */
[----:B------:R-:W-:Y:S01]  /*3150*/  UMOV UR13, UR9 ;  /* 0x00000009000d7c82 */ /* 0x000fe20008000000 */
[----:B------:R-:W-:Y:S01]  /*3160*/  UMOV UR15, 0x40000040 ;  /* 0x40000040000f7882 */ /* 0x000fe20000000000 */
        /* <DEDUP_REMOVED lines=27> */
[----:B------:R-:W-:Y:S01]  /*3320*/  UMOV UR6, UR8 ;  /* 0x0000000800067c82 */ /* 0x000fe20008000000 */
[----:B------:R-:W-:Y:S01]  /*3330*/  UMOV UR7, 0x40000040 ;  /* 0x4000004000077882 */ /* 0x000fe20000000000 */
[----:B------:R-:W-:-:S07]  /*3340*/  UIADD3 UR8, UR48, 0x402, URZ ;  /* 0x0000040230087890 */ /* 0x000fce000fffe03f */
[----:B------:R-:W-:Y:S01]  /*3350*/  UMOV UR40, UR8 ;  /* 0x0000000800287c82 */ /* 0x000fe20008000000 */
[----:B------:R-:W-:Y:S01]  /*3360*/  UMOV UR32, UR8 ;  /* 0x0000000800207c82 */ /* 0x000fe20008000000 */
[----:B------:R-:W-:Y:S01]  /*3370*/  UMOV UR12, UR8 ;  /* 0x00000008000c7c82 */ /* 0x000fe20008000000 */
[----:B------:R-:W-:Y:S01]  /*3380*/  UMOV UR16, UR8 ;  /* 0x0000000800107c82 */ /* 0x000fe20008000000 */
[----:B------:R-:W-:Y:S01]  /*3390*/  UMOV UR20, UR8 ;  /* 0x0000000800147c82 */ /* 0x000fe20008000000 */
[----:B------:R-:W-:Y:S01]  /*33a0*/  UMOV UR24, UR8 ;  /* 0x0000000800187c82 */ /* 0x000fe20008000000 */
[----:B------:R-:W-:Y:S01]  /*33b0*/  UMOV UR28, UR8 ;  /* 0x00000008001c7c82 */ /* 0x000fe20008000000 */
        /* <DEDUP_REMOVED lines=185> */
[----:B------:R-:W-:Y:S05]  /*3f50*/  @!P0 BRA `(.L_x_134) ;  /* 0x0000000000048947 */ /* 0x000fea0003800000 */
[----:B------:R-:W-:Y:S01]  /*3f60*/  BPT.TRAP 0x1 ;  /* 0x000000040000795c */ /* 0x000fe20000300000 */
.L_x_134:
[----:B------:R-:W-:Y:S01]  /*3f70*/  IMAD.IADD R11, R228, 0x1, R113 ;  /* 0x00000001e40b7824 */ /* 0x000fe200078e0271 */
[----:B------:R-:W-:Y:S01]  /*3f80*/  P2R R114, PR, RZ, 0x1 ;  /* 0x00000001ff727803 */ /* 0x000fe20000000000 */
[----:B------:R-:W-:Y:S01]  /*3f90*/  ULDC UR6, c[0x0][0x988] ;  /* 0x0002620000067ab9 */ /* 0x000fe20000000800 */
[----:B------:R-:W2:Y:S01]  /*3fa0*/  LDL R116, [R1] ;  /* 0x0000000001747983 */ /* 0x000ea20000100800 */
[----:B------:R-:W-:-:S05]  /*3fb0*/  IMAD R20, R112, -0xb0, R11 ;  /* 0xffffff5070147824 */ /* 0x000fca00078e020b */
[C---:B------:R-:W-:Y:S02]  /*3fc0*/  ISETP.GT.AND P4, PT, R20.reuse, RZ, PT ;  /* 0x000000ff1400720c */ /* 0x040fe40003f84270 */
[C---:B------:R-:W-:Y:S02]  /*3fd0*/  ISETP.GT.AND P3, PT, R20.reuse, 0x1, PT ;  /* 0x000000011400780c */ /* 0x040fe40003f64270 */
[----:B------:R-:W-:Y:S02]  /*3fe0*/  ISETP.GT.AND P1, PT, R20, 0x8, PT ;  /* 0x000000081400780c */ /* 0x000fe40003f24270 */
[----:B------:R-:W-:Y:S02]  /*3ff0*/  FSEL R13, R104, -INF , P4 ;  /* 0xff800000680d7808 */ /* 0x000fe40002000000 */
[----:B------:R-:W-:Y:S02]  /*4000*/  FSEL R14, R105, -INF , P3 ;  /* 0xff800000690e7808 */ /* 0x000fe40001800000 */
[----:B------:R-:W-:-:S02]  /*4010*/  ISETP.GT.AND P2, PT, R20, 0x9, PT ;  /* 0x000000091400780c */ /* 0x000fc40003f44270 */
[----:B------:R-:W-:Y:S02]  /*4020*/  FSEL R105, R108, -INF , P1 ;  /* 0xff8000006c697808 */ /* 0x000fe40000800000 */
[----:B------:R-:W-:Y:S02]  /*4030*/  FMNMX.FTZ R10, R13, R14, !PT ;  /* 0x0000000e0d0a7209 */ /* 0x000fe40007810000 */
[C---:B------:R-:W-:Y:S02]  /*4040*/  ISETP.GT.AND P6, PT, R20.reuse, 0x10, PT ;  /* 0x000000101400780c */ /* 0x040fe40003fc4270 */
[----:B------:R-:W-:Y:S02]  /*4050*/  FSEL R109, R109, -INF , P2 ;  /* 0xff8000006d6d7808 */ /* 0x000fe40001000000 */
[----:B------:R-:W-:Y:S02]  /*4060*/  FMNMX.FTZ R10, R105, R10, !PT ;  /* 0x0000000a690a7209 */ /* 0x000fe40007810000 */
[----:B------:R-:W-:-:S02]  /*4070*/  ISETP.GT.AND P5, PT, R20, 0x11, PT ;  /* 0x000000111400780c */ /* 0x000fc40003fa4270 */
[----:B------:R-:W-:Y:S02]  /*4080*/  FSEL R115, R96, -INF , P6 ;  /* 0xff80000060737808 */ /* 0x000fe40003000000 */
[----:B------:R-:W-:Y:S02]  /*4090*/  FMNMX.FTZ R10, R109, R10, !PT ;  /* 0x0000000a6d0a7209 */ /* 0x000fe40007810000 */
[----:B------:R-:W-:Y:S02]  /*40a0*/  FSEL R15, R106, -INF , P4 ;  /* 0xff8000006a0f7808 */ /* 0x000fe40002000000 */
[----:B------:R-:W-:Y:S02]  /*40b0*/  ISETP.GT.AND P4, PT, R20, 0x18, PT ;  /* 0x000000181400780c */ /* 0x000fe40003f84270 */
[----:B------:R-:W-:Y:S02]  /*40c0*/  FSEL R117, R97, -INF , P5 ;  /* 0xff80000061757808 */ /* 0x000fe40002800000 */
[----:B------:R-:W-:-:S02]  /*40d0*/  FMNMX.FTZ R10, R115, R10, !PT ;  /* 0x0000000a730a7209 */ /* 0x000fc40007810000 */
[----:B------:R-:W-:Y:S02]  /*40e0*/  FSEL R107, R107, -INF , P3 ;  /* 0xff8000006b6b7808 */ /* 0x000fe40001800000 */
[----:B------:R-:W-:Y:S02]  /*40f0*/  ISETP.GT.AND P3, PT, R20, 0x19, PT ;  /* 0x000000191400780c */ /* 0x000fe40003f64270 */
[----:B------:R-:W-:Y:S02]  /*4100*/  FSEL R119, R100, -INF , P4 ;  /* 0xff80000064777808 */ /* 0x000fe40002000000 */
[----:B------:R-:W-:Y:S02]  /*4110*/  FMNMX.FTZ R10, R117, R10, !PT ;  /* 0x0000000a750a7209 */ /* 0x000fe40007810000 */
[----:B------:R-:W-:Y:S02]  /*4120*/  FSEL R21, R110, -INF , P1 ;  /* 0xff8000006e157808 */ /* 0x000fe40000800000 */
        /* <DEDUP_REMOVED lines=8> */
[C---:B------:R-:W-:Y:S02]  /*41b0*/  ISETP.GT.AND P6, PT, R20.reuse, 0x28, PT ;  /* 0x000000281400780c */ /* 0x040fe40003fc4270 */
        /* <DEDUP_REMOVED lines=98> */
[----:B------:R-:W-:Y:S02]  /*47e0*/  ISETP.GT.AND P0, PT, R20, 0x89, PT ;  /* 0x000000891400780c */ /* 0x000fe40003f04270 */
[----:B------:R-:W-:-:S02]  /*47f0*/  FSEL R175, R44, -INF , P6 ;  /* 0xff8000002caf7808 */ /* 0x000fc40003000000 */
[----:B------:R-:W-:Y:S02]  /*4800*/  FMNMX.FTZ R10, R137, R10, !PT ;  /* 0x0000000a890a7209 */ /* 0x000fe40007810000 */
[----:B------:R-:W-:Y:S02]  /*4810*/  FSEL R51, R51, -INF , P5 ;  /* 0xff80000033337808 */ /* 0x000fe40002800000 */
        /* <DEDUP_REMOVED lines=15> */
[----:B------:R-:W-:-:S02]  /*4910*/  FSEL R185, R37, -INF , P2 ;  /* 0xff80000025b97808 */ /* 0x000fc40001000000 */
[----:B------:R-:W-:Y:S02]  /*4920*/  FMNMX.FTZ R10, R183, R10, !PT ;  /* 0x0000000ab70a7209 */ /* 0x000fe40007810000 */
[----:B------:R-:W-:Y:S02]  /*4930*/  ISETP.GT.AND P3, PT, R20, 0xa0, PT ;  /* 0x000000a01400780c */ /* 0x000fe40003f64270 */
[----:B------:R-:W-:Y:S02]  /*4940*/  FSEL R41, R54, -INF , P4 ;  /* 0xff80000036297808 */ /* 0x000fe40002000000 */
[----:B------:R-:W-:Y:S02]  /*4950*/  FSEL R187, R24, -INF , P3 ;  /* 0xff80000018bb7808 */ /* 0x000fe40001800000 */
[----:B------:R-:W-:Y:S02]  /*4960*/  FMNMX.FTZ R10, R185, R10, !PT ;  /* 0x0000000ab90a7209 */ /* 0x000fe40007810000 */
[----:B------:R-:W-:-:S02]  /*4970*/  ISETP.GT.AND P4, PT, R20, 0xa1, PT ;  /* 0x000000a11400780c */ /* 0x000fc40003f84270 */
[----:B------:R-:W-:Y:S02]  /*4980*/  FMNMX.FTZ R10, R187, R10, !PT ;  /* 0x0000000abb0a7209 */ /* 0x000fe40007810000 */
[----:B------:R-:W-:Y:S02]  /*4990*/  FSEL R191, R25, -INF , P4 ;  /* 0xff80000019bf7808 */ /* 0x000fe40002000000 */
[----:B------:R-:W-:Y:S02]  /*49a0*/  ISETP.GT.AND P5, PT, R20, 0xa8, PT ;  /* 0x000000a81400780c */ /* 0x000fe40003fa4270 */
[----:B------:R-:W-:Y:S02]  /*49b0*/  FMNMX.FTZ R10, R191, R10, !PT ;  /* 0x0000000abf0a7209 */ /* 0x000fe40007810000 */
[----:B------:R-:W-:Y:S02]  /*49c0*/  FSEL R189, R28, -INF , P5 ;  /* 0xff8000001cbd7808 */ /* 0x000fe40002800000 */
[----:B------:R-:W-:-:S02]  /*49d0*/  ISETP.GT.AND P6, PT, R20, 0xa9, PT ;  /* 0x000000a91400780c */ /* 0x000fc40003fc4270 */
[----:B------:R-:W-:Y:S02]  /*49e0*/  FMNMX.FTZ R10, R189, R10, !PT ;  /* 0x0000000abd0a7209 */ /* 0x000fe40007810000 */
[----:B------:R-:W-:Y:S02]  /*49f0*/  FSEL R193, R29, -INF , P6 ;  /* 0xff8000001dc17808 */ /* 0x000fe40003000000 */
[----:B------:R-:W-:Y:S02]  /*4a00*/  P2R R32, PR, RZ, 0x8 ;  /* 0x00000008ff207803 */ /* 0x000fe40000000000 */
[----:B------:R-:W-:Y:S01]  /*4a10*/  FMNMX.FTZ R24, R193, R10, !PT ;  /* 0x0000000ac1187209 */ /* 0x000fe20007810000 */
[----:B------:R-:W-:Y:S01]  /*4a20*/  IMAD.U32 R10, RZ, RZ, UR6 ;  /* 0x00000006ff0a7e24 */ /* 0x000fe2000f8e00ff */
[----:B------:R-:W-:Y:S02]  /*4a30*/  P2R R40, PR, RZ, 0x1 ;  /* 0x00000001ff287803 */ /* 0x000fe40000000000 */
[----:B------:R-:W-:Y:S01]  /*4a40*/  P2R R36, PR, RZ, 0x2 ;  /* 0x00000002ff247803 */ /* 0x000fe20000000000 */
[----:B------:R-:W1:Y:S01]  /*4a50*/  SHFL.BFLY PT, R11, R24, 0x2, 0x1f ;  /* 0x0c401f00180b7f89 */ /* 0x000e6200000e0000 */
[----:B------:R-:W-:-:S02]  /*4a60*/  P2R R33, PR, RZ, 0x4 ;  /* 0x00000004ff217803 */ /* 0x000fc40000000000 */
[C---:B------:R-:W-:Y:S02]  /*4a70*/  ISETP.GT.AND P2, PT, R20.reuse, 0x88, PT ;  /* 0x000000881400780c */ /* 0x040fe40003f44270 */
[C---:B------:R-:W-:Y:S02]  /*4a80*/  ISETP.GT.AND P1, PT, R20.reuse, 0x89, PT ;  /* 0x000000891400780c */ /* 0x040fe40003f24270 */
[----:B------:R-:W-:Y:S02]  /*4a90*/  ISETP.GT.AND P0, PT, R20, 0x90, PT ;  /* 0x000000901400780c */ /* 0x000fe40003f04270 */
[----:B------:R-:W-:Y:S02]  /*4aa0*/  FSEL R47, R47, -INF , P1 ;  /* 0xff8000002f2f7808 */ /* 0x000fe40000800000 */
[----:B------:R-:W-:Y:S02]  /*4ab0*/  FSEL R29, R34, -INF , P0 ;  /* 0xff800000221d7808 */ /* 0x000fe40000000000 */
[----:B------:R-:W-:-:S02]  /*4ac0*/  ISETP.NE.AND P0, PT, R40, RZ, PT ;  /* 0x000000ff2800720c */ /* 0x000fc40003f05270 */
[----:B------:R-:W-:Y:S02]  /*4ad0*/  ISETP.NE.AND P1, PT, R36, RZ, PT ;  /* 0x000000ff2400720c */ /* 0x000fe40003f25270 */
[----:B------:R-:W-:Y:S02]  /*4ae0*/  FSEL R35, R35, -INF , P0 ;  /* 0xff80000023237808 */ /* 0x000fe40000000000 */
[----:B------:R-:W-:Y:S02]  /*4af0*/  ISETP.NE.AND P0, PT, R114, RZ, PT ;  /* 0x000000ff7200720c */ /* 0x000fe40003f05270 */
[----:B-1----:R-:W-:-:S05]  /*4b00*/  FMNMX.FTZ R28, R24, R11, !PT ;  /* 0x0000000b181c7209 */ /* 0x002fca0007810000 */
[----:B------:R-:W1:Y:S02]  /*4b10*/  SHFL.BFLY PT, R11, R28, 0x1, 0x1f ;  /* 0x0c201f001c0b7f89 */ /* 0x000e6400000e0000 */
[----:B-1----:R-:W-:-:S04]  /*4b20*/  FMNMX.FTZ R11, R28, R11, !PT ;  /* 0x0000000b1c0b7209 */ /* 0x002fc80007810000 */
[C---:B------:R-:W-:Y:S01]  /*4b30*/  FSETP.NEU.FTZ.AND P3, PT, R11.reuse, -INF , PT ;  /* 0xff8000000b00780b */ /* 0x040fe20003f7d000 */
[----:B------:R-:W-:-:S05]  /*4b40*/  FMUL.FTZ R25, R11, R10 ;  /* 0x0000000a0b197220 */ /* 0x000fca0000410000 */
[----:B------:R-:W-:Y:S02]  /*4b50*/  FSEL R20, R25, RZ, P3 ;  /* 0x000000ff19147208 */ /* 0x000fe40001800000 */
[----:B------:R-:W-:Y:S02]  /*4b60*/  FSEL R25, R46, -INF , P2 ;  /* 0xff8000002e197808 */ /* 0x000fe40001000000 */
[----:B------:R-:W-:Y:S01]  /*4b70*/  ISETP.NE.AND P2, PT, R33, RZ, PT ;  /* 0x000000ff2100720c */ /* 0x000fe20003f45270 */
[-CC-:B------:R-:W-:Y:S01]  /*4b80*/  FFMA.FTZ R33, R14, R10.reuse, -R20.reuse ;  /* 0x0000000a0e217223 */ /* 0x180fe20000010814 */
[----:B------:R-:W-:Y:S01]  /*4b90*/  FMNMX.FTZ R14, R15, R107, !PT ;  /* 0x0000006b0f0e7209 */ /* 0x000fe20007810000 */
[-CC-:B------:R-:W-:Y:S01]  /*4ba0*/  FFMA.FTZ R178, R105, R10.reuse, -R20.reuse ;  /* 0x0000000a69b27223 */ /* 0x180fe20000010814 */
[-CC-:B------:R-:W-:Y:S01]  /*4bb0*/  FFMA.FTZ R105, R125, R10.reuse, -R20.reuse ;  /* 0x0000000a7d697223 */ /* 0x180fe20000010814 */
[--C-:B------:R-:W-:Y:S01]  /*4bc0*/  FFMA.FTZ R125, R145, R10, -R20.reuse ;  /* 0x0000000a917d7223 */ /* 0x100fe20000010814 */
[----:B------:R-:W-:Y:S01]  /*4bd0*/  FMNMX.FTZ R14, R21, R14, !PT ;  /* 0x0000000e150e7209 */ /* 0x000fe20007810000 */
[-CC-:B------:R-:W-:Y:S01]  /*4be0*/  FFMA.FTZ R176, R13, R10.reuse, -R20.reuse ;  /* 0x0000000a0db07223 */ /* 0x180fe20000010814 */
[----:B------:R-:W-:Y:S01]  /*4bf0*/  FSEL R145, R38, -INF , P1 ;  /* 0xff80000026917808 */ /* 0x000fe20000800000 */
[--C-:B------:R-:W-:Y:S01]  /*4c00*/  FFMA.FTZ R13, R135, R10, -R20.reuse ;  /* 0x0000000a870d7223 */ /* 0x100fe20000010814 */
[----:B------:R-:W-:Y:S01]  /*4c10*/  FMNMX.FTZ R14, R111, R14, !PT ;  /* 0x0000000e6f0e7209 */ /* 0x000fe20007810000 */
[-CC-:B------:R-:W-:Y:S01]  /*4c20*/  FFMA.FTZ R180, R115, R10.reuse, -R20.reuse ;  /* 0x0000000a73b47223 */ /* 0x180fe20000010814 */
[----:B------:R-:W-:Y:S01]  /*4c30*/  ISETP.NE.AND P3, PT, R32, RZ, PT ;  /* 0x000000ff2000720c */ /* 0x000fe20003f65270 */
        /* <DEDUP_REMOVED lines=18> */
[----:B------:R1:W-:Y:S01]  /*4d60*/  MUFU.EX2 R39, R13 ;  /* 0x0000000d00277308 */ /* 0x0003e20000000800 */
[----:B------:R-:W-:Y:S01]  /*4d70*/  FSEL R151, R31, -INF , P6 ;  /* 0xff8000001f977808 */ /* 0x000fe20003000000 */
[--C-:B------:R-:W-:Y:S01]  /*4d80*/  FFMA.FTZ R37, R109, R10, -R20.reuse ;  /* 0x0000000a6d257223 */ /* 0x100fe20000010814 */
[----:B------:R-:W-:Y:S01]  /*4d90*/  FMNMX.FTZ R14, R91, R14, !PT ;  /* 0x0000000e5b0e7209 */ /* 0x000fe20007810000 */
[-CC-:B------:R-:W-:Y:S01]  /*4da0*/  FFMA.FTZ R206, R123, R10.reuse, -R20.reuse ;  /* 0x0000000a7bce7223 */ /* 0x180fe20000010814 */
[-CC-:B------:R-:W-:Y:S01]  /*4db0*/  FFMA.FTZ R123, R177, R10.reuse, -R20.reuse ;  /* 0x0000000ab17b7223 */ /* 0x180fe20000010814 */
[--C-:B------:R-:W-:Y:S01]  /*4dc0*/  FFMA.FTZ R184, R133, R10, -R20.reuse ;  /* 0x0000000a85b87223 */ /* 0x100fe20000010814 */
[----:B------:R-:W-:Y:S01]  /*4dd0*/  FMNMX.FTZ R14, R81, R14, !PT ;  /* 0x0000000e510e7209 */ /* 0x000fe20007810000 */
[----:B------:R-:W-:Y:S01]  /*4de0*/  MUFU.EX2 R176, R176 ;  /* 0x000000b000b07308 */ /* 0x000fe20000000800 */
[-CC-:B------:R-:W-:Y:S01]  /*4df0*/  FFMA.FTZ R27, R121, R10.reuse, -R20.reuse ;  /* 0x0000000a791b7223 */ /* 0x180fe20000010814 */
[--C-:B------:R-:W-:Y:S01]  /*4e00*/  FFMA.FTZ R133, R153, R10, -R20.reuse ;  /* 0x0000000a99857223 */ /* 0x100fe20000010814 */
[----:B------:R-:W-:Y:S01]  /*4e10*/  FMNMX.FTZ R14, R95, R14, !PT ;  /* 0x0000000e5f0e7209 */ /* 0x000fe20007810000 */
[-CC-:B------:R-:W-:Y:S01]  /*4e20*/  FFMA.FTZ R31, R127, R10.reuse, -R20.reuse ;  /* 0x0000000a7f1f7223 */ /* 0x180fe20000010814 */
[-CC-:B------:R-:W-:Y:S01]  /*4e30*/  FFMA.FTZ R208, R131, R10.reuse, -R20.reuse ;  /* 0x0000000a83d07223 */ /* 0x180fe20000010814 */
[--C-:B------:R-:W-:Y:S01]  /*4e40*/  FFMA.FTZ R121, R137, R10, -R20.reuse ;  /* 0x0000000a89797223 */ /* 0x100fe20000010814 */
[----:B------:R-:W-:Y:S01]  /*4e50*/  FMNMX.FTZ R14, R85, R14, !PT ;  /* 0x0000000e550e7209 */ /* 0x000fe20007810000 */
[----:B------:R-:W3:Y:S01]  /*4e60*/  MUFU.EX2 R33, R33 ;  /* 0x0000002100217308 */ /* 0x000ee20000000800 */
[-CC-:B------:R-:W-:Y:S01]  /*4e70*/  FFMA.FTZ R109, R173, R10.reuse, -R20.reuse ;  /* 0x0000000aad6d7223 */ /* 0x180fe20000010814 */
[--C-:B------:R-:W-:Y:S01]  /*4e80*/  FFMA.FTZ R186, R171, R10, -R20.reuse ;  /* 0x0000000aabba7223 */ /* 0x100fe20000010814 */
[----:B------:R-:W-:Y:S01]  /*4e90*/  FMNMX.FTZ R14, R83, R14, !PT ;  /* 0x0000000e530e7209 */ /* 0x000fe20007810000 */
[-CC-:B------:R-:W-:Y:S01]  /*4ea0*/  FFMA.FTZ R188, R169, R10.reuse, -R20.reuse ;  /* 0x0000000aa9bc7223 */ /* 0x180fe20000010814 */
[-CC-:B------:R-:W-:Y:S01]  /*4eb0*/  FFMA.FTZ R190, R167, R10.reuse, -R20.reuse ;  /* 0x0000000aa7be7223 */ /* 0x180fe20000010814 */
[--C-:B------:R-:W-:Y:S01]  /*4ec0*/  FFMA.FTZ R192, R165, R10, -R20.reuse ;  /* 0x0000000aa5c07223 */ /* 0x100fe20000010814 */
[----:B------:R-:W-:Y:S01]  /*4ed0*/  FMNMX.FTZ R14, R73, R14, !PT ;  /* 0x0000000e490e7209 */ /* 0x000fe20007810000 */
[----:B------:R-:W4:Y:S01]  /*4ee0*/  MUFU.EX2 R178, R178 ;  /* 0x000000b200b27308 */ /* 0x000f220000000800 */
[-CC-:B------:R-:W-:Y:S01]  /*4ef0*/  FFMA.FTZ R194, R163, R10.reuse, -R20.reuse ;  /* 0x0000000aa3c27223 */ /* 0x180fe20000010814 */
[--C-:B------:R-:W-:Y:S01]  /*4f00*/  FFMA.FTZ R196, R161, R10, -R20.reuse ;  /* 0x0000000aa1c47223 */ /* 0x100fe20000010814 */
[----:B------:R-:W-:Y:S01]  /*4f10*/  FMNMX.FTZ R14, R87, R14, !PT ;  /* 0x0000000e570e7209 */ /* 0x000fe20007810000 */
[-CC-:B------:R-:W-:Y:S01]  /*4f20*/  FFMA.FTZ R198, R159, R10.reuse, -R20.reuse ;  /* 0x0000000a9fc67223 */ /* 0x180fe20000010814 */
[-CC-:B------:R-:W-:Y:S01]  /*4f30*/  FFMA.FTZ R200, R157, R10.reuse, -R20.reuse ;  /* 0x0000000a9dc87223 */ /* 0x180fe20000010814 */
[--C-:B------:R-:W-:Y:S01]  /*4f40*/  FFMA.FTZ R202, R155, R10, -R20.reuse ;  /* 0x0000000a9bca7223 */ /* 0x100fe20000010814 */
[----:B------:R-:W-:Y:S01]  /*4f50*/  FMNMX.FTZ R14, R77, R14, !PT ;  /* 0x0000000e4d0e7209 */ /* 0x000fe20007810000 */
[----:B------:R-:W5:Y:S01]  /*4f60*/  MUFU.EX2 R37, R37 ;  /* 0x0000002500257308 */ /* 0x000f620000000800 */
[-CC-:B------:R-:W-:Y:S01]  /*4f70*/  FFMA.FTZ R210, R175, R10.reuse, -R20.reuse ;  /* 0x0000000aafd27223 */ /* 0x180fe20000010814 */
[--C-:B------:R-:W-:Y:S01]  /*4f80*/  FFMA.FTZ R212, R179, R10, -R20.reuse ;  /* 0x0000000ab3d47223 */ /* 0x100fe20000010814 */
[----:B------:R-:W-:Y:S01]  /*4f90*/  FMNMX.FTZ R14, R75, R14, !PT ;  /* 0x0000000e4b0e7209 */ /* 0x000fe20007810000 */
[-CC-:B------:R-:W-:Y:S01]  /*4fa0*/  FFMA.FTZ R127, R181, R10.reuse, -R20.reuse ;  /* 0x0000000ab57f7223 */ /* 0x180fe20000010814 */
[-CC-:B------:R-:W-:Y:S01]  /*4fb0*/  FFMA.FTZ R214, R183, R10.reuse, -R20.reuse ;  /* 0x0000000ab7d67223 */ /* 0x180fe20000010814 */
[--C-:B------:R-:W-:Y:S01]  /*4fc0*/  FFMA.FTZ R131, R185, R10, -R20.reuse ;  /* 0x0000000ab9837223 */ /* 0x100fe20000010814 */
[----:B------:R-:W-:Y:S01]  /*4fd0*/  FMNMX.FTZ R14, R65, R14, !PT ;  /* 0x0000000e410e7209 */ /* 0x000fe20007810000 */
[----:B------:R-:W2:Y:S01]  /*4fe0*/  MUFU.EX2 R180, R180 ;  /* 0x000000b400b47308 */ /* 0x000ea20000000800 */
[-CC-:B------:R-:W-:Y:S01]  /*4ff0*/  FFMA.FTZ R216, R187, R10.reuse, -R20.reuse ;  /* 0x0000000abbd87223 */ /* 0x180fe20000010814 */
[--C-:B------:R-:W-:Y:S01]  /*5000*/  FFMA.FTZ R137, R191, R10, -R20.reuse ;  /* 0x0000000abf897223 */ /* 0x100fe20000010814 */
[----:B------:R-:W-:Y:S01]  /*5010*/  FMNMX.FTZ R14, R79, R14, !PT ;  /* 0x0000000e4f0e7209 */ /* 0x000fe20007810000 */
[-CC-:B------:R-:W-:Y:S01]  /*5020*/  FFMA.FTZ R218, R189, R10.reuse, -R20.reuse ;  /* 0x0000000abdda7223 */ /* 0x180fe20000010814 */
[----:B------:R-:W-:Y:S01]  /*5030*/  FFMA.FTZ R153, R193, R10, -R20 ;  /* 0x0000000ac1997223 */ /* 0x000fe20000010814 */
[----:B------:R-:W-:-:S02]  /*5040*/  ISETP.GE.AND P2, PT, R113, 0xb1, PT ;  /* 0x000000b17100780c */ /* 0x000fc40003f46270 */
[----:B------:R-:W-:Y:S01]  /*5050*/  FMNMX.FTZ R14, R69, R14, !PT ;  /* 0x0000000e450e7209 */ /* 0x000fe20007810000 */
[----:B------:R-:W2:Y:S03]  /*5060*/  MUFU.EX2 R101, R101 ;  /* 0x0000006500657308 */ /* 0x000ea60000000800 */
[----:B------:R-:W-:-:S04]  /*5070*/  FMNMX.FTZ R14, R67, R14, !PT ;  /* 0x0000000e430e7209 */ /* 0x000fc80007810000 */
        /* <DEDUP_REMOVED lines=10> */
[----:B------:R-:W-:Y:S03]  /*5120*/  MUFU.EX2 R109, R109 ;  /* 0x0000006d006d7308 */ /* 0x000fe60000000800 */
        /* <DEDUP_REMOVED lines=21> */
[----:B------:R-:W-:-:S05]  /*5280*/  FMNMX.FTZ R14, R151, R14, !PT ;  /* 0x0000000e970e7209 */ /* 0x000fca0007810000 */
[----:B-1----:R-:W1:Y:S01]  /*5290*/  SHFL.BFLY PT, R13, R14, 0x2, 0x1f ;  /* 0x0c401f000e0d7f89 */ /* 0x002e6200000e0000 */
[----:B------:R-:W-:Y:S08]  /*52a0*/  MUFU.EX2 R125, R125 ;  /* 0x0000007d007d7308 */ /* 0x000ff00000000800 */
[----:B------:R-:W-:Y:S08]  /*52b0*/  MUFU.EX2 R194, R194 ;  /* 0x000000c200c27308 */ /* 0x000ff00000000800 */
[----:B------:R-:W-:Y:S01]  /*52c0*/  MUFU.EX2 R133, R133 ;  /* 0x0000008500857308 */ /* 0x000fe20000000800 */
[----:B-1----:R-:W-:-:S07]  /*52d0*/  FMNMX.FTZ R24, R14, R13, !PT ;  /* 0x0000000d0e187209 */ /* 0x002fce0007810000 */
[----:B------:R-:W-:Y:S01]  /*52e0*/  MUFU.EX2 R196, R196 ;  /* 0x000000c400c47308 */ /* 0x000fe20000000800 */
[----:B------:R-:W1:Y:S07]  /*52f0*/  SHFL.BFLY PT, R13, R24, 0x1, 0x1f ;  /* 0x0c201f00180d7f89 */ /* 0x000e6e00000e0000 */
        /* <DEDUP_REMOVED lines=8> */
[----:B------:R-:W-:-:S03]  /*5380*/  ISETP.NE.AND P1, PT, R22, RZ, PT ;  /* 0x000000ff1600720c */ /* 0x000fc60003f25270 */
[----:B------:R-:W-:Y:S01]  /*5390*/  MUFU.EX2 R143, R143 ;  /* 0x0000008f008f7308 */ /* 0x000fe20000000800 */
[-CC-:B------:R-:W-:Y:S01]  /*53a0*/  FFMA.FTZ R177, R15, R10.reuse, -R14.reuse ;  /* 0x0000000a0fb17223 */ /* 0x180fe2000001080e */
[----:B---3--:R-:W-:Y:S01]  /*53b0*/  FADD.FTZ R15, R176, R33 ;  /* 0x00000021b00f7221 */ /* 0x008fe20000010000 */
[-CC-:B------:R-:W-:Y:S01]  /*53c0*/  FFMA.FTZ R20, R107, R10.reuse, -R14.reuse ;  /* 0x0000000a6b147223 */ /* 0x180fe2000001080e */
[-CC-:B------:R-:W-:Y:S01]  /*53d0*/  FFMA.FTZ R179, R21, R10.reuse, -R14.reuse ;  /* 0x0000000a15b37223 */ /* 0x180fe2000001080e */
[-CC-:B------:R-:W-:Y:S01]  /*53e0*/  FFMA.FTZ R24, R111, R10.reuse, -R14.reuse ;  /* 0x0000000a6f187223 */ /* 0x180fe2000001080e */
[----:B----4-:R-:W-:Y:S01]  /*53f0*/  FADD.FTZ R44, R178, R15 ;  /* 0x0000000fb22c7221 */ /* 0x010fe20000010000 */
[-CC-:B------:R-:W-:Y:S01]  /*5400*/  FFMA.FTZ R181, R97, R10.reuse, -R14.reuse ;  /* 0x0000000a61b57223 */ /* 0x180fe2000001080e */
[----:B------:R-:W-:Y:S01]  /*5410*/  MUFU.EX2 R177, R177 ;  /* 0x000000b100b17308 */ /* 0x000fe20000000800 */
[-C--:B------:R-:W-:Y:S01]  /*5420*/  FFMA.FTZ R26, R99, R10.reuse, -R14 ;  /* 0x0000000a631a7223 */ /* 0x080fe2000001080e */
[----:B-----5:R-:W-:Y:S01]  /*5430*/  FADD.FTZ R15, R37, R44 ;  /* 0x0000002c250f7221 */ /* 0x020fe20000010000 */
[-CC-:B------:R-:W-:Y:S01]  /*5440*/  FFMA.FTZ R183, R89, R10.reuse, -R14.reuse ;  /* 0x0000000a59b77223 */ /* 0x180fe2000001080e */
[-CC-:B------:R-:W-:Y:S01]  /*5450*/  FFMA.FTZ R28, R103, R10.reuse, -R14.reuse ;  /* 0x0000000a671c7223 */ /* 0x180fe2000001080e */
[-CC-:B------:R-:W-:Y:S01]  /*5460*/  FFMA.FTZ R185, R93, R10.reuse, -R14.reuse ;  /* 0x0000000a5db97223 */ /* 0x180fe2000001080e */
[----:B--2---:R-:W-:Y:S01]  /*5470*/  FADD.FTZ R44, R180, R15 ;  /* 0x0000000fb42c7221 */ /* 0x004fe20000010000 */
[-CC-:B------:R-:W-:Y:S01]  /*5480*/  FFMA.FTZ R30, R91, R10.reuse, -R14.reuse ;  /* 0x0000000a5b1e7223 */ /* 0x180fe2000001080e */
[----:B------:R-:W1:Y:S01]  /*5490*/  MUFU.EX2 R20, R20 ;  /* 0x0000001400147308 */ /* 0x000e620000000800 */
[-C--:B------:R-:W-:Y:S01]  /*54a0*/  FFMA.FTZ R187, R81, R10.reuse, -R14 ;  /* 0x0000000a51bb7223 */ /* 0x080fe2000001080e */
[----:B------:R-:W-:Y:S01]  /*54b0*/  FADD.FTZ R15, R101, R44 ;  /* 0x0000002c650f7221 */ /* 0x000fe20000010000 */
[-CC-:B------:R-:W-:Y:S01]  /*54c0*/  FFMA.FTZ R32, R95, R10.reuse, -R14.reuse ;  /* 0x0000000a5f207223 */ /* 0x180fe2000001080e */
[-CC-:B------:R-:W-:Y:S01]  /*54d0*/  FFMA.FTZ R189, R85, R10.reuse, -R14.reuse ;  /* 0x0000000a55bd7223 */ /* 0x180fe2000001080e */
[-CC-:B------:R-:W-:Y:S01]  /*54e0*/  FFMA.FTZ R34, R83, R10.reuse, -R14.reuse ;  /* 0x0000000a53227223 */ /* 0x180fe2000001080e */
[----:B------:R-:W-:Y:S01]  /*54f0*/  FADD.FTZ R46, R182, R15 ;  /* 0x0000000fb62e7221 */ /* 0x000fe20000010000 */
[-CC-:B------:R-:W-:Y:S01]  /*5500*/  FFMA.FTZ R191, R73, R10.reuse, -R14.reuse ;  /* 0x0000000a49bf7223 */ /* 0x180fe2000001080e */
[----:B------:R-:W2:Y:S01]  /*5510*/  MUFU.EX2 R179, R179 ;  /* 0x000000b300b37308 */ /* 0x000ea20000000800 */
[----:B------:R-:W-:Y:S01]  /*5520*/  FFMA.FTZ R36, R87, R10, -R14 ;  /* 0x0000000a57247223 */ /* 0x000fe2000001080e */
[----:B------:R-:W-:Y:S01]  /*5530*/  FADD.FTZ R15, R105, R46 ;  /* 0x0000002e690f7221 */ /* 0x000fe20000010000 */
[----:B------:R-:W-:-:S02]  /*5540*/  @P1 VIADD R12, R12, 0x34840 ;  /* 0x000348400c0c1836 */ /* 0x000fc40000000000 */
[-CC-:B------:R-:W-:Y:S01]  /*5550*/  FFMA.FTZ R193, R77, R10.reuse, -R14.reuse ;  /* 0x0000000a4dc17223 */ /* 0x180fe2000001080e */
[-CC-:B------:R-:W-:Y:S01]  /*5560*/  FFMA.FTZ R38, R75, R10.reuse, -R14.reuse ;  /* 0x0000000a4b267223 */ /* 0x180fe2000001080e */
[----:B------:R-:W-:Y:S01]  /*5570*/  FADD.FTZ R46, R184, R15 ;  /* 0x0000000fb82e7221 */ /* 0x000fe20000010000 */
        /* <DEDUP_REMOVED lines=8> */
[-C--:B------:R-:W-:Y:S01]  /*5600*/  FFMA.FTZ R199, R57, R10.reuse, -R14 ;  /* 0x0000000a39c77223 */ /* 0x080fe2000001080e */
[----:B------:R-:W1:Y:S01]  /*5610*/  MUFU.EX2 R181, R181 ;  /* 0x000000b500b57308 */ /* 0x000e620000000800 */
[----:B--2---:R-:W-:Y:S01]  /*5620*/  FADD.FTZ R15, R179, R48 ;  /* 0x00000030b30f7221 */ /* 0x004fe20000010000 */
[----:B------:R-:W-:Y:S01]  /*5630*/  FADD.FTZ R21, R115, R50 ;  /* 0x0000003273157221 */ /* 0x000fe20000010000 */
[-CC-:B------:R-:W-:Y:S01]  /*5640*/  FFMA.FTZ R44, R71, R10.reuse, -R14.reuse ;  /* 0x0000000a472c7223 */ /* 0x180fe2000001080e */
[-CC-:B------:R-:W-:Y:S01]  /*5650*/  FFMA.FTZ R201, R61, R10.reuse, -R14.reuse ;  /* 0x0000000a3dc97223 */ /* 0x180fe2000001080e */
[-CC-:B------:R-:W-:Y:S01]  /*5660*/  FFMA.FTZ R46, R59, R10.reuse, -R14.reuse ;  /* 0x0000000a3b2e7223 */ /* 0x180fe2000001080e */
[-CC-:B------:R-:W-:Y:S01]  /*5670*/  FFMA.FTZ R203, R49, R10.reuse, -R14.reuse ;  /* 0x0000000a31cb7223 */ /* 0x180fe2000001080e */
[-CC-:B------:R-:W-:Y:S01]  /*5680*/  FFMA.FTZ R205, R53, R10.reuse, -R14.reuse ;  /* 0x0000000a35cd7223 */ /* 0x180fe2000001080e */
[----:B------:R-:W2:Y:S01]  /*5690*/  MUFU.EX2 R26, R26 ;  /* 0x0000001a001a7308 */ /* 0x000ea20000000800 */
[----:B---3--:R-:W-:Y:S01]  /*56a0*/  FADD.FTZ R48, R24, R15 ;  /* 0x0000000f18307221 */ /* 0x008fe20000010000 */
[-CC-:B------:R-:W-:Y:S01]  /*56b0*/  FFMA.FTZ R51, R51, R10.reuse, -R14.reuse ;  /* 0x0000000a33337223 */ /* 0x180fe2000001080e */
[-CC-:B------:R-:W-:Y:S01]  /*56c0*/  FFMA.FTZ R41, R41, R10.reuse, -R14.reuse ;  /* 0x0000000a29297223 */ /* 0x180fe2000001080e */
[-CC-:B------:R-:W-:Y:S01]  /*56d0*/  FFMA.FTZ R55, R55, R10.reuse, -R14.reuse ;  /* 0x0000000a37377223 */ /* 0x180fe2000001080e */
[-CC-:B------:R-:W-:Y:S01]  /*56e0*/  FFMA.FTZ R45, R45, R10.reuse, -R14.reuse ;  /* 0x0000000a2d2d7223 */ /* 0x180fe2000001080e */
[-CC-:B------:R-:W-:Y:S01]  /*56f0*/  FFMA.FTZ R43, R43, R10.reuse, -R14.reuse ;  /* 0x0000000a2b2b7223 */ /* 0x180fe2000001080e */
[-C--:B------:R-:W-:Y:S01]  /*5700*/  FFMA.FTZ R25, R25, R10.reuse, -R14 ;  /* 0x0000000a19197223 */ /* 0x080fe2000001080e */
[----:B------:R-:W3:Y:S01]  /*5710*/  MUFU.EX2 R183, R183 ;  /* 0x000000b700b77308 */ /* 0x000ee20000000800 */
[----:B-1----:R-:W-:Y:S01]  /*5720*/  FADD.FTZ R15, R181, R48 ;  /* 0x00000030b50f7221 */ /* 0x002fe20000010000 */
[----:B------:R-:W-:Y:S01]  /*5730*/  FADD.FTZ R48, R188, R21 ;  /* 0x00000015bc307221 */ /* 0x000fe20000010000 */
[-CC-:B------:R-:W-:Y:S01]  /*5740*/  FFMA.FTZ R47, R47, R10.reuse, -R14.reuse ;  /* 0x0000000a2f2f7223 */ /* 0x180fe2000001080e */
[-CC-:B------:R-:W-:Y:S01]  /*5750*/  FFMA.FTZ R29, R29, R10.reuse, -R14.reuse ;  /* 0x0000000a1d1d7223 */ /* 0x180fe2000001080e */
[-C--:B------:R-:W-:Y:S01]  /*5760*/  FFMA.FTZ R35, R35, R10.reuse, -R14 ;  /* 0x0000000a23237223 */ /* 0x080fe2000001080e */
[----:B------:R-:W-:Y:S01]  /*5770*/  FADD.FTZ R21, R117, R48 ;  /* 0x0000003075157221 */ /* 0x000fe20000010000 */
[-CC-:B------:R-:W-:Y:S01]  /*5780*/  FFMA.FTZ R48, R63, R10.reuse, -R14.reuse ;  /* 0x0000000a3f307223 */ /* 0x180fe2000001080e */
[----:B------:R-:W1:Y:S01]  /*5790*/  MUFU.EX2 R28, R28 ;  /* 0x0000001c001c7308 */ /* 0x000e620000000800 */
[----:B--2---:R-:W-:Y:S01]  /*57a0*/  FADD.FTZ R50, R26, R15 ;  /* 0x0000000f1a327221 */ /* 0x004fe20000010000 */
[----:B------:R-:W-:Y:S01]  /*57b0*/  FADD.FTZ R52, R190, R21 ;  /* 0x00000015be347221 */ /* 0x000fe20000010000 */
[-CC-:B------:R-:W-:Y:S01]  /*57c0*/  FFMA.FTZ R145, R145, R10.reuse, -R14.reuse ;  /* 0x0000000a91917223 */ /* 0x180fe2000001080e */
[-CC-:B------:R-:W-:Y:S01]  /*57d0*/  FFMA.FTZ R135, R135, R10.reuse, -R14.reuse ;  /* 0x0000000a87877223 */ /* 0x180fe2000001080e */
[-C--:B------:R-:W-:Y:S01]  /*57e0*/  FFMA.FTZ R147, R147, R10.reuse, -R14 ;  /* 0x0000000a93937223 */ /* 0x080fe2000001080e */
[----:B------:R-:W-:Y:S01]  /*57f0*/  FADD.FTZ R21, R119, R52 ;  /* 0x0000003477157221 */ /* 0x000fe20000010000 */
[-C--:B------:R-:W-:Y:S01]  /*5800*/  FFMA.FTZ R129, R129, R10.reuse, -R14 ;  /* 0x0000000a81817223 */ /* 0x080fe2000001080e */
[----:B------:R-:W2:Y:S01]  /*5810*/  MUFU.EX2 R185, R185 ;  /* 0x000000b900b97308 */ /* 0x000ea20000000800 */
[----:B---3--:R-:W-:Y:S01]  /*5820*/  FADD.FTZ R15, R183, R50 ;  /* 0x00000032b70f7221 */ /* 0x008fe20000010000 */
[----:B------:R-:W-:Y:S01]  /*5830*/  FADD.FTZ R52, R192, R21 ;  /* 0x00000015c0347221 */ /* 0x000fe20000010000 */
[-CC-:B------:R-:W-:Y:S01]  /*5840*/  FFMA.FTZ R149, R149, R10.reuse, -R14.reuse ;  /* 0x0000000a95957223 */ /* 0x180fe2000001080e */
[----:B------:R-:W-:Y:S01]  /*5850*/  FFMA.FTZ R151, R151, R10, -R14 ;  /* 0x0000000a97977223 */ /* 0x000fe2000001080e */
[----:B------:R-:W-:-:S02]  /*5860*/  F2FP.BF16.F32.PACK_AB R177, R20, R177 ;  /* 0x000000b114b1723e */ /* 0x000fc400000010ff */
[----:B------:R-:W-:Y:S02]  /*5870*/  CS2R R86, SRZ ;  /* 0x0000000000567805 */ /* 0x000fe4000001ff00 */
[----:B------:R-:W-:Y:S01]  /*5880*/  F2FP.BF16.F32.PACK_AB R179, R24, R179 ;  /* 0x000000b318b3723e */ /* 0x000fe200000010ff */
[----:B------:R-:W3:Y:S01]  /*5890*/  MUFU.EX2 R30, R30 ;  /* 0x0000001e001e7308 */ /* 0x000ee20000000800 */
[----:B-1----:R-:W-:Y:S01]  /*58a0*/  FADD.FTZ R50, R28, R15 ;  /* 0x0000000f1c327221 */ /* 0x002fe20000010000 */
[----:B------:R-:W-:Y:S02]  /*58b0*/  F2FP.BF16.F32.PACK_AB R176, R33, R176 ;  /* 0x000000b021b0723e */ /* 0x000fe400000010ff */
[----:B------:R-:W-:Y:S02]  /*58c0*/  CS2R R84, SRZ ;  /* 0x0000000000547805 */ /* 0x000fe4000001ff00 */
[----:B------:R-:W-:Y:S02]  /*58d0*/  F2FP.BF16.F32.PACK_AB R178, R37, R178 ;  /* 0x000000b225b2723e */ /* 0x000fe400000010ff */
[----:B------:R-:W-:-:S02]  /*58e0*/  CS2R R82, SRZ ;  /* 0x0000000000527805 */ /* 0x000fc4000001ff00 */
[----:B------:R-:W-:Y:S02]  /*58f0*/  F2FP.BF16.F32.PACK_AB R181, R26, R181 ;  /* 0x000000b51ab5723e */ /* 0x000fe400000010ff */
[----:B------:R-:W-:Y:S01]  /*5900*/  CS2R R80, SRZ ;  /* 0x0000000000507805 */ /* 0x000fe2000001ff00 */
[----:B------:R-:W1:Y:S01]  /*5910*/  MUFU.EX2 R187, R187 ;  /* 0x000000bb00bb7308 */ /* 0x000e620000000800 */
[----:B--2---:R-:W-:Y:S01]  /*5920*/  FADD.FTZ R15, R185, R50 ;  /* 0x00000032b90f7221 */ /* 0x004fe20000010000 */
[----:B------:R-:W-:Y:S02]  /*5930*/  F2FP.BF16.F32.PACK_AB R183, R28, R183 ;  /* 0x000000b71cb7723e */ /* 0x000fe400000010ff */
[----:B------:R-:W-:Y:S02]  /*5940*/  CS2R R78, SRZ ;  /* 0x00000000004e7805 */ /* 0x000fe4000001ff00 */
[----:B------:R-:W-:Y:S02]  /*5950*/  F2FP.BF16.F32.PACK_AB R180, R101, R180 ;  /* 0x000000b465b4723e */ /* 0x000fe400000010ff */
[----:B------:R-:W-:-:S02]  /*5960*/  CS2R R76, SRZ ;  /* 0x00000000004c7805 */ /* 0x000fc4000001ff00 */
[----:B------:R-:W-:Y:S02]  /*5970*/  F2FP.BF16.F32.PACK_AB R182, R105, R182 ;  /* 0x000000b669b6723e */ /* 0x000fe400000010ff */
[----:B------:R-:W-:Y:S01]  /*5980*/  CS2R R74, SRZ ;  /* 0x00000000004a7805 */ /* 0x000fe2000001ff00 */
[----:B------:R-:W2:Y:S01]  /*5990*/  MUFU.EX2 R32, R32 ;  /* 0x0000002000207308 */ /* 0x000ea20000000800 */
[C---:B---3--:R-:W-:Y:S01]  /*59a0*/  FADD.FTZ R50, R30.reuse, R15 ;  /* 0x0000000f1e327221 */ /* 0x048fe20000010000 */
[----:B------:R-:W-:Y:S01]  /*59b0*/  FADD.FTZ R15, R125, R52 ;  /* 0x000000347d0f7221 */ /* 0x000fe20000010000 */
[----:B------:R-:W-:Y:S02]  /*59c0*/  F2FP.BF16.F32.PACK_AB R185, R30, R185 ;  /* 0x000000b91eb9723e */ /* 0x000fe400000010ff */
[----:B------:R-:W-:Y:S02]  /*59d0*/  CS2R R72, SRZ ;  /* 0x0000000000487805 */ /* 0x000fe4000001ff00 */
[----:B------:R-:W-:Y:S01]  /*59e0*/  F2FP.BF16.F32.PACK_AB R184, R109, R184 ;  /* 0x000000b86db8723e */ /* 0x000fe200000010ff */
[----:B------:R-:W-:Y:S01]  /*59f0*/  FADD.FTZ R52, R194, R15 ;  /* 0x0000000fc2347221 */ /* 0x000fe20000010000 */
[----:B------:R-:W-:Y:S01]  /*5a00*/  @P1 PRMT R15, R116, 0x654, R12 ;  /* 0x00000654740f1816 */ /* 0x000fe2000000000c */
[----:B------:R-:W3:Y:S01]  /*5a10*/  MUFU.EX2 R189, R189 ;  /* 0x000000bd00bd7308 */ /* 0x000ee20000000800 */
[----:B-1----:R-:W-:Y:S01]  /*5a20*/  FADD.FTZ R21, R187, R50 ;  /* 0x00000032bb157221 */ /* 0x002fe20000010000 */
[----:B------:R-:W-:Y:S01]  /*5a30*/  F2FP.BF16.F32.PACK_AB R186, R115, R186 ;  /* 0x000000ba73ba723e */ /* 0x000fe200000010ff */
[----:B------:R3:W-:Y:S01]  /*5a40*/  @P1 SYNCS.ARRIVE.TRANS64.RED.A1T0 RZ, [R15+URZ], RZ ;  /* 0x000000ff0fff19a7 */ /* 0x0007e2000810043f */
[----:B------:R-:W-:-:S02]  /*5a50*/  F2FP.BF16.F32.PACK_AB R188, R117, R188 ;  /* 0x000000bc75bc723e */ /* 0x000fc400000010ff */
[----:B------:R-:W-:Y:S02]  /*5a60*/  CS2R R70, SRZ ;  /* 0x0000000000467805 */ /* 0x000fe4000001ff00 */
[----:B------:R-:W-:Y:S02]  /*5a70*/  F2FP.BF16.F32.PACK_AB R190, R119, R190 ;  /* 0x000000be77be723e */ /* 0x000fe400000010ff */
[----:B------:R-:W-:Y:S01]  /*5a80*/  CS2R R68, SRZ ;  /* 0x0000000000447805 */ /* 0x000fe2000001ff00 */
[----:B------:R-:W1:Y:S01]  /*5a90*/  MUFU.EX2 R34, R34 ;  /* 0x0000002200227308 */ /* 0x000e620000000800 */
[C---:B--2---:R-:W-:Y:S01]  /*5aa0*/  FADD.FTZ R50, R32.reuse, R21 ;  /* 0x0000001520327221 */ /* 0x044fe20000010000 */
[----:B------:R-:W-:Y:S01]  /*5ab0*/  FADD.FTZ R21, R133, R52 ;  /* 0x0000003485157221 */ /* 0x000fe20000010000 */
[----:B------:R-:W-:Y:S02]  /*5ac0*/  F2FP.BF16.F32.PACK_AB R187, R32, R187 ;  /* 0x000000bb20bb723e */ /* 0x000fe400000010ff */
[----:B------:R-:W-:-:S02]  /*5ad0*/  CS2R R66, SRZ ;  /* 0x0000000000427805 */ /* 0x000fc4000001ff00 */
[----:B------:R-:W-:Y:S01]  /*5ae0*/  F2FP.BF16.F32.PACK_AB R192, R125, R192 ;  /* 0x000000c07dc0723e */ /* 0x000fe200000010ff */
[----:B------:R-:W-:Y:S01]  /*5af0*/  FADD.FTZ R52, R196, R21 ;  /* 0x00000015c4347221 */ /* 0x000fe20000010000 */
[----:B------:R-:W-:Y:S01]  /*5b00*/  F2FP.BF16.F32.PACK_AB R194, R133, R194 ;  /* 0x000000c285c2723e */ /* 0x000fe200000010ff */
[----:B------:R-:W2:Y:S01]  /*5b10*/  MUFU.EX2 R191, R191 ;  /* 0x000000bf00bf7308 */ /* 0x000ea20000000800 */
[----:B---3--:R-:W-:Y:S01]  /*5b20*/  FADD.FTZ R15, R189, R50 ;  /* 0x00000032bd0f7221 */ /* 0x008fe20000010000 */
[C---:B------:R-:W-:Y:S01]  /*5b30*/  FADD.FTZ R21, R139.reuse, R52 ;  /* 0x000000348b157221 */ /* 0x040fe20000010000 */
[----:B------:R-:W-:Y:S02]  /*5b40*/  F2FP.BF16.F32.PACK_AB R196, R139, R196 ;  /* 0x000000c48bc4723e */ /* 0x000fe400000010ff */
[----:B------:R-:W-:Y:S02]  /*5b50*/  CS2R R64, SRZ ;  /* 0x0000000000407805 */ /* 0x000fe4000001ff00 */
[----:B------:R-:W-:Y:S01]  /*5b60*/  CS2R R32, SRZ ;  /* 0x0000000000207805 */ /* 0x000fe2000001ff00 */
[----:B------:R-:W-:Y:S01]  /*5b70*/  FADD.FTZ R54, R198, R21 ;  /* 0x00000015c6367221 */ /* 0x000fe20000010000 */
[C---:B------:R-:W-:Y:S01]  /*5b80*/  F2FP.BF16.F32.PACK_AB R198, R141.reuse, R198 ;  /* 0x000000c68dc6723e */ /* 0x040fe200000010ff */
[----:B------:R-:W3:Y:S01]  /*5b90*/  MUFU.EX2 R36, R36 ;  /* 0x0000002400247308 */ /* 0x000ee20000000800 */
[C---:B-1----:R-:W-:Y:S01]  /*5ba0*/  FADD.FTZ R50, R34.reuse, R15 ;  /* 0x0000000f22327221 */ /* 0x042fe20000010000 */
[----:B------:R-:W-:Y:S01]  /*5bb0*/  FADD.FTZ R21, R141, R54 ;  /* 0x000000368d157221 */ /* 0x000fe20000010000 */
[----:B------:R-:W-:-:S03]  /*5bc0*/  F2FP.BF16.F32.PACK_AB R189, R34, R189 ;  /* 0x000000bd22bd723e */ /* 0x000fc600000010ff */
[----:B------:R-:W-:Y:S01]  /*5bd0*/  FADD.FTZ R54, R200, R21 ;  /* 0x00000015c8367221 */ /* 0x000fe20000010000 */
[----:B------:R-:W-:Y:S01]  /*5be0*/  F2FP.BF16.F32.PACK_AB R200, R143, R200 ;  /* 0x000000c88fc8723e */ /* 0x000fe200000010ff */
[----:B------:R-:W1:Y:S01]  /*5bf0*/  MUFU.EX2 R193, R193 ;  /* 0x000000c100c17308 */ /* 0x000e620000000800 */
[----:B--2---:R-:W-:Y:S01]  /*5c00*/  FADD.FTZ R15, R191, R50 ;  /* 0x00000032bf0f7221 */ /* 0x004fe20000010000 */
[----:B------:R-:W-:-:S06]  /*5c10*/  FADD.FTZ R21, R143, R54 ;  /* 0x000000368f157221 */ /* 0x000fcc0000010000 */
[----:B------:R-:W2:Y:S01]  /*5c20*/  MUFU.EX2 R38, R38 ;  /* 0x0000002600267308 */ /* 0x000ea20000000800 */
[C---:B---3--:R-:W-:Y:S01]  /*5c30*/  FADD.FTZ R52, R36.reuse, R15 ;  /* 0x0000000f24347221 */ /* 0x048fe20000010000 */
[----:B------:R-:W-:Y:S02]  /*5c40*/  F2FP.BF16.F32.PACK_AB R191, R36, R191 ;  /* 0x000000bf24bf723e */ /* 0x000fe400000010ff */
[----:B------:R-:W-:-:S04]  /*5c50*/  CS2R R36, SRZ ;  /* 0x0000000000247805 */ /* 0x000fc8000001ff00 */
[----:B------:R-:W3:Y:S01]  /*5c60*/  MUFU.EX2 R195, R195 ;  /* 0x000000c300c37308 */ /* 0x000ee20000000800 */
[----:B-1----:R-:W-:-:S07]  /*5c70*/  FADD.FTZ R15, R193, R52 ;  /* 0x00000034c10f7221 */ /* 0x002fce0000010000 */
[----:B------:R-:W1:Y:S01]  /*5c80*/  MUFU.EX2 R40, R40 ;  /* 0x0000002800287308 */ /* 0x000e620000000800 */
[C---:B--2---:R-:W-:Y:S01]  /*5c90*/  FADD.FTZ R52, R38.reuse, R15 ;  /* 0x0000000f26347221 */ /* 0x044fe20000010000 */
[----:B------:R-:W-:-:S06]  /*5ca0*/  F2FP.BF16.F32.PACK_AB R193, R38, R193 ;  /* 0x000000c126c1723e */ /* 0x000fcc00000010ff */
[----:B------:R-:W2:Y:S01]  /*5cb0*/  MUFU.EX2 R197, R197 ;  /* 0x000000c500c57308 */ /* 0x000ea20000000800 */
[----:B---3--:R-:W-:-:S07]  /*5cc0*/  FADD.FTZ R15, R195, R52 ;  /* 0x00000034c30f7221 */ /* 0x008fce0000010000 */
[----:B------:R-:W3:Y:S01]  /*5cd0*/  MUFU.EX2 R42, R42 ;  /* 0x0000002a002a7308 */ /* 0x000ee20000000800 */
[C---:B-1----:R-:W-:Y:S01]  /*5ce0*/  FADD.FTZ R54, R40.reuse, R15 ;  /* 0x0000000f28367221 */ /* 0x042fe20000010000 */
[----:B------:R-:W-:-:S06]  /*5cf0*/  F2FP.BF16.F32.PACK_AB R195, R40, R195 ;  /* 0x000000c328c3723e */ /* 0x000fcc00000010ff */
[----:B------:R-:W1:Y:S01]  /*5d00*/  MUFU.EX2 R202, R202 ;  /* 0x000000ca00ca7308 */ /* 0x000e620000000800 */
[----:B--2---:R-:W-:-:S07]  /*5d10*/  FADD.FTZ R15, R197, R54 ;  /* 0x00000036c50f7221 */ /* 0x004fce0000010000 */
[----:B------:R-:W2:Y:S01]  /*5d20*/  MUFU.EX2 R199, R199 ;  /* 0x000000c700c77308 */ /* 0x000ea20000000800 */
[C---:B---3--:R-:W-:Y:S01]  /*5d30*/  FADD.FTZ R14, R42.reuse, R15 ;  /* 0x0000000f2a0e7221 */ /* 0x048fe20000010000 */
[----:B------:R-:W-:-:S06]  /*5d40*/  F2FP.BF16.F32.PACK_AB R197, R42, R197 ;  /* 0x000000c52ac5723e */ /* 0x000fcc00000010ff */
[----:B------:R-:W3:Y:S01]  /*5d50*/  MUFU.EX2 R44, R44 ;  /* 0x0000002c002c7308 */ /* 0x000ee20000000800 */
[----:B-1----:R-:W-:Y:S01]  /*5d60*/  FADD.FTZ R56, R202, R21 ;  /* 0x00000015ca387221 */ /* 0x002fe20000010000 */
[----:B------:R-:W-:-:S03]  /*5d70*/  F2FP.BF16.F32.PACK_AB R202, R39, R202 ;  /* 0x000000ca27ca723e */ /* 0x000fc600000010ff */
[----:B------:R-:W-:Y:S01]  /*5d80*/  FADD.FTZ R21, R39, R56 ;  /* 0x0000003827157221 */ /* 0x000fe20000010000 */
[----:B------:R-:W-:Y:S02]  /*5d90*/  CS2R R38, SRZ ;  /* 0x0000000000267805 */ /* 0x000fe4000001ff00 */
[----:B------:R-:W1:Y:S01]  /*5da0*/  MUFU.EX2 R204, R204 ;  /* 0x000000cc00cc7308 */ /* 0x000e620000000800 */
[----:B--2---:R-:W-:-:S07]  /*5db0*/  FADD.FTZ R15, R199, R14 ;  /* 0x0000000ec70f7221 */ /* 0x004fce0000010000 */
[----:B------:R-:W2:Y:S01]  /*5dc0*/  MUFU.EX2 R201, R201 ;  /* 0x000000c900c97308 */ /* 0x000ea20000000800 */
[C---:B---3--:R-:W-:Y:S01]  /*5dd0*/  FADD.FTZ R14, R44.reuse, R15 ;  /* 0x0000000f2c0e7221 */ /* 0x048fe20000010000 */
[----:B------:R-:W-:-:S06]  /*5de0*/  F2FP.BF16.F32.PACK_AB R199, R44, R199 ;  /* 0x000000c72cc7723e */ /* 0x000fcc00000010ff */
[----:B------:R-:W3:Y:S01]  /*5df0*/  MUFU.EX2 R27, R27 ;  /* 0x0000001b001b7308 */ /* 0x000ee20000000800 */
[----:B-1----:R-:W-:-:S07]  /*5e00*/  FADD.FTZ R54, R204, R21 ;  /* 0x00000015cc367221 */ /* 0x002fce0000010000 */
[----:B------:R-:W1:Y:S01]  /*5e10*/  MUFU.EX2 R46, R46 ;  /* 0x0000002e002e7308 */ /* 0x000e620000000800 */
[----:B--2---:R-:W-:-:S07]  /*5e20*/  FADD.FTZ R15, R201, R14 ;  /* 0x0000000ec90f7221 */ /* 0x004fce0000010000 */
[----:B------:R-:W2:Y:S01]  /*5e30*/  MUFU.EX2 R206, R206 ;  /* 0x000000ce00ce7308 */ /* 0x000ea20000000800 */
[C---:B---3--:R-:W-:Y:S01]  /*5e40*/  FADD.FTZ R21, R27.reuse, R54 ;  /* 0x000000361b157221 */ /* 0x048fe20000010000 */
[----:B------:R-:W-:Y:S02]  /*5e50*/  F2FP.BF16.F32.PACK_AB R204, R27, R204 ;  /* 0x000000cc1bcc723e */ /* 0x000fe400000010ff */
[----:B------:R-:W-:-:S04]  /*5e60*/  CS2R R26, SRZ ;  /* 0x00000000001a7805 */ /* 0x000fc8000001ff00 */
[----:B------:R-:W3:Y:S01]  /*5e70*/  MUFU.EX2 R203, R203 ;  /* 0x000000cb00cb7308 */ /* 0x000ee20000000800 */
[C---:B-1----:R-:W-:Y:S01]  /*5e80*/  FADD.FTZ R14, R46.reuse, R15 ;  /* 0x0000000f2e0e7221 */ /* 0x042fe20000010000 */
[----:B------:R-:W-:-:S06]  /*5e90*/  F2FP.BF16.F32.PACK_AB R201, R46, R201 ;  /* 0x000000c92ec9723e */ /* 0x000fcc00000010ff */
[----:B------:R-:W1:Y:S01]  /*5ea0*/  MUFU.EX2 R31, R31 ;  /* 0x0000001f001f7308 */ /* 0x000e620000000800 */
[----:B--2---:R-:W-:-:S07]  /*5eb0*/  FADD.FTZ R56, R206, R21 ;  /* 0x00000015ce387221 */ /* 0x004fce0000010000 */
[----:B------:R-:W2:Y:S01]  /*5ec0*/  MUFU.EX2 R48, R48 ;  /* 0x0000003000307308 */ /* 0x000ea20000000800 */
[----:B---3--:R-:W-:-:S07]  /*5ed0*/  FADD.FTZ R15, R203, R14 ;  /* 0x0000000ecb0f7221 */ /* 0x008fce0000010000 */
[----:B------:R-:W3:Y:S01]  /*5ee0*/  MUFU.EX2 R208, R208 ;  /* 0x000000d000d07308 */ /* 0x000ee20000000800 */
[C---:B-1----:R-:W-:Y:S01]  /*5ef0*/  FADD.FTZ R21, R31.reuse, R56 ;  /* 0x000000381f157221 */ /* 0x042fe20000010000 */
[----:B------:R-:W-:Y:S02]  /*5f00*/  F2FP.BF16.F32.PACK_AB R206, R31, R206 ;  /* 0x000000ce1fce723e */ /* 0x000fe400000010ff */
[----:B------:R-:W-:-:S04]  /*5f10*/  CS2R R30, SRZ ;  /* 0x00000000001e7805 */ /* 0x000fc8000001ff00 */
[----:B------:R-:W1:Y:S01]  /*5f20*/  MUFU.EX2 R205, R205 ;  /* 0x000000cd00cd7308 */ /* 0x000e620000000800 */
[C---:B--2---:R-:W-:Y:S01]  /*5f30*/  FADD.FTZ R14, R48.reuse, R15 ;  /* 0x0000000f300e7221 */ /* 0x044fe20000010000 */
[----:B------:R-:W-:Y:S02]  /*5f40*/  F2FP.BF16.F32.PACK_AB R203, R48, R203 ;  /* 0x000000cb30cb723e */ /* 0x000fe400000010ff */
[----:B------:R-:W-:-:S04]  /*5f50*/  CS2R R48, SRZ ;  /* 0x0000000000307805 */ /* 0x000fc8000001ff00 */
[----:B------:R-:W2:Y:S01]  /*5f60*/  MUFU.EX2 R121, R121 ;  /* 0x0000007900797308 */ /* 0x000ea20000000800 */
[----:B---3--:R-:W-:-:S07]  /*5f70*/  FADD.FTZ R56, R208, R21 ;  /* 0x00000015d0387221 */ /* 0x008fce0000010000 */
[----:B------:R-:W3:Y:S01]  /*5f80*/  MUFU.EX2 R12, R51 ;  /* 0x00000033000c7308 */ /* 0x000ee20000000800 */
[----:B-1----:R-:W-:-:S07]  /*5f90*/  FADD.FTZ R15, R205, R14 ;  /* 0x0000000ecd0f7221 */ /* 0x002fce0000010000 */
[----:B------:R-:W1:Y:S01]  /*5fa0*/  MUFU.EX2 R210, R210 ;  /* 0x000000d200d27308 */ /* 0x000e620000000800 */
[C---:B--2---:R-:W-:Y:S01]  /*5fb0*/  FADD.FTZ R21, R121.reuse, R56 ;  /* 0x0000003879157221 */ /* 0x044fe20000010000 */
[----:B------:R-:W-:-:S06]  /*5fc0*/  F2FP.BF16.F32.PACK_AB R208, R121, R208 ;  /* 0x000000d079d0723e */ /* 0x000fcc00000010ff */
        /* <DEDUP_REMOVED lines=9> */
[----:B------:R-:W-:-:S06]  /*6060*/  F2FP.BF16.F32.PACK_AB R210, R123, R210 ;  /* 0x000000d27bd2723e */ /* 0x000fcc00000010ff */
[----:B------:R-:W3:Y:S01]  /*6070*/  MUFU.EX2 R45, R45 ;  /* 0x0000002d002d7308 */ /* 0x000ee20000000800 */
[C---:B-1----:R-:W-:Y:S01]  /*6080*/  FADD.FTZ R14, R50.reuse, R15 ;  /* 0x0000000f320e7221 */ /* 0x042fe20000010000 */
[----:B------:R-:W-:Y:S02]  /*6090*/  F2FP.BF16.F32.PACK_AB R207, R50, R41 ;  /* 0x0000002932cf723e */ /* 0x000fe400000010ff */
[----:B------:R-:W-:Y:S02]  /*60a0*/  CS2R R50, SRZ ;  /* 0x0000000000327805 */ /* 0x000fe4000001ff00 */
[----:B------:R-:W-:Y:S02]  /*60b0*/  CS2R R40, SRZ ;  /* 0x0000000000287805 */ /* 0x000fe4000001ff00 */
[----:B------:R-:W1:Y:S01]  /*60c0*/  MUFU.EX2 R127, R127 ;  /* 0x0000007f007f7308 */ /* 0x000e620000000800 */
[----:B--2---:R-:W-:-:S07]  /*60d0*/  FADD.FTZ R58, R212, R21 ;  /* 0x00000015d43a7221 */ /* 0x004fce0000010000 */
[----:B------:R2:W4:Y:S01]  /*60e0*/  MUFU.EX2 R52, R43 ;  /* 0x0000002b00347308 */ /* 0x0005220000000800 */
[----:B---3--:R-:W-:-:S07]  /*60f0*/  FADD.FTZ R15, R45, R14 ;  /* 0x0000000e2d0f7221 */ /* 0x008fce0000010000 */
[----:B------:R-:W3:Y:S01]  /*6100*/  MUFU.EX2 R214, R214 ;  /* 0x000000d600d67308 */ /* 0x000ee20000000800 */
[C---:B-1----:R-:W-:Y:S01]  /*6110*/  FADD.FTZ R21, R127.reuse, R58 ;  /* 0x0000003a7f157221 */ /* 0x042fe20000010000 */
[----:B------:R-:W-:Y:S02]  /*6120*/  F2FP.BF16.F32.PACK_AB R212, R127, R212 ;  /* 0x000000d47fd4723e */ /* 0x000fe400000010ff */
[----:B--2---:R-:W-:-:S04]  /*6130*/  CS2R R42, SRZ ;  /* 0x00000000002a7805 */ /* 0x004fc8000001ff00 */
[----:B------:R-:W1:Y:S01]  /*6140*/  MUFU.EX2 R25, R25 ;  /* 0x0000001900197308 */ /* 0x000e620000000800 */
[C---:B----4-:R-:W-:Y:S01]  /*6150*/  FADD.FTZ R14, R52.reuse, R15 ;  /* 0x0000000f340e7221 */ /* 0x050fe20000010000 */
[----:B------:R-:W-:Y:S02]  /*6160*/  F2FP.BF16.F32.PACK_AB R209, R52, R45 ;  /* 0x0000002d34d1723e */ /* 0x000fe400000010ff */
[----:B------:R-:W-:Y:S02]  /*6170*/  CS2R R52, SRZ ;  /* 0x0000000000347805 */ /* 0x000fe4000001ff00 */
[----:B------:R-:W-:Y:S02]  /*6180*/  CS2R R44, SRZ ;  /* 0x00000000002c7805 */ /* 0x000fe4000001ff00 */
[----:B------:R-:W2:Y:S01]  /*6190*/  MUFU.EX2 R131, R131 ;  /* 0x0000008300837308 */ /* 0x000ea20000000800 */
[----:B---3--:R-:W-:-:S07]  /*61a0*/  FADD.FTZ R60, R214, R21 ;  /* 0x00000015d63c7221 */ /* 0x008fce0000010000 */
[----:B------:R3:W4:Y:S01]  /*61b0*/  MUFU.EX2 R54, R47 ;  /* 0x0000002f00367308 */ /* 0x0007220000000800 */
[----:B-1----:R-:W-:-:S07]  /*61c0*/  FADD.FTZ R15, R25, R14 ;  /* 0x0000000e190f7221 */ /* 0x002fce0000010000 */
[----:B------:R-:W1:Y:S01]  /*61d0*/  MUFU.EX2 R216, R216 ;  /* 0x000000d800d87308 */ /* 0x000e620000000800 */
[C---:B--2---:R-:W-:Y:S01]  /*61e0*/  FADD.FTZ R21, R131.reuse, R60 ;  /* 0x0000003c83157221 */ /* 0x044fe20000010000 */
[----:B------:R-:W-:Y:S02]  /*61f0*/  F2FP.BF16.F32.PACK_AB R214, R131, R214 ;  /* 0x000000d683d6723e */ /* 0x000fe400000010ff */
[----:B---3--:R-:W-:-:S04]  /*6200*/  CS2R R46, SRZ ;  /* 0x00000000002e7805 */ /* 0x008fc8000001ff00 */
[----:B------:R-:W2:Y:S01]  /*6210*/  MUFU.EX2 R29, R29 ;  /* 0x0000001d001d7308 */ /* 0x000ea20000000800 */
[C---:B----4-:R-:W-:Y:S01]  /*6220*/  FADD.FTZ R62, R54.reuse, R15 ;  /* 0x0000000f363e7221 */ /* 0x050fe20000010000 */
[----:B------:R-:W-:Y:S02]  /*6230*/  F2FP.BF16.F32.PACK_AB R211, R54, R25 ;  /* 0x0000001936d3723e */ /* 0x000fe400000010ff */
[----:B------:R-:W-:-:S04]  /*6240*/  CS2R R54, SRZ ;  /* 0x0000000000367805 */ /* 0x000fc8000001ff00 */
[----:B------:R-:W3:Y:S01]  /*6250*/  MUFU.EX2 R137, R137 ;  /* 0x0000008900897308 */ /* 0x000ee20000000800 */
[----:B-1----:R-:W-:-:S07]  /*6260*/  FADD.FTZ R60, R216, R21 ;  /* 0x00000015d83c7221 */ /* 0x002fce0000010000 */
[----:B------:R1:W4:Y:S01]  /*6270*/  MUFU.EX2 R56, R35 ;  /* 0x0000002300387308 */ /* 0x0003220000000800 */
[----:B--2---:R-:W-:Y:S01]  /*6280*/  FADD.FTZ R15, R29, R62 ;  /* 0x0000003e1d0f7221 */ /* 0x004fe20000010000 */
[----:B------:R-:W-:-:S06]  /*6290*/  CS2R R62, SRZ ;  /* 0x00000000003e7805 */ /* 0x000fcc000001ff00 */
[----:B------:R-:W2:Y:S01]  /*62a0*/  MUFU.EX2 R145, R145 ;  /* 0x0000009100917308 */ /* 0x000ea20000000800 */
[C---:B---3--:R-:W-:Y:S01]  /*62b0*/  FADD.FTZ R21, R137.reuse, R60 ;  /* 0x0000003c89157221 */ /* 0x048fe20000010000 */
[----:B------:R-:W-:Y:S02]  /*62c0*/  F2FP.BF16.F32.PACK_AB R216, R137, R216 ;  /* 0x000000d889d8723e */ /* 0x000fe400000010ff */
[----:B-1----:R-:W-:-:S04]  /*62d0*/  CS2R R34, SRZ ;  /* 0x0000000000227805 */ /* 0x002fc8000001ff00 */
[----:B------:R-:W1:Y:S01]  /*62e0*/  MUFU.EX2 R58, R135 ;  /* 0x00000087003a7308 */ /* 0x000e620000000800 */
[C---:B----4-:R-:W-:Y:S01]  /*62f0*/  FADD.FTZ R20, R56.reuse, R15 ;  /* 0x0000000f38147221 */ /* 0x050fe20000010000 */
[----:B------:R-:W-:Y:S02]  /*6300*/  F2FP.BF16.F32.PACK_AB R213, R56, R29 ;  /* 0x0000001d38d5723e */ /* 0x000fe400000010ff */
[----:B------:R-:W-:Y:S02]  /*6310*/  CS2R R56, SRZ ;  /* 0x0000000000387805 */ /* 0x000fe4000001ff00 */
[----:B------:R-:W-:Y:S02]  /*6320*/  CS2R R28, SRZ ;  /* 0x00000000001c7805 */ /* 0x000fe4000001ff00 */
[----:B------:R-:W3:Y:S01]  /*6330*/  MUFU.EX2 R147, R147 ;  /* 0x0000009300937308 */ /* 0x000ee20000000800 */
[----:B--2---:R-:W-:-:S07]  /*6340*/  FADD.FTZ R15, R145, R20 ;  /* 0x00000014910f7221 */ /* 0x004fce0000010000 */
[----:B------:R-:W2:Y:S01]  /*6350*/  MUFU.EX2 R60, R129 ;  /* 0x00000081003c7308 */ /* 0x000ea20000000800 */
[C---:B-1----:R-:W-:Y:S01]  /*6360*/  FADD.FTZ R24, R58.reuse, R15 ;  /* 0x0000000f3a187221 */ /* 0x042fe20000010000 */
[----:B------:R-:W-:Y:S02]  /*6370*/  F2FP.BF16.F32.PACK_AB R215, R58, R145 ;  /* 0x000000913ad7723e */ /* 0x000fe400000010ff */
[----:B------:R-:W-:-:S04]  /*6380*/  CS2R R58, SRZ ;  /* 0x00000000003a7805 */ /* 0x000fc8000001ff00 */
[----:B------:R-:W1:Y:S01]  /*6390*/  MUFU.EX2 R218, R218 ;  /* 0x000000da00da7308 */ /* 0x000e620000000800 */
[----:B---3--:R-:W-:Y:S01]  /*63a0*/  FADD.FTZ R15, R147, R24 ;  /* 0x00000018930f7221 */ /* 0x008fe20000010000 */
[----:B------:R-:W-:-:S06]  /*63b0*/  CS2R R24, SRZ ;  /* 0x0000000000187805 */ /* 0x000fcc000001ff00 */
[----:B------:R-:W3:Y:S01]  /*63c0*/  MUFU.EX2 R149, R149 ;  /* 0x0000009500957308 */ /* 0x000ee20000000800 */
[C---:B--2---:R-:W-:Y:S01]  /*63d0*/  FADD.FTZ R12, R60.reuse, R15 ;  /* 0x0000000f3c0c7221 */ /* 0x044fe20000010000 */
[----:B------:R-:W-:Y:S02]  /*63e0*/  F2FP.BF16.F32.PACK_AB R217, R60, R147 ;  /* 0x000000933cd9723e */ /* 0x000fe400000010ff */
[----:B------:R-:W-:-:S04]  /*63f0*/  CS2R R60, SRZ ;  /* 0x00000000003c7805 */ /* 0x000fc8000001ff00 */
[----:B------:R-:W2:Y:S01]  /*6400*/  MUFU.EX2 R153, R153 ;  /* 0x0000009900997308 */ /* 0x000ea20000000800 */
[----:B-1----:R-:W-:-:S07]  /*6410*/  FADD.FTZ R14, R218, R21 ;  /* 0x00000015da0e7221 */ /* 0x002fce0000010000 */
[----:B------:R-:W1:Y:S01]  /*6420*/  MUFU.EX2 R20, R151 ;  /* 0x0000009700147308 */ /* 0x000e620000000800 */
[----:B---3--:R-:W-:Y:S01]  /*6430*/  FADD.FTZ R15, R149, R12 ;  /* 0x0000000c950f7221 */ /* 0x008fe20000010000 */
[C---:B--2---:R-:W-:Y:S01]  /*6440*/  FADD.FTZ R14, R153.reuse, R14 ;  /* 0x0000000e990e7221 */ /* 0x044fe20000010000 */
[----:B------:R-:W-:Y:S02]  /*6450*/  F2FP.BF16.F32.PACK_AB R218, R153, R218 ;  /* 0x000000da99da723e */ /* 0x000fe400000010ff */
[C---:B-1----:R-:W-:Y:S01]  /*6460*/  FADD.FTZ R12, R20.reuse, R15 ;  /* 0x0000000f140c7221 */ /* 0x042fe20000010000 */
[----:B------:R-:W-:Y:S01]  /*6470*/  F2FP.BF16.F32.PACK_AB R219, R20, R149 ;  /* 0x0000009514db723e */ /* 0x000fe200000010ff */
[----:B------:R-:W-:Y:S06]  /*6480*/  @!P2 BRA `(.L_x_135) ;  /* 0x0000004c0018a947 */ /* 0x000fec0003800000 */
[----:B------:R-:W-:Y:S01]  /*6490*/  VIADD R20, R112, 0xfffffffe ;  /* 0xfffffffe70147836 */ /* 0x000fe20000000000 */
[----:B------:R-:W-:Y:S01]  /*64a0*/  UMOV UR37, UR60 ;  /* 0x0000003c00257c82 */ /* 0x000fe20008000000 */
[----:B------:R-:W-:Y:S01]  /*64b0*/  IMAD.MOV.U32 R21, RZ, RZ, R13 ;  /* 0x000000ffff157224 */ /* 0x000fe200078e000d */
[----:B------:R-:W-:Y:S01]  /*64c0*/  UMOV UR7, UR38 ;  /* 0x0000002600077c82 */ /* 0x000fe20008000000 */
[----:B------:R-:W-:Y:S02]  /*64d0*/  IMAD.MOV.U32 R15, RZ, RZ, R11 ;  /* 0x000000ffff0f7224 */ /* 0x000fe400078e000b */
[----:B------:R-:W-:-:S07]  /*64e0*/  IMAD.MOV.U32 R87, RZ, RZ, RZ ;  /* 0x000000ffff577224 */ /* 0x000fce00078e00ff */
.L_x_146:
[----:B------:R-:W-:Y:S01]  /*64f0*/  UIADD3 UR38, UR7, 0x1, URZ ;  /* 0x0000000107267890 */ /* 0x000fe2000fffe03f */
[----:B------:R-:W-:-:S03]  /*6500*/  ISETP.NE.AND P2, PT, RZ, UR61, PT ;  /* 0x0000003dff007c0c */ /* 0x000fc6000bf45270 */
[----:B------:R-:W-:-:S04]  /*6510*/  UISETP.NE.AND UP0, UPT, UR38, 0x2, UPT ;  /* 0x000000022600788c */ /* 0x000fc8000bf05270 */
[----:B------:R-:W-:Y:S02]  /*6520*/  USEL UR60, URZ, 0x1, UP0 ;  /* 0x000000013f3c7887 */ /* 0x000fe40008000000 */
[----:B------:R-:W-:Y:S02]  /*6530*/  USEL UR38, UR38, URZ, UP0 ;  /* 0x0000003f26267287 */ /* 0x000fe40008000000 */
[----:B------:R-:W-:Y:S02]  /*6540*/  ULOP3.LUT UR60, UR37, UR60, URZ, 0x3c, !UPT ;  /* 0x0000003c253c7292 */ /* 0x000fe4000f8e3c3f */
[----:B------:R-:W-:Y:S10]  /*6550*/  @P2 BRA `(.L_x_136) ;  /* 0x00000000002c2947 */ /* 0x000ff40003800000 */
[----:B------:R-:W-:Y:S05]  /*6560*/  @!P0 BRA `(.L_x_137) ;  /* 0x0000000000048947 */ /* 0x000fea0003800000 */
[----:B------:R-:W-:Y:S01]  /*6570*/  BPT.TRAP 0x1 ;  /* 0x000000040000795c */ /* 0x000fe20000300000 */
.L_x_137:
[----:B------:R-:W-:Y:S01]  /*6580*/  ULEA UR6, UR38, UR39, 0x3 ;  /* 0x0000002726067291 */ /* 0x000fe2000f8e183f */
[----:B------:R-:W-:-:S05]  /*6590*/  IMAD.U32 R10, RZ, RZ, UR60 ;  /* 0x0000003cff0a7e24 */ /* 0x000fca000f8e00ff */
[----:B------:R-:W-:-:S04]  /*65a0*/  SHF.L.U32 R10, R10, 0x1f, RZ ;  /* 0x0000001f0a0a7819 */ /* 0x000fc800000006ff */
[----:B------:R1:W2:Y:S01]  /*65b0*/  SYNCS.PHASECHK.TRANS64.TRYWAIT P1, [UR6+0x34830], R10 ;  /* 0x0348300aff0075a7 */ /* 0x0002a20008020146 */
[----:B------:R-:W-:Y:S05]  /*65c0*/  @!P0 BRA `(.L_x_138) ;  /* 0x0000000000048947 */ /* 0x000fea0003800000 */
[----:B------:R-:W-:Y:S01]  /*65d0*/  BPT.TRAP 0x1 ;  /* 0x000000040000795c */ /* 0x000fe20000300000 */
.L_x_138:
[----:B--2---:R-:W-:Y:S05]  /*65e0*/  @P1 BRA `(.L_x_136) ;  /* 0x0000000000081947 */ /* 0x004fea0003800000 */
[----:B------:R-:W2:Y:S02]  /*65f0*/  SYNCS.PHASECHK.TRANS64.TRYWAIT P1, [UR6+0x34830], R10 ;  /* 0x0348300aff0075a7 */ /* 0x000ea40008020146 */
[----:B--2---:R-:W-:Y:S05]  /*6600*/  @!P1 BRA `(.L_x_139) ;  /* 0x0000009000b89947 */ /* 0x004fea0003800000 */
.L_x_136:
        /* <DEDUP_REMOVED lines=623> */
.L_x_141:
[----:B------:R-:W-:Y:S01]  /*8d00*/  ULEA UR6, UR7, UR39, 0x3 ;  /* 0x0000002707067291 */ /* 0x000fe2000f8e183f */
[----:B------:R-:W-:-:S05]  /*8d10*/  IMAD.U32 R10, RZ, RZ, UR37 ;  /* 0x00000025ff0a7e24 */ /* 0x000fca000f8e00ff */
[----:B------:R-:W-:-:S04]  /*8d20*/  SHF.L.U32 R10, R10, 0x1f, RZ ;  /* 0x0000001f0a0a7819 */ /* 0x000fc800000006ff */
[----:B------:R1:W2:Y:S01]  /*8d30*/  SYNCS.PHASECHK.TRANS64.TRYWAIT P1, [UR6+0x34850], R10 ;  /* 0x0348500aff0075a7 */ /* 0x0002a20008020146 */
[----:B------:R-:W-:Y:S05]  /*8d40*/  @!P0 BRA `(.L_x_142) ;  /* 0x0000000000048947 */ /* 0x000fea0003800000 */
[----:B------:R-:W-:Y:S01]  /*8d50*/  BPT.TRAP 0x1 ;  /* 0x000000040000795c */ /* 0x000fe20000300000 */
.L_x_142:
[----:B--2---:R-:W-:Y:S05]  /*8d60*/  @P1 BRA `(.L_x_140) ;  /* 0x0000000000081947 */ /* 0x004fea0003800000 */
[----:B------:R-:W2:Y:S02]  /*8d70*/  SYNCS.PHASECHK.TRANS64.TRYWAIT P1, [UR6+0x34850], R10 ;  /* 0x0348500aff0075a7 */ /* 0x000ea40008020146 */
[----:B--2---:R-:W-:Y:S05]  /*8d80*/  @!P1 BRA `(.L_x_143) ;  /* 0x0000006800f09947 */ /* 0x004fea0003800000 */
.L_x_140:
[----:B------:R-:W-:Y:S01]  /*8d90*/  UIADD3 UR6, UR39, 0x400, URZ ;  /* 0x0000040027067890 */ /* 0x000fe2000fffe03f */
[----:B------:R-:W-:Y:S01]  /*8da0*/  WARPGROUP.ARRIVE ;  /* 0x00000000000079c5 */ /* 0x000fe20000000000 */
[----:B------:R-:W-:-:S05]  /*8db0*/  UMOV UR11, 0x40000040 ;  /* 0x40000040000b7882 */ /* 0x000fca0000000000 */
[----:B--2---:R-:W2:Y:S01]  /*8dc0*/  S2R R11, SR_TID.X ;  /* 0x00000000000b7919 */ /* 0x004ea20000002100 */
[----:B------:R-:W-:-:S04]  /*8dd0*/  USHF.R.U32.HI UR6, URZ, 0x4, UR6 ;  /* 0x000000043f067899 */ /* 0x000fc80008011606 */
[----:B------:R-:W-:-:S04]  /*8de0*/  ULOP3.LUT UR6, UR6, 0x3fff, URZ, 0xc0, !UPT ;  /* 0x00003fff06067892 */ /* 0x000fc8000f8ec03f */
[----:B------:R-:W-:-:S04]  /*8df0*/  ULOP3.LUT UR6, UR6, 0x5800000, URZ, 0xfc, !UPT ;  /* 0x0580000006067892 */ /* 0x000fc8000f8efc3f */
[----:B------:R-:W-:-:S07]  /*8e00*/  UIMAD UR6, UR7, 0xb00, UR6 ;  /* 0x00000b00070678a4 */ /* 0x000fce000f8e0206 */
[----:B------:R-:W-:Y:S02]  /*8e10*/  UMOV UR10, UR6 ;  /* 0x00000006000a7c82 */ /* 0x000fe40008000000 */
[----:B------:R-:W-:Y:S01]  /*8e20*/  HGMMA.64x128x16.F32.BF16 R24, R176, gdesc[UR8].tnspB, R24, gsb0 ;  /* 0x41e00008b0187df0 */ /* 0x000fe20008001818 */
[----:B------:R-:W-:Y:S01]  /*8e30*/  UIADD3 UR10, UR6, 0x80, URZ ;  /* 0x00000080060a7890 */ /* 0x000fe2000fffe03f */
[----:B------:R-:W-:Y:S01]  /*8e40*/  UMOV UR11, 0x40000040 ;  /* 0x40000040000b7882 */ /* 0x000fe20000000000 */
[----:B--2---:R-:W-:-:S04]  /*8e50*/  SHF.R.U32.HI R11, RZ, 0x7, R11 ;  /* 0x00000007ff0b7819 */ /* 0x004fc8000001160b */
[----:B-1----:R-:W-:Y:S01]  /*8e60*/  IADD3 R10, -R11, 0xb, RZ ;  /* 0x0000000b0b0a7810 */ /* 0x002fe20007ffe1ff */
[----:B------:R-:W-:Y:S02]  /*8e70*/  WARPGROUP.DEPBAR.LE gsb0, 0x0 ;  /* 0x00008000000079c5 */ /* 0x000fe40000010000 */
[----:B------:R-:W-:-:S06]  /*8e80*/  WARPGROUP.ARRIVE ;  /* 0x00000000000079c5 */ /* 0x000fcc0000000000 */
[----:B------:R-:W-:Y:S01]  /*8e90*/  HGMMA.64x128x16.F32.BF16 R24, R180, gdesc[UR8].tnspB, R24, gsb0 ;  /* 0x41e00008b4187df0 */ /* 0x000fe20008001818 */
[----:B------:R-:W-:Y:S01]  /*8ea0*/  UIADD3 UR10, UR6, 0x100, URZ ;  /* 0x00000100060a7890 */ /* 0x000fe2000fffe03f */
[----:B------:R-:W-:Y:S01]  /*8eb0*/  UMOV UR11, 0x40000040 ;  /* 0x40000040000b7882 */ /* 0x000fe20000000000 */
[----:B------:R-:W-:Y:S02]  /*8ec0*/  WARPGROUP.DEPBAR.LE gsb0, 0x0 ;  /* 0x00008000000079c5 */ /* 0x000fe40000010000 */
[----:B------:R-:W-:-:S07]  /*8ed0*/  WARPGROUP.ARRIVE ;  /* 0x00000000000079c5 */ /* 0x000fce0000000000 */
        /* <DEDUP_REMOVED lines=41> */
[----:B------:R-:W-:Y:S03]  /*9170*/  HGMMA.64x128x16.F32.BF16 R24, R216, gdesc[UR8].tnspB, R24, gsb0 ;  /* 0x41e00008d8187df0 */ /* 0x000fe60008001818 */
[----:B------:R-:W-:Y:S02]  /*9180*/  WARPGROUP.DEPBAR.LE gsb0, 0x0 ;  /* 0x00008000000079c5 */ /* 0x000fe40000010000 */
[----:B------:R1:W-:Y:S06]  /*9190*/  BAR.ARV R10, 0x100 ;  /* 0x0004000a0000751d */ /* 0x0003ec0000002000 */
[----:B------:R-:W-:Y:S05]  /*91a0*/  @!P0 BRA `(.L_x_144) ;  /* 0x0000000000048947 */ /* 0x000fea0003800000 */
[----:B------:R-:W-:Y:S01]  /*91b0*/  BPT.TRAP 0x1 ;  /* 0x000000040000795c */ /* 0x000fe20000300000 */
.L_x_144:
[----:B-1----:R-:W-:Y:S01]  /*91c0*/  FMNMX.FTZ R10, R168, R15, !PT ;  /* 0x0000000fa80a7209 */ /* 0x002fe20007810000 */
[----:B------:R-:W2:Y:S01]  /*91d0*/  LDL R229, [R1] ;  /* 0x0000000001e57983 */ /* 0x000ea20000100800 */
[----:B------:R-:W-:Y:S02]  /*91e0*/  FMNMX.FTZ R176, R170, R21, !PT ;  /* 0x00000015aab07209 */ /* 0x000fe40007810000 */
[----:B------:R-:W-:Y:S02]  /*91f0*/  FMNMX.FTZ R11, R169, R10, !PT ;  /* 0x0000000aa90b7209 */ /* 0x000fe40007810000 */
[----:B------:R-:W-:Y:S02]  /*9200*/  FMNMX.FTZ R13, R171, R176, !PT ;  /* 0x000000b0ab0d7209 */ /* 0x000fe40007810000 */
[----:B------:R-:W-:Y:S02]  /*9210*/  FMNMX.FTZ R10, R172, R11, !PT ;  /* 0x0000000bac0a7209 */ /* 0x000fe40007810000 */
[----:B------:R-:W-:-:S02]  /*9220*/  FMNMX.FTZ R176, R174, R13, !PT ;  /* 0x0000000daeb07209 */ /* 0x000fc40007810000 */
[----:B------:R-:W-:Y:S02]  /*9230*/  FMNMX.FTZ R11, R173, R10, !PT ;  /* 0x0000000aad0b7209 */ /* 0x000fe40007810000 */
        /* <DEDUP_REMOVED lines=81> */
[----:B------:R-:W-:Y:S01]  /*9750*/  ISETP.NE.AND P1, PT, R22, RZ, PT ;  /* 0x000000ff1600720c */ /* 0x000fe20003f25270 */
[----:B------:R-:W1:Y:S04]  /*9760*/  SHFL.BFLY PT, R10, R177, 0x2, 0x1f ;  /* 0x0c401f00b10a7f89 */ /* 0x000e6800000e0000 */
[----:B------:R-:W3:Y:S01]  /*9770*/  SHFL.BFLY PT, R11, R176, 0x2, 0x1f ;  /* 0x0c401f00b00b7f89 */ /* 0x000ee200000e0000 */
[----:B-1----:R-:W-:-:S02]  /*9780*/  FMNMX.FTZ R178, R177, R10, !PT ;  /* 0x0000000ab1b27209 */ /* 0x002fc40007810000 */
[----:B------:R-:W1:Y:S01]  /*9790*/  LDC R10, c[0x0][0x988] ;  /* 0x00026200ff0a7b82 */ /* 0x000e620000000800 */
[----:B---3--:R-:W-:Y:S02]  /*97a0*/  FMNMX.FTZ R180, R176, R11, !PT ;  /* 0x0000000bb0b47209 */ /* 0x008fe40007810000 */
[----:B------:R-:W3:Y:S04]  /*97b0*/  SHFL.BFLY PT, R11, R178, 0x1, 0x1f ;  /* 0x0c201f00b20b7f89 */ /* 0x000ee800000e0000 */
[----:B------:R-:W4:Y:S01]  /*97c0*/  SHFL.BFLY PT, R13, R180, 0x1, 0x1f ;  /* 0x0c201f00b40d7f89 */ /* 0x000f2200000e0000 */
[----:B---3--:R-:W-:Y:S02]  /*97d0*/  FMNMX.FTZ R11, R178, R11, !PT ;  /* 0x0000000bb20b7209 */ /* 0x008fe40007810000 */
[----:B----4-:R-:W-:-:S03]  /*97e0*/  FMNMX.FTZ R13, R180, R13, !PT ;  /* 0x0000000db40d7209 */ /* 0x010fc60007810000 */
        /* <DEDUP_REMOVED lines=12> */
[-C--:B------:R-:W-:Y:S01]  /*98b0*/  FMUL.FTZ R181, R15, R10.reuse ;  /* 0x0000000a0fb57220 */ /* 0x080fe20000410000 */
[-C--:B------:R-:W-:Y:S01]  /*98c0*/  FFMA.FTZ R97, R101, R10.reuse, -R179 ;  /* 0x0000000a65617223 */ /* 0x080fe200000108b3 */
[C---:B------:R-:W-:Y:S01]  /*98d0*/  FADD.FTZ R15, -R13.reuse, R21 ;  /* 0x000000150d0f7221 */ /* 0x040fe20000010100 */
[-C--:B------:R-:W-:Y:S01]  /*98e0*/  FMUL.FTZ R101, R13, R10.reuse ;  /* 0x0000000a0d657220 */ /* 0x080fe20000410000 */
[-CC-:B------:R-:W-:Y:S01]  /*98f0*/  FFMA.FTZ R176, R168, R10.reuse, -R179.reuse ;  /* 0x0000000aa8b07223 */ /* 0x180fe200000108b3 */
[-C--:B------:R-:W-:Y:S01]  /*9900*/  FFMA.FTZ R216, R88, R10.reuse, -R179 ;  /* 0x0000000a58d87223 */ /* 0x080fe200000108b3 */
[-C--:B------:R-:W-:Y:S01]  /*9910*/  FMUL.FTZ R15, R15, R10.reuse ;  /* 0x0000000a0f0f7220 */ /* 0x080fe20000410000 */
[-CC-:B------:R-:W-:Y:S01]  /*9920*/  FFMA.FTZ R88, R170, R10.reuse, -R101.reuse ;  /* 0x0000000aaa587223 */ /* 0x180fe20000010865 */
[-C--:B------:R-:W-:Y:S01]  /*9930*/  FFMA.FTZ R171, R171, R10.reuse, -R101 ;  /* 0x0000000aabab7223 */ /* 0x080fe20000010865 */
[----:B------:R1:W-:Y:S01]  /*9940*/  MUFU.EX2 R21, R181 ;  /* 0x000000b500157308 */ /* 0x0003e20000000800 */
[-CC-:B------:R-:W-:Y:S01]  /*9950*/  FFMA.FTZ R178, R172, R10.reuse, -R179.reuse ;  /* 0x0000000aacb27223 */ /* 0x180fe200000108b3 */
[-CC-:B------:R-:W-:Y:S01]  /*9960*/  FFMA.FTZ R173, R173, R10.reuse, -R179.reuse ;  /* 0x0000000aadad7223 */ /* 0x180fe200000108b3 */
[-CC-:B------:R-:W-:Y:S01]  /*9970*/  FFMA.FTZ R180, R160, R10.reuse, -R179.reuse ;  /* 0x0000000aa0b47223 */ /* 0x180fe200000108b3 */
[-CC-:B------:R-:W-:Y:S01]  /*9980*/  FFMA.FTZ R182, R164, R10.reuse, -R179.reuse ;  /* 0x0000000aa4b67223 */ /* 0x180fe200000108b3 */
[-CC-:B------:R-:W-:Y:S01]  /*9990*/  FFMA.FTZ R165, R165, R10.reuse, -R179.reuse ;  /* 0x0000000aa5a57223 */ /* 0x180fe200000108b3 */
[-CC-:B------:R-:W-:Y:S01]  /*99a0*/  FFMA.FTZ R184, R152, R10.reuse, -R179.reuse ;  /* 0x0000000a98b87223 */ /* 0x180fe200000108b3 */
[-CC-:B------:R-:W-:Y:S01]  /*99b0*/  FFMA.FTZ R186, R156, R10.reuse, -R179.reuse ;  /* 0x0000000a9cba7223 */ /* 0x180fe200000108b3 */
[----:B------:R-:W3:Y:S01]  /*99c0*/  MUFU.EX2 R176, R176 ;  /* 0x000000b000b07308 */ /* 0x000ee20000000800 */
[-CC-:B------:R-:W-:Y:S01]  /*99d0*/  FFMA.FTZ R157, R157, R10.reuse, -R179.reuse ;  /* 0x0000000a9d9d7223 */ /* 0x180fe200000108b3 */
[-CC-:B------:R-:W-:Y:S01]  /*99e0*/  FFMA.FTZ R188, R144, R10.reuse, -R179.reuse ;  /* 0x0000000a90bc7223 */ /* 0x180fe200000108b3 */
[-CC-:B------:R-:W-:Y:S01]  /*99f0*/  FFMA.FTZ R190, R148, R10.reuse, -R179.reuse ;  /* 0x0000000a94be7223 */ /* 0x180fe200000108b3 */
[-CC-:B------:R-:W-:Y:S01]  /*9a00*/  FFMA.FTZ R149, R149, R10.reuse, -R179.reuse ;  /* 0x0000000a95957223 */ /* 0x180fe200000108b3 */
[-CC-:B------:R-:W-:Y:S01]  /*9a10*/  FFMA.FTZ R192, R136, R10.reuse, -R179.reuse ;  /* 0x0000000a88c07223 */ /* 0x180fe200000108b3 */
[-CC-:B------:R-:W-:Y:S01]  /*9a20*/  FFMA.FTZ R194, R140, R10.reuse, -R179.reuse ;  /* 0x0000000a8cc27223 */ /* 0x180fe200000108b3 */
[-CC-:B------:R-:W-:Y:S01]  /*9a30*/  FFMA.FTZ R141, R141, R10.reuse, -R179.reuse ;  /* 0x0000000a8d8d7223 */ /* 0x180fe200000108b3 */
[----:B------:R-:W-:Y:S01]  /*9a40*/  MUFU.EX2 R15, R15 ;  /* 0x0000000f000f7308 */ /* 0x000fe20000000800 */
[-CC-:B------:R-:W-:Y:S01]  /*9a50*/  FFMA.FTZ R196, R128, R10.reuse, -R179.reuse ;  /* 0x0000000a80c47223 */ /* 0x180fe200000108b3 */
[-CC-:B------:R-:W-:Y:S01]  /*9a60*/  FFMA.FTZ R198, R132, R10.reuse, -R179.reuse ;  /* 0x0000000a84c67223 */ /* 0x180fe200000108b3 */
[-CC-:B------:R-:W-:Y:S01]  /*9a70*/  FFMA.FTZ R133, R133, R10.reuse, -R179.reuse ;  /* 0x0000000a85857223 */ /* 0x180fe200000108b3 */
[-CC-:B------:R-:W-:Y:S01]  /*9a80*/  FFMA.FTZ R200, R120, R10.reuse, -R179.reuse ;  /* 0x0000000a78c87223 */ /* 0x180fe200000108b3 */
[-CC-:B------:R-:W-:Y:S01]  /*9a90*/  FFMA.FTZ R202, R124, R10.reuse, -R179.reuse ;  /* 0x0000000a7cca7223 */ /* 0x180fe200000108b3 */
[-CC-:B------:R-:W-:Y:S01]  /*9aa0*/  FFMA.FTZ R125, R125, R10.reuse, -R179.reuse ;  /* 0x0000000a7d7d7223 */ /* 0x180fe200000108b3 */
[-CC-:B------:R-:W-:Y:S01]  /*9ab0*/  FFMA.FTZ R204, R112, R10.reuse, -R179.reuse ;  /* 0x0000000a70cc7223 */ /* 0x180fe200000108b3 */
[----:B------:R-:W4:Y:S01]  /*9ac0*/  MUFU.EX2 R88, R88 ;  /* 0x0000005800587308 */ /* 0x000f220000000800 */
        /* <DEDUP_REMOVED lines=10> */
[-CC-:B------:R-:W-:Y:S01]  /*9b70*/  FFMA.FTZ R179, R174, R10.reuse, -R101.reuse ;  /* 0x0000000aaeb37223 */ /* 0x180fe20000010865 */
[----:B------:R-:W5:Y:S01]  /*9b80*/  MUFU.EX2 R177, R177 ;  /* 0x000000b100b17308 */ /* 0x000f620000000800 */
[-CC-:B------:R-:W-:Y:S01]  /*9b90*/  FFMA.FTZ R92, R175, R10.reuse, -R101.reuse ;  /* 0x0000000aaf5c7223 */ /* 0x180fe20000010865 */
[-CC-:B-1----:R-:W-:Y:S01]  /*9ba0*/  FFMA.FTZ R181, R162, R10.reuse, -R101.reuse ;  /* 0x0000000aa2b57223 */ /* 0x182fe20000010865 */
[--C-:B------:R-:W-:Y:S01]  /*9bb0*/  FFMA.FTZ R96, R163, R10, -R101.reuse ;  /* 0x0000000aa3607223 */ /* 0x100fe20000010865 */
[----:B---3--:R-:W-:Y:S01]  /*9bc0*/  FFMA.FTZ R14, R21, R14, R176 ;  /* 0x0000000e150e7223 */ /* 0x008fe200000100b0 */
[----:B----4-:R-:W-:Y:S01]  /*9bd0*/  FFMA.FTZ R12, R15, R12, R88 ;  /* 0x0000000c0f0c7223 */ /* 0x010fe20000010058 */
[-CC-:B------:R-:W-:Y:S01]  /*9be0*/  FFMA.FTZ R183, R166, R10.reuse, -R101.reuse ;  /* 0x0000000aa6b77223 */ /* 0x180fe20000010865 */
        /* <DEDUP_REMOVED lines=10> */
[----:B-----5:R-:W-:Y:S01]  /*9c90*/  FADD.FTZ R131, R177, R14 ;  /* 0x0000000eb1837221 */ /* 0x020fe20000010000 */
[-CC-:B------:R-:W-:Y:S01]  /*9ca0*/  FFMA.FTZ R189, R146, R10.reuse, -R101.reuse ;  /* 0x0000000a92bd7223 */ /* 0x180fe20000010865 */
[-CC-:B------:R-:W-:Y:S01]  /*9cb0*/  FFMA.FTZ R203, R126, R10.reuse, -R101.reuse ;  /* 0x0000000a7ecb7223 */ /* 0x180fe20000010865 */
[-CC-:B------:R-:W-:Y:S01]  /*9cc0*/  FFMA.FTZ R126, R127, R10.reuse, -R101.reuse ;  /* 0x0000000a7f7e7223 */ /* 0x180fe20000010865 */
[-CC-:B------:R-:W-:Y:S01]  /*9cd0*/  FFMA.FTZ R112, R147, R10.reuse, -R101.reuse ;  /* 0x0000000a93707223 */ /* 0x180fe20000010865 */
[-CC-:B------:R-:W-:Y:S01]  /*9ce0*/  FFMA.FTZ R191, R150, R10.reuse, -R101.reuse ;  /* 0x0000000a96bf7223 */ /* 0x180fe20000010865 */
[-CC-:B------:R-:W-:Y:S01]  /*9cf0*/  FFMA.FTZ R116, R151, R10.reuse, -R101.reuse ;  /* 0x0000000a97747223 */ /* 0x180fe20000010865 */
[----:B------:R-:W4:Y:S01]  /*9d00*/  MUFU.EX2 R179, R179 ;  /* 0x000000b300b37308 */ /* 0x000f220000000800 */
[----:B-1----:R-:W-:Y:S01]  /*9d10*/  FADD.FTZ R12, R171, R12 ;  /* 0x0000000cab0c7221 */ /* 0x002fe20000010000 */
[-CC-:B------:R-:W-:Y:S01]  /*9d20*/  FFMA.FTZ R205, R114, R10.reuse, -R101.reuse ;  /* 0x0000000a72cd7223 */ /* 0x180fe20000010865 */
[-CC-:B------:R-:W-:Y:S01]  /*9d30*/  FFMA.FTZ R114, R115, R10.reuse, -R101.reuse ;  /* 0x0000000a73727223 */ /* 0x180fe20000010865 */
[-CC-:B------:R-:W-:Y:S01]  /*9d40*/  FFMA.FTZ R193, R138, R10.reuse, -R101.reuse ;  /* 0x0000000a8ac17223 */ /* 0x180fe20000010865 */
[-CC-:B------:R-:W-:Y:S01]  /*9d50*/  FFMA.FTZ R120, R139, R10.reuse, -R101.reuse ;  /* 0x0000000a8b787223 */ /* 0x180fe20000010865 */
[-CC-:B------:R-:W-:Y:S01]  /*9d60*/  FFMA.FTZ R195, R142, R10.reuse, -R101.reuse ;  /* 0x0000000a8ec37223 */ /* 0x180fe20000010865 */
[-C--:B------:R-:W-:Y:S01]  /*9d70*/  FFMA.FTZ R124, R143, R10.reuse, -R101 ;  /* 0x0000000a8f7c7223 */ /* 0x080fe20000010865 */
[----:B------:R-:W1:Y:S01]  /*9d80*/  MUFU.EX2 R173, R173 ;  /* 0x000000ad00ad7308 */ /* 0x000e620000000800 */
[----:B---3--:R-:W-:Y:S01]  /*9d90*/  FADD.FTZ R14, R178, R131 ;  /* 0x00000083b20e7221 */ /* 0x008fe20000010000 */
[-CC-:B------:R-:W-:Y:S01]  /*9da0*/  FFMA.FTZ R197, R130, R10.reuse, -R101.reuse ;  /* 0x0000000a82c57223 */ /* 0x180fe20000010865 */
[-CC-:B------:R-:W-:Y:S01]  /*9db0*/  FFMA.FTZ R207, R118, R10.reuse, -R101.reuse ;  /* 0x0000000a76cf7223 */ /* 0x180fe20000010865 */
[-CC-:B------:R-:W-:Y:S01]  /*9dc0*/  FFMA.FTZ R118, R119, R10.reuse, -R101.reuse ;  /* 0x0000000a77767223 */ /* 0x180fe20000010865 */
[-CC-:B------:R-:W-:Y:S01]  /*9dd0*/  FFMA.FTZ R199, R134, R10.reuse, -R101.reuse ;  /* 0x0000000a86c77223 */ /* 0x180fe20000010865 */
[-CC-:B------:R-:W-:Y:S01]  /*9de0*/  FFMA.FTZ R130, R135, R10.reuse, -R101.reuse ;  /* 0x0000000a87827223 */ /* 0x180fe20000010865 */
[-CC-:B------:R-:W-:Y:S01]  /*9df0*/  FFMA.FTZ R209, R106, R10.reuse, -R101.reuse ;  /* 0x0000000a6ad17223 */ /* 0x180fe20000010865 */
[----:B------:R-:W3:Y:S01]  /*9e00*/  MUFU.EX2 R92, R92 ;  /* 0x0000005c005c7308 */ /* 0x000ee20000000800 */
[----:B----4-:R-:W-:Y:S01]  /*9e10*/  FADD.FTZ R123, R179, R12 ;  /* 0x0000000cb37b7221 */ /* 0x010fe20000010000 */
        /* <DEDUP_REMOVED lines=12> */
[----:B------:R-:W-:-:S02]  /*9ee0*/  FFMA.FTZ R94, R95, R10, -R101 ;  /* 0x0000000a5f5e7223 */ /* 0x000fc40000010865 */
[----:B------:R-:W1:Y:S01]  /*9ef0*/  MUFU.EX2 R181, R181 ;  /* 0x000000b500b57308 */ /* 0x000e620000000800 */
[----:B---3--:R-:W-:-:S07]  /*9f00*/  FADD.FTZ R12, R92, R123 ;  /* 0x0000007b5c0c7221 */ /* 0x008fce0000010000 */
[----:B------:R-:W3:Y:S01]  /*9f10*/  MUFU.EX2 R169, R169 ;  /* 0x000000a900a97308 */ /* 0x000ee20000000800 */
[----:B----4-:R-:W-:-:S07]  /*9f20*/  FADD.FTZ R14, R180, R131 ;  /* 0x00000083b40e7221 */ /* 0x010fce0000010000 */
[----:B------:R-:W4:Y:S01]  /*9f30*/  MUFU.EX2 R96, R96 ;  /* 0x0000006000607308 */ /* 0x000f220000000800 */
[----:B-1----:R-:W-:-:S07]  /*9f40*/  FADD.FTZ R123, R181, R12 ;  /* 0x0000000cb57b7221 */ /* 0x002fce0000010000 */
        /* <DEDUP_REMOVED lines=117> */
[----:B----4-:R-:W-:Y:S01]  /*a6a0*/  FADD.FTZ R14, R210, R103 ;  /* 0x00000067d20e7221 */ /* 0x010fe20000010000 */
[----:B------:R-:W-:-:S05]  /*a6b0*/  IMAD.U32 R103, RZ, RZ, UR38 ;  /* 0x00000026ff677e24 */ /* 0x000fca000f8e00ff */
[----:B------:R-:W-:Y:S01]  /*a6c0*/  @P1 LEA R103, R103, UR39, 0x3 ;  /* 0x0000002767671c11 */ /* 0x000fe2000f8e18ff */
        /* <DEDUP_REMOVED lines=9> */
[----:B---3--:R-:W-:Y:S01]  /*a760*/  FADD.FTZ R91, R213, R12 ;  /* 0x0000000cd55b7221 */ /* 0x008fe20000010000 */
[----:B------:R-:W-:-:S05]  /*a770*/  @P1 VIADD R12, R103, 0x34840 ;  /* 0x00034840670c1836 */ /* 0x000fca0000000000 */
[----:B--2---:R-:W-:Y:S01]  /*a780*/  @P1 PRMT R12, R229, 0x654, R12 ;  /* 0x00000654e50c1816 */ /* 0x004fe2000000000c */
[----:B------:R-:W2:Y:S01]  /*a790*/  MUFU.EX2 R214, R214 ;  /* 0x000000d600d67308 */ /* 0x000ea20000000800 */
[----:B----4-:R-:W-:Y:S02]  /*a7a0*/  FADD.FTZ R99, R105, R14 ;  /* 0x0000000e69637221 */ /* 0x010fe40000010000 */
[----:B------:R3:W-:Y:S05]  /*a7b0*/  @P1 SYNCS.ARRIVE.TRANS64.RED.A1T0 RZ, [R12+URZ], RZ ;  /* 0x000000ff0cff19a7 */ /* 0x0007ea000810043f */
[----:B------:R-:W4:Y:S01]  /*a7c0*/  MUFU.EX2 R215, R215 ;  /* 0x000000d700d77308 */ /* 0x000f220000000800 */
[----:B-1----:R-:W-:-:S07]  /*a7d0*/  FADD.FTZ R14, R98, R91 ;  /* 0x0000005b620e7221 */ /* 0x002fce0000010000 */
[----:B------:R-:W1:Y:S01]  /*a7e0*/  MUFU.EX2 R97, R97 ;  /* 0x0000006100617308 */ /* 0x000e620000000800 */
[----:B--2---:R-:W-:-:S07]  /*a7f0*/  FADD.FTZ R132, R214, R99 ;  /* 0x00000063d6847221 */ /* 0x004fce0000010000 */
[----:B------:R-:W3:Y:S01]  /*a800*/  MUFU.EX2 R102, R102 ;  /* 0x0000006600667308 */ /* 0x000ee20000000800 */
[----:B----4-:R-:W-:-:S07]  /*a810*/  FADD.FTZ R91, R215, R14 ;  /* 0x0000000ed75b7221 */ /* 0x010fce0000010000 */
[----:B------:R-:W2:Y:S01]  /*a820*/  MUFU.EX2 R216, R216 ;  /* 0x000000d800d87308 */ /* 0x000ea20000000800 */
[----:B-1----:R-:W-:-:S07]  /*a830*/  FADD.FTZ R95, R97, R132 ;  /* 0x00000084615f7221 */ /* 0x002fce0000010000 */
[----:B------:R-:W1:Y:S01]  /*a840*/  MUFU.EX2 R217, R217 ;  /* 0x000000d900d97308 */ /* 0x000e620000000800 */
[----:B---3--:R-:W-:-:S07]  /*a850*/  FADD.FTZ R12, R102, R91 ;  /* 0x0000005b660c7221 */ /* 0x008fce0000010000 */
[----:B------:R-:W3:Y:S01]  /*a860*/  MUFU.EX2 R89, R89 ;  /* 0x0000005900597308 */ /* 0x000ee20000000800 */
[----:B--2---:R-:W-:-:S07]  /*a870*/  FADD.FTZ R14, R216, R95 ;  /* 0x0000005fd80e7221 */ /* 0x004fce0000010000 */
        /* <DEDUP_REMOVED lines=9> */
[----:B---3--:R-:W-:Y:S01]  /*a910*/  FADD.FTZ R91, R219, R12 ;  /* 0x0000000cdb5b7221 */ /* 0x008fe20000010000 */
[----:B--2---:R-:W-:-:S03]  /*a920*/  FADD.FTZ R14, R93, R14 ;  /* 0x0000000e5d0e7221 */ /* 0x004fc60000010000 */
[----:B-1----:R-:W-:Y:S01]  /*a930*/  FADD.FTZ R12, R94, R91 ;  /* 0x0000005b5e0c7221 */ /* 0x002fe20000010000 */
[----:B------:R-:W-:Y:S06]  /*a940*/  @!P0 BRA `(.L_x_145) ;  /* 0x0000000000048947 */ /* 0x000fec0003800000 */
[----:B------:R-:W-:Y:S01]  /*a950*/  BPT.TRAP 0x1 ;  /* 0x000000040000795c */ /* 0x000fe20000300000 */
.L_x_145:
[----:B------:R-:W-:Y:S01]  /*a960*/  ISETP.NE.AND P1, PT, R19, RZ, PT ;  /* 0x000000ff1300720c */ /* 0x000fe20003f25270 */
[----:B------:R-:W-:Y:S01]  /*a970*/  IMAD.U32 R132, RZ, RZ, UR7 ;  /* 0x00000007ff847e24 */ /* 0x000fe2000f8e00ff */
[----:B------:R-:W-:Y:S01]  /*a980*/  UMOV UR37, UR60 ;  /* 0x0000003c00257c82 */ /* 0x000fe20008000000 */
[----:B------:R-:W-:Y:S01]  /*a990*/  UMOV UR7, UR38 ;  /* 0x0000002600077c82 */ /* 0x000fe20008000000 */
        /* <DEDUP_REMOVED lines=9> */
[----:B------:R-:W-:Y:S01]  /*aa30*/  @P1 LEA R132, R132, UR39, 0x3 ;  /* 0x0000002784841c11 */ /* 0x000fe2000f8e18ff */
[-C--:B------:R-:W-:Y:S01]  /*aa40*/  FMUL.FTZ R40, R40, R21.reuse ;  /* 0x0000001528287220 */ /* 0x080fe20000410000 */
[-C--:B------:R-:W-:Y:S01]  /*aa50*/  FMUL.FTZ R41, R41, R21.reuse ;  /* 0x0000001529297220 */ /* 0x080fe20000410000 */
[-C--:B------:R-:W-:Y:S01]  /*aa60*/  FMUL.FTZ R44, R44, R21.reuse ;  /* 0x000000152c2c7220 */ /* 0x080fe20000410000 */
[----:B------:R-:W-:Y:S01]  /*aa70*/  FMUL.FTZ R45, R45, R21 ;  /* 0x000000152d2d7220 */ /* 0x000fe20000410000 */
[----:B------:R-:W-:-:S02]  /*aa80*/  @P1 VIADD R132, R132, 0x34860 ;  /* 0x0003486084841836 */ /* 0x000fc40000000000 */
[-C--:B------:R-:W-:Y:S01]  /*aa90*/  FMUL.FTZ R48, R48, R21.reuse ;  /* 0x0000001530307220 */ /* 0x080fe20000410000 */
[-C--:B------:R-:W-:Y:S01]  /*aaa0*/  FMUL.FTZ R49, R49, R21.reuse ;  /* 0x0000001531317220 */ /* 0x080fe20000410000 */
[-C--:B------:R-:W-:Y:S01]  /*aab0*/  FMUL.FTZ R52, R52, R21.reuse ;  /* 0x0000001534347220 */ /* 0x080fe20000410000 */
[-C--:B------:R-:W-:Y:S01]  /*aac0*/  FMUL.FTZ R53, R53, R21.reuse ;  /* 0x0000001535357220 */ /* 0x080fe20000410000 */
[----:B------:R-:W-:Y:S01]  /*aad0*/  @P1 PRMT R132, R23, 0x654, R132 ;  /* 0x0000065417841816 */ /* 0x000fe20000000084 */
[-C--:B------:R-:W-:Y:S01]  /*aae0*/  FMUL.FTZ R56, R56, R21.reuse ;  /* 0x0000001538387220 */ /* 0x080fe20000410000 */
[-C--:B------:R-:W-:Y:S01]  /*aaf0*/  FMUL.FTZ R57, R57, R21.reuse ;  /* 0x0000001539397220 */ /* 0x080fe20000410000 */
[-C--:B------:R-:W-:Y:S01]  /*ab00*/  FMUL.FTZ R60, R60, R21.reuse ;  /* 0x000000153c3c7220 */ /* 0x080fe20000410000 */
[----:B------:R1:W-:Y:S01]  /*ab10*/  @P1 SYNCS.ARRIVE.TRANS64.RED.A1T0 RZ, [R132+URZ], RZ ;  /* 0x000000ff84ff19a7 */ /* 0x0003e2000810043f */
[----:B------:R-:W-:Y:S01]  /*ab20*/  ISETP.GT.AND P1, PT, R20, RZ, PT ;  /* 0x000000ff1400720c */ /* 0x000fe20003f24270 */
        /* <DEDUP_REMOVED lines=46> */
[----:B------:R-:W-:Y:S01]  /*ae10*/  VIADD R20, R20, 0xffffffff ;  /* 0xffffffff14147836 */ /* 0x000fe20000000000 */
[----:B------:R-:W-:Y:S01]  /*ae20*/  F2FP.BF16.F32.PACK_AB R178, R173, R178 ;  /* 0x000000b2adb2723e */ /* 0x000fe200000010ff */
[----:B------:R-:W-:Y:S01]  /*ae30*/  IMAD.MOV.U32 R21, RZ, RZ, R13 ;  /* 0x000000ffff157224 */ /* 0x000fe200078e000d */
[----:B------:R-:W-:Y:S01]  /*ae40*/  F2FP.BF16.F32.PACK_AB R179, R92, R179 ;  /* 0x000000b35cb3723e */ /* 0x000fe200000010ff */
[----:B------:R-:W-:Y:S01]  /*ae50*/  IMAD.MOV.U32 R15, RZ, RZ, R11 ;  /* 0x000000ffff0f7224 */ /* 0x000fe200078e000b */
[----:B------:R-:W-:-:S02]  /*ae60*/  F2FP.BF16.F32.PACK_AB R180, R169, R180 ;  /* 0x000000b4a9b4723e */ /* 0x000fc400000010ff */
[----:B------:R-:W-:Y:S02]  /*ae70*/  F2FP.BF16.F32.PACK_AB R181, R96, R181 ;  /* 0x000000b560b5723e */ /* 0x000fe400000010ff */
[----:B------:R-:W-:Y:S02]  /*ae80*/  F2FP.BF16.F32.PACK_AB R182, R165, R182 ;  /* 0x000000b6a5b6723e */ /* 0x000fe400000010ff */
[----:B------:R-:W-:Y:S02]  /*ae90*/  F2FP.BF16.F32.PACK_AB R183, R100, R183 ;  /* 0x000000b764b7723e */ /* 0x000fe400000010ff */
[----:B------:R-:W-:Y:S02]  /*aea0*/  F2FP.BF16.F32.PACK_AB R184, R161, R184 ;  /* 0x000000b8a1b8723e */ /* 0x000fe400000010ff */
[----:B------:R-:W-:Y:S02]  /*aeb0*/  F2FP.BF16.F32.PACK_AB R185, R104, R185 ;  /* 0x000000b968b9723e */ /* 0x000fe400000010ff */
        /* <DEDUP_REMOVED lines=33> */
[----:B------:R-:W-:Y:S01]  /*b0d0*/  F2FP.BF16.F32.PACK_AB R219, R94, R219 ;  /* 0x000000db5edb723e */ /* 0x000fe200000010ff */
[----:B-1----:R-:W-:Y:S06]  /*b0e0*/  @P1 BRA `(.L_x_146) ;  /* 0xffffffb400001947 */ /* 0x002fec000383ffff */
.L_x_135:
[----:B------:R-:W-:Y:S06]  /*b0f0*/  BAR.ARV 0x8, 0x120 ;  /* 0x0204800000007b1d */ /* 0x000fec0000002000 */
[----:B------:R-:W-:Y:S05]  /*b100*/  @!P0 BRA `(.L_x_147) ;  /* 0x0000000000048947 */ /* 0x000fea0003800000 */
[----:B------:R-:W-:Y:S01]  /*b110*/  BPT.TRAP 0x1 ;  /* 0x000000040000795c */ /* 0x000fe20000300000 */
.L_x_147:
[----:B------:R-:W-:Y:S01]  /*b120*/  ULEA UR5, UR38, UR39, 0x3 ;  /* 0x0000002726057291 */ /* 0x000fe2000f8e183f */
[----:B------:R-:W-:-:S05]  /*b130*/  IMAD.U32 R0, RZ, RZ, UR60 ;  /* 0x0000003cff007e24 */ /* 0x000fca000f8e00ff */
[----:B------:R-:W-:-:S04]  /*b140*/  SHF.L.U32 R0, R0, 0x1f, RZ ;  /* 0x0000001f00007819 */ /* 0x000fc800000006ff */
[----:B------:R1:W2:Y:S01]  /*b150*/  SYNCS.PHASECHK.TRANS64.TRYWAIT P1, [UR5+0x34850], R0 ;  /* 0x03485000ff0075a7 */ /* 0x0002a20008020145 */
[----:B------:R-:W-:Y:S05]  /*b160*/  @!P0 BRA `(.L_x_148) ;  /* 0x0000000000048947 */ /* 0x000fea0003800000 */
[----:B------:R-:W-:Y:S01]  /*b170*/  BPT.TRAP 0x1 ;  /* 0x000000040000795c */ /* 0x000fe20000300000 */
.L_x_148:
[----:B--2---:R-:W-:Y:S05]  /*b180*/  @P1 BRA `(.L_x_149) ;  /* 0x0000000000081947 */ /* 0x004fea0003800000 */
[----:B------:R-:W2:Y:S02]  /*b190*/  SYNCS.PHASECHK.TRANS64.TRYWAIT P1, [UR5+0x34850], R0 ;  /* 0x03485000ff0075a7 */ /* 0x000ea40008020145 */
[----:B--2---:R-:W-:Y:S05]  /*b1a0*/  @!P1 BRA `(.L_x_150) ;  /* 0x0000004800009947 */ /* 0x004fea0003800000 */
.L_x_149:
[----:B------:R-:W-:Y:S01]  /*b1b0*/  UIADD3 UR4, UR39, 0x400, URZ ;  /* 0x0000040027047890 */ /* 0x000fe2000fffe03f */
[----:B------:R-:W-:Y:S01]  /*b1c0*/  WARPGROUP.ARRIVE ;  /* 0x00000000000079c5 */ /* 0x000fe20000000000 */
[----:B------:R-:W-:Y:S01]  /*b1d0*/  UMOV UR7, 0x40000040 ;  /* 0x4000004000077882 */ /* 0x000fe20000000000 */
[----:B--2---:R-:W2:Y:S01]  /*b1e0*/  SHFL.BFLY PT, R3, R14, 0x2, 0x1f ;  /* 0x0c401f000e037f89 */ /* 0x004ea200000e0000 */
[----:B------:R-:W-:Y:S01]  /*b1f0*/  USHF.R.U32.HI UR4, URZ, 0x4, UR4 ;  /* 0x000000043f047899 */ /* 0x000fe20008011604 */
[----:B------:R-:W-:Y:S02]  /*b200*/  IMAD.MOV.U32 R4, RZ, RZ, RZ ;  /* 0x000000ffff047224 */ /* 0x000fe400078e00ff */
[----:B------:R-:W3:Y:S01]  /*b210*/  SHFL.BFLY PT, R5, R12, 0x2, 0x1f ;  /* 0x0c401f000c057f89 */ /* 0x000ee200000e0000 */
[----:B------:R-:W-:Y:S01]  /*b220*/  ULOP3.LUT UR4, UR4, 0x3fff, URZ, 0xc0, !UPT ;  /* 0x00003fff04047892 */ /* 0x000fe2000f8ec03f */
[----:B------:R-:W-:-:S03]  /*b230*/  IMAD.MOV.U32 R8, RZ, RZ, RZ ;  /* 0x000000ffff087224 */ /* 0x000fc600078e00ff */
[----:B------:R-:W-:-:S04]  /*b240*/  ULOP3.LUT UR4, UR4, 0x5800000, URZ, 0xfc, !UPT ;  /* 0x0580000004047892 */ /* 0x000fc8000f8efc3f */
[----:B------:R-:W-:-:S07]  /*b250*/  UIMAD UR4, UR38, 0xb00, UR4 ;  /* 0x00000b00260478a4 */ /* 0x000fce000f8e0204 */
[----:B------:R-:W-:Y:S02]  /*b260*/  UMOV UR6, UR4 ;  /* 0x0000000400067c82 */ /* 0x000fe40008000000 */
[----:B------:R-:W-:Y:S01]  /*b270*/  HGMMA.64x128x16.F32.BF16 R24, R176, gdesc[UR4].tnspB, R24, gsb0 ;  /* 0x41e00004b0187df0 */ /* 0x000fe20008001818 */
[----:B------:R-:W-:Y:S01]  /*b280*/  UIADD3 UR6, UR4, 0x80, URZ ;  /* 0x0000008004067890 */ /* 0x000fe2000fffe03f */
[----:B--2---:R-:W-:Y:S01]  /*b290*/  FADD.FTZ R3, R3, R14 ;  /* 0x0000000e03037221 */ /* 0x004fe20000010000 */
[----:B------:R-:W-:Y:S01]  /*b2a0*/  UMOV UR7, 0x40000040 ;  /* 0x4000004000077882 */ /* 0x000fe20000000000 */
[----:B---3--:R-:W-:-:S03]  /*b2b0*/  FADD.FTZ R5, R5, R12 ;  /* 0x0000000c05057221 */ /* 0x008fc60000010000 */
[----:B-1----:R-:W1:Y:S04]  /*b2c0*/  SHFL.BFLY PT, R0, R3, 0x1, 0x1f ;  /* 0x0c201f0003007f89 */ /* 0x002e6800000e0000 */
[----:B------:R-:W2:Y:S01]  /*b2d0*/  SHFL.BFLY PT, R2, R5, 0x1, 0x1f ;  /* 0x0c201f0005027f89 */ /* 0x000ea200000e0000 */
[----:B-1----:R-:W-:Y:S01]  /*b2e0*/  FADD.FTZ R15, R3, R0 ;  /* 0x00000000030f7221 */ /* 0x002fe20000010000 */
[----:B------:R-:W-:Y:S02]  /*b2f0*/  IMAD.MOV.U32 R0, RZ, RZ, -0x800000 ;  /* 0xff800000ff007424 */ /* 0x000fe400078e00ff */
[----:B--2---:R-:W-:Y:S02]  /*b300*/  FADD.FTZ R20, R5, R2 ;  /* 0x0000000205147221 */ /* 0x004fe40000010000 */
[----:B------:R-:W-:Y:S01]  /*b310*/  FSETP.NE.FTZ.AND P1, PT, R15, RZ, PT ;  /* 0x000000ff0f00720b */ /* 0x000fe20003f35000 */
[----:B------:R-:W-:-:S02]  /*b320*/  IMAD.MOV.U32 R2, RZ, RZ, -0x800000 ;  /* 0xff800000ff027424 */ /* 0x000fc400078e00ff */
[----:B------:R-:W-:-:S10]  /*b330*/  FSETP.NE.FTZ.AND P2, PT, R20, RZ, PT ;  /* 0x000000ff1400720b */ /* 0x000fd40003f55000 */
[----:B------:R-:W1:Y:S01]  /*b340*/  @P1 MUFU.LG2 R7, R15 ;  /* 0x0000000f00071308 */ /* 0x000e620000000c00 */
[C---:B------:R-:W-:Y:S02]  /*b350*/  @P1 FMUL.FTZ R6, R10.reuse, 0.69314718246459960938 ;  /* 0x3f3172180a061820 */ /* 0x040fe40000410000 */
[----:B------:R-:W-:-:S05]  /*b360*/  @P2 FMUL.FTZ R3, R10, 0.69314718246459960938 ;  /* 0x3f3172180a032820 */ /* 0x000fca0000410000 */
[----:B------:R-:W2:Y:S08]  /*b370*/  @P2 MUFU.LG2 R9, R20 ;  /* 0x0000001400092308 */ /* 0x000eb00000000c00 */
[----:B------:R3:W4:Y:S01]  /*b380*/  @P1 MUFU.RCP R4, R15 ;  /* 0x0000000f00041308 */ /* 0x0007220000001000 */
[----:B-1----:R-:W-:-:S04]  /*b390*/  @P1 FMUL.FTZ R7, R7, 0.69314718246459960938 ;  /* 0x3f31721807071820 */ /* 0x002fc80000410000 */
[----:B------:R-:W-:-:S03]  /*b3a0*/  @P1 FFMA.FTZ R2, R6, R11, R7 ;  /* 0x0000000b06021223 */ /* 0x000fc60000010007 */
[----:B------:R3:W1:Y:S01]  /*b3b0*/  @P2 MUFU.RCP R8, R20 ;  /* 0x0000001400082308 */ /* 0x0006620000001000 */
[----:B--2---:R-:W-:-:S04]  /*b3c0*/  @P2 FMUL.FTZ R10, R9, 0.69314718246459960938 ;  /* 0x3f317218090a2820 */ /* 0x004fc80000410000 */
[----:B------:R-:W-:Y:S01]  /*b3d0*/  @P2 FFMA.FTZ R0, R3, R13, R10 ;  /* 0x0000000d03002223 */ /* 0x000fe2000001000a */
        /* <DEDUP_REMOVED lines=50> */
[----:B-1-34-:R-:W-:Y:S05]  /*b700*/  @!P0 BRA `(.L_x_151) ;  /* 0x0000000000048947 */ /* 0x01afea0003800000 */
[----:B------:R-:W-:Y:S01]  /*b710*/  BPT.TRAP 0x1 ;  /* 0x000000040000795c */ /* 0x000fe20000300000 */
.L_x_151:
[----:B------:R-:W-:Y:S01]  /*b720*/  ISETP.NE.AND P3, PT, R19, RZ, PT ;  /* 0x000000ff1300720c */ /* 0x000fe20003f65270 */
[-C--:B------:R-:W-:Y:S01]  /*b730*/  FMUL.FTZ R6, R24, R4.reuse ;  /* 0x0000000418067220 */ /* 0x080fe20000410000 */
[----:B------:R-:W-:Y:S01]  /*b740*/  IADD3 R5, P1, R16, 0x40, RZ ;  /* 0x0000004010057810 */ /* 0x000fe20007f3e0ff */
[-C--:B------:R-:W-:Y:S01]  /*b750*/  FMUL.FTZ R25, R25, R4.reuse ;  /* 0x0000000419197220 */ /* 0x080fe20000410000 */
[-C--:B------:R-:W-:Y:S01]  /*b760*/  FMUL.FTZ R29, R29, R4.reuse ;  /* 0x000000041d1d7220 */ /* 0x080fe20000410000 */
[-C--:B------:R-:W-:Y:S01]  /*b770*/  FMUL.FTZ R88, R28, R4.reuse ;  /* 0x000000041c587220 */ /* 0x080fe20000410000 */
[----:B------:R-:W-:Y:S01]  /*b780*/  LOP3.LUT R24, R5, 0x380, RZ, 0xc0, !PT ;  /* 0x0000038005187812 */ /* 0x000fe200078ec0ff */
        /* <DEDUP_REMOVED lines=28> */
[----:B------:R-:W-:Y:S01]  /*b950*/  IMAD.U32 R4, RZ, RZ, UR5 ;  /* 0x00000005ff047e24 */ /* 0x000fe2000f8e00ff */
[----:B------:R-:W-:Y:S01]  /*b960*/  SHF.R.U64 R24, R24, 0x3, RZ ;  /* 0x0000000318187819 */ /* 0x000fe200000012ff */
[-C--:B------:R-:W-:Y:S01]  /*b970*/  FMUL.FTZ R28, R26, R8.reuse ;  /* 0x000000081a1c7220 */ /* 0x080fe20000410000 */
[----:B------:R-:W-:Y:S01]  /*b980*/  IADD3 R3, P0, R16, 0x20, RZ ;  /* 0x0000002010037810 */ /* 0x000fe20007f1e0ff */
[----:B------:R-:W-:Y:S01]  /*b990*/  @P3 VIADD R4, R4, 0x34860 ;  /* 0x0003486004043836 */ /* 0x000fe20000000000 */
[----:B------:R-:W-:Y:S01]  /*b9a0*/  LOP3.LUT R24, R24, R5, RZ, 0x3c, !PT ;  /* 0x0000000518187212 */ /* 0x000fe200078e3cff */
[-C--:B------:R-:W-:Y:S01]  /*b9b0*/  FMUL.FTZ R27, R27, R8.reuse ;  /* 0x000000081b1b7220 */ /* 0x080fe20000410000 */
[C---:B------:R-:W-:Y:S01]  /*b9c0*/  LOP3.LUT R5, R16.reuse, 0x380, RZ, 0xc0, !PT ;  /* 0x0000038010057812 */ /* 0x040fe200078ec0ff */
[----:B------:R-:W-:Y:S01]  /*b9d0*/  UIADD3 UR35, -UR36, URZ, URZ ;  /* 0x0000003f24237290 */ /* 0x000fe2000fffe13f */
[----:B------:R-:W-:Y:S01]  /*b9e0*/  @P3 PRMT R4, R23, 0x654, R4 ;  /* 0x0000065417043816 */ /* 0x000fe20000000004 */
[----:B------:R-:W-:Y:S01]  /*b9f0*/  ULDC UR4, c[0x0][0xdb4] ;  /* 0x00036d0000047ab9 */ /* 0x000fe20000000800 */
[----:B------:R-:W-:Y:S01]  /*ba00*/  IADD3 R15, P6, R16, 0x4000, RZ ;  /* 0x00004000100f7810 */ /* 0x000fe20007fde0ff */
[-C--:B------:R-:W-:Y:S01]  /*ba10*/  FMUL.FTZ R7, R31, R8.reuse ;  /* 0x000000081f077220 */ /* 0x080fe20000410000 */
[----:B------:R-:W-:Y:S01]  /*ba20*/  SHF.R.U64 R5, R5, 0x3, RZ ;  /* 0x0000000305057819 */ /* 0x000fe200000012ff */
[----:B------:R1:W-:Y:S01]  /*ba30*/  @P3 SYNCS.ARRIVE.TRANS64.RED.A1T0 RZ, [R4+URZ], RZ ;  /* 0x000000ff04ff39a7 */ /* 0x0003e2000810043f */
[----:B------:R-:W-:Y:S01]  /*ba40*/  LOP3.LUT R26, R3, 0x380, RZ, 0xc0, !PT ;  /* 0x00000380031a7812 */ /* 0x000fe200078ec0ff */
[-C--:B------:R-:W-:Y:S01]  /*ba50*/  FMUL.FTZ R30, R30, R8.reuse ;  /* 0x000000081e1e7220 */ /* 0x080fe20000410000 */
[----:B------:R-:W-:Y:S01]  /*ba60*/  LOP3.LUT R14, R15, 0x380, RZ, 0xc0, !PT ;  /* 0x000003800f0e7812 */ /* 0x000fe200078ec0ff */
[-C--:B------:R-:W-:Y:S01]  /*ba70*/  FMUL.FTZ R35, R35, R8.reuse ;  /* 0x0000000823237220 */ /* 0x080fe20000410000 */
[----:B------:R-:W-:Y:S01]  /*ba80*/  SHF.R.U64 R26, R26, 0x3, RZ ;  /* 0x000000031a1a7819 */ /* 0x000fe200000012ff */
[-C--:B------:R-:W-:Y:S01]  /*ba90*/  FMUL.FTZ R34, R34, R8.reuse ;  /* 0x0000000822227220 */ /* 0x080fe20000410000 */
[----:B------:R-:W-:Y:S01]  /*baa0*/  SHF.R.U64 R14, R14, 0x3, RZ ;  /* 0x000000030e0e7819 */ /* 0x000fe200000012ff */
[----:B------:R-:W-:Y:S01]  /*bab0*/  FMUL.FTZ R39, R39, R8 ;  /* 0x0000000827277220 */ /* 0x000fe20000410000 */
[----:B-1----:R-:W-:Y:S01]  /*bac0*/  LOP3.LUT R4, R5, R16, RZ, 0x3c, !PT ;  /* 0x0000001005047212 */ /* 0x002fe200078e3cff */
[--C-:B------:R-:W-:Y:S01]  /*bad0*/  IMAD.MOV.U32 R5, RZ, RZ, R17.reuse ;  /* 0x000000ffff057224 */ /* 0x100fe200078e0011 */
[----:B------:R-:W-:Y:S01]  /*bae0*/  R2UR UR7, R224 ;  /* 0x00000000e00772ca */ /* 0x000fe200000e0000 */
[-C--:B------:R-:W-:Y:S01]  /*baf0*/  FMUL.FTZ R38, R38, R8.reuse ;  /* 0x0000000826267220 */ /* 0x080fe20000410000 */
[----:B------:R-:W-:Y:S01]  /*bb00*/  LOP3.LUT R26, R26, R3, RZ, 0x3c, !PT ;  /* 0x000000031a1a7212 */ /* 0x000fe200078e3cff */
[----:B------:R-:W-:Y:S01]  /*bb10*/  FMUL.FTZ R43, R43, R8 ;  /* 0x000000082b2b7220 */ /* 0x000fe20000410000 */
[----:B------:R-:W-:Y:S01]  /*bb20*/  MOV R3, R4 ;  /* 0x0000000400037202 */ /* 0x000fe20000000f00 */
[----:B------:R-:W-:Y:S01]  /*bb30*/  FMUL.FTZ R42, R42, R8 ;  /* 0x000000082a2a7220 */ /* 0x000fe20000410000 */
[----:B------:R-:W-:Y:S01]  /*bb40*/  F2FP.BF16.F32.PACK_AB R5, R27, R28 ;  /* 0x0000001c1b05723e */ /* 0x000fe200000010ff */
[--C-:B------:R-:W-:Y:S01]  /*bb50*/  IMAD.X R27, RZ, RZ, R17.reuse, P0 ;  /* 0x000000ffff1b7224 */ /* 0x100fe200000e0611 */
[----:B------:R-:W-:Y:S01]  /*bb60*/  LOP3.LUT R14, R14, R15, RZ, 0x3c, !PT ;  /* 0x0000000f0e0e7212 */ /* 0x000fe200078e3cff */
[--C-:B------:R-:W-:Y:S01]  /*bb70*/  IMAD.X R15, RZ, RZ, R17.reuse, P6 ;  /* 0x000000ffff0f7224 */ /* 0x100fe200030e0611 */
[----:B------:R-:W-:Y:S01]  /*bb80*/  R2UR UR6, R223 ;  /* 0x00000000df0672ca */ /* 0x000fe200000e0000 */
[----:B------:R-:W-:Y:S01]  /*bb90*/  FMUL.FTZ R47, R47, R8 ;  /* 0x000000082f2f7220 */ /* 0x000fe20000410000 */
[----:B------:R-:W-:Y:S01]  /*bba0*/  F2FP.BF16.F32.PACK_AB R4, R25, R6 ;  /* 0x000000061904723e */ /* 0x000fe200000010ff */
[----:B------:R-:W-:Y:S01]  /*bbb0*/  UIMAD UR35, UR4, UR35, UR7 ;  /* 0x00000023042372a4 */ /* 0x000fe2000f8e0207 */
[----:B------:R-:W-:Y:S01]  /*bbc0*/  F2FP.BF16.F32.PACK_AB R6, R29, R88 ;  /* 0x000000581d06723e */ /* 0x000fe200000010ff */
[----:B------:R-:W-:Y:S01]  /*bbd0*/  UIADD3 UR34, -UR7, URZ, URZ ;  /* 0x0000003f07227290 */ /* 0x000fe2000fffe13f */
[----:B------:R-:W-:Y:S01]  /*bbe0*/  MOV R29, R26 ;  /* 0x0000001a001d7202 */ /* 0x000fe20000000f00 */
[----:B------:R-:W-:Y:S01]  /*bbf0*/  FMUL.FTZ R46, R46, R8 ;  /* 0x000000082e2e7220 */ /* 0x000fe20000410000 */
[----:B------:R-:W-:Y:S01]  /*bc00*/  MOV R26, R14 ;  /* 0x0000000e001a7202 */ /* 0x000fe20000000f00 */
[-C--:B------:R-:W-:Y:S01]  /*bc10*/  FMUL.FTZ R51, R51, R8.reuse ;  /* 0x0000000833337220 */ /* 0x080fe20000410000 */
[----:B------:R-:W1:Y:S01]  /*bc20*/  LDC.64 R14, c[0x0][0xb78] ;  /* 0x0002de00ff0e7b82 */ /* 0x000e620000000a00 */
[----:B------:R-:W-:Y:S01]  /*bc30*/  IADD3 R9, P3, R16, 0x4060, RZ ;  /* 0x0000406010097810 */ /* 0x000fe20007f7e0ff */
[-C--:B------:R-:W-:Y:S01]  /*bc40*/  FMUL.FTZ R50, R50, R8.reuse ;  /* 0x0000000832327220 */ /* 0x080fe20000410000 */
[----:B------:R-:W-:Y:S01]  /*bc50*/  IADD3 R21, P2, R16, 0x60, RZ ;  /* 0x0000006010157810 */ /* 0x000fe20007f5e0ff */
        /* <DEDUP_REMOVED lines=18> */
[----:B------:R-:W-:Y:S01]  /*bd80*/  ULDC UR5, c[0x0][0xda8] ;  /* 0x00036a0000057ab9 */ /* 0x000fe20000000800 */
[----:B------:R-:W-:Y:S01]  /*bd90*/  USHF.R.S32.HI UR4, URZ, 0x1f, UR35 ;  /* 0x0000001f3f047899 */ /* 0x000fe20008011423 */
[----:B------:R-:W-:Y:S01]  /*bda0*/  LOP3.LUT R8, R9, 0x380, RZ, 0xc0, !PT ;  /* 0x0000038009087812 */ /* 0x000fe200078ec0ff */
[----:B------:R-:W-:Y:S01]  /*bdb0*/  ULDC.64 UR8, c[0x0][0xb70] ;  /* 0x0002dc0000087ab9 */ /* 0x000fe20000000a00 */
[----:B------:R-:W-:Y:S01]  /*bdc0*/  LOP3.LUT R20, R21, 0x380, RZ, 0xc0, !PT ;  /* 0x0000038015147812 */ /* 0x000fe200078ec0ff */
[----:B------:R-:W-:Y:S01]  /*bdd0*/  UIMAD UR34, UR5, UR34, UR6 ;  /* 0x00000022052272a4 */ /* 0x000fe2000f8e0206 */
[C---:B------:R-:W-:Y:S01]  /*bde0*/  IADD3 R11, P4, R16.reuse, 0x4040, RZ ;  /* 0x00004040100b7810 */ /* 0x040fe20007f9e0ff */
[----:B------:R-:W-:Y:S01]  /*bdf0*/  UIMAD UR6, UR4, UR8, URZ ;  /* 0x00000008040672a4 */ /* 0x000fe2000f8e023f */
[----:B------:R-:W-:Y:S01]  /*be00*/  IADD3 R13, P5, R16, 0x4020, RZ ;  /* 0x00004020100d7810 */ /* 0x000fe20007fbe0ff */
[----:B------:R-:W-:Y:S01]  /*be10*/  USHF.L.U32 UR34, UR34, 0x7, URZ ;  /* 0x0000000722227899 */ /* 0x000fe2000800063f */
[----:B------:R-:W-:Y:S01]  /*be20*/  SHF.R.U64 R8, R8, 0x3, RZ ;  /* 0x0000000308087819 */ /* 0x000fe200000012ff */
[----:B------:R-:W-:Y:S01]  /*be30*/  UIMAD.WIDE.U32 UR4, UR35, UR8, URZ ;  /* 0x00000008230472a5 */ /* 0x000fe2000f8e003f */
[----:B------:R-:W-:Y:S01]  /*be40*/  SHF.R.U64 R20, R20, 0x3, RZ ;  /* 0x0000000314147819 */ /* 0x000fe200000012ff */
[----:B------:R-:W-:Y:S01]  /*be50*/  UIMAD UR6, UR35, UR9, UR6 ;  /* 0x00000009230672a4 */ /* 0x000fe2000f8e0206 */
[----:B------:R-:W-:Y:S01]  /*be60*/  LOP3.LUT R10, R11, 0x380, RZ, 0xc0, !PT ;  /* 0x000003800b0a7812 */ /* 0x000fe200078ec0ff */
[----:B------:R-:W-:Y:S01]  /*be70*/  USHF.R.S32.HI UR7, URZ, 0x1f, UR36 ;  /* 0x0000001f3f077899 */ /* 0x000fe20008011424 */
[----:B------:R-:W-:Y:S01]  /*be80*/  LOP3.LUT R12, R13, 0x380, RZ, 0xc0, !PT ;  /* 0x000003800d0c7812 */ /* 0x000fe200078ec0ff */
[----:B------:R-:W-:Y:S01]  /*be90*/  UIADD3 UR6, UR5, UR6, URZ ;  /* 0x0000000605067290 */ /* 0x000fe2000fffe03f */
[----:B------:R-:W-:Y:S01]  /*bea0*/  F2FP.BF16.F32.PACK_AB R7, R7, R30 ;  /* 0x0000001e0707723e */ /* 0x000fe200000010ff */
[----:B------:R-:W-:Y:S01]  /*beb0*/  BAR.SYNC.DEFER_BLOCKING 0x1, 0x100 ;  /* 0x0044000000007b1d */ /* 0x000fe20000010000 */
[----:B------:R-:W-:Y:S01]  /*bec0*/  LOP3.LUT R8, R8, R9, RZ, 0x3c, !PT ;  /* 0x0000000908087212 */ /* 0x000fe200078e3cff */
[--C-:B------:R-:W-:Y:S01]  /*bed0*/  IMAD.X R9, RZ, RZ, R17.reuse, P3 ;  /* 0x000000ffff097224 */ /* 0x100fe200018e0611 */
[----:B------:R-:W-:Y:S01]  /*bee0*/  LOP3.LUT R20, R20, R21, RZ, 0x3c, !PT ;  /* 0x0000001514147212 */ /* 0x000fe200078e3cff */
[--C-:B------:R-:W-:Y:S01]  /*bef0*/  IMAD.X R21, RZ, RZ, R17.reuse, P2 ;  /* 0x000000ffff157224 */ /* 0x100fe200010e0611 */
[----:B------:R-:W-:Y:S01]  /*bf00*/  SHF.R.U64 R10, R10, 0x3, RZ ;  /* 0x000000030a0a7819 */ /* 0x000fe200000012ff */
[----:B------:R-:W-:Y:S01]  /*bf10*/  VIADD R31, R227, UR34 ;  /* 0x00000022e31f7c36 */ /* 0x000fe20008000000 */
[----:B------:R-:W-:Y:S01]  /*bf20*/  SHF.R.U64 R12, R12, 0x3, RZ ;  /* 0x000000030c0c7819 */ /* 0x000fe200000012ff */
[--C-:B------:R-:W-:Y:S01]  /*bf30*/  IMAD.X R25, RZ, RZ, R17.reuse, P1 ;  /* 0x000000ffff197224 */ /* 0x100fe200008e0611 */
[----:B------:R-:W-:Y:S01]  /*bf40*/  LOP3.LUT R10, R10, R11, RZ, 0x3c, !PT ;  /* 0x0000000b0a0a7212 */ /* 0x000fe200078e3cff */
[--C-:B------:R-:W-:Y:S01]  /*bf50*/  IMAD.X R11, RZ, RZ, R17.reuse, P4 ;  /* 0x000000ffff0b7224 */ /* 0x100fe200020e0611 */
[----:B------:R-:W-:Y:S01]  /*bf60*/  LOP3.LUT R12, R12, R13, RZ, 0x3c, !PT ;  /* 0x0000000d0c0c7212 */ /* 0x000fe200078e3cff */
[----:B------:R-:W-:Y:S01]  /*bf70*/  IMAD.X R13, RZ, RZ, R17, P5 ;  /* 0x000000ffff0d7224 */ /* 0x000fe200028e0611 */
[----:B------:R-:W-:Y:S01]  /*bf80*/  MOV R27, R20 ;  /* 0x00000014001b7202 */ /* 0x000fe20000000f00 */
[----:B------:R-:W-:Y:S01]  /*bf90*/  IMAD.U32 R21, RZ, RZ, UR5 ;  /* 0x00000005ff157e24 */ /* 0x000fe2000f8e00ff */
[----:B------:R-:W-:Y:S01]  /*bfa0*/  LOP3.LUT P0, RZ, R222, 0x3, RZ, 0xc0, !PT ;  /* 0x00000003deff7812 */ /* 0x000fe2000780c0ff */
[----:B------:R-:W-:Y:S01]  /*bfb0*/  IMAD.U32 R20, RZ, RZ, UR4 ;  /* 0x00000004ff147e24 */ /* 0x000fe2000f8e00ff */
[----:B------:R-:W-:Y:S01]  /*bfc0*/  ULDC UR4, c[0x0][0xa88] ;  /* 0x0002a20000047ab9 */ /* 0x000fe20000000800 */
[----:B------:R-:W-:Y:S01]  /*bfd0*/  IMAD.U32 R21, RZ, RZ, UR6 ;  /* 0x00000006ff157e24 */ /* 0x000fe2000f8e00ff */
[----:B------:R-:W-:Y:S01]  /*bfe0*/  MOV R28, R24 ;  /* 0x00000018001c7202 */ /* 0x000fe20000000f00 */
[----:B------:R-:W-:Y:S01]  /*bff0*/  ULDC.64 UR12, c[0x0][0x208] ;  /* 0x00008200000c7ab9 */ /* 0x000fe20000000a00 */
[----:B------:R-:W-:Y:S01]  /*c000*/  MOV R24, R10 ;  /* 0x0000000a00187202 */ /* 0x000fe20000000f00 */
[----:B-1----:R-:W-:Y:S01]  /*c010*/  IMAD.WIDE.U32 R20, R14, UR36, R20 ;  /* 0x000000240e147c25 */ /* 0x002fe2000f8e0014 */
[----:B------:R-:W-:Y:S01]  /*c020*/  MOV R25, R12 ;  /* 0x0000000c00197202 */ /* 0x000fe20000000f00 */
[----:B------:R1:W-:Y:S01]  /*c030*/  STSM.16.M88.4 [R3], R4 ;  /* 0x0000000403007844 */ /* 0x0003e20000000200 */
        /* <DEDUP_REMOVED lines=8> */
[----:B-1----:R-:W-:Y:S01]  /*c0c0*/  MOV R3, R8 ;  /* 0x0000000800037202 */ /* 0x002fe20000000f00 */
[----:B------:R-:W-:Y:S01]  /*c0d0*/  VIADD R9, R31, 0x8 ;  /* 0x000000081f097836 */ /* 0x000fe20000000000 */
[----:B------:R-:W-:Y:S01]  /*c0e0*/  F2FP.BF16.F32.PACK_AB R4, R33, R32 ;  /* 0x000000202104723e */ /* 0x000fe200000010ff */
[----:B------:R-:W-:Y:S01]  /*c0f0*/  IMAD R8, R14, UR7, RZ ;  /* 0x000000070e087c24 */ /* 0x000fe2000f8e02ff */
[----:B------:R-:W-:Y:S02]  /*c100*/  F2FP.BF16.F32.PACK_AB R5, R35, R34 ;  /* 0x000000222305723e */ /* 0x000fe400000010ff */
[----:B------:R-:W-:Y:S01]  /*c110*/  F2FP.BF16.F32.PACK_AB R6, R37, R36 ;  /* 0x000000242506723e */ /* 0x000fe200000010ff */
[----:B------:R-:W-:Y:S01]  /*c120*/  IMAD R30, R15, UR36, R8 ;  /* 0x000000240f1e7c24 */ /* 0x000fe2000f8e0208 */
[----:B------:R-:W-:-:S02]  /*c130*/  F2FP.BF16.F32.PACK_AB R7, R39, R38 ;  /* 0x000000262707723e */ /* 0x000fc400000010ff */
[----:B------:R-:W-:Y:S02]  /*c140*/  ISETP.GE.OR P1, PT, R9, UR4, P0 ;  /* 0x0000000409007c0c */ /* 0x000fe40008726670 */
[----:B------:R-:W-:Y:S01]  /*c150*/  F2FP.BF16.F32.PACK_AB R8, R41, R40 ;  /* 0x000000282908723e */ /* 0x000fe200000010ff */
[----:B------:R1:W-:Y:S01]  /*c160*/  STSM.16.M88.4 [R29], R4 ;  /* 0x000000041d007844 */ /* 0x0003e20000000200 */
[----:B------:R-:W-:Y:S02]  /*c170*/  F2FP.BF16.F32.PACK_AB R9, R43, R42 ;  /* 0x0000002a2b09723e */ /* 0x000fe400000010ff */
[----:B------:R-:W-:Y:S02]  /*c180*/  F2FP.BF16.F32.PACK_AB R14, R53, R52 ;  /* 0x00000034350e723e */ /* 0x000fe400000010ff */
[----:B------:R-:W-:Y:S01]  /*c190*/  F2FP.BF16.F32.PACK_AB R15, R55, R54 ;  /* 0x00000036370f723e */ /* 0x000fe200000010ff */
[----:B------:R-:W-:Y:S01]  /*c1a0*/  STSM.16.M88.4 [R28], R8 ;  /* 0x000000081c007844 */ /* 0x000fe20000000200 */
[----:B------:R-:W-:-:S02]  /*c1b0*/  F2FP.BF16.F32.PACK_AB R67, R71, R70 ;  /* 0x000000464743723e */ /* 0x000fc400000010ff */
[----:B------:R-:W-:Y:S01]  /*c1c0*/  F2FP.BF16.F32.PACK_AB R73, R75, R74 ;  /* 0x0000004a4b49723e */ /* 0x000fe200000010ff */
[----:B------:R-:W-:Y:S01]  /*c1d0*/  STSM.16.M88.4 [R27], R12 ;  /* 0x0000000c1b007844 */ /* 0x000fe20000000200 */
[----:B------:R-:W-:Y:S02]  /*c1e0*/  F2FP.BF16.F32.PACK_AB R80, R81, R80 ;  /* 0x000000505150723e */ /* 0x000fe400000010ff */
[----:B------:R-:W-:Y:S02]  /*c1f0*/  F2FP.BF16.F32.PACK_AB R74, R77, R76 ;  /* 0x0000004c4d4a723e */ /* 0x000fe400000010ff */
[----:B------:R-:W-:Y:S02]  /*c200*/  F2FP.BF16.F32.PACK_AB R75, R79, R78 ;  /* 0x0000004e4f4b723e */ /* 0x000fe400000010ff */
[----:B-1----:R-:W-:Y:S02]  /*c210*/  F2FP.BF16.F32.PACK_AB R4, R57, R56 ;  /* 0x000000383904723e */ /* 0x002fe400000010ff */
[----:B------:R-:W-:-:S02]  /*c220*/  F2FP.BF16.F32.PACK_AB R5, R59, R58 ;  /* 0x0000003a3b05723e */ /* 0x000fc400000010ff */
[----:B------:R-:W-:Y:S02]  /*c230*/  F2FP.BF16.F32.PACK_AB R6, R61, R60 ;  /* 0x0000003c3d06723e */ /* 0x000fe400000010ff */
[----:B------:R-:W-:Y:S02]  /*c240*/  F2FP.BF16.F32.PACK_AB R7, R63, R62 ;  /* 0x0000003e3f07723e */ /* 0x000fe400000010ff */
[----:B------:R-:W-:Y:S02]  /*c250*/  F2FP.BF16.F32.PACK_AB R81, R83, R82 ;  /* 0x000000525351723e */ /* 0x000fe400000010ff */
[----:B------:R-:W-:Y:S01]  /*c260*/  F2FP.BF16.F32.PACK_AB R82, R85, R84 ;  /* 0x000000545552723e */ /* 0x000fe200000010ff */
[----:B------:R1:W-:Y:S01]  /*c270*/  STSM.16.M88.4 [R26], R4 ;  /* 0x000000041a007844 */ /* 0x0003e20000000200 */
[----:B------:R-:W-:Y:S02]  /*c280*/  F2FP.BF16.F32.PACK_AB R83, R87, R86 ;  /* 0x000000565753723e */ /* 0x000fe400000010ff */
[----:B------:R-:W-:Y:S01]  /*c290*/  SHF.R.S32.HI R29, RZ, 0x1f, R31 ;  /* 0x0000001fff1d7819 */ /* 0x000fe2000001141f */
[----:B------:R-:W-:Y:S01]  /*c2a0*/  STSM.16.M88.4 [R25], R64 ;  /* 0x0000004019007844 */ /* 0x000fe20000000200 */
[----:B------:R-:W-:-:S02]  /*c2b0*/  IADD3 R20, P2, R31, R20, RZ ;  /* 0x000000141f147210 */ /* 0x000fc40007f5e0ff */
[----:B------:R-:W-:Y:S01]  /*c2c0*/  ISETP.GE.OR P0, PT, R31, UR4, P0 ;  /* 0x000000041f007c0c */ /* 0x000fe20008706670 */
[----:B------:R-:W-:Y:S01]  /*c2d0*/  STSM.16.M88.4 [R24], R72 ;  /* 0x0000004818007844 */ /* 0x000fe20000000200 */
[----:B------:R-:W-:Y:S01]  /*c2e0*/  ULDC.64 UR4, c[0x0][0xb40] ;  /* 0x0002d00000047ab9 */ /* 0x000fe20000000a00 */
[----:B------:R-:W-:Y:S02]  /*c2f0*/  IADD3.X R29, R29, R21, R30, P2, !PT ;  /* 0x000000151d1d7210 */ /* 0x000fe400017fe41e */
[----:B------:R-:W-:Y:S01]  /*c300*/  STSM.16.M88.4 [R3], R80 ;  /* 0x0000005003007844 */ /* 0x000fe20000000200 */
[----:B------:R-:W-:Y:S01]  /*c310*/  R2UR UR10, R220 ;  /* 0x00000000dc0a72ca */ /* 0x000fe200000e0000 */
[----:B------:R-:W-:Y:S01]  /*c320*/  @!PT LDS RZ, [RZ] ;  /* 0x00000000fffff984 */ /* 0x000fe20000000800 */
[----:B------:R-:W-:Y:S01]  /*c330*/  @!PT LDS RZ, [RZ] ;  /* 0x00000000fffff984 */ /* 0x000fe20000000800 */
[----:B------:R-:W-:Y:S01]  /*c340*/  @!PT LDS RZ, [RZ] ;  /* 0x00000000fffff984 */ /* 0x000fe20000000800 */
[----:B------:R-:W-:Y:S01]  /*c350*/  @!PT LDS RZ, [RZ] ;  /* 0x00000000fffff984 */ /* 0x000fe20000000800 */
[----:B------:R2:W-:Y:S06]  /*c360*/  MEMBAR.ALL.CTA ;  /* 0x0000000000007992 */ /* 0x0005ec0000008000 */
[----:B--2---:R-:W2:Y:S02]  /*c370*/  FENCE.VIEW.ASYNC.S ;  /* 0x00000000000073c6 */ /* 0x004ea40000000000 */
[----:B--2---:R-:W-:Y:S06]  /*c380*/  BAR.ARV 0x1, 0x120 ;  /* 0x0044800000007b1d */ /* 0x004fec0000002000 */
[C---:B-1----:R-:W-:Y:S01]  /*c390*/  LEA R4, P2, R20.reuse, UR4, 0x2 ;  /* 0x0000000414047c11 */ /* 0x042fe2000f8410ff */
[----:B------:R-:W-:Y:S01]  /*c3a0*/  ULDC UR4, c[0x0][0xc] ;  /* 0x0000030000047ab9 */ /* 0x000fe20000000800 */
[----:B------:R-:W1:Y:S01]  /*c3b0*/  SHFL.IDX PT, R6, R226, RZ, 0x1f ;  /* 0x00001fffe2067589 */ /* 0x000e6200000e0000 */
[----:B------:R-:W-:Y:S01]  /*c3c0*/  UIADD3 UR10, UR4, UR10, URZ ;  /* 0x0000000a040a7290 */ /* 0x000fe2000fffe03f */
[----:B------:R-:W-:-:S05]  /*c3d0*/  LEA.HI.X R5, R20, UR5, R29, 0x2, P2 ;  /* 0x0000000514057c11 */ /* 0x000fca00090f141d */
[----:B------:R2:W-:Y:S01]  /*c3e0*/  @!P0 STG.E desc[UR12][R4.64], R2 ;  /* 0x0000000204008986 */ /* 0x0005e2000c10190c */
[----:B------:R-:W-:-:S03]  /*c3f0*/  IMAD.U32 R220, RZ, RZ, UR10 ;  /* 0x0000000affdc7e24 */ /* 0x000fc6000f8e00ff */
[----:B------:R2:W-:Y:S01]  /*c400*/  @!P1 STG.E desc[UR12][R4.64+0x20], R0 ;  /* 0x0000200004009986 */ /* 0x0005e2000c10190c */
[----:B-1----:R-:W-:-:S13]  /*c410*/  ISETP.NE.AND P0, PT, R6, 0x7, PT ;  /* 0x000000070600780c */ /* 0x002fda0003f05270 */
[----:B--2---:R-:W-:Y:S05]  /*c420*/  @P0 BRA `(.L_x_152) ;  /* 0x0000000000640947 */ /* 0x004fea0003800000 */
        /* <DEDUP_REMOVED lines=11> */
[----:B------:R-:W-:Y:S01]  /*c4e0*/  UMOV UR7, 0x40 ;  /* 0x0000004000077882 */ /* 0x000fe20000000000 */
[----:B------:R-:W-:-:S05]  /*c4f0*/  UMOV UR8, 0x1 ;  /* 0x0000000100087882 */ /* 0x000fca0000000000 */
[----:B------:R1:W-:Y:S02]  /*c500*/  UTMASTG.5D [UR32], [UR4] ;  /* 0x00000020040073b5 */ /* 0x0003e40008020000 */
[----:B-1----:R-:W-:Y:S01]  /*c510*/  UMOV UR32, UR6 ;  /* 0x0000000600207c82 */ /* 0x002fe20008000000 */
[----:B------:R-:W-:Y:S01]  /*c520*/  UMOV UR33, UR7 ;  /* 0x0000000700217c82 */ /* 0x000fe20008000000 */
[----:B------:R-:W-:Y:S01]  /*c530*/  UIADD3 UR6, UR39, 0x34820, URZ ;  /* 0x0003482027067890 */ /* 0x000fe2000fffe03f */
[----:B------:R1:W-:Y:S03]  /*c540*/  UTMASTG.5D [UR32], [UR4] ;  /* 0x00000020040073b5 */ /* 0x0003e60008020000 */
[----:B------:R-:W-:Y:S02]  /*c550*/  UPRMT UR7, URZ, 0x654, UR6 ;  /* 0x000006543f077896 */ /* 0x000fe40008000006 */
[----:B------:R-:W-:Y:S01]  /*c560*/  UPRMT UR6, UR8, 0x654, UR6 ;  /* 0x0000065408067896 */ /* 0x000fe20008000006 */
[----:B------:R0:W-:Y:S01]  /*c570*/  UTMACMDFLUSH ;  /* 0x00000000000079b7 */ /* 0x0001e20000000000 */
[----:B------:R-:W-:-:S05]  /*c580*/  DEPBAR.LE SB0, 0x0 ;  /* 0x000080000000791a */ /* 0x000fca0000000000 */
[----:B------:R-:W-:Y:S02]  /*c590*/  SYNCS.ARRIVE.TRANS64.RED.A1T0 RZ, [UR7], RZ ;  /* 0x000000ffffff79a7 */ /* 0x000fe40008100407 */
[----:B-1----:R-:W-:Y:S03]  /*c5a0*/  SYNCS.ARRIVE.TRANS64.RED.A1T0 RZ, [UR6], RZ ;  /* 0x000000ffffff79a7 */ /* 0x002fe60008100406 */
.L_x_153:
[----:B------:R-:W-:Y:S05]  /*c5b0*/  BSYNC B0 ;  /* 0x0000000000007941 */ /* 0x000fea0003800000 */
.L_x_152:
[----:B------:R-:W1:Y:S01]  /*c5c0*/  LDC R0, c[0x0][0xda4] ;  /* 0x00036900ff007b82 */ /* 0x000e620000000800 */
[----:B------:R-:W-:Y:S01]  /*c5d0*/  R2UR UR5, R220 ;  /* 0x00000000dc0572ca */ /* 0x000fe200000e0000 */
[----:B------:R-:W-:Y:S01]  /*c5e0*/  UIADD3 UR38, UR38, 0x1, URZ ;  /* 0x0000000126267890 */ /* 0x000fe2000fffe03f */
[----:B------:R-:W-:-:S03]  /*c5f0*/  VIADD R221, R221, 0x1 ;  /* 0x00000001dddd7836 */ /* 0x000fc60000000000 */
[----:B------:R-:W-:-:S04]  /*c600*/  UISETP.NE.AND UP0, UPT, UR38, 0x2, UPT ;  /* 0x000000022600788c */ /* 0x000fc8000bf05270 */
[----:B------:R-:W-:Y:S02]  /*c610*/  USEL UR4, URZ, 0x1, UP0 ;  /* 0x000000013f047887 */ /* 0x000fe40008000000 */
[----:B------:R-:W-:Y:S02]  /*c620*/  USEL UR38, UR38, URZ, UP0 ;  /* 0x0000003f26267287 */ /* 0x000fe40008000000 */
[----:B------:R-:W-:Y:S01]  /*c630*/  ULOP3.LUT UR60, UR60, UR4, URZ, 0x3c, !UPT ;  /* 0x000000043c3c7292 */ /* 0x000fe2000f8e3c3f */
[----:B-1----:R-:W-:-:S13]  /*c640*/  ISETP.LE.AND P0, PT, R0, UR5, PT ;  /* 0x0000000500007c0c */ /* 0x002fda000bf03270 */
[----:B------:R-:W-:Y:S05]  /*c650*/  @!P0 BRA `(.L_x_154) ;  /* 0xffffff4c001c8947 */ /* 0x000fea000383ffff */
[----:B------:R-:W-:Y:S05]  /*c660*/  EXIT ;  /* 0x000000000000794d */ /* 0x000fea0003800000 */
.L_x_126:
        /* <DEDUP_REMOVED lines=13> */
[----:B------:R-:W2:Y:S01]  /*c740*/  LDL R3, [R1+0x1c] ;  /* 0x00001c0001037983 */ /* 0x000ea20000100800 */
[----:B------:R-:W1:Y:S01]  /*c750*/  S2R R4, SR_TID.X ;  /* 0x0000000000047919 */ /* 0x000e620000002100 */
[----:B------:R-:W3:Y:S01]  /*c760*/  S2UR UR4, SR_CTAID.X ;  /* 0x00000000000479c3 */ /* 0x000ee20000002500 */
[----:B------:R-:W-:Y:S02]  /*c770*/  LOP3.LUT R19, R19, 0xfffffffd, RZ, 0xc0, !PT ;  /* 0xfffffffd13137812 */ /* 0x000fe400078ec0ff */
[----:B-1----:R-:W-:-:S05]  /*c780*/  LOP3.LUT P0, R0, R4, 0x1f, RZ, 0xc0, !PT ;  /* 0x0000001f04007812 */ /* 0x002fca000780c0ff */
[----:B------:R3:W-:Y:S02]  /*c790*/  STL [R1+0x28], R0 ;  /* 0x0000280001007387 */ /* 0x0007e40000100800 */
[----:B---3--:R-:W-:-:S05]  /*c7a0*/  IMAD.U32 R0, RZ, RZ, UR4 ;  /* 0x00000004ff007e24 */ /* 0x008fca000f8e00ff */
[----:B------:R2:W-:Y:S01]  /*c7b0*/  STL [R1+0x18], R0 ;  /* 0x0000180001007387 */ /* 0x0005e20000100800 */
[----:B------:R-:W-:-:S04]  /*c7c0*/  LOP3.LUT P1, RZ, R4, 0x7f, RZ, 0xc0, !PT ;  /* 0x0000007f04ff7812 */ /* 0x000fc8000782c0ff */
[----:B------:R-:W-:Y:S01]  /*c7d0*/  PLOP3.LUT P0, PT, P0, P1, PT, 0x8a, 0x0 ;  /* 0x000000000000781c */ /* 0x000fe20000703172 */
[----:B------:R-:W-:-:S08]  /*c7e0*/  IMAD.MOV.U32 R16, RZ, RZ, RZ ;  /* 0x000000ffff107224 */ /* 0x000fd000078e00ff */
[----:B------:R-:W-:-:S04]  /*c7f0*/  @P1 LOP3.LUT R19, R19, 0x2, RZ, 0xfc, !PT ;  /* 0x0000000213131812 */ /* 0x000fc800078efcff */
[----:B------:R-:W-:Y:S01]  /*c800*/  LOP3.LUT R19, R19, 0xfffffffe, RZ, 0xc0, !PT ;  /* 0xfffffffe13137812 */ /* 0x000fe200078ec0ff */
[----:B------:R-:W-:-:S03]  /*c810*/  IMAD.MOV.U32 R17, RZ, RZ, 0x1 ;  /* 0x00000001ff117424 */ /* 0x000fc600078e00ff */
[----:B------:R-:W-:Y:S01]  /*c820*/  @P0 LOP3.LUT R19, R19, 0x1, RZ, 0xfc, !PT ;  /* 0x0000000113130812 */ /* 0x000fe200078efcff */
[----:B------:R-:W-:Y:S01]  /*c830*/  ULDC.64 UR36, c[0x0][0x198] ;  /* 0x0000660000247ab9 */ /* 0x000fe20000000a00 */
[----:B------:R-:W-:Y:S01]  /*c840*/  ULDC UR38, c[0x0][0xc] ;  /* 0x0000030000267ab9 */ /* 0x000fe20000000800 */
[----:B--2---:R-:W-:-:S05]  /*c850*/  LOP3.LUT R0, R3, 0x2, RZ, 0xfc, !PT ;  /* 0x0000000203007812 */ /* 0x004fca00078efcff */
[----:B------:R1:W-:Y:S04]  /*c860*/  STL [R1+0xc], R0 ;  /* 0x00000c0001007387 */ /* 0x0003e80000100800 */
[----:B------:R1:W-:Y:S02]  /*c870*/  STL [R1+0x24], RZ ;  /* 0x000024ff01007387 */ /* 0x0003e40000100800 */
.L_x_206:
        /* <DEDUP_REMOVED lines=21> */
[----:B-1----:R-:W-:-:S02]  /*c9d0*/  IMAD R9, R4, UR4, RZ ;  /* 0x0000000404097c24 */ /* 0x002fc4000f8e02ff */
[----:B----4-:R-:W-:-:S05]  /*c9e0*/  @P1 IMAD.HI.U32 R2, R6, R2, RZ ;  /* 0x0000000206021227 */ /* 0x010fca00078e00ff */
[----:B------:R-:W-:Y:S02]  /*c9f0*/  @P1 SHF.R.U32.HI R7, RZ, R3, R2 ;  /* 0x00000003ff071219 */ /* 0x000fe40000011602 */
[----:B------:R-:W-:-:S03]  /*ca00*/  MOV R2, 0x400 ;  /* 0x0000040000027802 */ /* 0x000fc60000000f00 */
[----:B------:R-:W-:Y:S01]  /*ca10*/  IMAD.MOV R3, RZ, RZ, -R7 ;  /* 0x000000ffff037224 */ /* 0x000fe200078e0a07 */
[----:B---3--:R-:W-:Y:S01]  /*ca20*/  LEA R8, R5, R2, 0x18 ;  /* 0x0000000205087211 */ /* 0x008fe200078ec0ff */
[----:B------:R-:W-:Y:S01]  /*ca30*/  VIADD R2, R9, 0xaf ;  /* 0x000000af09027836 */ /* 0x000fe20000000000 */
[----:B------:R2:W-:Y:S03]  /*ca40*/  STL [R1], R7 ;  /* 0x0000000701007387 */ /* 0x0005e60000100800 */
[----:B------:R-:W-:Y:S01]  /*ca50*/  VIADD R4, R8, 0x1e400 ;  /* 0x0001e40008047836 */ /* 0x000fe20000000000 */
[----:B------:R2:W-:Y:S01]  /*ca60*/  STL [R1+0x20], R9 ;  /* 0x0000200901007387 */ /* 0x0005e20000100800 */
[----:B------:R-:W-:-:S03]  /*ca70*/  IMAD.HI R2, R2, 0x2e8ba2e9, RZ ;  /* 0x2e8ba2e902027827 */ /* 0x000fc600078e02ff */
[----:B------:R-:W-:Y:S01]  /*ca80*/  LOP3.LUT P0, RZ, R4, 0x3ff, RZ, 0xc0, !PT ;  /* 0x000003ff04ff7812 */ /* 0x000fe2000780c0ff */
[----:B------:R-:W-:Y:S01]  /*ca90*/  IMAD R4, R0, R3, R6 ;  /* 0x0000000300047224 */ /* 0x000fe200078e0206 */
[----:B------:R-:W-:Y:S01]  /*caa0*/  SHF.R.U32.HI R3, RZ, 0x1f, R2 ;  /* 0x0000001fff037819 */ /* 0x000fe20000011602 */
[----:B------:R2:W-:Y:S03]  /*cab0*/  STL [R1+0x8], R8 ;  /* 0x0000080801007387 */ /* 0x0005e60000100800 */
[----:B------:R-:W-:Y:S01]  /*cac0*/  LEA.HI.SX32 R0, R2, R3, 0x1b ;  /* 0x0000000302007211 */ /* 0x000fe200078fdaff */
[----:B------:R2:W-:Y:S04]  /*cad0*/  STL [R1+0x4], R4 ;  /* 0x0000040401007387 */ /* 0x0005e80000100800 */
        /* <DEDUP_REMOVED lines=18> */
.L_x_156:
        /* <DEDUP_REMOVED lines=20> */
.L_x_158:
        /* <DEDUP_REMOVED lines=16> */
.L_x_157:
[----:B------:R-:W2:Y:S01]  /*ce40*/  LDL R8, [R1+0x4] ;  /* 0x0000040001087983 */ /* 0x000ea20000100800 */
[----:B------:R-:W1:Y:S01]  /*ce50*/  LDC R0, c[0x0][0x428] ;  /* 0x00010a00ff007b82 */ /* 0x000e620000000800 */
[----:B------:R-:W-:Y:S02]  /*ce60*/  ULDC.64 UR4, c[0x0][0x9f8] ;  /* 0x00027e0000047ab9 */ /* 0x000fe40000000a00 */
[----:B------:R-:W3:Y:S04]  /*ce70*/  LDL R6, [R1] ;  /* 0x0000000001067983 */ /* 0x000ee80000100800 */
[----:B------:R-:W4:Y:S01]  /*ce80*/  LDL R7, [R1+0x28] ;  /* 0x0000280001077983 */ /* 0x000f220000100800 */
[----:B-1----:R-:W-:-:S03]  /*ce90*/  ISETP.NE.AND P1, PT, R0, 0x1, PT ;  /* 0x000000010000780c */ /* 0x002fc60003f25270 */
[----:B------:R-:W4:Y:S01]  /*cea0*/  LDL.LU R5, [R1+0x10] ;  /* 0x0000100001057983 */ /* 0x000f220000300800 */
[----:B------:R-:W-:Y:S01]  /*ceb0*/  ISETP.NE.U32.AND P0, PT, RZ, UR4, PT ;  /* 0x00000004ff007c0c */ /* 0x000fe2000bf05070 */
[----:B------:R-:W-:Y:S01]  /*cec0*/  ULDC.64 UR6, c[0x0][0x208] ;  /* 0x0000820000067ab9 */ /* 0x000fe20000000a00 */
[----:B------:R-:W-:Y:S01]  /*ced0*/  ULDC UR4, c[0x0][0xda8] ;  /* 0x00036a0000047ab9 */ /* 0x000fe20000000800 */
[----:B------:R-:W4:Y:S01]  /*cee0*/  LDL R4, [R1+0x18] ;  /* 0x0000180001047983 */ /* 0x000f220000100800 */
[----:B------:R-:W-:-:S05]  /*cef0*/  ISETP.NE.AND.EX P0, PT, RZ, UR5, PT, P0 ;  /* 0x00000005ff007c0c */ /* 0x000fca000bf05300 */
[----:B------:R-:W2:Y:S08]  /*cf00*/  @P1 LDC R2, c[0x0][0x42c] ;  /* 0x00010b00ff021b82 */ /* 0x000eb00000000800 */
[----:B------:R-:W1:Y:S01]  /*cf10*/  @P1 LDC R3, c[0x0][0x430] ;  /* 0x00010c00ff031b82 */ /* 0x000e620000000800 */
[----:B--2---:R-:W-:-:S04]  /*cf20*/  @P1 IMAD.HI.U32 R2, R8, R2, RZ ;  /* 0x0000000208021227 */ /* 0x004fc800078e00ff */
[----:B------:R-:W-:Y:S01]  /*cf30*/  IMAD.MOV.U32 R0, RZ, RZ, R8 ;  /* 0x000000ffff007224 */ /* 0x000fe200078e0008 */
[----:B-1----:R-:W-:Y:S02]  /*cf40*/  @P1 SHF.R.U32.HI R0, RZ, R3, R2 ;  /* 0x00000003ff001219 */ /* 0x002fe40000011602 */
[----:B------:R-:W3:Y:S02]  /*cf50*/  @P0 LDC.64 R2, c[0x0][0x9f8] ;  /* 0x00027e00ff020b82 */ /* 0x000ee40000000a00 */
[----:B---3--:R-:W-:-:S05]  /*cf60*/  @P0 IMAD.WIDE R2, R6, 0x4, R2 ;  /* 0x0000000406020825 */ /* 0x008fca00078e0202 */
[----:B------:R1:W5:Y:S01]  /*cf70*/  @P0 LDG.E R6, desc[UR6][R2.64] ;  /* 0x0000000602060981 */ /* 0x000362000c1e1900 */
[----:B----4-:R-:W-:Y:S01]  /*cf80*/  ISETP.NE.AND P1, PT, R7, RZ, PT ;  /* 0x000000ff0700720c */ /* 0x010fe20003f25270 */
[----:B------:R-:W-:Y:S01]  /*cf90*/  IMAD.MOV R7, RZ, RZ, -R5 ;  /* 0x000000ffff077224 */ /* 0x000fe200078e0a05 */
[----:B------:R-:W2:Y:S02]  /*cfa0*/  S2R R21, SR_CgaCtaId ;  /* 0x0000000000157919 */ /* 0x000ea40000008800 */
[----:B------:R-:W-:Y:S01]  /*cfb0*/  PLOP3.LUT P2, PT, P1, PT, PT, 0x8, 0x0 ;  /* 0x000000000000781c */ /* 0x000fe20000f4e170 */
[----:B------:R-:W-:-:S04]  /*cfc0*/  IMAD R7, R7, UR4, R4 ;  /* 0x0000000407077c24 */ /* 0x000fc8000f8e0204 */
[----:B------:R-:W-:-:S04]  /*cfd0*/  IMAD.SHL.U32 R7, R7, 0x80, RZ ;  /* 0x0000008007077824 */ /* 0x000fc800078e00ff */
[----:B------:R-:W-:-:S05]  /*cfe0*/  VOTEU.ALL UP1, P1 ;  /* 0x00000000003f7886 */ /* 0x000fca0000820000 */
[----:B------:R-:W-:-:S04]  /*cff0*/  @!UP1 UIADD3 UR8, UP0, UR36, 0x270, URZ ;  /* 0x0000027024089890 */ /* 0x000fc8000ff1e03f */
[----:B------:R-:W-:-:S03]  /*d000*/  @!UP1 UIADD3.X UR9, URZ, UR37, URZ, UP0, !UPT ;  /* 0x000000253f099290 */ /* 0x000fc600087fe43f */
[----:B-1----:R-:W-:-:S09]  /*d010*/  VOTEU.ALL UP0, P1 ;  /* 0x00000000003f7886 */ /* 0x002fd20000800000 */
.L_x_159:
[----:B------:R-:W3:Y:S04]  /*d020*/  LDL R3, [R1] ;  /* 0x0000000001037983 */ /* 0x000ee80000100800 */
[----:B------:R-:W4:Y:S01]  /*d030*/  LDL R2, [R1+0x4] ;  /* 0x0000040001027983 */ /* 0x000f220000100800 */
[----:B------:R-:W-:Y:S01]  /*d040*/  UMOV UR4, URZ ;  /* 0x0000003f00047c82 */ /* 0x000fe20008000000 */
[----:B------:R-:W-:Y:S02]  /*d050*/  PLOP3.LUT P0, PT, P0, P2, PT, 0xa2, 0x0 ;  /* 0x000000000000781c */ /* 0x000fe40000705472 */
[----:B---3--:R-:W-:-:S08]  /*d060*/  @P2 R2UR P0, UR7, R3 ;  /* 0x00000000030722ca */ /* 0x008fd00000000000 */
[----:B------:R-:W-:Y:S02]  /*d070*/  PLOP3.LUT P0, PT, P0, P2, PT, 0xa2, 0x0 ;  /* 0x000000000000781c */ /* 0x000fe40000705472 */
[----:B----4-:R-:W-:-:S08]  /*d080*/  @P2 R2UR.OR P0, UR6, R2 ;  /* 0x00000000020622ca */ /* 0x010fd00000100000 */
        /* <DEDUP_REMOVED lines=8> */
.L_x_160:
[----:B------:R-:W3:Y:S04]  /*d110*/  LDL R3, [R1] ;  /* 0x0000000001037983 */ /* 0x000ee80000100800 */
[----:B------:R-:W4:Y:S01]  /*d120*/  LDL R2, [R1+0x4] ;  /* 0x0000040001027983 */ /* 0x000f220000100800 */
        /* <DEDUP_REMOVED lines=9> */
[----:B------:R-:W1:Y:S01]  /*d1c0*/  LDC.64 R2, c[0x0][0x3f8] ;  /* 0x0000fe00ff027b82 */ /* 0x000e620000000a00 */
[----:B--2---:R-:W-:Y:S01]  /*d1d0*/  LOP3.LUT R21, R21, 0x1, RZ, 0xc0, !PT ;  /* 0x0000000115157812 */ /* 0x004fe200078ec0ff */
[----:B------:R-:W-:-:S04]  /*d1e0*/  UMOV UR4, 0xffffffff ;  /* 0xffffffff00047882 */ /* 0x000fc80000000000 */
[C---:B------:R-:W-:Y:S02]  /*d1f0*/  IMAD R20, R21.reuse, 0x58, RZ ;  /* 0x0000005815147824 */ /* 0x040fe400078e02ff */
[----:B------:R-:W-:Y:S01]  /*d200*/  IMAD R21, R21, 0x1600, RZ ;  /* 0x0000160015157824 */ /* 0x000fe200078e02ff */
[----:B-1----:R-:W-:-:S04]  /*d210*/  ISETP.NE.U32.AND P0, PT, R2, RZ, PT ;  /* 0x000000ff0200720c */ /* 0x002fc80003f05070 */
[----:B------:R-:W-:-:S04]  /*d220*/  ISETP.NE.AND.EX P0, PT, R3, RZ, PT, P0 ;  /* 0x000000ff0300720c */ /* 0x000fc80003f05300 */
[----:B-----5:R-:W-:Y:S01]  /*d230*/  SEL R5, R6, RZ, !P0 ;  /* 0x000000ff06057207 */ /* 0x020fe20004000000 */
[----:B------:R-:W-:Y:S08]  /*d240*/  BRA.DIV UR4, `(.L_x_161) ;  /* 0x0000002604f07947 */ /* 0x000ff0000b800000 */
.L_x_222:
[----:B------:R-:W2:Y:S01]  /*d250*/  LDL R8, [R1+0x14] ;  /* 0x0000140001087983 */ /* 0x000ea20000100800 */
[----:B------:R-:W-:Y:S01]  /*d260*/  UMOV UR4, 0xffffffff ;  /* 0xffffffff00047882 */ /* 0x000fe20000000000 */
[--C-:B------:R-:W-:Y:S01]  /*d270*/  SHF.R.S32.HI R12, RZ, 0x1f, R6.reuse ;  /* 0x0000001fff0c7819 */ /* 0x100fe20000011406 */
[----:B------:R-:W-:Y:S02]  /*d280*/  IMAD.MOV.U32 R4, RZ, RZ, R6 ;  /* 0x000000ffff047224 */ /* 0x000fe400078e0006 */
[----:B--2---:R-:W-:Y:S01]  /*d290*/  VIADD R8, R8, 0xffffffff ;  /* 0xffffffff08087836 */ /* 0x004fe20000000000 */
[----:B------:R-:W-:Y:S06]  /*d2a0*/  BRA.DIV UR4, `(.L_x_162) ;  /* 0x0000002a040c7947 */ /* 0x000fec000b800000 */
[----:B------:R-:W-:-:S13]  /*d2b0*/  ELECT P6, URZ, PT ;  /* 0x00000000003f782f */ /* 0x000fda00038c0000 */
.L_x_225:
[----:B------:R-:W-:Y:S05]  /*d2c0*/  @!P6 BRA `(.L_x_163) ;  /* 0x000000040010e947 */ /* 0x000fea0003800000 */
        /* <DEDUP_REMOVED lines=9> */
[----:B------:R-:W-:-:S04]  /*d360*/  @P1 SHF.R.U32.HI R5, RZ, R11, R10 ;  /* 0x0000000bff051219 */ /* 0x000fc8000001160a */
[--C-:B------:R-:W-:Y:S01]  /*d370*/  SHF.R.S32.HI R11, RZ, 0x1f, R5.reuse ;  /* 0x0000001fff0b7819 */ /* 0x100fe20000011405 */
[--C-:B------:R-:W-:Y:S02]  /*d380*/  IMAD.MOV R18, RZ, RZ, -R5.reuse ;  /* 0x000000ffff127224 */ /* 0x100fe400078e0a05 */
[----:B------:R-:W-:Y:S02]  /*d390*/  IMAD.MOV.U32 R10, RZ, RZ, R5 ;  /* 0x000000ffff0a7224 */ /* 0x000fe400078e0005 */
[----:B------:R-:W-:Y:S02]  /*d3a0*/  IMAD R18, R9, R18, R8 ;  /* 0x0000001209127224 */ /* 0x000fe400078e0208 */
[----:B------:R-:W-:Y:S02]  /*d3b0*/  IMAD R9, R12, UR4, RZ ;  /* 0x000000040c097c24 */ /* 0x000fe4000f8e02ff */
[----:B------:R-:W-:-:S04]  /*d3c0*/  IMAD.WIDE.U32 R10, R6, UR4, R10 ;  /* 0x00000004060a7c25 */ /* 0x000fc8000f8e000a */
[----:B------:R-:W-:Y:S01]  /*d3d0*/  IMAD R5, R6, UR5, R9 ;  /* 0x0000000506057c24 */ /* 0x000fe2000f8e0209 */
[----:B------:R-:W-:-:S03]  /*d3e0*/  LEA R14, P1, R10, R2, 0x2 ;  /* 0x000000020a0e7211 */ /* 0x000fc600078210ff */
[----:B------:R-:W-:-:S05]  /*d3f0*/  IMAD.IADD R5, R11, 0x1, R5 ;  /* 0x000000010b057824 */ /* 0x000fca00078e0205 */
[----:B------:R-:W-:-:S05]  /*d400*/  LEA.HI.X R15, R10, R3, R5, 0x2, P1 ;  /* 0x000000030a0f7211 */ /* 0x000fca00008f1405 */
[----:B------:R1:W5:Y:S02]  /*d410*/  LDG.E R6, desc[UR6][R14.64] ;  /* 0x000000060e067981 */ /* 0x000364000c1e1900 */
.L_x_164:
[----:B------:R-:W2:Y:S01]  /*d420*/  S2R R9, SR_CgaCtaId ;  /* 0x0000000000097919 */ /* 0x000ea20000008800 */
[----:B------:R-:W-:-:S04]  /*d430*/  MOV R5, 0x400 ;  /* 0x0000040000057802 */ /* 0x000fc80000000f00 */
[----:B--2---:R-:W-:Y:S02]  /*d440*/  LEA R5, R9, R5, 0x18 ;  /* 0x0000000509057211 */ /* 0x004fe400078ec0ff */
[----:B------:R-:W-:-:S03]  /*d450*/  SHF.L.U32 R9, R17, 0x1f, RZ ;  /* 0x0000001f11097819 */ /* 0x000fc600000006ff */
[----:B------:R-:W-:-:S04]  /*d460*/  IMAD R5, R16, 0x8, R5 ;  /* 0x0000000810057824 */ /* 0x000fc800078e0205 */
[----:B------:R-:W2:Y:S02]  /*d470*/  SYNCS.PHASECHK.TRANS64.TRYWAIT P1, [R5+URZ+0x34840], R9 ;  /* 0x03484009050075a7 */ /* 0x000ea4000802017f */
[----:B--2---:R-:W-:Y:S05]  /*d480*/  @!P1 BRA `(.L_x_165) ;  /* 0x0000002400b49947 */ /* 0x004fea0003800000 */
.L_x_226:
[----:B------:R-:W3:Y:S01]  /*d490*/  LDL R10, [R1+0xc] ;  /* 0x00000c00010a7983 */ /* 0x000ee20000100800 */
[----:B------:R-:W4:Y:S02]  /*d4a0*/  S2R R11, SR_TID.X ;  /* 0x00000000000b7919 */ /* 0x000f240000002100 */
[----:B----4-:R-:W-:-:S13]  /*d4b0*/  LOP3.LUT P1, RZ, R11, 0x7f, RZ, 0xc0, !PT ;  /* 0x0000007f0bff7812 */ /* 0x010fda000782c0ff */
[----:B--2---:R-:W-:-:S04]  /*d4c0*/  @!P1 IMAD.MOV.U32 R9, RZ, RZ, 0xb000 ;  /* 0x0000b000ff099424 */ /* 0x004fc800078e00ff */
[----:B------:R3:W-:Y:S02]  /*d4d0*/  @!P1 SYNCS.ARRIVE.TRANS64 RZ, [R5+URZ+0x34830], R9 ;  /* 0x0348300905ff99a7 */ /* 0x0007e4000800003f */
[----:B---3--:R-:W-:-:S04]  /*d4e0*/  PRMT R9, R10, 0x9910, RZ ;  /* 0x000099100a097816 */ /* 0x008fc800000000ff */
[----:B------:R-:W-:-:S13]  /*d4f0*/  ISETP.NE.AND P1, PT, R9, 0x2, PT ;  /* 0x000000020900780c */ /* 0x000fda0003f25270 */
[----:B------:R-:W-:Y:S05]  /*d500*/  @P1 BRA `(.L_x_166) ;  /* 0x0000000000041947 */ /* 0x000fea0003800000 */
[----:B------:R-:W-:Y:S01]  /*d510*/  BPT.TRAP 0x1 ;  /* 0x000000040000795c */ /* 0x000fe20000300000 */
.L_x_166:
[----:B------:R-:W-:-:S13]  /*d520*/  LOP3.LUT P1, RZ, R19, 0x1, RZ, 0xc0, !PT ;  /* 0x0000000113ff7812 */ /* 0x000fda000782c0ff */
[----:B------:R-:W-:Y:S05]  /*d530*/  @P1 BRA `(.L_x_167) ;  /* 0x0000000000041947 */ /* 0x000fea0003800000 */
[----:B------:R-:W-:Y:S01]  /*d540*/  BPT.TRAP 0x1 ;  /* 0x000000040000795c */ /* 0x000fe20000300000 */
.L_x_167:
[----:B------:R-:W2:Y:S01]  /*d550*/  S2R R10, SR_CgaCtaId ;  /* 0x00000000000a7919 */ /* 0x000ea20000008800 */
[----:B------:R-:W-:Y:S01]  /*d560*/  MOV R9, 0x400 ;  /* 0x0000040000097802 */ /* 0x000fe20000000f00 */
[----:B------:R-:W-:Y:S01]  /*d570*/  UIADD3 UR4, UP0, UR36, 0x370, URZ ;  /* 0x0000037024047890 */ /* 0x000fe2000ff1e03f */
[----:B------:R-:W-:Y:S01]  /*d580*/  R2UR UR9, R5 ;  /* 0x00000000050972ca */ /* 0x000fe200000e0000 */
[----:B------:R-:W-:Y:S01]  /*d590*/  IMAD R5, R16, 0x5800, R21 ;  /* 0x0000580010057824 */ /* 0x000fe200078e0215 */
[----:B------:R-:W-:Y:S01]  /*d5a0*/  R2UR UR11, R18 ;  /* 0x00000000120b72ca */ /* 0x000fe200000e0000 */
[----:B------:R-:W-:Y:S01]  /*d5b0*/  UMOV UR10, URZ ;  /* 0x0000003f000a7c82 */ /* 0x000fe20008000000 */
[----:B------:R-:W-:Y:S01]  /*d5c0*/  R2UR UR5, R20 ;  /* 0x00000000140572ca */ /* 0x000fe200000e0000 */
[----:B------:R-:W-:Y:S01]  /*d5d0*/  UMOV UR16, 0x30000 ;  /* 0x0003000000107882 */ /* 0x000fe20000000000 */
[----:B------:R-:W-:Y:S01]  /*d5e0*/  R2UR UR12, R0 ;  /* 0x00000000000c72ca */ /* 0x000fe200000e0000 */
[----:B------:R-:W-:Y:S01]  /*d5f0*/  UMOV UR7, 0x14f00000 ;  /* 0x14f0000000077882 */ /* 0x000fe20000000000 */
[----:B-----5:R-:W-:Y:S01]  /*d600*/  R2UR UR13, R6 ;  /* 0x00000000060d72ca */ /* 0x020fe200000e0000 */
[----:B------:R-:W-:-:S04]  /*d610*/  UMOV UR15, 0x40 ;  /* 0x00000040000f7882 */ /* 0x000fc80000000000 */
[----:B------:R-:W-:-:S04]  /*d620*/  UIADD3 UR9, UR9, 0x34830, URZ ;  /* 0x0003483009097890 */ /* 0x000fc8000fffe03f */
[----:B------:R-:W-:Y:S02]  /*d630*/  UIMAD UR11, UR11, 0xb0, UR5 ;  /* 0x000000b00b0b78a4 */ /* 0x000fe4000f8e0205 */
[----:B------:R-:W-:Y:S01]  /*d640*/  UIADD3.X UR5, URZ, UR37, URZ, UP0, !UPT ;  /* 0x000000253f057290 */ /* 0x000fe200087fe43f */
[----:B--2---:R-:W-:-:S05]  /*d650*/  LEA R9, R10, R9, 0x18 ;  /* 0x000000090a097211 */ /* 0x004fca00078ec0ff */
[----:B------:R-:W-:-:S05]  /*d660*/  IMAD R5, R5, 0x2, R9 ;  /* 0x0000000205057824 */ /* 0x000fca00078e0209 */
[----:B------:R-:W-:Y:S01]  /*d670*/  R2UR UR6, R5 ;  /* 0x00000000050672ca */ /* 0x000fe200000e0000 */
[----:B------:R-:W-:-:S12]  /*d680*/  IMAD.MOV.U32 R5, RZ, RZ, R6 ;  /* 0x000000ffff057224 */ /* 0x000fd800078e0006 */
[----:B------:R-:W-:Y:S02]  /*d690*/  UIADD3 UR8, UR6, 0x1e400, URZ ;  /* 0x0001e40006087890 */ /* 0x000fe4000fffe03f */
[----:B------:R-:W-:-:S03]  /*d6a0*/  UIADD3 UR14, UR6, 0x23c00, URZ ;  /* 0x00023c00060e7890 */ /* 0x000fc6000fffe03f */
[----:B------:R-:W-:-:S04]  /*d6b0*/  UMOV UR6, 0x0 ;  /* 0x0000000000067882 */ /* 0x000fc80000000000 */
[----:B------:R2:W-:Y:S02]  /*d6c0*/  UTMALDG.4D.MULTICAST [UR8], [UR4], UR16, desc[UR6] ;  /* 0x00000608040073b4 */ /* 0x0005e40008019810 */
[----:B--2---:R-:W-:Y:S01]  /*d6d0*/  UMOV UR8, UR14 ;  /* 0x0000000e00087c82 */ /* 0x004fe20008000000 */
[----:B------:R-:W-:Y:S02]  /*d6e0*/  UMOV UR10, UR15 ;  /* 0x0000000f000a7c82 */ /* 0x000fe40008000000 */
[----:B------:R2:W-:Y:S02]  /*d6f0*/  UTMALDG.4D.MULTICAST [UR8], [UR4], UR16, desc[UR6] ;  /* 0x00000608040073b4 */ /* 0x0005e40008019810 */
[----:B--2---:R-:W-:Y:S01]  /*d700*/  NOP ;  /* 0x0000000000007918 */ /* 0x004fe20000000000 */
.L_x_163:
[----:B-1----:R-:W2:Y:S04]  /*d710*/  LDL.LU R15, [R1] ;  /* 0x00000000010f7983 */ /* 0x002ea80000300800 */
[----:B------:R-:W3:Y:S04]  /*d720*/  LDL.LU R14, [R1+0x4] ;  /* 0x00000400010e7983 */ /* 0x000ee80000300800 */
[----:B------:R-:W4:Y:S01]  /*d730*/  LDL R13, [R1+0x24] ;  /* 0x00002400010d7983 */ /* 0x000f220000100800 */
[----:B------:R-:W-:-:S03]  /*d740*/  MOV R10, 0x400 ;  /* 0x00000400000a7802 */ /* 0x000fc60000000f00 */
[----:B------:R-:W5:Y:S01]  /*d750*/  LDL.LU R9, [R1+0x20] ;  /* 0x0000200001097983 */ /* 0x000f620000300800 */
[----:B------:R-:W1:Y:S01]  /*d760*/  S2R R11, SR_CgaCtaId ;  /* 0x00000000000b7919 */ /* 0x000e620000008800 */
[----:B------:R-:W-:Y:S05]  /*d770*/  WARPSYNC.ALL ;  /* 0x0000000000007948 */ /* 0x000fea0003800000 */
[----:B------:R-:W-:-:S13]  /*d780*/  ELECT P1, URZ, PT ;  /* 0x00000000003f782f */ /* 0x000fda0003820000 */
[C---:B------:R-:W-:Y:S01]  /*d790*/  @P1 R2UR UR11, R7.reuse ;  /* 0x00000000070b12ca */ /* 0x040fe200000e0000 */
[----:B------:R-:W-:Y:S01]  /*d7a0*/  UIADD3 UR4, UP0, UR36, 0x270, URZ ;  /* 0x0000027024047890 */ /* 0x000fe2000ff1e03f */
[----:B------:R-:W-:-:S03]  /*d7b0*/  @P1 R2UR UR19, R7 ;  /* 0x00000000071312ca */ /* 0x000fc600000e0000 */
        /* <DEDUP_REMOVED lines=19> */
[C---:B---3--:R-:W-:Y:S02]  /*d8f0*/  @P1 R2UR UR12, R14.reuse ;  /* 0x000000000e0c12ca */ /* 0x048fe400000e0000 */
[----:B------:R-:W-:Y:S02]  /*d900*/  @P1 R2UR UR20, R14 ;  /* 0x000000000e1412ca */ /* 0x000fe400000e0000 */
[----:B----4-:R-:W-:-:S04]  /*d910*/  LOP3.LUT R6, R13, 0x1, RZ, 0xc, !PT ;  /* 0x000000010d067812 */ /* 0x010fc800078e0cff */
[----:B------:R-:W-:-:S05]  /*d920*/  SHF.L.U32 R6, R6, 0x1f, RZ ;  /* 0x0000001f06067819 */ /* 0x000fca00000006ff */
[----:B------:R1:W-:Y:S02]  /*d930*/  UTMALDG.4D [UR8], [UR4], desc[UR6] ;  /* 0x00000608040075b4 */ /* 0x0003e40008019000 */
[----:B------:R1:W-:Y:S01]  /*d940*/  UTMALDG.4D [UR16], [UR4], desc[UR14] ;  /* 0x00000e10040075b4 */ /* 0x0003e20008019000 */
[----:B------:R-:W2:Y:S01]  /*d950*/  SYNCS.PHASECHK.TRANS64.TRYWAIT P1, [R10+URZ+0x34820], R6 ;  /* 0x034820060a0075a7 */ /* 0x000ea2000802017f */
[----:B-----5:R-:W-:Y:S01]  /*d960*/  ISETP.GE.AND P2, PT, R9, 0xb1, PT ;  /* 0x000000b10900780c */ /* 0x020fe20003f46270 */
[----:B-12---:R-:W-:-:S12]  /*d970*/  @!P1 BRA `(.L_x_169) ;  /* 0x00000020008c9947 */ /* 0x006fd80003800000 */
.L_x_227:
[----:B------:R-:W-:Y:S05]  /*d980*/  BSYNC B0 ;  /* 0x0000000000007941 */ /* 0x000fea0003800000 */
.L_x_168:
        /* <DEDUP_REMOVED lines=28> */
[----:B------:R-:W-:-:S04]  /*db50*/  IMAD.MOV R10, RZ, RZ, -R7 ;  /* 0x000000ffff0a7224 */ /* 0x000fc800078e0a07 */
[----:B------:R-:W-:Y:S02]  /*db60*/  IMAD R6, R15, R10, R6 ;  /* 0x0000000a0f067224 */ /* 0x000fe400078e0206 */
[----:B------:R-:W-:Y:S02]  /*db70*/  IMAD R15, R12, UR4, RZ ;  /* 0x000000040c0f7c24 */ /* 0x000fe4000f8e02ff */
[----:B------:R-:W-:Y:S02]  /*db80*/  IMAD.MOV.U32 R10, RZ, RZ, R7 ;  /* 0x000000ffff0a7224 */ /* 0x000fe400078e0007 */
[C---:B------:R-:W-:Y:S02]  /*db90*/  IMAD R7, R4.reuse, UR5, R15 ;  /* 0x0000000504077c24 */ /* 0x040fe4000f8e020f */
[----:B------:R-:W-:-:S04]  /*dba0*/  IMAD.WIDE.U32 R10, R4, UR4, R10 ;  /* 0x00000004040a7c25 */ /* 0x000fc8000f8e000a */
[----:B------:R-:W-:Y:S01]  /*dbb0*/  IMAD.IADD R7, R7, 0x1, R11 ;  /* 0x0000000107077824 */ /* 0x000fe200078e020b */
[----:B------:R-:W-:-:S04]  /*dbc0*/  LEA R2, P1, R10, R2, 0x2 ;  /* 0x000000020a027211 */ /* 0x000fc800078210ff */
[----:B------:R-:W-:-:S05]  /*dbd0*/  LEA.HI.X R3, R10, R3, R7, 0x2, P1 ;  /* 0x000000030a037211 */ /* 0x000fca00008f1407 */
[----:B------:R1:W5:Y:S04]  /*dbe0*/  LDG.E R7, desc[UR6][R2.64] ;  /* 0x0000000602077981 */ /* 0x000368000c1e1900 */
.L_x_174:
[----:B-1----:R-:W1:Y:S01]  /*dbf0*/  S2R R3, SR_CgaCtaId ;  /* 0x0000000000037919 */ /* 0x002e620000008800 */
[----:B------:R-:W-:-:S04]  /*dc00*/  MOV R2, 0x400 ;  /* 0x0000040000027802 */ /* 0x000fc80000000f00 */
[----:B-1----:R-:W-:Y:S02]  /*dc10*/  LEA R2, R3, R2, 0x18 ;  /* 0x0000000203027211 */ /* 0x002fe400078ec0ff */
[----:B------:R-:W-:-:S03]  /*dc20*/  SHF.L.U32 R3, R13, 0x1f, RZ ;  /* 0x0000001f0d037819 */ /* 0x000fc600000006ff */
[----:B------:R-:W-:-:S04]  /*dc30*/  IMAD R2, R9, 0x8, R2 ;  /* 0x0000000809027824 */ /* 0x000fc800078e0202 */
[----:B------:R-:W1:Y:S02]  /*dc40*/  SYNCS.PHASECHK.TRANS64.TRYWAIT P1, [R2+URZ+0x34840], R3 ;  /* 0x03484003020075a7 */ /* 0x000e64000802017f */
[----:B-1----:R-:W-:Y:S05]  /*dc50*/  @!P1 BRA `(.L_x_175) ;  /* 0x0000001c00f49947 */ /* 0x002fea0003800000 */
.L_x_228:
[----:B------:R-:W2:Y:S01]  /*dc60*/  LDL R10, [R1+0xc] ;  /* 0x00000c00010a7983 */ /* 0x000ea20000100800 */
[----:B------:R-:W3:Y:S02]  /*dc70*/  S2R R11, SR_TID.X ;  /* 0x00000000000b7919 */ /* 0x000ee40000002100 */
[----:B---3--:R-:W-:-:S13]  /*dc80*/  LOP3.LUT P1, RZ, R11, 0x7f, RZ, 0xc0, !PT ;  /* 0x0000007f0bff7812 */ /* 0x008fda000782c0ff */
[----:B-1----:R-:W-:-:S04]  /*dc90*/  @!P1 IMAD.MOV.U32 R3, RZ, RZ, 0xb000 ;  /* 0x0000b000ff039424 */ /* 0x002fc800078e00ff */
[----:B------:R2:W-:Y:S02]  /*dca0*/  @!P1 SYNCS.ARRIVE.TRANS64 RZ, [R2+URZ+0x34830], R3 ;  /* 0x0348300302ff99a7 */ /* 0x0005e4000800003f */
[----:B--2---:R-:W-:-:S04]  /*dcb0*/  PRMT R3, R10, 0x9910, RZ ;  /* 0x000099100a037816 */ /* 0x004fc800000000ff */
[----:B------:R-:W-:-:S13]  /*dcc0*/  ISETP.NE.AND P2, PT, R3, 0x2, PT ;  /* 0x000000020300780c */ /* 0x000fda0003f45270 */
[----:B------:R-:W-:Y:S05]  /*dcd0*/  @P2 BRA `(.L_x_176) ;  /* 0x0000000000042947 */ /* 0x000fea0003800000 */
[----:B------:R-:W-:Y:S01]  /*dce0*/  BPT.TRAP 0x1 ;  /* 0x000000040000795c */ /* 0x000fe20000300000 */
.L_x_176:
[----:B------:R-:W-:-:S13]  /*dcf0*/  LOP3.LUT P1, RZ, R19, 0x1, RZ, 0xc0, !PT ;  /* 0x0000000113ff7812 */ /* 0x000fda000782c0ff */
[----:B------:R-:W-:Y:S05]  /*dd00*/  @P1 BRA `(.L_x_177) ;  /* 0x0000000000041947 */ /* 0x000fea0003800000 */
[----:B------:R-:W-:Y:S01]  /*dd10*/  BPT.TRAP 0x1 ;  /* 0x000000040000795c */ /* 0x000fe20000300000 */
.L_x_177:
[----:B------:R-:W1:Y:S01]  /*dd20*/  S2R R11, SR_CgaCtaId ;  /* 0x00000000000b7919 */ /* 0x000e620000008800 */
        /* <DEDUP_REMOVED lines=11> */
[----:B------:R-:W-:Y:S01]  /*dde0*/  UMOV UR7, 0x14f00000 ;  /* 0x14f0000000077882 */ /* 0x000fe20000000000 */
[----:B------:R-:W-:Y:S01]  /*ddf0*/  UMOV UR16, 0x40 ;  /* 0x0000004000107882 */ /* 0x000fe20000000000 */
[----:B------:R-:W-:-:S02]  /*de00*/  SHF.L.U32 R3, R17, 0x1f, RZ ;  /* 0x0000001f11037819 */ /* 0x000fc400000006ff */
[----:B------:R-:W-:-:S04]  /*de10*/  UIADD3 UR9, UR9, 0x34830, URZ ;  /* 0x0003483009097890 */ /* 0x000fc8000fffe03f */
[----:B------:R-:W-:Y:S02]  /*de20*/  UIMAD UR11, UR11, 0xb0, UR5 ;  /* 0x000000b00b0b78a4 */ /* 0x000fe4000f8e0205 */
[----:B------:R-:W-:Y:S01]  /*de30*/  UIADD3.X UR5, URZ, UR37, URZ, UP0, !UPT ;  /* 0x000000253f057290 */ /* 0x000fe200087fe43f */
[----:B-1----:R-:W-:-:S05]  /*de40*/  LEA R10, R11, R10, 0x18 ;  /* 0x0000000a0b0a7211 */ /* 0x002fca00078ec0ff */
[----:B------:R-:W-:-:S05]  /*de50*/  IMAD R2, R2, 0x2, R10 ;  /* 0x0000000202027824 */ /* 0x000fca00078e020a */
[----:B------:R-:W-:Y:S01]  /*de60*/  R2UR UR8, R2 ;  /* 0x00000000020872ca */ /* 0x000fe200000e0000 */
[----:B------:R-:W-:-:S12]  /*de70*/  IMAD R2, R16, 0x8, R10 ;  /* 0x0000000810027824 */ /* 0x000fd800078e020a */
[----:B------:R-:W-:Y:S02]  /*de80*/  UIADD3 UR14, UR8, 0x1e400, URZ ;  /* 0x0001e400080e7890 */ /* 0x000fe4000fffe03f */
[----:B------:R-:W-:-:S05]  /*de90*/  UIADD3 UR15, UR8, 0x23c00, URZ ;  /* 0x00023c00080f7890 */ /* 0x000fca000fffe03f */
[----:B------:R-:W-:Y:S02]  /*dea0*/  UMOV UR8, UR14 ;  /* 0x0000000e00087c82 */ /* 0x000fe40008000000 */
[----:B------:R1:W-:Y:S02]  /*deb0*/  UTMALDG.4D.MULTICAST [UR8], [UR4], UR17, desc[UR6] ;  /* 0x00000608040073b4 */ /* 0x0003e40008019811 */
[----:B-1----:R-:W-:Y:S01]  /*dec0*/  UMOV UR8, UR15 ;  /* 0x0000000f00087c82 */ /* 0x002fe20008000000 */
[----:B------:R-:W-:Y:S02]  /*ded0*/  UMOV UR10, UR16 ;  /* 0x00000010000a7c82 */ /* 0x000fe40008000000 */
[----:B------:R1:W-:Y:S01]  /*dee0*/  UTMALDG.4D.MULTICAST [UR8], [UR4], UR17, desc[UR6] ;  /* 0x00000608040073b4 */ /* 0x0003e20008019811 */
[----:B------:R-:W2:Y:S02]  /*def0*/  SYNCS.PHASECHK.TRANS64.TRYWAIT P1, [R2+URZ+0x34860], R3 ;  /* 0x03486003020075a7 */ /* 0x000ea4000802017f */
[----:B-12---:R-:W-:Y:S05]  /*df00*/  @!P1 BRA `(.L_x_178) ;  /* 0x0000001c005c9947 */ /* 0x006fea0003800000 */
.L_x_229:
[----:B------:R-:W2:Y:S02]  /*df10*/  S2R R10, SR_TID.X ;  /* 0x00000000000a7919 */ /* 0x000ea40000002100 */
[----:B--2---:R-:W-:-:S13]  /*df20*/  LOP3.LUT P1, RZ, R10, 0x7f, RZ, 0xc0, !PT ;  /* 0x0000007f0aff7812 */ /* 0x004fda000782c0ff */
[----:B-1----:R-:W-:-:S04]  /*df30*/  @!P1 IMAD.MOV.U32 R3, RZ, RZ, 0xb000 ;  /* 0x0000b000ff039424 */ /* 0x002fc800078e00ff */
[----:B------:R1:W-:Y:S01]  /*df40*/  @!P1 SYNCS.ARRIVE.TRANS64 RZ, [R2+URZ+0x34850], R3 ;  /* 0x0348500302ff99a7 */ /* 0x0003e2000800003f */
[----:B------:R-:W-:Y:S05]  /*df50*/  @P2 BRA `(.L_x_179) ;  /* 0x0000000000042947 */ /* 0x000fea0003800000 */
[----:B------:R-:W-:Y:S01]  /*df60*/  BPT.TRAP 0x1 ;  /* 0x000000040000795c */ /* 0x000fe20000300000 */
.L_x_179:
[----:B------:R-:W-:-:S13]  /*df70*/  LOP3.LUT P1, RZ, R19, 0x1, RZ, 0xc0, !PT ;  /* 0x0000000113ff7812 */ /* 0x000fda000782c0ff */
[----:B------:R-:W-:Y:S05]  /*df80*/  @P1 BRA `(.L_x_180) ;  /* 0x0000000000041947 */ /* 0x000fea0003800000 */
[----:B------:R-:W-:Y:S01]  /*df90*/  BPT.TRAP 0x1 ;  /* 0x000000040000795c */ /* 0x000fe20000300000 */
.L_x_180:
[----:B------:R-:W2:Y:S01]  /*dfa0*/  S2R R11, SR_CgaCtaId ;  /* 0x00000000000b7919 */ /* 0x000ea20000008800 */
[----:B------:R-:W-:Y:S01]  /*dfb0*/  MOV R10, 0x400 ;  /* 0x00000400000a7802 */ /* 0x000fe20000000f00 */
[----:B-1----:R-:W-:Y:S01]  /*dfc0*/  IMAD R3, R16, 0x5800, R21 ;  /* 0x0000580010037824 */ /* 0x002fe200078e0215 */
[----:B------:R-:W-:Y:S01]  /*dfd0*/  R2UR UR11, R18 ;  /* 0x00000000120b72ca */ /* 0x000fe200000e0000 */
[----:B------:R-:W-:Y:S01]  /*dfe0*/  UIADD3 UR4, UP0, UR36, 0x470, URZ ;  /* 0x0000047024047890 */ /* 0x000fe2000ff1e03f */
[----:B------:R-:W-:Y:S01]  /*dff0*/  R2UR UR5, R20 ;  /* 0x00000000140572ca */ /* 0x000fe200000e0000 */
[----:B------:R-:W-:Y:S01]  /*e000*/  UMOV UR10, URZ ;  /* 0x0000003f000a7c82 */ /* 0x000fe20008000000 */
[----:B------:R-:W-:Y:S01]  /*e010*/  R2UR UR9, R2 ;  /* 0x00000000020972ca */ /* 0x000fe200000e0000 */
[----:B------:R-:W-:Y:S01]  /*e020*/  UMOV UR16, 0x30000 ;  /* 0x0003000000107882 */ /* 0x000fe20000000000 */
[----:B------:R-:W-:Y:S01]  /*e030*/  R2UR UR13, R5 ;  /* 0x00000000050d72ca */ /* 0x000fe200000e0000 */
[----:B------:R-:W-:Y:S01]  /*e040*/  UMOV UR6, 0x0 ;  /* 0x0000000000067882 */ /* 0x000fe20000000000 */
[----:B------:R-:W-:Y:S01]  /*e050*/  R2UR UR12, R0 ;  /* 0x00000000000c72ca */ /* 0x000fe200000e0000 */
[----:B------:R-:W-:Y:S01]  /*e060*/  UMOV UR7, 0x14f00000 ;  /* 0x14f0000000077882 */ /* 0x000fe20000000000 */
[----:B------:R-:W-:Y:S01]  /*e070*/  UMOV UR15, 0x40 ;  /* 0x00000040000f7882 */ /* 0x000fe20000000000 */
[----:B------:R-:W-:-:S02]  /*e080*/  IMAD.MOV.U32 R5, RZ, RZ, R7 ;  /* 0x000000ffff057224 */ /* 0x000fc400078e0007 */
[----:B------:R-:W-:Y:S02]  /*e090*/  IMAD.MOV.U32 R18, RZ, RZ, R6 ;  /* 0x000000ffff127224 */ /* 0x000fe400078e0006 */
[----:B------:R-:W-:Y:S02]  /*e0a0*/  UIMAD UR11, UR11, 0xb0, UR5 ;  /* 0x000000b00b0b78a4 */ /* 0x000fe4000f8e0205 */
[----:B------:R-:W-:Y:S02]  /*e0b0*/  UIADD3 UR9, UR9, 0x34850, URZ ;  /* 0x0003485009097890 */ /* 0x000fe4000fffe03f */
[----:B------:R-:W-:Y:S01]  /*e0c0*/  UIADD3.X UR5, URZ, UR37, URZ, UP0, !UPT ;  /* 0x000000253f057290 */ /* 0x000fe200087fe43f */
[----:B--2---:R-:W-:-:S05]  /*e0d0*/  LEA R10, R11, R10, 0x18 ;  /* 0x0000000a0b0a7211 */ /* 0x004fca00078ec0ff */
[----:B------:R-:W-:-:S05]  /*e0e0*/  IMAD R3, R3, 0x2, R10 ;  /* 0x0000000203037824 */ /* 0x000fca00078e020a */
[----:B------:R-:W-:-:S13]  /*e0f0*/  R2UR UR14, R3 ;  /* 0x00000000030e72ca */ /* 0x000fda00000e0000 */
[----:B------:R-:W-:Y:S02]  /*e100*/  UIADD3 UR8, UR14, 0x400, URZ ;  /* 0x000004000e087890 */ /* 0x000fe4000fffe03f */
[----:B------:R-:W-:-:S07]  /*e110*/  UIADD3 UR14, UR14, 0x5c00, URZ ;  /* 0x00005c000e0e7890 */ /* 0x000fce000fffe03f */
[----:B------:R1:W-:Y:S02]  /*e120*/  UTMALDG.4D.MULTICAST [UR8], [UR4], UR16, desc[UR6] ;  /* 0x00000608040073b4 */ /* 0x0003e40008019810 */
[----:B-1----:R-:W-:Y:S01]  /*e130*/  UMOV UR8, UR14 ;  /* 0x0000000e00087c82 */ /* 0x002fe20008000000 */
[----:B------:R-:W-:Y:S02]  /*e140*/  UMOV UR10, UR15 ;  /* 0x0000000f000a7c82 */ /* 0x000fe40008000000 */
[----:B------:R1:W-:Y:S02]  /*e150*/  UTMALDG.4D.MULTICAST [UR8], [UR4], UR16, desc[UR6] ;  /* 0x00000608040073b4 */ /* 0x0003e40008019810 */
[----:B-1----:R-:W-:Y:S01]  /*e160*/  NOP ;  /* 0x0000000000007918 */ /* 0x002fe20000000000 */
.L_x_173:
[----:B------:R-:W-:Y:S05]  /*e170*/  BSYNC B0 ;  /* 0x0000000000007941 */ /* 0x000fea0003800000 */
.L_x_172:
[----:B------:R-:W2:Y:S01]  /*e180*/  LDL.LU R2, [R1+0x14] ;  /* 0x0000140001027983 */ /* 0x000ea20000300800 */
[----:B------:R-:W-:Y:S02]  /*e190*/  IMAD.MOV.U32 R16, RZ, RZ, R9 ;  /* 0x000000ffff107224 */ /* 0x000fe400078e0009 */
[----:B------:R-:W-:Y:S02]  /*e1a0*/  IMAD.MOV.U32 R17, RZ, RZ, R13 ;  /* 0x000000ffff117224 */ /* 0x000fe400078e000d */
[----:B--2---:R-:W-:-:S07]  /*e1b0*/  VIADD R6, R2, 0xfffffffd ;  /* 0xfffffffd02067836 */ /* 0x004fce0000000000 */
.L_x_171:
[----:B------:R-:W-:Y:S01]  /*e1c0*/  IMAD.MOV R3, RZ, RZ, -R14 ;  /* 0x000000ffff037224 */ /* 0x000fe200078e0a0e */
[----:B------:R-:W-:Y:S04]  /*e1d0*/  BSSY B0, `(.L_x_170) ;  /* 0x00000f1000007945 */ /* 0x000fe80003800000 */
[----:B------:R-:W-:-:S13]  /*e1e0*/  ISETP.NE.AND P1, PT, R8, R3, PT ;  /* 0x000000030800720c */ /* 0x000fda0003f25270 */
[----:B------:R-:W-:Y:S05]  /*e1f0*/  @!P1 BRA `(.L_x_181) ;  /* 0x0000000c00b89947 */ /* 0x000fea0003800000 */
[----:B------:R-:W-:-:S07]  /*e200*/  IMAD.MOV.U32 R8, RZ, RZ, R5 ;  /* 0x000000ffff087224 */ /* 0x000fce00078e0005 */
.L_x_200:
[----:B------:R-:W-:Y:S01]  /*e210*/  VIADD R7, R16, 0x1 ;  /* 0x0000000110077836 */ /* 0x000fe20000000000 */
[----:B------:R-:W-:Y:S04]  /*e220*/  BSSY B1, `(.L_x_182) ;  /* 0x0000073000017945 */ /* 0x000fe80003800000 */
[----:B------:R-:W-:-:S04]  /*e230*/  ISETP.NE.AND P1, PT, R7, 0x2, PT ;  /* 0x000000020700780c */ /* 0x000fc80003f25270 */
[----:B-1----:R-:W-:Y:S02]  /*e240*/  SEL R10, RZ, 0x1, P1 ;  /* 0x00000001ff0a7807 */ /* 0x002fe40000800000 */
        /* <DEDUP_REMOVED lines=24> */
.L_x_184:
[----:B------:R-:W2:Y:S01]  /*e3d0*/  S2R R3, SR_CgaCtaId ;  /* 0x0000000000037919 */ /* 0x000ea20000008800 */
[----:B------:R-:W-:-:S04]  /*e3e0*/  MOV R2, 0x400 ;  /* 0x0000040000027802 */ /* 0x000fc80000000f00 */
[----:B--2---:R-:W-:Y:S02]  /*e3f0*/  LEA R2, R3, R2, 0x18 ;  /* 0x0000000203027211 */ /* 0x004fe400078ec0ff */
[----:B------:R-:W-:-:S03]  /*e400*/  SHF.L.U32 R3, R10, 0x1f, RZ ;  /* 0x0000001f0a037819 */ /* 0x000fc600000006ff */
[----:B------:R-:W-:-:S04]  /*e410*/  IMAD R2, R7, 0x8, R2 ;  /* 0x0000000807027824 */ /* 0x000fc800078e0202 */
[----:B------:R-:W2:Y:S02]  /*e420*/  SYNCS.PHASECHK.TRANS64.TRYWAIT P1, [R2+URZ+0x34840], R3 ;  /* 0x03484003020075a7 */ /* 0x000ea4000802017f */
[----:B--2---:R-:W-:Y:S05]  /*e430*/  @!P1 BRA `(.L_x_185) ;  /* 0x0000001800249947 */ /* 0x004fea0003800000 */
.L_x_230:
[----:B-1----:R-:W3:Y:S01]  /*e440*/  LDL R9, [R1+0xc] ;  /* 0x00000c0001097983 */ /* 0x002ee20000100800 */
[----:B------:R-:W1:Y:S02]  /*e450*/  S2R R13, SR_TID.X ;  /* 0x00000000000d7919 */ /* 0x000e640000002100 */
[----:B-1----:R-:W-:-:S13]  /*e460*/  LOP3.LUT P1, RZ, R13, 0x7f, RZ, 0xc0, !PT ;  /* 0x0000007f0dff7812 */ /* 0x002fda000782c0ff */
[----:B--2---:R-:W-:-:S04]  /*e470*/  @!P1 IMAD.MOV.U32 R3, RZ, RZ, 0xb000 ;  /* 0x0000b000ff039424 */ /* 0x004fc800078e00ff */
[----:B------:R3:W-:Y:S02]  /*e480*/  @!P1 SYNCS.ARRIVE.TRANS64 RZ, [R2+URZ+0x34830], R3 ;  /* 0x0348300302ff99a7 */ /* 0x0007e4000800003f */
[----:B---3--:R-:W-:-:S04]  /*e490*/  PRMT R3, R9, 0x9910, RZ ;  /* 0x0000991009037816 */ /* 0x008fc800000000ff */
[----:B------:R-:W-:-:S13]  /*e4a0*/  ISETP.NE.AND P2, PT, R3, 0x2, PT ;  /* 0x000000020300780c */ /* 0x000fda0003f45270 */
[----:B------:R-:W-:Y:S05]  /*e4b0*/  @P2 BRA `(.L_x_186) ;  /* 0x0000000000042947 */ /* 0x000fea0003800000 */
[----:B------:R-:W-:Y:S01]  /*e4c0*/  BPT.TRAP 0x1 ;  /* 0x000000040000795c */ /* 0x000fe20000300000 */
.L_x_186:
[----:B------:R-:W-:-:S13]  /*e4d0*/  LOP3.LUT P1, RZ, R19, 0x1, RZ, 0xc0, !PT ;  /* 0x0000000113ff7812 */ /* 0x000fda000782c0ff */
[----:B------:R-:W-:Y:S05]  /*e4e0*/  @P1 BRA `(.L_x_187) ;  /* 0x0000000000041947 */ /* 0x000fea0003800000 */
[----:B------:R-:W-:Y:S01]  /*e4f0*/  BPT.TRAP 0x1 ;  /* 0x000000040000795c */ /* 0x000fe20000300000 */
.L_x_187:
        /* <DEDUP_REMOVED lines=31> */
.L_x_231:
[----:B------:R-:W2:Y:S02]  /*e6f0*/  S2R R3, SR_TID.X ;  /* 0x0000000000037919 */ /* 0x000ea40000002100 */
[----:B--2---:R-:W-:-:S13]  /*e700*/  LOP3.LUT P1, RZ, R3, 0x7f, RZ, 0xc0, !PT ;  /* 0x0000007f03ff7812 */ /* 0x004fda000782c0ff */
[----:B------:R-:W-:-:S04]  /*e710*/  @!P1 IMAD.MOV.U32 R3, RZ, RZ, 0xb000 ;  /* 0x0000b000ff039424 */ /* 0x000fc800078e00ff */
[----:B------:R2:W-:Y:S01]  /*e720*/  @!P1 SYNCS.ARRIVE.TRANS64 RZ, [R2+URZ+0x34850], R3 ;  /* 0x0348500302ff99a7 */ /* 0x0005e2000800003f */
[----:B------:R-:W-:Y:S05]  /*e730*/  @P2 BRA `(.L_x_189) ;  /* 0x0000000000042947 */ /* 0x000fea0003800000 */
[----:B------:R-:W-:Y:S01]  /*e740*/  BPT.TRAP 0x1 ;  /* 0x000000040000795c */ /* 0x000fe20000300000 */
.L_x_189:
[----:B------:R-:W-:-:S13]  /*e750*/  LOP3.LUT P1, RZ, R19, 0x1, RZ, 0xc0, !PT ;  /* 0x0000000113ff7812 */ /* 0x000fda000782c0ff */
[----:B------:R-:W-:Y:S05]  /*e760*/  @P1 BRA `(.L_x_190) ;  /* 0x0000000000041947 */ /* 0x000fea0003800000 */
[----:B------:R-:W-:Y:S01]  /*e770*/  BPT.TRAP 0x1 ;  /* 0x000000040000795c */ /* 0x000fe20000300000 */
.L_x_190:
[----:B------:R-:W3:Y:S01]  /*e780*/  S2R R9, SR_CgaCtaId ;  /* 0x0000000000097919 */ /* 0x000ee20000008800 */
[----:B--2---:R-:W-:Y:S01]  /*e790*/  MOV R3, 0x400 ;  /* 0x0000040000037802 */ /* 0x004fe20000000f00 */
[----:B------:R-:W-:Y:S01]  /*e7a0*/  IMAD R16, R16, 0x5800, R21 ;  /* 0x0000580010107824 */ /* 0x000fe200078e0215 */
        /* <DEDUP_REMOVED lines=10> */
[----:B------:R-:W-:-:S02]  /*e850*/  IMAD.MOV.U32 R18, RZ, RZ, R11 ;  /* 0x000000ffff127224 */ /* 0x000fc400078e000b */
[----:B------:R-:W-:-:S03]  /*e860*/  IMAD.MOV.U32 R5, RZ, RZ, R8 ;  /* 0x000000ffff057224 */ /* 0x000fc600078e0008 */
[----:B------:R-:W-:Y:S02]  /*e870*/  UIMAD UR11, UR11, 0xb0, UR5 ;  /* 0x000000b00b0b78a4 */ /* 0x000fe4000f8e0205 */
[----:B------:R-:W-:Y:S02]  /*e880*/  UIADD3 UR9, UR9, 0x34850, URZ ;  /* 0x0003485009097890 */ /* 0x000fe4000fffe03f */
[----:B------:R-:W-:Y:S01]  /*e890*/  UIADD3.X UR5, URZ, UR37, URZ, UP0, !UPT ;  /* 0x000000253f057290 */ /* 0x000fe200087fe43f */
[----:B---3--:R-:W-:-:S05]  /*e8a0*/  LEA R3, R9, R3, 0x18 ;  /* 0x0000000309037211 */ /* 0x008fca00078ec0ff */
[----:B------:R-:W-:-:S05]  /*e8b0*/  IMAD R16, R16, 0x2, R3 ;  /* 0x0000000210107824 */ /* 0x000fca00078e0203 */
[----:B------:R-:W-:-:S13]  /*e8c0*/  R2UR UR6, R16 ;  /* 0x00000000100672ca */ /* 0x000fda00000e0000 */
        /* <DEDUP_REMOVED lines=8> */
.L_x_183:
[----:B------:R-:W-:Y:S05]  /*e950*/  BSYNC B1 ;  /* 0x0000000000017941 */ /* 0x000fea0003800000 */
.L_x_182:
        /* <DEDUP_REMOVED lines=28> */
.L_x_193:
[----:B------:R-:W2:Y:S01]  /*eb20*/  S2R R3, SR_CgaCtaId ;  /* 0x0000000000037919 */ /* 0x000ea20000008800 */
[----:B------:R-:W-:-:S04]  /*eb30*/  MOV R2, 0x400 ;  /* 0x0000040000027802 */ /* 0x000fc80000000f00 */
[----:B--2---:R-:W-:Y:S02]  /*eb40*/  LEA R2, R3, R2, 0x18 ;  /* 0x0000000203027211 */ /* 0x004fe400078ec0ff */
[----:B------:R-:W-:-:S03]  /*eb50*/  SHF.L.U32 R3, R17, 0x1f, RZ ;  /* 0x0000001f11037819 */ /* 0x000fc600000006ff */
[----:B------:R-:W-:-:S04]  /*eb60*/  IMAD R2, R16, 0x8, R2 ;  /* 0x0000000810027824 */ /* 0x000fc800078e0202 */
[----:B------:R-:W2:Y:S02]  /*eb70*/  SYNCS.PHASECHK.TRANS64.TRYWAIT P1, [R2+URZ+0x34840], R3 ;  /* 0x03484003020075a7 */ /* 0x000ea4000802017f */
[----:B--2---:R-:W-:Y:S05]  /*eb80*/  @!P1 BRA `(.L_x_194) ;  /* 0x0000001000789947 */ /* 0x004fea0003800000 */
.L_x_232:
        /* <DEDUP_REMOVED lines=9> */
.L_x_195:
[----:B------:R-:W-:-:S13]  /*ec20*/  LOP3.LUT P1, RZ, R19, 0x1, RZ, 0xc0, !PT ;  /* 0x0000000113ff7812 */ /* 0x000fda000782c0ff */
[----:B------:R-:W-:Y:S05]  /*ec30*/  @P1 BRA `(.L_x_196) ;  /* 0x0000000000041947 */ /* 0x000fea0003800000 */
[----:B------:R-:W-:Y:S01]  /*ec40*/  BPT.TRAP 0x1 ;  /* 0x000000040000795c */ /* 0x000fe20000300000 */
.L_x_196:
        /* <DEDUP_REMOVED lines=31> */
.L_x_233:
[----:B------:R-:W2:Y:S02]  /*ee40*/  S2R R3, SR_TID.X ;  /* 0x0000000000037919 */ /* 0x000ea40000002100 */
[----:B--2---:R-:W-:-:S13]  /*ee50*/  LOP3.LUT P1, RZ, R3, 0x7f, RZ, 0xc0, !PT ;  /* 0x0000007f03ff7812 */ /* 0x004fda000782c0ff */
[----:B------:R-:W-:-:S04]  /*ee60*/  @!P1 IMAD.MOV.U32 R3, RZ, RZ, 0xb000 ;  /* 0x0000b000ff039424 */ /* 0x000fc800078e00ff */
[----:B------:R2:W-:Y:S01]  /*ee70*/  @!P1 SYNCS.ARRIVE.TRANS64 RZ, [R2+URZ+0x34850], R3 ;  /* 0x0348500302ff99a7 */ /* 0x0005e2000800003f */
[----:B------:R-:W-:Y:S05]  /*ee80*/  @P2 BRA `(.L_x_198) ;  /* 0x0000000000042947 */ /* 0x000fea0003800000 */
[----:B------:R-:W-:Y:S01]  /*ee90*/  BPT.TRAP 0x1 ;  /* 0x000000040000795c */ /* 0x000fe20000300000 */
.L_x_198:
[----:B------:R-:W-:-:S13]  /*eea0*/  LOP3.LUT P1, RZ, R19, 0x1, RZ, 0xc0, !PT ;  /* 0x0000000113ff7812 */ /* 0x000fda000782c0ff */
[----:B------:R-:W-:Y:S05]  /*eeb0*/  @P1 BRA `(.L_x_199) ;  /* 0x0000000000041947 */ /* 0x000fea0003800000 */
[----:B------:R-:W-:Y:S01]  /*eec0*/  BPT.TRAP 0x1 ;  /* 0x000000040000795c */ /* 0x000fe20000300000 */
.L_x_199:
        /* <DEDUP_REMOVED lines=19> */
[----:B---3--:R-:W-:-:S05]  /*f000*/  LEA R3, R9, R3, 0x18 ;  /* 0x0000000309037211 */ /* 0x008fca00078ec0ff */
[----:B------:R-:W-:-:S05]  /*f010*/  IMAD R7, R7, 0x2, R3 ;  /* 0x0000000207077824 */ /* 0x000fca00078e0203 */
[----:B------:R-:W-:-:S13]  /*f020*/  R2UR UR14, R7 ;  /* 0x00000000070e72ca */ /* 0x000fda00000e0000 */
[----:B------:R-:W-:Y:S02]  /*f030*/  UIADD3 UR8, UR14, 0x400, URZ ;  /* 0x000004000e087890 */ /* 0x000fe4000fffe03f */
[----:B------:R-:W-:-:S07]  /*f040*/  UIADD3 UR14, UR14, 0x5c00, URZ ;  /* 0x00005c000e0e7890 */ /* 0x000fce000fffe03f */
[----:B------:R2:W-:Y:S02]  /*f050*/  UTMALDG.4D.MULTICAST [UR8], [UR4], UR16, desc[UR6] ;  /* 0x00000608040073b4 */ /* 0x0005e40008019810 */
[----:B--2---:R-:W-:Y:S01]  /*f060*/  UMOV UR8, UR14 ;  /* 0x0000000e00087c82 */ /* 0x004fe20008000000 */
[----:B------:R-:W-:Y:S02]  /*f070*/  UMOV UR10, UR15 ;  /* 0x0000000f000a7c82 */ /* 0x000fe40008000000 */
[----:B------:R2:W-:Y:S02]  /*f080*/  UTMALDG.4D.MULTICAST [UR8], [UR4], UR16, desc[UR6] ;  /* 0x00000608040073b4 */ /* 0x0005e40008019810 */
[----:B--2---:R-:W-:Y:S01]  /*f090*/  NOP ;  /* 0x0000000000007918 */ /* 0x004fe20000000000 */
.L_x_192:
[----:B------:R-:W-:Y:S05]  /*f0a0*/  BSYNC B1 ;  /* 0x0000000000017941 */ /* 0x000fea0003800000 */
.L_x_191:
[C---:B------:R-:W-:Y:S01]  /*f0b0*/  ISETP.GT.AND P1, PT, R6.reuse, 0x1, PT ;  /* 0x000000010600780c */ /* 0x040fe20003f24270 */
[----:B------:R-:W-:-:S12]  /*f0c0*/  VIADD R6, R6, 0xfffffffe ;  /* 0xfffffffe06067836 */ /* 0x000fd80000000000 */
[----:B------:R-:W-:Y:S05]  /*f0d0*/  @P1 BRA `(.L_x_200) ;  /* 0xfffffff0004c1947 */ /* 0x000fea000383ffff */
.L_x_181:
[----:B------:R-:W-:Y:S05]  /*f0e0*/  BSYNC B0 ;  /* 0x0000000000007941 */ /* 0x000fea0003800000 */
.L_x_170:
[----:B------:R-:W-:Y:S04]  /*f0f0*/  BSSY B0, `(.L_x_201) ;  /* 0x0000030000007945 */ /* 0x000fe80003800000 */
[----:B------:R-:W-:Y:S05]  /*f100*/  @!P6 BRA `(.L_x_202) ;  /* 0x0000000000b8e947 */ /* 0x000fea0003800000 */
[----:B------:R-:W2:Y:S01]  /*f110*/  S2R R3, SR_CgaCtaId ;  /* 0x0000000000037919 */ /* 0x000ea20000008800 */
[----:B-1----:R-:W-:-:S04]  /*f120*/  MOV R2, 0x400 ;  /* 0x0000040000027802 */ /* 0x002fc80000000f00 */
[----:B--2---:R-:W-:Y:S02]  /*f130*/  LEA R2, R3, R2, 0x18 ;  /* 0x0000000203027211 */ /* 0x004fe400078ec0ff */
[----:B------:R-:W-:-:S03]  /*f140*/  SHF.L.U32 R3, R17, 0x1f, RZ ;  /* 0x0000001f11037819 */ /* 0x000fc600000006ff */
[----:B------:R-:W-:-:S04]  /*f150*/  IMAD R2, R16, 0x8, R2 ;  /* 0x0000000810027824 */ /* 0x000fc800078e0202 */
[----:B------:R-:W1:Y:S02]  /*f160*/  SYNCS.PHASECHK.TRANS64.TRYWAIT P0, [R2+URZ+0x34860], R3 ;  /* 0x03486003020075a7 */ /* 0x000e64000800017f */
[----:B-1----:R-:W-:Y:S05]  /*f170*/  @!P0 BRA `(.L_x_203) ;  /* 0x0000000c00248947 */ /* 0x002fea0003800000 */
.L_x_234:
        /* <DEDUP_REMOVED lines=9> */
.L_x_204:
[----:B------:R-:W-:-:S13]  /*f210*/  LOP3.LUT P0, RZ, R19, 0x1, RZ, 0xc0, !PT ;  /* 0x0000000113ff7812 */ /* 0x000fda000780c0ff */
[----:B------:R-:W-:Y:S05]  /*f220*/  @P0 BRA `(.L_x_205) ;  /* 0x0000000000040947 */ /* 0x000fea0003800000 */
[----:B------:R-:W-:Y:S01]  /*f230*/  BPT.TRAP 0x1 ;  /* 0x000000040000795c */ /* 0x000fe20000300000 */
.L_x_205:
[----:B------:R-:W1:Y:S01]  /*f240*/  S2R R4, SR_CgaCtaId ;  /* 0x0000000000047919 */ /* 0x000e620000008800 */
[----:B------:R-:W-:Y:S01]  /*f250*/  MOV R3, 0x400 ;  /* 0x0000040000037802 */ /* 0x000fe20000000f00 */
        /* <DEDUP_REMOVED lines=10> */
[----:B------:R-:W-:-:S06]  /*f300*/  UMOV UR15, 0x40 ;  /* 0x00000040000f7882 */ /* 0x000fcc0000000000 */
[----:B------:R-:W-:Y:S02]  /*f310*/  UIMAD UR11, UR11, 0xb0, UR5 ;  /* 0x000000b00b0b78a4 */ /* 0x000fe4000f8e0205 */
[----:B------:R-:W-:Y:S02]  /*f320*/  UIADD3 UR9, UR9, 0x34850, URZ ;  /* 0x0003485009097890 */ /* 0x000fe4000fffe03f */
[----:B------:R-:W-:Y:S01]  /*f330*/  UIADD3.X UR5, URZ, UR37, URZ, UP0, !UPT ;  /* 0x000000253f057290 */ /* 0x000fe200087fe43f */
[----:B-1----:R-:W-:-:S05]  /*f340*/  LEA R3, R4, R3, 0x18 ;  /* 0x0000000304037211 */ /* 0x002fca00078ec0ff */
[----:B------:R-:W-:-:S05]  /*f350*/  IMAD R21, R21, 0x2, R3 ;  /* 0x0000000215157824 */ /* 0x000fca00078e0203 */
[----:B------:R-:W-:-:S13]  /*f360*/  R2UR UR6, R21 ;  /* 0x00000000150672ca */ /* 0x000fda00000e0000 */
[----:B------:R-:W-:Y:S02]  /*f370*/  UIADD3 UR8, UR6, 0x400, URZ ;  /* 0x0000040006087890 */ /* 0x000fe4000fffe03f */
[----:B------:R-:W-:-:S03]  /*f380*/  UIADD3 UR14, UR6, 0x5c00, URZ ;  /* 0x00005c00060e7890 */ /* 0x000fc6000fffe03f */
[----:B------:R-:W-:-:S04]  /*f390*/  UMOV UR6, 0x0 ;  /* 0x0000000000067882 */ /* 0x000fc80000000000 */
[----:B------:R1:W-:Y:S02]  /*f3a0*/  UTMALDG.4D.MULTICAST [UR8], [UR4], UR16, desc[UR6] ;  /* 0x00000608040073b4 */ /* 0x0003e40008019810 */
[----:B-1----:R-:W-:Y:S01]  /*f3b0*/  UMOV UR8, UR14 ;  /* 0x0000000e00087c82 */ /* 0x002fe20008000000 */
[----:B------:R-:W-:Y:S02]  /*f3c0*/  UMOV UR10, UR15 ;  /* 0x0000000f000a7c82 */ /* 0x000fe40008000000 */
[----:B------:R2:W-:Y:S02]  /*f3d0*/  UTMALDG.4D.MULTICAST [UR8], [UR4], UR16, desc[UR6] ;  /* 0x00000608040073b4 */ /* 0x0005e40008019810 */
[----:B--2---:R-:W-:Y:S01]  /*f3e0*/  NOP ;  /* 0x0000000000007918 */ /* 0x004fe20000000000 */
.L_x_202:
[----:B------:R-:W-:Y:S05]  /*f3f0*/  BSYNC B0 ;  /* 0x0000000000007941 */ /* 0x000fea0003800000 */
.L_x_201:
[----:B------:R-:W2:Y:S01]  /*f400*/  LDL.LU R0, [R1+0x18] ;  /* 0x0000180001007983 */ /* 0x000ea20000300800 */
[----:B------:R-:W-:-:S03]  /*f410*/  ULDC UR4, c[0x0][0xda4] ;  /* 0x0003690000047ab9 */ /* 0x000fc60000000800 */
[----:B-1----:R-:W3:Y:S01]  /*f420*/  LDL.LU R2, [R1+0x24] ;  /* 0x0000240001027983 */ /* 0x002ee20000300800 */
        /* <DEDUP_REMOVED lines=8> */
[----:B-1----:R-:W-:-:S04]  /*f4b0*/  SEL R0, RZ, 0x1, P0 ;  /* 0x00000001ff007807 */ /* 0x002fc80000000000 */
[----:B------:R-:W-:-:S05]  /*f4c0*/  LOP3.LUT R17, R17, R0, RZ, 0x3c, !PT ;  /* 0x0000000011117212 */ /* 0x000fca00078e3cff */
[----:B--2---:R-:W-:Y:S05]  /*f4d0*/  @!P1 BRA `(.L_x_206) ;  /* 0xffffffd000e89947 */ /* 0x004fea000383ffff */
[----:B------:R-:W-:-:S07]  /*f4e0*/  LOP3.LUT R2, R2, 0x1, RZ, 0xc, !PT ;  /* 0x0000000102027812 */ /* 0x000fce00078e0cff */
.L_x_155:
[----:B------:R-:W1:Y:S01]  /*f4f0*/  S2R R3, SR_CgaCtaId ;  /* 0x0000000000037919 */ /* 0x000e620000008800 */
[----:B------:R-:W-:Y:S01]  /*f500*/  MOV R0, 0x400 ;  /* 0x0000040000007802 */ /* 0x000fe20000000f00 */
[----:B------:R-:W-:Y:S03]  /*f510*/  BSSY B0, `(.L_x_207) ;  /* 0x0000005000007945 */ /* 0x000fe60003800000 */
[----:B-1----:R-:W-:Y:S02]  /*f520*/  LEA R0, R3, R0, 0x18 ;  /* 0x0000000003007211 */ /* 0x002fe400078ec0ff */
[----:B------:R-:W-:-:S04]  /*f530*/  SHF.L.U32 R3, R2, 0x1f, RZ ;  /* 0x0000001f02037819 */ /* 0x000fc800000006ff */
[----:B------:R-:W1:Y:S02]  /*f540*/  SYNCS.PHASECHK.TRANS64.TRYWAIT P0, [R0+URZ+0x34820], R3 ;  /* 0x03482003000075a7 */ /* 0x000e64000800017f */
[----:B-1----:R-:W-:Y:S05]  /*f550*/  @!P0 BRA `(.L_x_208) ;  /* 0x0000000800408947 */ /* 0x002fea0003800000 */
.L_x_235:
[----:B------:R-:W-:Y:S05]  /*f560*/  BSYNC B0 ;  /* 0x0000000000007941 */ /* 0x000fea0003800000 */
.L_x_207:
[----:B------:R-:W-:-:S03]  /*f570*/  UMOV UR4, 0xffffffff ;  /* 0xffffffff00047882 */ /* 0x000fc60000000000 */
[----:B------:R-:W-:Y:S05]  /*f580*/  BRA.DIV UR4, `(.L_x_209) ;  /* 0x0000000a04487947 */ /* 0x000fea000b800000 */
[----:B------:R-:W2:Y:S02]  /*f590*/  S2R R2, SR_TID.X ;  /* 0x0000000000027919 */ /* 0x000ea40000002100 */
[----:B--2---:R-:W-:-:S04]  /*f5a0*/  SHF.R.U32.HI R2, RZ, 0x5, R2 ;  /* 0x00000005ff027819 */ /* 0x004fc80000011602 */
[----:B------:R-:W-:-:S05]  /*f5b0*/  LOP3.LUT R2, R2, 0x3, RZ, 0xc0, !PT ;  /* 0x0000000302027812 */ /* 0x000fca00078ec0ff */
[----:B------:R2:W3:Y:S02]  /*f5c0*/  SHFL.IDX PT, R14, R2, RZ, 0x1f ;  /* 0x00001fff020e7589 */ /* 0x0004e400000e0000 */
.L_x_238:
[----:B---3--:R-:W-:Y:S01]  /*f5d0*/  ISETP.NE.AND P0, PT, R14, RZ, PT ;  /* 0x000000ff0e00720c */ /* 0x008fe20003f05270 */
[----:B------:R-:W-:-:S12]  /*f5e0*/  BSSY B0, `(.L_x_210) ;  /* 0x0000024000007945 */ /* 0x000fd80003800000 */
[----:B------:R-:W-:Y:S05]  /*f5f0*/  @P0 BRA `(.L_x_211) ;  /* 0x0000000000880947 */ /* 0x000fea0003800000 */
[----:B------:R-:W-:-:S03]  /*f600*/  UMOV UR4, 0xffffffff ;  /* 0xffffffff00047882 */ /* 0x000fc60000000000 */
[----:B------:R-:W-:Y:S05]  /*f610*/  BRA.DIV UR4, `(.L_x_212) ;  /* 0x0000000a04587947 */ /* 0x000fea000b800000 */
[----:B------:R-:W-:-:S13]  /*f620*/  ELECT P6, URZ, PT ;  /* 0x00000000003f782f */ /* 0x000fda00038c0000 */
.L_x_241:
[----:B------:R-:W-:Y:S05]  /*f630*/  @!P6 BRA `(.L_x_211) ;  /* 0x000000000078e947 */ /* 0x000fea0003800000 */
[----:B--2---:R-:W2:Y:S02]  /*f640*/  LDL.LU R2, [R1+0x1c] ;  /* 0x00001c0001027983 */ /* 0x004ea40000300800 */
[----:B--2---:R-:W-:-:S04]  /*f650*/  LOP3.LUT R2, R2, 0x2, RZ, 0xfc, !PT ;  /* 0x0000000202027812 */ /* 0x004fc800078efcff */
[----:B------:R-:W-:-:S13]  /*f660*/  ISETP.NE.AND P2, PT, R2, 0x3, PT ;  /* 0x000000030200780c */ /* 0x000fda0003f45270 */
[----:B------:R-:W-:Y:S05]  /*f670*/  @!P2 BRA `(.L_x_213) ;  /* 0x000000000004a947 */ /* 0x000fea0003800000 */
[----:B------:R-:W-:Y:S01]  /*f680*/  BPT.TRAP 0x1 ;  /* 0x000000040000795c */ /* 0x000fe20000300000 */
.L_x_213:
[----:B-1----:R-:W-:Y:S01]  /*f690*/  VIADD R3, R0, 0x34840 ;  /* 0x0003484000037836 */ /* 0x002fe20000000000 */
[----:B------:R-:W-:Y:S01]  /*f6a0*/  SHF.L.U32 R5, R17, 0x1f, RZ ;  /* 0x0000001f11057819 */ /* 0x000fe200000006ff */
[C---:B------:R-:W-:Y:S02]  /*f6b0*/  VIADD R2, R16.reuse, 0x1 ;  /* 0x0000000110027836 */ /* 0x040fe40000000000 */
[----:B------:R-:W-:-:S03]  /*f6c0*/  IMAD R6, R16, 0x8, R3 ;  /* 0x0000000810067824 */ /* 0x000fc600078e0203 */
        /* <DEDUP_REMOVED lines=8> */
.L_x_242:
[----:B------:R-:W2:Y:S02]  /*f750*/  SYNCS.PHASECHK.TRANS64.TRYWAIT P0, [R3+URZ], R2 ;  /* 0x00000002030075a7 */ /* 0x000ea4000800017f */
[----:B--2---:R-:W-:Y:S05]  /*f760*/  @!P0 BRA `(.L_x_215) ;  /* 0x0000000800388947 */ /* 0x004fea0003800000 */
.L_x_243:
[----:B------:R-:W-:Y:S05]  /*f770*/  @!P2 BRA `(.L_x_216) ;  /* 0x000000000004a947 */ /* 0x000fea0003800000 */
[----:B------:R-:W-:Y:S01]  /*f780*/  BPT.TRAP 0x1 ;  /* 0x000000040000795c */ /* 0x000fe20000300000 */
.L_x_216:
[----:B--2---:R-:W-:-:S04]  /*f790*/  VIADD R3, R0, 0x34860 ;  /* 0x0003486000037836 */ /* 0x004fc80000000000 */
[----:B------:R-:W-:-:S04]  /*f7a0*/  IMAD R16, R16, 0x8, R3 ;  /* 0x0000000810107824 */ /* 0x000fc800078e0203 */
[----:B------:R-:W2:Y:S02]  /*f7b0*/  SYNCS.PHASECHK.TRANS64.TRYWAIT P0, [R16+URZ], R5 ;  /* 0x00000005100075a7 */ /* 0x000ea4000800017f */
[----:B--2---:R-:W-:Y:S05]  /*f7c0*/  @!P0 BRA `(.L_x_217) ;  /* 0x0000000800348947 */ /* 0x004fea0003800000 */
.L_x_244:
[----:B------:R-:W-:-:S07]  /*f7d0*/  IMAD R3, R4, 0x8, R3 ;  /* 0x0000000804037824 */ /* 0x000fce00078e0203 */
.L_x_218:
[----:B---3--:R3:W4:Y:S02]  /*f7e0*/  SYNCS.PHASECHK.TRANS64.TRYWAIT P0, [R3+URZ], R2 ;  /* 0x00000002030075a7 */ /* 0x008724000800017f */
[----:B----4-:R-:W-:Y:S05]  /*f7f0*/  @!P0 NANOSLEEP.SYNCS 0x989680 ;  /* 0x009896800000895d */ /* 0x010fea0003900000 */
[----:B------:R-:W4:Y:S02]  /*f800*/  @!P0 SYNCS.PHASECHK.TRANS64 P0, [R3+URZ], R2 ;  /* 0x00000002030085a7 */ /* 0x000f24000800007f */
[----:B----4-:R-:W-:Y:S05]  /*f810*/  @!P0 BRA `(.L_x_218) ;  /* 0xfffffffc00f08947 */ /* 0x010fea000383ffff */
.L_x_211:
[----:B------:R-:W-:Y:S05]  /*f820*/  BSYNC B0 ;  /* 0x0000000000007941 */ /* 0x000fea0003800000 */
.L_x_210:
[----:B------:R-:W-:Y:S05]  /*f830*/  EXIT ;  /* 0x000000000000794d */ /* 0x000fea0003800000 */
.L_x_129:
[----:B-1----:R-:W-:-:S04]  /*f840*/  IMAD.U32 R3, RZ, RZ, UR39 ;  /* 0x00000027ff037e24 */ /* 0x002fc8000f8e00ff */
[----:B------:R1:W2:Y:S03]  /*f850*/  SYNCS.PHASECHK.TRANS64.TRYWAIT P1, [R3+URZ+0x34800], R0 ;  /* 0x03480000030075a7 */ /* 0x0002a6000802017f */
[----:B--2---:R-:W-:Y:S05]  /*f860*/  @!P1 NANOSLEEP.SYNCS 0x989680 ;  /* 0x009896800000995d */ /* 0x004fea0003900000 */
[----:B------:R-:W2:Y:S02]  /*f870*/  @!P1 SYNCS.PHASECHK.TRANS64 P1, [R3+URZ+0x34800], R0 ;  /* 0x03480000030095a7 */ /* 0x000ea4000802007f */
[----:B--2---:R-:W-:Y:S05]  /*f880*/  @!P1 BRA `(.L_x_129) ;  /* 0xfffffffc00ec9947 */ /* 0x004fea000383ffff */
[----:B------:R-:W-:Y:S05]  /*f890*/  BRA `(.L_x_219) ;  /* 0xffffff1c00807947 */ /* 0x000fea000383ffff */
.L_x_133:
[----:B--2---:R2:W3:Y:S02]  /*f8a0*/  SYNCS.PHASECHK.TRANS64.TRYWAIT P1, [R12+URZ+0x34830], R3 ;  /* 0x034830030c0075a7 */ /* 0x0044e4000802017f */
[----:B---3--:R-:W-:Y:S05]  /*f8b0*/  @!P1 NANOSLEEP.SYNCS 0x989680 ;  /* 0x009896800000995d */ /* 0x008fea0003900000 */
[----:B------:R-:W3:Y:S02]  /*f8c0*/  @!P1 SYNCS.PHASECHK.TRANS64 P1, [R12+URZ+0x34830], R3 ;  /* 0x034830030c0095a7 */ /* 0x000ee4000802007f */
[----:B---3--:R-:W-:Y:S05]  /*f8d0*/  @!P1 BRA `(.L_x_133) ;  /* 0xfffffffc00f09947 */ /* 0x008fea000383ffff */
[----:B------:R-:W-:Y:S05]  /*f8e0*/  BRA `(.L_x_132) ;  /* 0xffffff1c009c7947 */ /* 0x000fea000383ffff */
.L_x_139:
[----:B--2---:R-:W-:-:S04]  /*f8f0*/  IMAD.U32 R11, RZ, RZ, UR6 ;  /* 0x00000006ff0b7e24 */ /* 0x004fc8000f8e00ff */
[----:B------:R2:W3:Y:S03]  /*f900*/  SYNCS.PHASECHK.TRANS64.TRYWAIT P1, [R11+URZ+0x34830], R10 ;  /* 0x0348300a0b0075a7 */ /* 0x0004e6000802017f */
[----:B---3--:R-:W-:Y:S05]  /*f910*/  @!P1 NANOSLEEP.SYNCS 0x989680 ;  /* 0x009896800000995d */ /* 0x008fea0003900000 */
[----:B------:R-:W3:Y:S02]  /*f920*/  @!P1 SYNCS.PHASECHK.TRANS64 P1, [R11+URZ+0x34830], R10 ;  /* 0x0348300a0b0095a7 */ /* 0x000ee4000802007f */
[----:B---3--:R-:W-:Y:S05]  /*f930*/  @!P1 BRA `(.L_x_139) ;  /* 0xfffffffc00ec9947 */ /* 0x008fea000383ffff */
[----:B------:R-:W-:Y:S05]  /*f940*/  BRA `(.L_x_136) ;  /* 0xffffff6c00307947 */ /* 0x000fea000383ffff */
.L_x_143:
[----:B--2---:R-:W-:-:S04]  /*f950*/  IMAD.U32 R11, RZ, RZ, UR6 ;  /* 0x00000006ff0b7e24 */ /* 0x004fc8000f8e00ff */
[----:B------:R2:W3:Y:S03]  /*f960*/  SYNCS.PHASECHK.TRANS64.TRYWAIT P1, [R11+URZ+0x34850], R10 ;  /* 0x0348500a0b0075a7 */ /* 0x0004e6000802017f */
[----:B---3--:R-:W-:Y:S05]  /*f970*/  @!P1 NANOSLEEP.SYNCS 0x989680 ;  /* 0x009896800000995d */ /* 0x008fea0003900000 */
[----:B------:R-:W3:Y:S02]  /*f980*/  @!P1 SYNCS.PHASECHK.TRANS64 P1, [R11+URZ+0x34850], R10 ;  /* 0x0348500a0b0095a7 */ /* 0x000ee4000802007f */
[----:B---3--:R-:W-:Y:S05]  /*f990*/  @!P1 BRA `(.L_x_143) ;  /* 0xfffffffc00ec9947 */ /* 0x008fea000383ffff */
[----:B------:R-:W-:Y:S05]  /*f9a0*/  BRA `(.L_x_140) ;  /* 0xffffff9000f87947 */ /* 0x000fea000383ffff */
.L_x_150:
[----:B--2---:R-:W-:-:S04]  /*f9b0*/  IMAD.U32 R3, RZ, RZ, UR5 ;  /* 0x00000005ff037e24 */ /* 0x004fc8000f8e00ff */
[----:B------:R2:W3:Y:S03]  /*f9c0*/  SYNCS.PHASECHK.TRANS64.TRYWAIT P1, [R3+URZ+0x34850], R0 ;  /* 0x03485000030075a7 */ /* 0x0004e6000802017f */
[----:B---3--:R-:W-:Y:S05]  /*f9d0*/  @!P1 NANOSLEEP.SYNCS 0x989680 ;  /* 0x009896800000995d */ /* 0x008fea0003900000 */
[----:B------:R-:W3:Y:S02]  /*f9e0*/  @!P1 SYNCS.PHASECHK.TRANS64 P1, [R3+URZ+0x34850], R0 ;  /* 0x03485000030095a7 */ /* 0x000ee4000802007f */
[----:B---3--:R-:W-:Y:S05]  /*f9f0*/  @!P1 BRA `(.L_x_150) ;  /* 0xfffffffc00ec9947 */ /* 0x008fea000383ffff */
[----:B------:R-:W-:Y:S05]  /*fa00*/  BRA `(.L_x_149) ;  /* 0xffffffb400e87947 */ /* 0x000fea000383ffff */
.L_x_161:
        /* <DEDUP_REMOVED lines=11> */
.L_x_221:
[----:B------:R-:W-:Y:S05]  /*fac0*/  BSYNC B0 ;  /* 0x0000000000007941 */ /* 0x000fea0003800000 */
.L_x_220:
[----:B------:R-:W-:Y:S05]  /*fad0*/  BRA `(.L_x_222) ;  /* 0xffffffd400dc7947 */ /* 0x000fea000383ffff */
.L_x_162:
[----:B------:R-:W-:Y:S01]  /*fae0*/  BSSY B0, `(.L_x_223) ;  /* 0x0000006000007945 */ /* 0x000fe20003800000 */
[----:B------:R-:W-:-:S07]  /*faf0*/  IMAD.MOV.U32 R15, RZ, RZ, -0x1 ;  /* 0xffffffffff0f7424 */ /* 0x000fce00078e00ff */
[----:B------:R-:W-:Y:S05]  /*fb00*/  WARPSYNC.COLLECTIVE R15, `(.L_x_224) ;  /* 0x000000000f0c7348 */ /* 0x000fea0003c00000 */
[----:B------:R-:W-:Y:S02]  /*fb10*/  ELECT P6, UR62, PT ;  /* 0x00000000003e782f */ /* 0x000fe400038c0000 */
[----:B------:R-:W-:Y:S01]  /*fb20*/  MOV R14, UR62 ;  /* 0x0000003e000e7c02 */ /* 0x000fe20008000f00 */
[----:B------:R-:W-:Y:S10]  /*fb30*/  ENDCOLLECTIVE ;  /* 0x000000000000791b */ /* 0x000ff40003800000 */
.L_x_224:
[----:B------:R-:W-:Y:S05]  /*fb40*/  BSYNC B0 ;  /* 0x0000000000007941 */ /* 0x000fea0003800000 */
.L_x_223:
[----:B------:R-:W-:Y:S05]  /*fb50*/  BRA `(.L_x_225) ;  /* 0xffffffd400d87947 */ /* 0x000fea000383ffff */
.L_x_165:
[----:B--2---:R2:W3:Y:S02]  /*fb60*/  SYNCS.PHASECHK.TRANS64.TRYWAIT P1, [R5+URZ+0x34840], R9 ;  /* 0x03484009050075a7 */ /* 0x0044e4000802017f */
[----:B---3--:R-:W-:Y:S05]  /*fb70*/  @!P1 NANOSLEEP.SYNCS 0x989680 ;  /* 0x009896800000995d */ /* 0x008fea0003900000 */
[----:B------:R-:W3:Y:S02]  /*fb80*/  @!P1 SYNCS.PHASECHK.TRANS64 P1, [R5+URZ+0x34840], R9 ;  /* 0x03484009050095a7 */ /* 0x000ee4000802007f */
[----:B---3--:R-:W-:Y:S05]  /*fb90*/  @!P1 BRA `(.L_x_165) ;  /* 0xfffffffc00f09947 */ /* 0x008fea000383ffff */
[----:B------:R-:W-:Y:S05]  /*fba0*/  BRA `(.L_x_226) ;  /* 0xffffffd800387947 */ /* 0x000fea000383ffff */
.L_x_169:
        /* <DEDUP_REMOVED lines=8> */
.L_x_175:
[----:B-1----:R1:W2:Y:S02]  /*fc30*/  SYNCS.PHASECHK.TRANS64.TRYWAIT P1, [R2+URZ+0x34840], R3 ;  /* 0x03484003020075a7 */ /* 0x0022a4000802017f */
[----:B--2---:R-:W-:Y:S05]  /*fc40*/  @!P1 NANOSLEEP.SYNCS 0x989680 ;  /* 0x009896800000995d */ /* 0x004fea0003900000 */
[----:B------:R-:W2:Y:S02]  /*fc50*/  @!P1 SYNCS.PHASECHK.TRANS64 P1, [R2+URZ+0x34840], R3 ;  /* 0x03484003020095a7 */ /* 0x000ea4000802007f */
[----:B--2---:R-:W-:Y:S05]  /*fc60*/  @!P1 BRA `(.L_x_175) ;  /* 0xfffffffc00f09947 */ /* 0x004fea000383ffff */
[----:B------:R-:W-:Y:S05]  /*fc70*/  BRA `(.L_x_228) ;  /* 0xffffffdc00f87947 */ /* 0x000fea000383ffff */
.L_x_178:
[----:B-1----:R1:W2:Y:S02]  /*fc80*/  SYNCS.PHASECHK.TRANS64.TRYWAIT P1, [R2+URZ+0x34860], R3 ;  /* 0x03486003020075a7 */ /* 0x0022a4000802017f */
[----:B--2---:R-:W-:Y:S05]  /*fc90*/  @!P1 NANOSLEEP.SYNCS 0x989680 ;  /* 0x009896800000995d */ /* 0x004fea0003900000 */
[----:B------:R-:W2:Y:S02]  /*fca0*/  @!P1 SYNCS.PHASECHK.TRANS64 P1, [R2+URZ+0x34860], R3 ;  /* 0x03486003020095a7 */ /* 0x000ea4000802007f */
[----:B--2---:R-:W-:Y:S05]  /*fcb0*/  @!P1 BRA `(.L_x_178) ;  /* 0xfffffffc00f09947 */ /* 0x004fea000383ffff */
[----:B------:R-:W-:Y:S05]  /*fcc0*/  BRA `(.L_x_229) ;  /* 0xffffffe000907947 */ /* 0x000fea000383ffff */
.L_x_185:
[----:B--2---:R2:W3:Y:S02]  /*fcd0*/  SYNCS.PHASECHK.TRANS64.TRYWAIT P1, [R2+URZ+0x34840], R3 ;  /* 0x03484003020075a7 */ /* 0x0044e4000802017f */
[----:B---3--:R-:W-:Y:S05]  /*fce0*/  @!P1 NANOSLEEP.SYNCS 0x989680 ;  /* 0x009896800000995d */ /* 0x008fea0003900000 */
[----:B------:R-:W3:Y:S02]  /*fcf0*/  @!P1 SYNCS.PHASECHK.TRANS64 P1, [R2+URZ+0x34840], R3 ;  /* 0x03484003020095a7 */ /* 0x000ee4000802007f */
[----:B---3--:R-:W-:Y:S05]  /*fd00*/  @!P1 BRA `(.L_x_185) ;  /* 0xfffffffc00f09947 */ /* 0x008fea000383ffff */
[----:B------:R-:W-:Y:S05]  /*fd10*/  BRA `(.L_x_230) ;  /* 0xffffffe400c87947 */ /* 0x000fea000383ffff */
.L_x_188:
[----:B-1----:R1:W2:Y:S02]  /*fd20*/  SYNCS.PHASECHK.TRANS64.TRYWAIT P1, [R2+URZ+0x34860], R17 ;  /* 0x03486011020075a7 */ /* 0x0022a4000802017f */
[----:B--2---:R-:W-:Y:S05]  /*fd30*/  @!P1 NANOSLEEP.SYNCS 0x989680 ;  /* 0x009896800000995d */ /* 0x004fea0003900000 */
[----:B------:R-:W2:Y:S02]  /*fd40*/  @!P1 SYNCS.PHASECHK.TRANS64 P1, [R2+URZ+0x34860], R17 ;  /* 0x03486011020095a7 */ /* 0x000ea4000802007f */
[----:B--2---:R-:W-:Y:S05]  /*fd50*/  @!P1 BRA `(.L_x_188) ;  /* 0xfffffffc00f09947 */ /* 0x004fea000383ffff */
[----:B------:R-:W-:Y:S05]  /*fd60*/  BRA `(.L_x_231) ;  /* 0xffffffe800607947 */ /* 0x000fea000383ffff */
.L_x_194:
[----:B--2---:R2:W3:Y:S02]  /*fd70*/  SYNCS.PHASECHK.TRANS64.TRYWAIT P1, [R2+URZ+0x34840], R3 ;  /* 0x03484003020075a7 */ /* 0x0044e4000802017f */
[----:B---3--:R-:W-:Y:S05]  /*fd80*/  @!P1 NANOSLEEP.SYNCS 0x989680 ;  /* 0x009896800000995d */ /* 0x008fea0003900000 */
[----:B------:R-:W3:Y:S02]  /*fd90*/  @!P1 SYNCS.PHASECHK.TRANS64 P1, [R2+URZ+0x34840], R3 ;  /* 0x03484003020095a7 */ /* 0x000ee4000802007f */
[----:B---3--:R-:W-:Y:S05]  /*fda0*/  @!P1 BRA `(.L_x_194) ;  /* 0xfffffffc00f09947 */ /* 0x008fea000383ffff */
[----:B------:R-:W-:Y:S05]  /*fdb0*/  BRA `(.L_x_232) ;  /* 0xffffffec00747947 */ /* 0x000fea000383ffff */
.L_x_197:
[----:B-1----:R1:W2:Y:S02]  /*fdc0*/  SYNCS.PHASECHK.TRANS64.TRYWAIT P1, [R2+URZ+0x34860], R10 ;  /* 0x0348600a020075a7 */ /* 0x0022a4000802017f */
[----:B--2---:R-:W-:Y:S05]  /*fdd0*/  @!P1 NANOSLEEP.SYNCS 0x989680 ;  /* 0x009896800000995d */ /* 0x004fea0003900000 */
[----:B------:R-:W2:Y:S02]  /*fde0*/  @!P1 SYNCS.PHASECHK.TRANS64 P1, [R2+URZ+0x34860], R10 ;  /* 0x0348600a020095a7 */ /* 0x000ea4000802007f */
[----:B--2---:R-:W-:Y:S05]  /*fdf0*/  @!P1 BRA `(.L_x_197) ;  /* 0xfffffffc00f09947 */ /* 0x004fea000383ffff */
[----:B------:R-:W-:Y:S05]  /*fe00*/  BRA `(.L_x_233) ;  /* 0xfffffff0000c7947 */ /* 0x000fea000383ffff */
.L_x_203:
[----:B-1----:R1:W2:Y:S02]  /*fe10*/  SYNCS.PHASECHK.TRANS64.TRYWAIT P0, [R2+URZ+0x34860], R3 ;  /* 0x03486003020075a7 */ /* 0x0022a4000800017f */
[----:B--2---:R-:W-:Y:S05]  /*fe20*/  @!P0 NANOSLEEP.SYNCS 0x989680 ;  /* 0x009896800000895d */ /* 0x004fea0003900000 */
[----:B------:R-:W2:Y:S02]  /*fe30*/  @!P0 SYNCS.PHASECHK.TRANS64 P0, [R2+URZ+0x34860], R3 ;  /* 0x03486003020085a7 */ /* 0x000ea4000800007f */
[----:B--2---:R-:W-:Y:S05]  /*fe40*/  @!P0 BRA `(.L_x_203) ;  /* 0xfffffffc00f08947 */ /* 0x004fea000383ffff */
[----:B------:R-:W-:Y:S05]  /*fe50*/  BRA `(.L_x_234) ;  /* 0xfffffff000c87947 */ /* 0x000fea000383ffff */
.L_x_208:
[----:B-1----:R1:W2:Y:S02]  /*fe60*/  SYNCS.PHASECHK.TRANS64.TRYWAIT P0, [R0+URZ+0x34820], R3 ;  /* 0x03482003000075a7 */ /* 0x0022a4000800017f */
[----:B--2---:R-:W-:Y:S05]  /*fe70*/  @!P0 NANOSLEEP.SYNCS 0x989680 ;  /* 0x009896800000895d */ /* 0x004fea0003900000 */
[----:B------:R-:W2:Y:S02]  /*fe80*/  @!P0 SYNCS.PHASECHK.TRANS64 P0, [R0+URZ+0x34820], R3 ;  /* 0x03482003000085a7 */ /* 0x000ea4000800007f */
[----:B--2---:R-:W-:Y:S05]  /*fe90*/  @!P0 BRA `(.L_x_208) ;  /* 0xfffffffc00f08947 */ /* 0x004fea000383ffff */
[----:B------:R-:W-:Y:S05]  /*fea0*/  BRA `(.L_x_235) ;  /* 0xfffffff400ac7947 */ /* 0x000fea000383ffff */
.L_x_209:
[----:B------:R-:W2:Y:S01]  /*feb0*/  S2R R2, SR_TID.X ;  /* 0x0000000000027919 */ /* 0x000ea20000002100 */
[----:B------:R-:W-:Y:S01]  /*fec0*/  BSSY B0, `(.L_x_236) ;  /* 0x000000a000007945 */ /* 0x000fe20003800000 */
[----:B------:R-:W-:Y:S02]  /*fed0*/  IMAD.MOV.U32 R12, RZ, RZ, RZ ;  /* 0x000000ffff0c7224 */ /* 0x000fe400078e00ff */
[----:B------:R-:W-:Y:S02]  /*fee0*/  IMAD.MOV.U32 R11, RZ, RZ, 0x1f ;  /* 0x0000001fff0b7424 */ /* 0x000fe400078e00ff */
[----:B------:R-:W-:Y:S01]  /*fef0*/  IMAD.MOV.U32 R15, RZ, RZ, -0x1 ;  /* 0xffffffffff0f7424 */ /* 0x000fe200078e00ff */
[----:B--2---:R-:W-:-:S04]  /*ff00*/  SHF.R.U32.HI R2, RZ, 0x5, R2 ;  /* 0x00000005ff027819 */ /* 0x004fc80000011602 */
[----:B------:R-:W-:-:S05]  /*ff10*/  LOP3.LUT R2, R2, 0x3, RZ, 0xc0, !PT ;  /* 0x0000000302027812 */ /* 0x000fca00078ec0ff */
[----:B------:R-:W-:-:S07]  /*ff20*/  IMAD.MOV.U32 R13, RZ, RZ, R2 ;  /* 0x000000ffff0d7224 */ /* 0x000fce00078e0002 */
[----:B-1----:R-:W-:Y:S05]  /*ff30*/  WARPSYNC.COLLECTIVE R15, `(.L_x_237) ;  /* 0x000000000f087348 */ /* 0x002fea0003c00000 */
[----:B------:R2:W3:Y:S02]  /*ff40*/  SHFL.IDX P6, R14, R13, R12, R11 ;  /* 0x0000000c0d0e7389 */ /* 0x0004e400000c000b */
[----:B-123--:R-:W-:Y:S01]  /*ff50*/  ENDCOLLECTIVE ;  /* 0x000000000000791b */ /* 0x00efe20003800000 */
.L_x_237:
[----:B------:R-:W-:Y:S05]  /*ff60*/  BSYNC B0 ;  /* 0x0000000000007941 */ /* 0x000fea0003800000 */
.L_x_236:
[----:B------:R-:W-:Y:S05]  /*ff70*/  BRA `(.L_x_238) ;  /* 0xfffffff400947947 */ /* 0x000fea000383ffff */
.L_x_212:
[----:B------:R-:W-:Y:S01]  /*ff80*/  BSSY B1, `(.L_x_239) ;  /* 0x0000006000017945 */ /* 0x000fe20003800000 */
[----:B------:R-:W-:-:S07]  /*ff90*/  IMAD.MOV.U32 R15, RZ, RZ, -0x1 ;  /* 0xffffffffff0f7424 */ /* 0x000fce00078e00ff */
[----:B-12---:R-:W-:Y:S05]  /*ffa0*/  WARPSYNC.COLLECTIVE R15, `(.L_x_240) ;  /* 0x000000000f0c7348 */ /* 0x006fea0003c00000 */
[----:B------:R-:W-:Y:S02]  /*ffb0*/  ELECT P6, UR62, PT ;  /* 0x00000000003e782f */ /* 0x000fe400038c0000 */
[----:B------:R-:W-:Y:S01]  /*ffc0*/  MOV R14, UR62 ;  /* 0x0000003e000e7c02 */ /* 0x000fe20008000f00 */
[----:B-12---:R-:W-:Y:S10]  /*ffd0*/  ENDCOLLECTIVE ;  /* 0x000000000000791b */ /* 0x006ff40003800000 */
.L_x_240:
[----:B------:R-:W-:Y:S05]  /*ffe0*/  BSYNC B1 ;  /* 0x0000000000017941 */ /* 0x000fea0003800000 */
.L_x_239:
[----:B------:R-:W-:Y:S05]  /*fff0*/  BRA `(.L_x_241) ;  /* 0xfffffff4008c7947 */ /* 0x000fea000383ffff */
.L_x_214:
[----:B-1----:R1:W2:Y:S02]  /*10000*/  SYNCS.PHASECHK.TRANS64.TRYWAIT P0, [R6+URZ], R5 ;  /* 0x00000005060075a7 */ /* 0x0022a4000800017f */
[----:B--2---:R-:W-:Y:S05]  /*10010*/  @!P0 NANOSLEEP.SYNCS 0x989680 ;  /* 0x009896800000895d */ /* 0x004fea0003900000 */
[----:B------:R-:W2:Y:S02]  /*10020*/  @!P0 SYNCS.PHASECHK.TRANS64 P0, [R6+URZ], R5 ;  /* 0x00000005060085a7 */ /* 0x000ea4000800007f */
[----:B--2---:R-:W-:Y:S05]  /*10030*/  @!P0 BRA `(.L_x_214) ;  /* 0xfffffffc00f08947 */ /* 0x004fea000383ffff */
[----:B------:R-:W-:Y:S05]  /*10040*/  BRA `(.L_x_242) ;  /* 0xfffffff400c07947 */ /* 0x000fea000383ffff */
.L_x_215:
[----:B--2---:R2:W3:Y:S02]  /*10050*/  SYNCS.PHASECHK.TRANS64.TRYWAIT P0, [R3+URZ], R2 ;  /* 0x00000002030075a7 */ /* 0x0044e4000800017f */
[----:B---3--:R-:W-:Y:S05]  /*10060*/  @!P0 NANOSLEEP.SYNCS 0x989680 ;  /* 0x009896800000895d */ /* 0x008fea0003900000 */
[----:B------:R-:W3:Y:S02]  /*10070*/  @!P0 SYNCS.PHASECHK.TRANS64 P0, [R3+URZ], R2 ;  /* 0x00000002030085a7 */ /* 0x000ee4000800007f */
[----:B---3--:R-:W-:Y:S05]  /*10080*/  @!P0 BRA `(.L_x_215) ;  /* 0xfffffffc00f08947 */ /* 0x008fea000383ffff */
[----:B------:R-:W-:Y:S05]  /*10090*/  BRA `(.L_x_243) ;  /* 0xfffffff400b47947 */ /* 0x000fea000383ffff */
.L_x_217:
[----:B--2---:R2:W3:Y:S02]  /*100a0*/  SYNCS.PHASECHK.TRANS64.TRYWAIT P0, [R16+URZ], R5 ;  /* 0x00000005100075a7 */ /* 0x0044e4000800017f */
[----:B---3--:R-:W-:Y:S05]  /*100b0*/  @!P0 NANOSLEEP.SYNCS 0x989680 ;  /* 0x009896800000895d */ /* 0x008fea0003900000 */
[----:B------:R-:W3:Y:S02]  /*100c0*/  @!P0 SYNCS.PHASECHK.TRANS64 P0, [R16+URZ], R5 ;  /* 0x00000005100085a7 */ /* 0x000ee4000800007f */
[----:B---3--:R-:W-:Y:S05]  /*100d0*/  @!P0 BRA `(.L_x_217) ;  /* 0xfffffffc00f08947 */ /* 0x008fea000383ffff */
[----:B------:R-:W-:Y:S05]  /*100e0*/  BRA `(.L_x_244) ;  /* 0xfffffff400b87947 */ /* 0x000fea000383ffff */
.L_x_245:
        /* <DEDUP_REMOVED lines=9> */
.L_x_2727:


//--------------------- .text._ZN7cutlass13device_kernelIN5flash11enable_sm90INS1_16FlashAttnFwdSm90INS1_25CollectiveMainloopFwdSm90ILi2EN4cute5tupleIJNS5_1CILi1EEES8_S8_EEENS6_IJNS7_ILi128EEENS7_ILi176EEESA_EEELi128ENS_10bfloat16_tEfNS_4arch4Sm90ELb0ELb0ELb0ELb1ELb0ELb0ELb0ELb1ELb1ELb0ELb0ELb0EEENS1_21CollectiveEpilogueFwdINS6_IJSA_SA_SB_EEES9_SD_SF_Li256ELb1ELb0ELb0ELb0EEENS1_36VarlenDynamicPersistentTileSchedulerILi128ELi176ELi256ELi32ELb0ELb0ELb1ELb0ELb1ELb1EEEEEEEEEvNT_6ParamsE --------------------------
	.section	.text._ZN7cutlass13device_kernelIN5flash11enable_sm90INS1_16FlashAttnFwdSm90INS1_25CollectiveMainloopFwdSm90ILi2EN4cute5tupleIJNS5_1CILi1EEES8_S8_EEENS6_IJNS7_ILi128EEENS7_ILi176EEESA_EEELi128ENS_10bfloat16_tEfNS_4arch4Sm90ELb0ELb0ELb0ELb1ELb0ELb0ELb0ELb1ELb1ELb0ELb0ELb0EEENS1_21CollectiveEpilogueFwdINS6_IJSA_SA_SB_EEES9_SD_SF_Li256ELb1ELb0ELb0ELb0EEENS1_36VarlenDynamicPersistentTileSchedulerILi128ELi176ELi256ELi32ELb0ELb0ELb1ELb0ELb1ELb1EEEEEEEEEvNT_6ParamsE,"ax",@progbits
	.align	128
.text._ZN7cutlass13device_kernelIN5flash11enable_sm90INS1_16FlashAttnFwdSm90INS1_25CollectiveMainloopFwdSm90ILi2EN4cute5tupleIJNS5_1CILi1EEES8_S8_EEENS6_IJNS7_ILi128EEENS7_ILi176EEESA_EEELi128ENS_10bfloat16_tEfNS_4arch4Sm90ELb0ELb0ELb0ELb1ELb0ELb0ELb0ELb1ELb1ELb0ELb0ELb0EEENS1_21CollectiveEpilogueFwdINS6_IJSA_SA_SB_EEES9_SD_SF_Li256ELb1ELb0ELb0ELb0EEENS1_36VarlenDynamicPersistentTileSchedulerILi128ELi176ELi256ELi32ELb0ELb0ELb1ELb0ELb1ELb1EEEEEEEEEvNT_6ParamsE:
        .type           _ZN7cutlass13device_kernelIN5flash11enable_sm90INS1_16FlashAttnFwdSm90INS1_25CollectiveMainloopFwdSm90ILi2EN4cute5tupleIJNS5_1CILi1EEES8_S8_EEENS6_IJNS7_ILi128EEENS7_ILi176EEESA_EEELi128ENS_10bfloat16_tEfNS_4arch4Sm90ELb0ELb0ELb0ELb1ELb0ELb0ELb0ELb1ELb1ELb0ELb0ELb0EEENS1_21CollectiveEpilogueFwdINS6_IJSA_SA_SB_EEES9_SD_SF_Li256ELb1ELb0ELb0ELb0EEENS1_36VarlenDynamicPersistentTileSchedulerILi128ELi176ELi256ELi32ELb0ELb0ELb1ELb0ELb1ELb1EEEEEEEEEvNT_6ParamsE,@function
        .size           _ZN7cutlass13device_kernelIN5flash11enable_sm90INS1_16FlashAttnFwdSm90INS1_25CollectiveMainloopFwdSm90ILi2EN4cute5tupleIJNS5_1CILi1EEES8_S8_EEENS6_IJNS7_ILi128EEENS7_ILi176EEESA_EEELi128ENS_10bfloat16_tEfNS_4arch4Sm90ELb0ELb0ELb0ELb1ELb0ELb0ELb0ELb1ELb1ELb0ELb0ELb0EEENS1_21CollectiveEpilogueFwdINS6_IJSA_SA_SB_EEES9_SD_SF_Li256ELb1ELb0ELb0ELb0EEENS1_36VarlenDynamicPersistentTileSchedulerILi128ELi176ELi256ELi32ELb0ELb0ELb1ELb0ELb1ELb1EEEEEEEEEvNT_6ParamsE,(.L_x_2728 - _ZN7cutlass13device_kernelIN5flash11enable_sm90INS1_16FlashAttnFwdSm90INS1_25CollectiveMainloopFwdSm90ILi2EN4cute5tupleIJNS5_1CILi1EEES8_S8_EEENS6_IJNS7_ILi128EEENS7_ILi176EEESA_EEELi128ENS_10bfloat16_tEfNS_4arch4Sm90ELb0ELb0ELb0ELb1ELb0ELb0ELb0ELb1ELb1ELb0ELb0ELb0EEENS1_21CollectiveEpilogueFwdINS6_IJSA_SA_SB_EEES9_SD_SF_Li256ELb1ELb0ELb0ELb0EEENS1_36VarlenDynamicPersistentTileSchedulerILi128ELi176ELi256ELi32ELb0ELb0ELb1ELb0ELb1ELb1EEEEEEEEEvNT_6ParamsE)
        .other          _ZN7cutlass13device_kernelIN5flash11enable_sm90INS1_16FlashAttnFwdSm90INS1_25CollectiveMainloopFwdSm90ILi2EN4cute5tupleIJNS5_1CILi1EEES8_S8_EEENS6_IJNS7_ILi128EEENS7_ILi176EEESA_EEELi128ENS_10bfloat16_tEfNS_4arch4Sm90ELb0ELb0ELb0ELb1ELb0ELb0ELb0ELb1ELb1ELb0ELb0ELb0EEENS1_21CollectiveEpilogueFwdINS6_IJSA_SA_SB_EEES9_SD_SF_Li256ELb1ELb0ELb0ELb0EEENS1_36VarlenDynamicPersistentTileSchedulerILi128ELi176ELi256ELi32ELb0ELb0ELb1ELb0ELb1ELb1EEEEEEEEEvNT_6ParamsE,@"STO_CUDA_ENTRY STV_DEFAULT"
_ZN7cutlass13device_kernelIN5flash11enable_sm90INS1_16FlashAttnFwdSm90INS1_25CollectiveMainloopFwdSm90ILi2EN4cute5tupleIJNS5_1CILi1EEES8_S8_EEENS6_IJNS7_ILi128EEENS7_ILi176EEESA_EEELi128ENS_10bfloat16_tEfNS_4arch4Sm90ELb0ELb0ELb0ELb1ELb0ELb0ELb0ELb1ELb1ELb0ELb0ELb0EEENS1_21CollectiveEpilogueFwdINS6_IJSA_SA_SB_EEES9_SD_SF_Li256ELb1ELb0ELb0ELb0EEENS1_36VarlenDynamicPersistentTileSchedulerILi128ELi176ELi256ELi32ELb0ELb0ELb1ELb0ELb1ELb1EEEEEEEEEvNT_6ParamsE:
[----:B------:R-:W0:Y:S02]  /*0000*/  LDC R1, c[0x0][0x28] ;  /* 0x00000a00ff017b82 */ /* 0x000e240000000800 */
[----:B0-----:R-:W-:Y:S01]  /*0010*/  VIADD R1, R1, 0xffffffc8 ;  /* 0xffffffc801017836 */ /* 0x001fe20000000000 */
[----:B------:R-:W0:Y:S01]  /*0020*/  S2R R3, SR_TID.X ;  /* 0x0000000000037919 */ /* 0x000e220000002100 */
[----:B------:R-:W-:Y:S01]  /*0030*/  ELECT P0, URZ, PT ;  /* 0x00000000003f782f */ /* 0x000fe20003800000 */
[----:B------:R-:W-:Y:S01]  /*0040*/  BSSY B0, `(.L_x_246) ;  /* 0x0000010000007945 */ /* 0x000fe20003800000 */
[----:B0-----:R-:W-:-:S05]  /*0050*/  SHF.R.U32.HI R0, RZ, 0x5, R3 ;  /* 0x00000005ff007819 */ /* 0x001fca0000011603 */
[----:B------:R-:W0:Y:S02]  /*0060*/  SHFL.IDX PT, R2, R0, RZ, 0x1f ;  /* 0x00001fff00027589 */ /* 0x000e2400000e0000 */
[----:B0-----:R-:W-:-:S13]  /*0070*/  ISETP.EQ.AND P0, PT, R2, RZ, P0 ;  /* 0x000000ff0200720c */ /* 0x001fda0000702270 */
[----:B------:R-:W-:Y:S05]  /*0080*/  @!P0 BRA `(.L_x_247) ;  /* 0x00000000002c8947 */ /* 0x000fea0003800000 */
[----:B------:R-:W-:Y:S02]  /*0090*/  ULDC.64 UR4, c[0x0][0x198] ;  /* 0x0000660000047ab9 */ /* 0x000fe40000000a00 */
[----:B------:R-:W-:Y:S02]  /*00a0*/  UIADD3 UR6, UP0, UR4, 0x270, URZ ;  /* 0x0000027004067890 */ /* 0x000fe4000ff1e03f */
[----:B------:R-:W-:Y:S02]  /*00b0*/  UIADD3 UR8, UP1, UR4, 0x370, URZ ;  /* 0x0000037004087890 */ /* 0x000fe4000ff3e03f */
[----:B------:R-:W-:Y:S02]  /*00c0*/  UIADD3 UR4, UP2, UR4, 0x470, URZ ;  /* 0x0000047004047890 */ /* 0x000fe4000ff5e03f */
[----:B------:R-:W-:Y:S02]  /*00d0*/  UIADD3.X UR7, URZ, UR5, URZ, UP0, !UPT ;  /* 0x000000053f077290 */ /* 0x000fe400087fe43f */
[----:B------:R-:W-:-:S02]  /*00e0*/  UIADD3.X UR9, URZ, UR5, URZ, UP1, !UPT ;  /* 0x000000053f097290 */ /* 0x000fc40008ffe43f */
[----:B------:R-:W-:-:S05]  /*00f0*/  UIADD3.X UR5, URZ, UR5, URZ, UP2, !UPT ;  /* 0x000000053f057290 */ /* 0x000fca00097fe43f */
[----:B------:R0:W-:Y:S02]  /*0100*/  UTMACCTL.PF [UR6] ;  /* 0x00000000060079b9 */ /* 0x0001e40008040000 */
[----:B------:R0:W-:Y:S02]  /*0110*/  UTMACCTL.PF [UR8] ;  /* 0x00000000080079b9 */ /* 0x0001e40008040000 */
[----:B------:R0:W-:Y:S02]  /*0120*/  UTMACCTL.PF [UR4] ;  /* 0x00000000040079b9 */ /* 0x0001e40008040000 */
[----:B0-----:R-:W-:Y:S01]  /*0130*/  NOP ;  /* 0x0000000000007918 */ /* 0x001fe20000000000 */
.L_x_247:
[----:B------:R-:W-:Y:S05]  /*0140*/  BSYNC B0 ;  /* 0x0000000000007941 */ /* 0x000fea0003800000 */
.L_x_246:
[----:B------:R-:W-:Y:S01]  /*0150*/  VOTEU.ANY UP0, P0 ;  /* 0x00000000003f7886 */ /* 0x000fe20000000100 */
[----:B------:R-:W0:Y:S01]  /*0160*/  SHFL.IDX PT, R2, R0, RZ, 0x1f ;  /* 0x00001fff00027589 */ /* 0x000e2200000e0000 */
[----:B------:R-:W-:Y:S01]  /*0170*/  UMOV UR4, 0x1 ;  /* 0x0000000100047882 */ /* 0x000fe20000000000 */
[----:B------:R-:W-:Y:S01]  /*0180*/  UMOV UR7, 0x100 ;  /* 0x0000010000077882 */ /* 0x000fe20000000000 */
[----:B------:R-:W-:Y:S01]  /*0190*/  SHF.R.U32.HI R3, RZ, 0x7, R3 ;  /* 0x00000007ff037819 */ /* 0x000fe20000011603 */
[----:B------:R-:W1:Y:S01]  /*01a0*/  @UP0 S2UR UR8, SR_CgaCtaId ;  /* 0x00000000000809c3 */ /* 0x000e620000008800 */
[----:B------:R-:W-:Y:S01]  /*01b0*/  @UP0 UMOV UR6, 0x400 ;  /* 0x0000040000060882 */ /* 0x000fe20000000000 */
[----:B------:R-:W-:-:S04]  /*01c0*/  @UP0 UIADD3 UR4, -UR4, 0x100000, URZ ;  /* 0x0010000004040890 */ /* 0x000fc8000fffe13f */
[----:B------:R-:W-:Y:S02]  /*01d0*/  @UP0 USHF.L.U32 UR5, UR4, 0xb, URZ ;  /* 0x0000000b04050899 */ /* 0x000fe4000800063f */
[----:B------:R-:W-:Y:S01]  /*01e0*/  @UP0 USHF.L.U32 UR4, UR4, 0x1, URZ ;  /* 0x0000000104040899 */ /* 0x000fe2000800063f */
[----:B------:R-:W-:Y:S01]  /*01f0*/  VOTEU.ANY UP1, P0 ;  /* 0x00000000003f7886 */ /* 0x000fe20000020100 */
[----:B0-----:R-:W-:Y:S02]  /*0200*/  ISETP.NE.AND P1, PT, R2, RZ, PT ;  /* 0x000000ff0200720c */ /* 0x001fe40003f25270 */
[----:B------:R0:W2:Y:S01]  /*0210*/  SHFL.IDX PT, R2, R3, RZ, 0x1f ;  /* 0x00001fff03027589 */ /* 0x0000a200000e0000 */
[----:B-1----:R-:W-:Y:S02]  /*0220*/  @UP0 ULEA UR8, UR8, UR6, 0x18 ;  /* 0x0000000608080291 */ /* 0x002fe4000f8ec03f */
[----:B------:R-:W-:-:S04]  /*0230*/  @UP0 UIADD3 UR6, -UR7, 0x100000, URZ ;  /* 0x0010000007060890 */ /* 0x000fc8000fffe13f */
[----:B------:R-:W-:Y:S02]  /*0240*/  @UP0 USHF.L.U32 UR7, UR6, 0xb, URZ ;  /* 0x0000000b06070899 */ /* 0x000fe4000800063f */
[----:B------:R-:W-:Y:S01]  /*0250*/  @UP0 USHF.L.U32 UR6, UR6, 0x1, URZ ;  /* 0x0000000106060899 */ /* 0x000fe2000800063f */
[----:B------:R-:W-:Y:S01]  /*0260*/  VOTEU.ANY UP0, P0 ;  /* 0x00000000003f7886 */ /* 0x000fe20000000100 */
[----:B------:R-:W1:Y:S04]  /*0270*/  FENCE.VIEW.ASYNC.S ;  /* 0x00000000000073c6 */ /* 0x000e680000000000 */
[----:B-1----:R0:W1:Y:S06]  /*0280*/  @UP0 SYNCS.EXCH.64 URZ, [UR8+0x34800], UR4 ;  /* 0x03480004083f05b2 */ /* 0x00206c0008000100 */
[----:B------:R0:W3:Y:S02]  /*0290*/  @UP1 SYNCS.EXCH.64 URZ, [UR8+0x34820], UR6 ;  /* 0x03482006083f15b2 */ /* 0x0000e40008000100 */
[----:B0-----:R-:W-:Y:S05]  /*02a0*/  @P1 BRA `(.L_x_248) ;  /* 0x0000000000481947 */ /* 0x001fea0003800000 */
[----:B------:R-:W0:Y:S01]  /*02b0*/  S2UR UR5, SR_CgaCtaId ;  /* 0x00000000000579c3 */ /* 0x000e220000008800 */
[----:B------:R-:W-:Y:S01]  /*02c0*/  UMOV UR4, 0x400 ;  /* 0x0000040000047882 */ /* 0x000fe20000000000 */
[----:B------:R-:W-:Y:S01]  /*02d0*/  UMOV UR6, 0x1 ;  /* 0x0000000100067882 */ /* 0x000fe20000000000 */
[----:B------:R-:W-:Y:S01]  /*02e0*/  UMOV UR9, 0x2 ;  /* 0x0000000200097882 */ /* 0x000fe20000000000 */
[----:B------:R-:W-:-:S04]  /*02f0*/  UIADD3 UR6, -UR6, 0x100000, URZ ;  /* 0x0010000006067890 */ /* 0x000fc8000fffe13f */
[----:B------:R-:W-:Y:S02]  /*0300*/  USHF.L.U32 UR7, UR6, 0xb, URZ ;  /* 0x0000000b06077899 */ /* 0x000fe4000800063f */
[----:B------:R-:W-:Y:S01]  /*0310*/  USHF.L.U32 UR6, UR6, 0x1, URZ ;  /* 0x0000000106067899 */ /* 0x000fe2000800063f */
[----:B------:R-:W-:Y:S01]  /*0320*/  ELECT P0, URZ, PT ;  /* 0x00000000003f782f */ /* 0x000fe20003800000 */
[----:B0-----:R-:W-:Y:S02]  /*0330*/  ULEA UR8, UR5, UR4, 0x18 ;  /* 0x0000000405087291 */ /* 0x001fe4000f8ec03f */
[----:B------:R-:W-:-:S04]  /*0340*/  UIADD3 UR4, -UR9, 0x100000, URZ ;  /* 0x0010000009047890 */ /* 0x000fc8000fffe13f */
[----:B------:R-:W-:Y:S02]  /*0350*/  USHF.L.U32 UR5, UR4, 0xb, URZ ;  /* 0x0000000b04057899 */ /* 0x000fe4000800063f */
[----:B------:R-:W-:Y:S01]  /*0360*/  USHF.L.U32 UR4, UR4, 0x1, URZ ;  /* 0x0000000104047899 */ /* 0x000fe2000800063f */
[----:B------:R-:W0:Y:S03]  /*0370*/  FENCE.VIEW.ASYNC.S ;  /* 0x00000000000073c6 */ /* 0x000e260000000000 */
[----:B0-----:R0:W4:Y:S08]  /*0380*/  SYNCS.EXCH.64 URZ, [UR8+0x34830], UR6 ;  /* 0x03483006083f75b2 */ /* 0x0011300008000100 */
[----:B------:R0:W0:Y:S01]  /*0390*/  SYNCS.EXCH.64 URZ, [UR8+0x34840], UR4 ;  /* 0x03484004083f75b2 */ /* 0x0000220008000100 */
[----:B------:R0:W0:Y:S01]  /*03a0*/  SYNCS.EXCH.64 URZ, [UR8+0x34838], UR6 ;  /* 0x03483806083f75b2 */ /* 0x0000220008000100 */
[----:B------:R0:W0:Y:S01]  /*03b0*/  SYNCS.EXCH.64 URZ, [UR8+0x34848], UR4 ;  /* 0x03484804083f75b2 */ /* 0x0000220008000100 */
[----:B------:R-:W-:Y:S01]  /*03c0*/  NOP ;  /* 0x0000000000007918 */ /* 0x000fe20000000000 */
.L_x_248:
[----:B------:R-:W5:Y:S01]  /*03d0*/  SHFL.IDX PT, R3, R0, RZ, 0x1f ;  /* 0x00001fff00037589 */ /* 0x000f6200000e0000 */
[----:B------:R-:W-:Y:S01]  /*03e0*/  NOP ;  /* 0x0000000000007918 */ /* 0x000fe20000000000 */
[----:B-----5:R-:W-:-:S13]  /*03f0*/  ISETP.NE.AND P0, PT, R3, RZ, PT ;  /* 0x000000ff0300720c */ /* 0x020fda0003f05270 */
[----:B------:R-:W-:Y:S05]  /*0400*/  @P0 BRA `(.L_x_249) ;  /* 0x0000000000480947 */ /* 0x000fea0003800000 */
[----:B0-----:R-:W0:Y:S01]  /*0410*/  S2UR UR5, SR_CgaCtaId ;  /* 0x00000000000579c3 */ /* 0x001e220000008800 */
[----:B------:R-:W-:Y:S01]  /*0420*/  UMOV UR4, 0x400 ;  /* 0x0000040000047882 */ /* 0x000fe20000000000 */
[----:B------:R-:W-:Y:S01]  /*0430*/  UMOV UR6, 0x1 ;  /* 0x0000000100067882 */ /* 0x000fe20000000000 */
[----:B------:R-:W-:Y:S01]  /*0440*/  UMOV UR7, 0x2 ;  /* 0x0000000200077882 */ /* 0x000fe20000000000 */
[----:B------:R-:W-:Y:S01]  /*0450*/  ELECT P0, URZ, PT ;  /* 0x00000000003f782f */ /* 0x000fe20003800000 */
[----:B0-----:R-:W-:Y:S02]  /*0460*/  ULEA UR8, UR5, UR4, 0x18 ;  /* 0x0000000405087291 */ /* 0x001fe4000f8ec03f */
[----:B------:R-:W-:-:S04]  /*0470*/  UIADD3 UR4, -UR6, 0x100000, URZ ;  /* 0x0010000006047890 */ /* 0x000fc8000fffe13f */
[----:B------:R-:W-:Y:S02]  /*0480*/  USHF.L.U32 UR5, UR4, 0xb, URZ ;  /* 0x0000000b04057899 */ /* 0x000fe4000800063f */
[----:B------:R-:W-:Y:S02]  /*0490*/  USHF.L.U32 UR4, UR4, 0x1, URZ ;  /* 0x0000000104047899 */ /* 0x000fe4000800063f */
[----:B------:R-:W-:-:S04]  /*04a0*/  UIADD3 UR6, -UR7, 0x100000, URZ ;  /* 0x0010000007067890 */ /* 0x000fc8000fffe13f */
[----:B------:R-:W-:Y:S02]  /*04b0*/  USHF.L.U32 UR7, UR6, 0xb, URZ ;  /* 0x0000000b06077899 */ /* 0x000fe4000800063f */
[----:B------:R-:W-:Y:S01]  /*04c0*/  USHF.L.U32 UR6, UR6, 0x1, URZ ;  /* 0x0000000106067899 */ /* 0x000fe2000800063f */
[----:B------:R-:W0:Y:S03]  /*04d0*/  FENCE.VIEW.ASYNC.S ;  /* 0x00000000000073c6 */ /* 0x000e260000000000 */
[----:B0-----:R0:W0:Y:S08]  /*04e0*/  SYNCS.EXCH.64 URZ, [UR8+0x34850], UR4 ;  /* 0x03485004083f75b2 */ /* 0x0010300008000100 */
[----:B------:R0:W0:Y:S01]  /*04f0*/  SYNCS.EXCH.64 URZ, [UR8+0x34860], UR6 ;  /* 0x03486006083f75b2 */ /* 0x0000220008000100 */
[----:B------:R0:W0:Y:S01]  /*0500*/  SYNCS.EXCH.64 URZ, [UR8+0x34858], UR4 ;  /* 0x03485804083f75b2 */ /* 0x0000220008000100 */
[----:B------:R0:W0:Y:S01]  /*0510*/  SYNCS.EXCH.64 URZ, [UR8+0x34868], UR6 ;  /* 0x03486806083f75b2 */ /* 0x0000220008000100 */
[----:B------:R-:W-:Y:S01]  /*0520*/  NOP ;  /* 0x0000000000007918 */ /* 0x000fe20000000000 */
.L_x_249:
[----:B------:R-:W5:Y:S01]  /*0530*/  SHFL.IDX PT, R3, R0, RZ, 0x1f ;  /* 0x00001fff00037589 */ /* 0x000f6200000e0000 */
[----:B------:R-:W-:Y:S01]  /*0540*/  NOP ;  /* 0x0000000000007918 */ /* 0x000fe20000000000 */
[----:B-----5:R-:W-:-:S13]  /*0550*/  ISETP.NE.AND P0, PT, R3, RZ, PT ;  /* 0x000000ff0300720c */ /* 0x020fda0003f05270 */
[----:B------:R-:W-:Y:S05]  /*0560*/  @P0 BRA `(.L_x_250) ;  /* 0x0000000000380947 */ /* 0x000fea0003800000 */
[----:B0-----:R-:W0:Y:S01]  /*0570*/  S2UR UR5, SR_CgaCtaId ;  /* 0x00000000000579c3 */ /* 0x001e220000008800 */
[----:B------:R-:W-:Y:S01]  /*0580*/  UMOV UR4, 0x400 ;  /* 0x0000040000047882 */ /* 0x000fe20000000000 */
[----:B------:R-:W-:Y:S01]  /*0590*/  UMOV UR7, 0x1 ;  /* 0x0000000100077882 */ /* 0x000fe20000000000 */
[----:B------:R-:W-:Y:S01]  /*05a0*/  ELECT P0, URZ, PT ;  /* 0x00000000003f782f */ /* 0x000fe20003800000 */
[----:B0-----:R-:W-:Y:S02]  /*05b0*/  ULEA UR6, UR5, UR4, 0x18 ;  /* 0x0000000405067291 */ /* 0x001fe4000f8ec03f */
[----:B------:R-:W-:-:S04]  /*05c0*/  UIADD3 UR4, -UR7, 0x100000, URZ ;  /* 0x0010000007047890 */ /* 0x000fc8000fffe13f */
[----:B------:R-:W-:Y:S02]  /*05d0*/  USHF.L.U32 UR5, UR4, 0xb, URZ ;  /* 0x0000000b04057899 */ /* 0x000fe4000800063f */
[----:B------:R-:W-:Y:S01]  /*05e0*/  USHF.L.U32 UR4, UR4, 0x1, URZ ;  /* 0x0000000104047899 */ /* 0x000fe2000800063f */
[----:B------:R-:W0:Y:S11]  /*05f0*/  FENCE.VIEW.ASYNC.S ;  /* 0x00000000000073c6 */ /* 0x000e360000000000 */
[----:B0-----:R0:W0:Y:S01]  /*0600*/  SYNCS.EXCH.64 URZ, [UR6+0x34870], UR4 ;  /* 0x03487004063f75b2 */ /* 0x0010220008000100 */
[----:B------:R0:W0:Y:S01]  /*0610*/  SYNCS.EXCH.64 URZ, [UR6+0x34880], UR4 ;  /* 0x03488004063f75b2 */ /* 0x0000220008000100 */
[----:B------:R0:W0:Y:S01]  /*0620*/  SYNCS.EXCH.64 URZ, [UR6+0x34878], UR4 ;  /* 0x03487804063f75b2 */ /* 0x0000220008000100 */
[----:B------:R0:W0:Y:S01]  /*0630*/  SYNCS.EXCH.64 URZ, [UR6+0x34888], UR4 ;  /* 0x03488804063f75b2 */ /* 0x0000220008000100 */
[----:B------:R-:W-:Y:S01]  /*0640*/  NOP ;  /* 0x0000000000007918 */ /* 0x000fe20000000000 */
.L_x_250:
        /* <DEDUP_REMOVED lines=22> */
.L_x_251:
        /* <DEDUP_REMOVED lines=22> */
.L_x_252:
[----:B--2---:R-:W-:Y:S01]  /*0910*/  ISETP.NE.AND P0, PT, R2, RZ, PT ;  /* 0x000000ff0200720c */ /* 0x004fe20003f05270 */
[----:B------:R-:W-:Y:S01]  /*0920*/  IMAD.MOV.U32 R2, RZ, RZ, 0x1 ;  /* 0x00000001ff027424 */ /* 0x000fe200078e00ff */
[----:B------:R-:W-:Y:S01]  /*0930*/  NOP ;  /* 0x0000000000007918 */ /* 0x000fe20000000000 */
[----:B------:R-:W-:-:S03]  /*0940*/  ULDC.64 UR60, c[0x0][0x208] ;  /* 0x00008200003c7ab9 */ /* 0x000fc60000000a00 */
[----:B------:R-:W-:-:S05]  /*0950*/  SEL R2, R2, 0x2, !P0 ;  /* 0x0000000202027807 */ /* 0x000fca0004000000 */
[----:B------:R2:W-:Y:S01]  /*0960*/  STL [R1+0x30], R2 ;  /* 0x0000300201007387 */ /* 0x0005e20000100800 */
[----:B01-34-:R-:W-:Y:S06]  /*0970*/  BAR.SYNC.DEFER_BLOCKING 0x0 ;  /* 0x0000000000007b1d */ /* 0x01bfec0000010000 */
[----:B------:R-:W-:Y:S05]  /*0980*/  @!P0 BRA `(.L_x_253) ;  /* 0x000000d000688947 */ /* 0x000fea0003800000 */
.L_x_254:
[----:B------:R-:W-:-:S08]  /*0990*/  NOP ;  /* 0x0000000000007918 */ /* 0x000fd00000000000 */
[----:B------:R-:W0:Y:S02]  /*09a0*/  USETMAXREG.TRY_ALLOC.CTAPOOL UP0, 0xf0 ;  /* 0x000000f0000079c8 */ /* 0x000e240008000600 */
[----:B0-----:R-:W-:-:S13]  /*09b0*/  PLOP3.LUT P0, PT, PT, PT, UP0, 0x80, 0x0 ;  /* 0x000000000000781c */ /* 0x001fda0003f0f008 */
[----:B------:R-:W-:Y:S05]  /*09c0*/  @!P0 BRA `(.L_x_254) ;  /* 0xfffffffc00f08947 */ /* 0x000fea000383ffff */
[----:B--2---:R-:W0:Y:S01]  /*09d0*/  S2R R2, SR_TID.X ;  /* 0x0000000000027919 */ /* 0x004e220000002100 */
[----:B------:R-:W1:Y:S01]  /*09e0*/  S2UR UR5, SR_CgaCtaId ;  /* 0x00000000000579c3 */ /* 0x000e620000008800 */
[----:B------:R-:W-:-:S07]  /*09f0*/  UMOV UR4, 0x400 ;  /* 0x0000040000047882 */ /* 0x000fce0000000000 */
[----:B------:R-:W-:Y:S06]  /*0a00*/  BAR.ARV 0x8, 0x120 ;  /* 0x0204800000007b1d */ /* 0x000fec0000002000 */
[----:B-1----:R-:W-:Y:S01]  /*0a10*/  ULEA UR4, UR5, UR4, 0x18 ;  /* 0x0000000405047291 */ /* 0x002fe2000f8ec03f */
[----:B0-----:R-:W-:-:S04]  /*0a20*/  LOP3.LUT R0, R2, 0xffffff80, RZ, 0xc0, !PT ;  /* 0xffffff8002007812 */ /* 0x001fc800078ec0ff */
[----:B------:R-:W-:-:S13]  /*0a30*/  ISETP.NE.AND P0, PT, R0, 0x80, PT ;  /* 0x000000800000780c */ /* 0x000fda0003f05270 */
[----:B------:R-:W-:Y:S08]  /*0a40*/  @!P0 BAR.ARV 0x9, 0x100 ;  /* 0x0244000000008b1d */ /* 0x000ff00000002000 */
[----:B------:R-:W-:Y:S06]  /*0a50*/  BAR.SYNC.DEFER_BLOCKING 0x5, 0x120 ;  /* 0x0144800000007b1d */ /* 0x000fec0000010000 */
[----:B------:R-:W0:Y:S01]  /*0a60*/  LDS.128 R48, [UR4+0x348d0] ;  /* 0x0348d004ff307984 */ /* 0x000e220008000c00 */
[----:B------:R-:W-:Y:S01]  /*0a70*/  ULDC UR4, c[0x0][0xc14] ;  /* 0x0003050000047ab9 */ /* 0x000fe20000000800 */
[----:B------:R-:W-:Y:S06]  /*0a80*/  BAR.ARV 0x4, 0x120 ;  /* 0x0104800000007b1d */ /* 0x000fec0000002000 */
[----:B0-----:R-:W-:-:S13]  /*0a90*/  ISETP.GE.AND P0, PT, R51, UR4, PT ;  /* 0x0000000433007c0c */ /* 0x001fda000bf06270 */
[----:B------:R-:W-:Y:S05]  /*0aa0*/  @P0 EXIT ;  /* 0x000000000000094d */ /* 0x000fea0003800000 */
[----:B------:R-:W2:Y:S01]  /*0ab0*/  LDL.LU R10, [R1+0x30] ;  /* 0x00003000010a7983 */ /* 0x000ea20000300800 */
[----:B------:R-:W-:-:S05]  /*0ac0*/  VIADD R230, R2, 0xffffff80 ;  /* 0xffffff8002e67836 */ /* 0x000fca0000000000 */
[----:B------:R-:W-:-:S04]  /*0ad0*/  SHF.R.S32.HI R3, RZ, 0x1f, R230 ;  /* 0x0000001fff037819 */ /* 0x000fc800000114e6 */
[----:B------:R-:W-:-:S04]  /*0ae0*/  LEA.HI R5, R3, R230, RZ, 0x7 ;  /* 0x000000e603057211 */ /* 0x000fc800078f38ff */
[----:B------:R-:W-:-:S05]  /*0af0*/  LOP3.LUT R225, R5, 0xffffff80, RZ, 0xc0, !PT ;  /* 0xffffff8005e17812 */ /* 0x000fca00078ec0ff */
[----:B------:R-:W-:-:S05]  /*0b00*/  IMAD.IADD R225, R230, 0x1, -R225 ;  /* 0x00000001e6e17824 */ /* 0x000fca00078e0ae1 */
[----:B------:R-:W-:-:S04]  /*0b10*/  SHF.R.S32.HI R4, RZ, 0x1f, R225 ;  /* 0x0000001fff047819 */ /* 0x000fc800000114e1 */
[----:B------:R-:W-:-:S04]  /*0b20*/  LEA.HI R6, R4, R225, RZ, 0x2 ;  /* 0x000000e104067211 */ /* 0x000fc800078f10ff */
[--C-:B------:R-:W-:Y:S02]  /*0b30*/  SHF.R.S32.HI R8, RZ, 0x2, R6.reuse ;  /* 0x00000002ff087819 */ /* 0x100fe40000011406 */
[----:B------:R-:W-:Y:S02]  /*0b40*/  SHF.R.S32.HI R11, RZ, 0x1f, R6 ;  /* 0x0000001fff0b7819 */ /* 0x000fe40000011406 */
[----:B------:R-:W-:Y:S02]  /*0b50*/  SHF.R.S32.HI R226, RZ, 0x7, R5 ;  /* 0x00000007ffe27819 */ /* 0x000fe40000011405 */
[----:B------:R-:W-:Y:S02]  /*0b60*/  LEA.HI R11, R11, R8, RZ, 0x3 ;  /* 0x000000080b0b7211 */ /* 0x000fe400078f18ff */
[----:B------:R-:W-:Y:S02]  /*0b70*/  LEA.HI R4, R4, R225, RZ, 0x5 ;  /* 0x000000e104047211 */ /* 0x000fe400078f28ff */
[----:B------:R-:W-:-:S02]  /*0b80*/  LOP3.LUT R11, R11, 0xfffffff8, RZ, 0xc0, !PT ;  /* 0xfffffff80b0b7812 */ /* 0x000fc400078ec0ff */
[----:B------:R-:W-:Y:S02]  /*0b90*/  LEA.HI R5, R5, R226, RZ, 0x1 ;  /* 0x000000e205057211 */ /* 0x000fe400078f08ff */
[CC--:B------:R-:W-:Y:S01]  /*0ba0*/  LEA.HI R0, R3.reuse, R230.reuse, RZ, 0x4 ;  /* 0x000000e603007211 */ /* 0x0c0fe200078f20ff */
[----:B------:R-:W-:Y:S01]  /*0bb0*/  IMAD.IADD R11, R8, 0x1, -R11 ;  /* 0x00000001080b7824 */ /* 0x000fe200078e0a0b */
[-C--:B------:R-:W-:Y:S02]  /*0bc0*/  LEA.HI R2, R3, R230.reuse, RZ, 0x5 ;  /* 0x000000e603027211 */ /* 0x080fe400078f28ff */
[----:B------:R-:W-:Y:S02]  /*0bd0*/  SHF.R.S32.HI R4, RZ, 0x5, R4 ;  /* 0x00000005ff047819 */ /* 0x000fe40000011404 */
[----:B------:R-:W-:Y:S02]  /*0be0*/  LOP3.LUT R5, R5, 0x3fffffe, RZ, 0xc0, !PT ;  /* 0x03fffffe05057812 */ /* 0x000fe400078ec0ff */
[----:B------:R-:W-:Y:S01]  /*0bf0*/  SHF.R.S32.HI R9, RZ, 0x4, R0 ;  /* 0x00000004ff097819 */ /* 0x000fe20000011400 */
[----:B------:R-:W-:Y:S01]  /*0c00*/  IMAD.SHL.U32 R2, R2, 0x20, RZ ;  /* 0x0000002002027824 */ /* 0x000fe200078e00ff */
[----:B------:R-:W-:Y:S01]  /*0c10*/  LOP3.LUT R7, R0, 0x3fffff0, RZ, 0xc0, !PT ;  /* 0x03fffff000077812 */ /* 0x000fe200078ec0ff */
[----:B------:R-:W-:Y:S01]  /*0c20*/  IMAD R4, R4, 0x10, R11 ;  /* 0x0000001004047824 */ /* 0x000fe200078e020b */
[----:B------:R-:W-:Y:S01]  /*0c30*/  LEA.HI R0, R0, R9, RZ, 0x1 ;  /* 0x0000000900007211 */ /* 0x000fe200078f08ff */
[----:B------:R-:W-:Y:S01]  /*0c40*/  IMAD.IADD R5, R226, 0x1, -R5 ;  /* 0x00000001e2057824 */ /* 0x000fe200078e0a05 */
[----:B------:R-:W-:Y:S01]  /*0c50*/  LEA.HI R3, R3, R230, RZ, 0x3 ;  /* 0x000000e603037211 */ /* 0x000fe200078f18ff */
[----:B------:R-:W-:Y:S01]  /*0c60*/  IMAD.IADD R7, R230, 0x1, -R7 ;  /* 0x00000001e6077824 */ /* 0x000fe200078e0a07 */
[----:B------:R-:W-:Y:S01]  /*0c70*/  LOP3.LUT R2, R2, 0xfffffc00, RZ, 0xc0, !PT ;  /* 0xfffffc0002027812 */ /* 0x000fe200078ec0ff */
[----:B------:R-:W-:Y:S01]  /*0c80*/  IMAD R228, R5, 0x40, R4 ;  /* 0x0000004005e47824 */ /* 0x000fe200078e0204 */
[----:B------:R-:W-:-:S02]  /*0c90*/  LOP3.LUT R0, R0, 0x1ffffffe, RZ, 0xc0, !PT ;  /* 0x1ffffffe00007812 */ /* 0x000fc400078ec0ff */
[----:B------:R-:W-:Y:S02]  /*0ca0*/  LOP3.LUT R6, R6, 0x7ffffffc, RZ, 0xc0, !PT ;  /* 0x7ffffffc06067812 */ /* 0x000fe400078ec0ff */
[----:B------:R-:W-:Y:S01]  /*0cb0*/  LOP3.LUT R5, R3, 0x1ffffff8, RZ, 0xc0, !PT ;  /* 0x1ffffff803057812 */ /* 0x000fe200078ec0ff */
[----:B------:R-:W-:Y:S02]  /*0cc0*/  IMAD R7, R7, 0x40, R2 ;  /* 0x0000004007077824 */ /* 0x000fe400078e0202 */
[----:B------:R-:W-:Y:S02]  /*0cd0*/  IMAD.IADD R0, R9, 0x1, -R0 ;  /* 0x0000000109007824 */ /* 0x000fe400078e0a00 */
[----:B------:R-:W-:Y:S02]  /*0ce0*/  IMAD.MOV.U32 R227, RZ, RZ, -0x2 ;  /* 0xfffffffeffe37424 */ /* 0x000fe400078e00ff */
[----:B------:R-:W-:Y:S02]  /*0cf0*/  IMAD.IADD R6, R225, 0x1, -R6 ;  /* 0x00000001e1067824 */ /* 0x000fe400078e0a06 */
[----:B------:R-:W-:Y:S01]  /*0d00*/  IMAD.IADD R5, R230, 0x1, -R5 ;  /* 0x00000001e6057824 */ /* 0x000fe200078e0a05 */
[----:B------:R-:W-:Y:S01]  /*0d10*/  SHF.R.S32.HI R18, RZ, 0x3, R3 ;  /* 0x00000003ff127819 */ /* 0x000fe20000011403 */
[----:B------:R-:W-:-:S02]  /*0d20*/  IMAD R229, R0, 0x8, R7 ;  /* 0x0000000800e57824 */ /* 0x000fc400078e0207 */
[----:B------:R-:W-:Y:S02]  /*0d30*/  IMAD R227, R6, R227, 0xb0 ;  /* 0x000000b006e37424 */ /* 0x000fe400078e02e3 */
[----:B------:R-:W-:Y:S02]  /*0d40*/  IMAD.MOV.U32 R224, RZ, RZ, RZ ;  /* 0x000000ffffe07224 */ /* 0x000fe400078e00ff */
[----:B------:R-:W-:Y:S02]  /*0d50*/  IMAD.MOV.U32 R16, RZ, RZ, RZ ;  /* 0x000000ffff107224 */ /* 0x000fe400078e00ff */
[----:B------:R-:W-:Y:S02]  /*0d60*/  IMAD.MOV.U32 R2, RZ, RZ, RZ ;  /* 0x000000ffff027224 */ /* 0x000fe400078e00ff */
[----:B------:R-:W-:Y:S01]  /*0d70*/  IMAD.SHL.U32 R17, R5, 0x8, RZ ;  /* 0x0000000805117824 */ /* 0x000fe200078e00ff */
[----:B--2---:R-:W-:-:S07]  /*0d80*/  LOP3.LUT R23, R10, 0x1, RZ, 0xfc, !PT ;  /* 0x000000010a177812 */ /* 0x004fce00078efcff */
.L_x_297:
[----:B0-----:R-:W0:Y:S01]  /*0d90*/  LDC.64 R220, c[0x0][0xc60] ;  /* 0x00031800ffdc7b82 */ /* 0x001e220000000a00 */
[----:B------:R-:W-:Y:S01]  /*0da0*/  ULDC.64 UR4, c[0x0][0xa28] ;  /* 0x00028a0000047ab9 */ /* 0x000fe20000000a00 */
[----:B------:R-:W-:Y:S01]  /*0db0*/  IMAD.MOV.U32 R3, RZ, RZ, RZ ;  /* 0x000000ffff037224 */ /* 0x000fe200078e00ff */
[----:B------:R-:W-:Y:S01]  /*0dc0*/  ULDC.64 UR6, c[0x0][0xa20] ;  /* 0x0002880000067ab9 */ /* 0x000fe20000000a00 */
[----:B0-----:R-:W-:-:S06]  /*0dd0*/  IMAD.WIDE R220, R51, 0x4, R220 ;  /* 0x0000000433dc7825 */ /* 0x001fcc00078e02dc */
[----:B--2---:R-:W2:Y:S01]  /*0de0*/  LDG.E R220, desc[UR60][R220.64] ;  /* 0x0000003cdcdc7981 */ /* 0x004ea2000c1e1900 */
[----:B------:R-:W-:-:S04]  /*0df0*/  ISETP.NE.U32.AND P0, PT, RZ, UR4, PT ;  /* 0x00000004ff007c0c */ /* 0x000fc8000bf05070 */
[----:B------:R-:W-:Y:S02]  /*0e00*/  ISETP.NE.AND.EX P0, PT, RZ, UR5, PT, P0 ;  /* 0x00000005ff007c0c */ /* 0x000fe4000bf05300 */
[----:B--2---:R-:W-:-:S11]  /*0e10*/  SHF.R.S32.HI R223, RZ, 0x1f, R220 ;  /* 0x0000001fffdf7819 */ /* 0x004fd600000114dc */
[----:B---3-5:R-:W-:-:S04]  /*0e20*/  @P0 LEA R4, P1, R220, UR4, 0x2 ;  /* 0x00000004dc040c11 */ /* 0x028fc8000f8210ff */
[----:B------:R-:W-:Y:S01]  /*0e30*/  @P0 LEA.HI.X R5, R220, UR5, R223, 0x2, P1 ;  /* 0x00000005dc050c11 */ /* 0x000fe200088f14df */
[----:B------:R-:W-:-:S04]  /*0e40*/  ULDC.64 UR4, c[0x0][0x3f8] ;  /* 0x0000fe0000047ab9 */ /* 0x000fc80000000a00 */
[----:B------:R0:W5:Y:S01]  /*0e50*/  @P0 LDG.E R3, desc[UR60][R4.64] ;  /* 0x0000003c04030981 */ /* 0x000162000c1e1900 */
[----:B------:R-:W-:Y:S01]  /*0e60*/  ISETP.NE.U32.AND P0, PT, RZ, UR6, PT ;  /* 0x00000006ff007c0c */ /* 0x000fe2000bf05070 */
[----:B------:R-:W-:-:S03]  /*0e70*/  UISETP.NE.U32.AND UP0, UPT, UR4, URZ, UPT ;  /* 0x0000003f0400728c */ /* 0x000fc6000bf05070 */
[----:B------:R-:W-:Y:S01]  /*0e80*/  ISETP.NE.AND.EX P0, PT, RZ, UR7, PT, P0 ;  /* 0x00000007ff007c0c */ /* 0x000fe2000bf05300 */
[----:B------:R-:W-:Y:S01]  /*0e90*/  UISETP.NE.AND.EX UP0, UPT, UR5, URZ, UPT, UP0 ;  /* 0x0000003f0500728c */ /* 0x000fe2000bf05300 */
[----:B------:R-:W-:Y:S02]  /*0ea0*/  ULDC UR4, c[0x0][0x404] ;  /* 0x0001010000047ab9 */ /* 0x000fe40000000800 */
[----:B------:R-:W-:Y:S01]  /*0eb0*/  ULDC UR5, c[0x0][0x2e0] ;  /* 0x0000b80000057ab9 */ /* 0x000fe20000000800 */
[----:B------:R-:W-:-:S04]  /*0ec0*/  USEL UR4, UR4, 0x1, UP0 ;  /* 0x0000000104047887 */ /* 0x000fc80008000000 */
[----:B------:R-:W-:-:S04]  /*0ed0*/  UIMAD UR4, UR4, UR5, URZ ;  /* 0x00000005040472a4 */ /* 0x000fc8000f8e023f */
[C---:B0-----:R-:W-:Y:S02]  /*0ee0*/  @P0 LEA R4, P1, R220.reuse, UR6, 0x2 ;  /* 0x00000006dc040c11 */ /* 0x041fe4000f8210ff */
[----:B------:R-:W-:Y:S02]  /*0ef0*/  IMAD.U32 R80, RZ, RZ, UR4 ;  /* 0x00000004ff507e24 */ /* 0x000fe4000f8e00ff */
[----:B------:R-:W-:-:S05]  /*0f00*/  @P0 LEA.HI.X R5, R220, UR7, R223, 0x2, P1 ;  /* 0x00000007dc050c11 */ /* 0x000fca00088f14df */
[----:B------:R0:W5:Y:S01]  /*0f10*/  @P0 LDG.E R80, desc[UR60][R4.64] ;  /* 0x0000003c04500981 */ /* 0x000162000c1e1900 */
[----:B----4-:R-:W-:Y:S05]  /*0f20*/  @P0 BRA `(.L_x_255) ;  /* 0x0000000000240947 */ /* 0x010fea0003800000 */
[----:B------:R-:W-:Y:S02]  /*0f30*/  ULDC.64 UR4, c[0x0][0xa08] ;  /* 0x0002820000047ab9 */ /* 0x000fe40000000a00 */
[----:B------:R-:W-:-:S04]  /*0f40*/  ISETP.NE.U32.AND P0, PT, RZ, UR4, PT ;  /* 0x00000004ff007c0c */ /* 0x000fc8000bf05070 */
[----:B------:R-:W-:-:S13]  /*0f50*/  ISETP.NE.AND.EX P0, PT, RZ, UR5, PT, P0 ;  /* 0x00000005ff007c0c */ /* 0x000fda000bf05300 */
[----:B------:R-:W-:Y:S05]  /*0f60*/  @!P0 BRA `(.L_x_255) ;  /* 0x0000000000148947 */ /* 0x000fea0003800000 */
[----:B0-----:R-:W0:Y:S02]  /*0f70*/  LDC.64 R4, c[0x0][0xa08] ;  /* 0x00028200ff047b82 */ /* 0x001e240000000a00 */
[----:B0-----:R-:W-:-:S05]  /*0f80*/  IMAD.WIDE R4, R220, 0x4, R4 ;  /* 0x00000004dc047825 */ /* 0x001fca00078e0204 */
[----:B-----5:R-:W2:Y:S04]  /*0f90*/  LDG.E R80, desc[UR60][R4.64] ;  /* 0x0000003c04507981 */ /* 0x020ea8000c1e1900 */
[----:B------:R-:W2:Y:S02]  /*0fa0*/  LDG.E R7, desc[UR60][R4.64+0x4] ;  /* 0x0000043c04077981 */ /* 0x000ea4000c1e1900 */
[----:B--2---:R-:W-:-:S07]  /*0fb0*/  IMAD.IADD R80, R7, 0x1, -R80 ;  /* 0x0000000107507824 */ /* 0x004fce00078e0a50 */
.L_x_255:
[----:B-----5:R-:W-:Y:S01]  /*0fc0*/  IMAD.IADD R80, R80, 0x1, -R3 ;  /* 0x0000000150507824 */ /* 0x020fe200078e0a03 */
[----:B------:R-:W-:Y:S01]  /*0fd0*/  PLOP3.LUT P0, PT, PT, PT, PT, 0x80, 0x0 ;  /* 0x000000000000781c */ /* 0x000fe20003f0f070 */
[----:B------:R-:W-:Y:S01]  /*0fe0*/  IMAD.MOV.U32 R222, RZ, RZ, R49 ;  /* 0x000000ffffde7224 */ /* 0x000fe200078e0031 */
[----:B------:R-:W-:Y:S01]  /*0ff0*/  CS2R R30, SRZ ;  /* 0x00000000001e7805 */ /* 0x000fe2000001ff00 */
[C---:B------:R-:W-:Y:S01]  /*1000*/  VIADD R0, R80.reuse, 0xaf ;  /* 0x000000af50007836 */ /* 0x040fe20000000000 */
[----:B------:R-:W-:Y:S01]  /*1010*/  ISETP.GE.AND P1, PT, R80, 0x1, PT ;  /* 0x000000015000780c */ /* 0x000fe20003f26270 */
[----:B------:R-:W-:Y:S01]  /*1020*/  IMAD.MOV.U32 R221, RZ, RZ, R50 ;  /* 0x000000ffffdd7224 */ /* 0x000fe200078e0032 */
[----:B------:R-:W-:Y:S01]  /*1030*/  CS2R R32, SRZ ;  /* 0x0000000000207805 */ /* 0x000fe2000001ff00 */
[----:B------:R-:W-:Y:S01]  /*1040*/  IMAD.HI R0, R0, 0x2e8ba2e9, RZ ;  /* 0x2e8ba2e900007827 */ /* 0x000fe200078e02ff */
[----:B------:R-:W-:Y:S02]  /*1050*/  CS2R R34, SRZ ;  /* 0x0000000000227805 */ /* 0x000fe4000001ff00 */
[----:B------:R-:W-:-:S02]  /*1060*/  CS2R R36, SRZ ;  /* 0x0000000000247805 */ /* 0x000fc4000001ff00 */
[----:B------:R-:W-:Y:S01]  /*1070*/  CS2R R38, SRZ ;  /* 0x0000000000267805 */ /* 0x000fe2000001ff00 */
[----:B------:R-:W-:Y:S01]  /*1080*/  IMAD.MOV.U32 R87, RZ, RZ, RZ ;  /* 0x000000ffff577224 */ /* 0x000fe200078e00ff */
[----:B------:R-:W-:Y:S02]  /*1090*/  SHF.R.U32.HI R3, RZ, 0x1f, R0 ;  /* 0x0000001fff037819 */ /* 0x000fe40000011600 */
[----:B------:R-:W-:Y:S02]  /*10a0*/  CS2R R40, SRZ ;  /* 0x0000000000287805 */ /* 0x000fe4000001ff00 */
[----:B------:R-:W-:Y:S02]  /*10b0*/  CS2R R42, SRZ ;  /* 0x00000000002a7805 */ /* 0x000fe4000001ff00 */
[----:B------:R-:W-:Y:S02]  /*10c0*/  CS2R R44, SRZ ;  /* 0x00000000002c7805 */ /* 0x000fe4000001ff00 */
[----:B------:R-:W-:Y:S01]  /*10d0*/  LEA.HI.SX32 R120, R0, R3, 0x1b ;  /* 0x0000000300787211 */ /* 0x000fe200078fdaff */
[----:B------:R-:W-:Y:S01]  /*10e0*/  IMAD.MOV.U32 R3, RZ, RZ, RZ ;  /* 0x000000ffff037224 */ /* 0x000fe200078e00ff */
[----:B------:R-:W-:Y:S01]  /*10f0*/  CS2R R46, SRZ ;  /* 0x00000000002e7805 */ /* 0x000fe2000001ff00 */
[----:B------:R-:W-:Y:S01]  /*1100*/  IMAD.MOV.U32 R0, RZ, RZ, RZ ;  /* 0x000000ffff007224 */ /* 0x000fe200078e00ff */
        /* <DEDUP_REMOVED lines=16> */
[----:B------:R-:W-:Y:S01]  /*1210*/  CS2R R100, SRZ ;  /* 0x0000000000647805 */ /* 0x000fe2000001ff00 */
[----:B------:R-:W-:Y:S01]  /*1220*/  IMAD.MOV.U32 R81, RZ, RZ, RZ ;  /* 0x000000ffff517224 */ /* 0x000fe200078e00ff */
[----:B------:R-:W-:Y:S02]  /*1230*/  CS2R R102, SRZ ;  /* 0x0000000000667805 */ /* 0x000fe4000001ff00 */
[----:B------:R-:W-:-:S02]  /*1240*/  CS2R R104, SRZ ;  /* 0x0000000000687805 */ /* 0x000fc4000001ff00 */
[----:B------:R-:W-:Y:S01]  /*1250*/  CS2R R6, SRZ ;  /* 0x0000000000067805 */ /* 0x000fe2000001ff00 */
[----:B------:R-:W-:Y:S01]  /*1260*/  IMAD.MOV.U32 R8, RZ, RZ, RZ ;  /* 0x000000ffff087224 */ /* 0x000fe200078e00ff */
[----:B------:R-:W-:Y:S01]  /*1270*/  CS2R R106, SRZ ;  /* 0x00000000006a7805 */ /* 0x000fe2000001ff00 */
[----:B------:R-:W-:Y:S01]  /*1280*/  IMAD.MOV.U32 R10, RZ, RZ, RZ ;  /* 0x000000ffff0a7224 */ /* 0x000fe200078e00ff */
[----:B------:R-:W-:Y:S06]  /*1290*/  @!P1 BRA `(.L_x_256) ;  /* 0x000000a800a89947 */ /* 0x000fec0003800000 */
[----:B------:R-:W1:Y:S01]  /*12a0*/  SHFL.IDX PT, R0, R226, RZ, 0x1f ;  /* 0x00001fffe2007589 */ /* 0x000e6200000e0000 */
[----:B------:R-:W2:Y:S01]  /*12b0*/  S2UR UR6, SR_CgaCtaId ;  /* 0x00000000000679c3 */ /* 0x000ea20000008800 */
[----:B------:R-:W-:Y:S01]  /*12c0*/  UMOV UR5, 0x400 ;  /* 0x0000040000057882 */ /* 0x000fe20000000000 */
[----:B-1----:R-:W-:Y:S01]  /*12d0*/  R2UR UR7, R0 ;  /* 0x00000000000772ca */ /* 0x002fe200000e0000 */
[----:B--2---:R-:W-:-:S04]  /*12e0*/  ULEA UR5, UR6, UR5, 0x18 ;  /* 0x0000000506057291 */ /* 0x004fc8000f8ec03f */
[----:B------:R-:W-:-:S04]  /*12f0*/  UIADD3 UR5, UR5, 0x16400, URZ ;  /* 0x0001640005057890 */ /* 0x000fc8000fffe03f */
[----:B------:R-:W-:-:S04]  /*1300*/  ULOP3.LUT UP0, URZ, UR5, 0x9f, URZ, 0xc0, !UPT ;  /* 0x0000009f053f7892 */ /* 0x000fc8000f80c03f */
[----:B------:R-:W-:Y:S02]  /*1310*/  ULEA.HI UR4, UR7, UR7, URZ, 0x1 ;  /* 0x0000000707047291 */ /* 0x000fe4000f8f083f */
[----:B------:R-:W-:Y:S01]  /*1320*/  IMAD.U32 R22, RZ, RZ, UR7 ;  /* 0x00000007ff167e24 */ /* 0x000fe2000f8e00ff */
[----:B------:R-:W-:Y:S01]  /*1330*/  PLOP3.LUT P0, PT, PT, PT, UP0, 0x80, 0x0 ;  /* 0x000000000000781c */ /* 0x000fe20003f0f008 */
[----:B------:R-:W-:-:S04]  /*1340*/  ULOP3.LUT UR4, UR4, 0x1e, URZ, 0xc0, !UPT ;  /* 0x0000001e04047892 */ /* 0x000fc8000f8ec03f */
[----:B------:R-:W-:-:S04]  /*1350*/  UIADD3 UR4, UR7, -UR4, URZ ;  /* 0x8000000407047290 */ /* 0x000fc8000fffe03f */
[----:B------:R-:W-:-:S04]  /*1360*/  ULEA UR4, UR4, UR5, 0xd ;  /* 0x0000000504047291 */ /* 0x000fc8000f8e683f */
[----:B------:R-:W-:-:S04]  /*1370*/  USHF.R.U32.HI UR4, URZ, 0x4, UR4 ;  /* 0x000000043f047899 */ /* 0x000fc80008011604 */
[----:B------:R-:W-:Y:S01]  /*1380*/  ULOP3.LUT UR36, UR4, 0x3fff, URZ, 0xc0, !UPT ;  /* 0x00003fff04247892 */ /* 0x000fe2000f8ec03f */
[----:B------:R-:W-:Y:S11]  /*1390*/  @!P0 BRA `(.L_x_257) ;  /* 0x0000000000408947 */ /* 0x000ff60003800000 */
[----:B------:R-:W-:Y:S01]  /*13a0*/  MOV R0, 0x0 ;  /* 0x0000000000007802 */ /* 0x000fe20000000f00 */
[----:B------:R-:W-:Y:S01]  /*13b0*/  ULDC.64 UR4, c[0x4][0xa0] ;  /* 0x0100280000047ab9 */ /* 0x000fe20000000a00 */
[----:B------:R-:W-:Y:S01]  /*13c0*/  ULDC.64 UR6, c[0x4][0x40] ;  /* 0x0100100000067ab9 */ /* 0x000fe20000000a00 */
[----:B0-----:R-:W-:Y:S01]  /*13d0*/  IMAD.U32 R4, RZ, RZ, UR4 ;  /* 0x00000004ff047e24 */ /* 0x001fe2000f8e00ff */
[----:B------:R0:W1:Y:S01]  /*13e0*/  LDC.64 R14, c[0x4][R0] ;  /* 0x01000000000e7b82 */ /* 0x0000620000000a00 */
        /* <DEDUP_REMOVED lines=8> */
[----:B0-----:R-:W-:-:S07]  /*1470*/  IMAD.MOV.U32 R13, RZ, RZ, RZ ;  /* 0x000000ffff0d7224 */ /* 0x001fce00078e00ff */
[----:B------:R-:W-:-:S07]  /*1480*/  LEPC R20, `(.L_x_257) ;  /* 0x000000001014794e */ /* 0x000fce0000000000 */
[----:B-1----:R-:W-:Y:S05]  /*1490*/  CALL.ABS.NOINC R14 ;  /* 0x000000000e007343 */ /* 0x002fea0003c00000 */
.L_x_257:
[----:B------:R-:W1:Y:S01]  /*14a0*/  S2UR UR5, SR_CgaCtaId ;  /* 0x00000000000579c3 */ /* 0x000e620000008800 */
[----:B------:R-:W-:Y:S01]  /*14b0*/  LEA.HI R0, R224, R224, RZ, 0x1 ;  /* 0x000000e0e0007211 */ /* 0x000fe200078f08ff */
[----:B------:R-:W-:Y:S01]  /*14c0*/  UMOV UR4, 0x400 ;  /* 0x0000040000047882 */ /* 0x000fe20000000000 */
[----:B------:R-:W-:Y:S01]  /*14d0*/  BSSY B0, `(.L_x_258) ;  /* 0x0000009000007945 */ /* 0x000fe20003800000 */
[----:B------:R-:W-:Y:S02]  /*14e0*/  ISETP.NE.AND P0, PT, R23, 0x3, PT ;  /* 0x000000031700780c */ /* 0x000fe40003f05270 */
[----:B------:R-:W-:-:S05]  /*14f0*/  LOP3.LUT R3, R0, 0xfffffffe, RZ, 0xc0, !PT ;  /* 0xfffffffe00037812 */ /* 0x000fca00078ec0ff */
[----:B------:R-:W-:-:S05]  /*1500*/  IMAD.IADD R3, R224, 0x1, -R3 ;  /* 0x00000001e0037824 */ /* 0x000fca00078e0a03 */
[----:B------:R-:W-:Y:S01]  /*1510*/  SHF.L.U32 R3, R3, 0x1f, RZ ;  /* 0x0000001f03037819 */ /* 0x000fe200000006ff */
[----:B-1----:R-:W-:-:S06]  /*1520*/  ULEA UR4, UR5, UR4, 0x18 ;  /* 0x0000000405047291 */ /* 0x002fcc000f8ec03f */
[----:B------:R-:W-:-:S04]  /*1530*/  IMAD.U32 R0, RZ, RZ, UR4 ;  /* 0x00000004ff007e24 */ /* 0x000fc8000f8e00ff */
[----:B------:R-:W1:Y:S02]  /*1540*/  SYNCS.PHASECHK.TRANS64.TRYWAIT P1, [R0+URZ+0x34800], R3 ;  /* 0x03480003000075a7 */ /* 0x000e64000802017f */
[----:B-1----:R-:W-:Y:S05]  /*1550*/  @!P1 BRA `(.L_x_259) ;  /* 0x0000010c00e09947 */ /* 0x002fea0003800000 */
.L_x_382:
[----:B------:R-:W-:Y:S05]  /*1560*/  BSYNC B0 ;  /* 0x0000000000007941 */ /* 0x000fea0003800000 */
.L_x_258:
[----:B------:R-:W-:Y:S05]  /*1570*/  @!P0 BRA `(.L_x_260) ;  /* 0x0000000000048947 */ /* 0x000fea0003800000 */
[----:B------:R-:W-:Y:S01]  /*1580*/  BPT.TRAP 0x1 ;  /* 0x000000040000795c */ /* 0x000fe20000300000 */
.L_x_260:
[----:B------:R-:W-:Y:S01]  /*1590*/  IMAD R12, R2, 0x8, R0 ;  /* 0x00000008020c7824 */ /* 0x000fe200078e0200 */
[----:B-1----:R-:W-:-:S04]  /*15a0*/  SHF.L.U32 R3, R16, 0x1f, RZ ;  /* 0x0000001f10037819 */ /* 0x002fc800000006ff */
[----:B------:R1:W2:Y:S01]  /*15b0*/  SYNCS.PHASECHK.TRANS64.TRYWAIT P2, [R12+URZ+0x34830], R3 ;  /* 0x034830030c0075a7 */ /* 0x0002a2000804017f */
[----:B------:R-:W-:Y:S05]  /*15c0*/  @!P0 BRA `(.L_x_261) ;  /* 0x0000000000048947 */ /* 0x000fea0003800000 */
[----:B------:R-:W-:Y:S01]  /*15d0*/  BPT.TRAP 0x1 ;  /* 0x000000040000795c */ /* 0x000fe20000300000 */
.L_x_261:
[----:B0-----:R-:W0:Y:S01]  /*15e0*/  S2R R4, SR_TID.X ;  /* 0x0000000000047919 */ /* 0x001e220000002100 */
[----:B------:R-:W-:Y:S01]  /*15f0*/  IMAD.MOV.U32 R87, RZ, RZ, RZ ;  /* 0x000000ffff577224 */ /* 0x000fe200078e00ff */
[----:B0-----:R-:W-:Y:S01]  /*1600*/  LOP3.LUT P1, RZ, R4, 0x7f, RZ, 0xc0, !PT ;  /* 0x0000007f04ff7812 */ /* 0x001fe2000782c0ff */
[----:B--2---:R-:W-:-:S12]  /*1610*/  @P2 BRA `(.L_x_262) ;  /* 0x0000000000082947 */ /* 0x004fd80003800000 */
[----:B------:R-:W0:Y:S02]  /*1620*/  SYNCS.PHASECHK.TRANS64.TRYWAIT P2, [R12+URZ+0x34830], R3 ;  /* 0x034830030c0075a7 */ /* 0x000e24000804017f */
[----:B0-----:R-:W-:Y:S05]  /*1630*/  @!P2 BRA `(.L_x_263) ;  /* 0x0000010c00bca947 */ /* 0x001fea0003800000 */
.L_x_262:
[----:B------:R-:W-:Y:S05]  /*1640*/  WARPSYNC.ALL ;  /* 0x0000000000007948 */ /* 0x000fea0003800000 */
[----:B01----:R-:W-:Y:S01]  /*1650*/  VIADD R3, R0, 0x1e400 ;  /* 0x0001e40000037836 */ /* 0x003fe20000000000 */
[----:B------:R-:W-:Y:S01]  /*1660*/  ULOP3.LUT UR25, UR36, 0x10000, URZ, 0xfc, !UPT ;  /* 0x0001000024197892 */ /* 0x000fe2000f8efc3f */
[----:B------:R-:W-:Y:S01]  /*1670*/  WARPGROUP.ARRIVE ;  /* 0x00000000000079c5 */ /* 0x000fe20000000000 */
[----:B------:R-:W-:Y:S01]  /*1680*/  UMOV UR5, 0x40000040 ;  /* 0x4000004000057882 */ /* 0x000fe20000000000 */
[----:B------:R-:W-:Y:S01]  /*1690*/  UMOV UR7, 0x40000040 ;  /* 0x4000004000077882 */ /* 0x000fe20000000000 */
[----:B------:R-:W-:Y:S01]  /*16a0*/  SHF.R.U32.HI R3, RZ, 0x4, R3 ;  /* 0x00000004ff037819 */ /* 0x000fe20000011603 */
[----:B------:R-:W-:Y:S01]  /*16b0*/  UMOV UR41, UR5 ;  /* 0x0000000500297c82 */ /* 0x000fe20008000000 */
[----:B------:R-:W-:Y:S01]  /*16c0*/  UMOV UR15, 0x40000040 ;  /* 0x40000040000f7882 */ /* 0x000fe20000000000 */
[----:B------:R-:W-:Y:S01]  /*16d0*/  UMOV UR4, UR25 ;  /* 0x0000001900047c82 */ /* 0x000fe20008000000 */
[----:B------:R-:W-:Y:S01]  /*16e0*/  LOP3.LUT R3, R3, 0x3fff, RZ, 0xc0, !PT ;  /* 0x00003fff03037812 */ /* 0x000fe200078ec0ff */
[----:B------:R-:W-:Y:S01]  /*16f0*/  UMOV UR40, UR4 ;  /* 0x0000000400287c82 */ /* 0x000fe20008000000 */
[----:B------:R-:W-:Y:S01]  /*1700*/  UMOV UR13, UR41 ;  /* 0x00000029000d7c82 */ /* 0x000fe20008000000 */
[----:B------:R-:W-:Y:S01]  /*1710*/  UMOV UR12, UR40 ;  /* 0x00000028000c7c82 */ /* 0x000fe20008000000 */
[----:B------:R-:W-:Y:S01]  /*1720*/  LOP3.LUT R3, R3, 0x10000, RZ, 0xfc, !PT ;  /* 0x0001000003037812 */ /* 0x000fe200078efcff */
[----:B------:R-:W-:Y:S01]  /*1730*/  IMAD.U32 R8, RZ, RZ, UR4 ;  /* 0x00000004ff087e24 */ /* 0x000fe2000f8e00ff */
[----:B------:R-:W-:Y:S01]  /*1740*/  UMOV UR8, UR40 ;  /* 0x0000002800087c82 */ /* 0x000fe20008000000 */
[----:B------:R-:W-:Y:S01]  /*1750*/  IMAD.U32 R9, RZ, RZ, UR5 ;  /* 0x00000005ff097e24 */ /* 0x000fe2000f8e00ff */
[----:B------:R-:W-:Y:S01]  /*1760*/  UMOV UR9, UR41 ;  /* 0x0000002900097c82 */ /* 0x000fe20008000000 */
[----:B------:R-:W-:Y:S01]  /*1770*/  IMAD R4, R2, 0xb00, R3 ;  /* 0x00000b0002047824 */ /* 0x000fe200078e0203 */
[----:B------:R-:W-:Y:S01]  /*1780*/  UMOV UR11, 0x40000040 ;  /* 0x40000040000b7882 */ /* 0x000fe20000000000 */
[----:B------:R-:W-:Y:S01]  /*1790*/  UMOV UR36, UR40 ;  /* 0x0000002800247c82 */ /* 0x000fe20008000000 */
[----:B------:R-:W-:Y:S01]  /*17a0*/  UMOV UR37, UR41 ;  /* 0x0000002900257c82 */ /* 0x000fe20008000000 */
[----:B------:R-:W-:Y:S01]  /*17b0*/  UMOV UR39, 0x40000040 ;  /* 0x4000004000277882 */ /* 0x000fe20000000000 */
[----:B------:R-:W-:Y:S01]  /*17c0*/  R2UR UR24, R4 ;  /* 0x00000000041872ca */ /* 0x000fe200000e0000 */
[----:B------:R-:W-:Y:S01]  /*17d0*/  UMOV UR32, UR40 ;  /* 0x0000002800207c82 */ /* 0x000fe20008000000 */
[----:B------:R-:W-:Y:S01]  /*17e0*/  UMOV UR33, UR41 ;  /* 0x0000002900217c82 */ /* 0x000fe20008000000 */
[----:B------:R-:W-:Y:S01]  /*17f0*/  UMOV UR35, 0x40000040 ;  /* 0x4000004000237882 */ /* 0x000fe20000000000 */
        /* <DEDUP_REMOVED lines=10> */
[----:B------:R-:W-:Y:S01]  /*18a0*/  UIADD3 UR14, UR24, 0x80, URZ ;  /* 0x00000080180e7890 */ /* 0x000fe2000fffe03f */
[----:B------:R-:W-:Y:S01]  /*18b0*/  HGMMA.64x16x16.F32.BF16 R112, gdesc[UR4], RZ, !UPT, gsb0 ;  /* 0x00200000047079f0 */ /* 0x000fe2000c0018ff */
[----:B------:R-:W-:Y:S01]  /*18c0*/  UIADD3 UR6, UR24, 0x100, URZ ;  /* 0x0000010018067890 */ /* 0x000fe2000fffe03f */
[----:B------:R-:W-:Y:S01]  /*18d0*/  IMAD.IADD R11, R227, 0x1, R80 ;  /* 0x00000001e30b7824 */ /* 0x000fe200078e0250 */
[----:B------:R-:W-:Y:S01]  /*18e0*/  UMOV UR4, UR40 ;  /* 0x0000002800047c82 */ /* 0x000fe20008000000 */
[----:B------:R-:W-:Y:S01]  /*18f0*/  UMOV UR5, UR41 ;  /* 0x0000002900057c82 */ /* 0x000fe20008000000 */
[----:B------:R-:W-:Y:S01]  /*1900*/  UMOV UR7, 0x40000040 ;  /* 0x4000004000077882 */ /* 0x000fe20000000000 */
[----:B------:R-:W-:Y:S01]  /*1910*/  UIADD3 UR10, UR24, 0x180, URZ ;  /* 0x00000180180a7890 */ /* 0x000fe2000fffe03f */
[----:B------:R-:W-:Y:S01]  /*1920*/  IMAD R14, R120, -0xb0, R11 ;  /* 0xffffff50780e7824 */ /* 0x000fe200078e020b */
[----:B------:R-:W-:Y:S01]  /*1930*/  UIADD3 UR38, UR24, 0x200, URZ ;  /* 0x0000020018267890 */ /* 0x000fe2000fffe03f */
[----:B------:R-:W-:Y:S01]  /*1940*/  P2R R20, PR, RZ, 0x1 ;  /* 0x00000001ff147803 */ /* 0x000fe20000000000 */
[----:B------:R-:W-:Y:S01]  /*1950*/  UIADD3 UR34, UR24, 0x280, URZ ;  /* 0x0000028018227890 */ /* 0x000fe2000fffe03f */
[----:B------:R-:W-:Y:S01]  /*1960*/  P2R R82, PR, RZ, 0x2 ;  /* 0x00000002ff527803 */ /* 0x000fe20000000000 */
[----:B------:R-:W-:Y:S01]  /*1970*/  UIADD3 UR30, UR24, 0x300, URZ ;  /* 0x00000300181e7890 */ /* 0x000fe2000fffe03f */
[C---:B------:R-:W-:Y:S01]  /*1980*/  ISETP.GT.AND P2, PT, R14.reuse, RZ, PT ;  /* 0x000000ff0e00720c */ /* 0x040fe20003f44270 */
[----:B------:R-:W-:Y:S01]  /*1990*/  UIADD3 UR22, UR24, 0x380, URZ ;  /* 0x0000038018167890 */ /* 0x000fe2000fffe03f */
[C---:B------:R-:W-:Y:S01]  /*19a0*/  ISETP.GT.AND P3, PT, R14.reuse, 0x1, PT ;  /* 0x000000010e00780c */ /* 0x040fe20003f64270 */
[----:B------:R-:W-:Y:S01]  /*19b0*/  UIADD3 UR18, UR24, 0x400, URZ ;  /* 0x0000040018127890 */ /* 0x000fe2000fffe03f */
[C---:B------:R-:W-:Y:S01]  /*19c0*/  ISETP.GT.AND P4, PT, R14.reuse, 0x8, PT ;  /* 0x000000080e00780c */ /* 0x040fe20003f84270 */
[----:B------:R-:W-:Y:S01]  /*19d0*/  UIADD3 UR26, UR25, 0x2, URZ ;  /* 0x00000002191a7890 */ /* 0x000fe2000fffe03f */
[C---:B------:R-:W-:Y:S01]  /*19e0*/  ISETP.GT.AND P5, PT, R14.reuse, 0x9, PT ;  /* 0x000000090e00780c */ /* 0x040fe20003fa4270 */
[----:B------:R-:W-:Y:S01]  /*19f0*/  UIADD3 UR42, UR24, 0xa00, URZ ;  /* 0x00000a00182a7890 */ /* 0x000fe2000fffe03f */
[C---:B------:R-:W-:Y:S01]  /*1a00*/  ISETP.GT.AND P6, PT, R14.reuse, 0x61, PT ;  /* 0x000000610e00780c */ /* 0x040fe20003fc4270 */
[----:B------:R-:W-:Y:S01]  /*1a10*/  UMOV UR43, 0x40000040 ;  /* 0x40000040002b7882 */ /* 0x000fe20000000000 */
[----:B------:R-:W-:Y:S01]  /*1a20*/  UIADD3 UR46, UR24, 0xa02, URZ ;  /* 0x00000a02182e7890 */ /* 0x000fe2000fffe03f */
[C---:B------:R-:W-:Y:S01]  /*1a30*/  ISETP.GT.AND P0, PT, R14.reuse, 0x90, PT ;  /* 0x000000900e00780c */ /* 0x040fe20003f04270 */
[----:B------:R-:W-:Y:S01]  /*1a40*/  UMOV UR47, 0x40000040 ;  /* 0x40000040002f7882 */ /* 0x000fe20000000000 */
[----:B------:R-:W-:Y:S01]  /*1a50*/  UIADD3 UR50, UR24, 0x684, URZ ;  /* 0x0000068418327890 */ /* 0x000fe2000fffe03f */
[----:B------:R-:W-:Y:S01]  /*1a60*/  ISETP.GT.AND P1, PT, R14, 0x89, PT ;  /* 0x000000890e00780c */ /* 0x000fe20003f24270 */
[----:B------:R-:W-:Y:S01]  /*1a70*/  UMOV UR51, 0x40000040 ;  /* 0x4000004000337882 */ /* 0x000fe20000000000 */
[----:B------:R-:W-:-:S02]  /*1a80*/  IMAD.MOV.U32 R86, RZ, RZ, R87 ;  /* 0x000000ffff567224 */ /* 0x000fc400078e0057 */
[----:B------:R-:W-:Y:S01]  /*1a90*/  IMAD.MOV.U32 R84, RZ, RZ, R87 ;  /* 0x000000ffff547224 */ /* 0x000fe200078e0057 */
        /* <DEDUP_REMOVED lines=516> */
[C---:B------:R-:W-:Y:S02]  /*3ae0*/  ISETP.GT.AND P2, PT, R14.reuse, 0x10, PT ;  /* 0x000000100e00780c */ /* 0x040fe40003f44270 */
[----:B------:R-:W-:Y:S02]  /*3af0*/  FMNMX.FTZ R10, R123, R10, !PT ;  /* 0x0000000a7b0a7209 */ /* 0x000fe40007810000 */
[----:B------:R-:W-:Y:S02]  /*3b00*/  FSEL R115, R115, -INF , P3 ;  /* 0xff80000073737808 */ /* 0x000fe40001800000 */
[----:B------:R-:W-:Y:S02]  /*3b10*/  ISETP.GT.AND P3, PT, R14, 0x11, PT ;  /* 0x000000110e00780c */ /* 0x000fe40003f64270 */
[----:B------:R-:W-:-:S02]  /*3b20*/  FMNMX.FTZ R10, R117, R10, !PT ;  /* 0x0000000a750a7209 */ /* 0x000fc40007810000 */
[----:B------:R-:W-:Y:S02]  /*3b30*/  FSEL R15, R118, -INF , P4 ;  /* 0xff800000760f7808 */ /* 0x000fe40002000000 */
[C---:B------:R-:W-:Y:S02]  /*3b40*/  ISETP.GT.AND P4, PT, R14.reuse, 0x18, PT ;  /* 0x000000180e00780c */ /* 0x040fe40003f84270 */
        /* <DEDUP_REMOVED lines=14> */
[C---:B------:R-:W-:Y:S02]  /*3c30*/  ISETP.GT.AND P2, PT, R14.reuse, 0x20, PT ;  /* 0x000000200e00780c */ /* 0x040fe40003f44270 */
[----:B------:R-:W-:Y:S02]  /*3c40*/  FMNMX.FTZ R10, R127, R10, !PT ;  /* 0x0000000a7f0a7209 */ /* 0x000fe40007810000 */
[----:B------:R-:W-:Y:S02]  /*3c50*/  FSEL R107, R107, -INF , P3 ;  /* 0xff8000006b6b7808 */ /* 0x000fe40001800000 */
[----:B------:R-:W-:Y:S02]  /*3c60*/  ISETP.GT.AND P3, PT, R14, 0x21, PT ;  /* 0x000000210e00780c */ /* 0x000fe40003f64270 */
[----:B------:R-:W-:Y:S02]  /*3c70*/  FMNMX.FTZ R10, R109, R10, !PT ;  /* 0x0000000a6d0a7209 */ /* 0x000fe40007810000 */
[----:B------:R-:W-:-:S02]  /*3c80*/  FSEL R81, R110, -INF , P4 ;  /* 0xff8000006e517808 */ /* 0x000fc40002000000 */
[C---:B------:R-:W-:Y:S02]  /*3c90*/  ISETP.GT.AND P4, PT, R14.reuse, 0x28, PT ;  /* 0x000000280e00780c */ /* 0x040fe40003f84270 */
        /* <DEDUP_REMOVED lines=17> */
[----:B------:R-:W-:Y:S02]  /*3db0*/  ISETP.GT.AND P3, PT, R14, 0x31, PT ;  /* 0x000000310e00780c */ /* 0x000fe40003f64270 */
        /* <DEDUP_REMOVED lines=17> */
[C---:B------:R-:W-:Y:S02]  /*3ed0*/  ISETP.GT.AND P2, PT, R14.reuse, 0x40, PT ;  /* 0x000000400e00780c */ /* 0x040fe40003f44270 */
[----:B------:R-:W-:Y:S02]  /*3ee0*/  FMNMX.FTZ R10, R145, R10, !PT ;  /* 0x0000000a910a7209 */ /* 0x000fe40007810000 */
[----:B------:R-:W-:Y:S02]  /*3ef0*/  FSEL R91, R91, -INF , P3 ;  /* 0xff8000005b5b7808 */ /* 0x000fe40001800000 */
[----:B------:R-:W-:-:S02]  /*3f00*/  ISETP.GT.AND P3, PT, R14, 0x41, PT ;  /* 0x000000410e00780c */ /* 0x000fc40003f64270 */
[----:B------:R-:W-:Y:S02]  /*3f10*/  FMNMX.FTZ R10, R141, R10, !PT ;  /* 0x0000000a8d0a7209 */ /* 0x000fe40007810000 */
[----:B------:R-:W-:Y:S02]  /*3f20*/  FSEL R101, R94, -INF , P4 ;  /* 0xff8000005e657808 */ /* 0x000fe40002000000 */
[C---:B------:R-:W-:Y:S02]  /*3f30*/  ISETP.GT.AND P4, PT, R14.reuse, 0x48, PT ;  /* 0x000000480e00780c */ /* 0x040fe40003f84270 */
[----:B------:R-:W-:Y:S02]  /*3f40*/  FSEL R95, R95, -INF , P5 ;  /* 0xff8000005f5f7808 */ /* 0x000fe40002800000 */
[----:B------:R-:W-:Y:S01]  /*3f50*/  ISETP.GT.AND P5, PT, R14, 0x49, PT ;  /* 0x000000490e00780c */ /* 0x000fe20003fa4270 */
[----:B------:R-:W-:Y:S02]  /*3f60*/  WARPGROUP.DEPBAR.LE gsb0, 0x0 ;  /* 0x00008000000079c5 */ /* 0x000fe40000010000 */
[----:B------:R-:W-:Y:S01]  /*3f70*/  WARPGROUP.ARRIVE ;  /* 0x00000000000079c5 */ /* 0x000fe20000000000 */
[----:B------:R-:W-:Y:S01]  /*3f80*/  FSEL R169, R72, -INF , P2 ;  /* 0xff80000048a97808 */ /* 0x000fe20001000000 */
[----:B------:R-:W-:Y:S01]  /*3f90*/  IMAD.MOV.U32 R72, RZ, RZ, R87 ;  /* 0x000000ffff487224 */ /* 0x000fe200078e0057 */
[----:B------:R-:W-:-:S02]  /*3fa0*/  FSEL R161, R73, -INF , P3 ;  /* 0xff80000049a17808 */ /* 0x000fc40001800000 */
[----:B------:R-:W-:Y:S01]  /*3fb0*/  FMNMX.FTZ R10, R169, R10, !PT ;  /* 0x0000000aa90a7209 */ /* 0x000fe20007810000 */
[----:B------:R-:W-:Y:S01]  /*3fc0*/  HGMMA.64x16x16.F32.BF16 R64, gdesc[UR20], R64, gsb0 ;  /* 0x00200000144079f0 */ /* 0x000fe20008001840 */
[----:B------:R-:W-:Y:S01]  /*3fd0*/  UIADD3 UR22, UR24, 0x886, URZ ;  /* 0x0000088618167890 */ /* 0x000fe2000fffe03f */
[----:B------:R-:W-:Y:S01]  /*3fe0*/  FSEL R167, R76, -INF , P4 ;  /* 0xff8000004ca77808 */ /* 0x000fe20002000000 */
[----:B------:R-:W-:Y:S01]  /*3ff0*/  UMOV UR23, 0x40000040 ;  /* 0x4000004000177882 */ /* 0x000fe20000000000 */
[----:B------:R-:W-:Y:S01]  /*4000*/  FMNMX.FTZ R10, R161, R10, !PT ;  /* 0x0000000aa10a7209 */ /* 0x000fe20007810000 */
[--C-:B------:R-:W-:Y:S01]  /*4010*/  IMAD.MOV.U32 R76, RZ, RZ, R87.reuse ;  /* 0x000000ffff4c7224 */ /* 0x100fe200078e0057 */
[----:B------:R-:W-:Y:S01]  /*4020*/  FSEL R93, R74, -INF , P2 ;  /* 0xff8000004a5d7808 */ /* 0x000fe20001000000 */
[----:B------:R-:W-:Y:S01]  /*4030*/  IMAD.MOV.U32 R74, RZ, RZ, R87 ;  /* 0x000000ffff4a7224 */ /* 0x000fe200078e0057 */
[----:B------:R-:W-:Y:S02]  /*4040*/  ISETP.GT.AND P2, PT, R14, 0x50, PT ;  /* 0x000000500e00780c */ /* 0x000fe40003f44270 */
[----:B------:R-:W-:-:S02]  /*4050*/  FSEL R155, R77, -INF , P5 ;  /* 0xff8000004d9b7808 */ /* 0x000fc40002800000 */
[----:B------:R-:W-:Y:S02]  /*4060*/  FMNMX.FTZ R10, R167, R10, !PT ;  /* 0x0000000aa70a7209 */ /* 0x000fe40007810000 */
[----:B------:R-:W-:Y:S02]  /*4070*/  FSEL R75, R75, -INF , P3 ;  /* 0xff8000004b4b7808 */ /* 0x000fe40001800000 */
[----:B------:R-:W-:Y:S02]  /*4080*/  FSEL R79, R79, -INF , P5 ;  /* 0xff8000004f4f7808 */ /* 0x000fe40002800000 */
[C---:B------:R-:W-:Y:S02]  /*4090*/  ISETP.GT.AND P3, PT, R14.reuse, 0x51, PT ;  /* 0x000000510e00780c */ /* 0x040fe40003f64270 */
[----:B------:R-:W-:Y:S02]  /*40a0*/  FMNMX.FTZ R10, R155, R10, !PT ;  /* 0x0000000a9b0a7209 */ /* 0x000fe40007810000 */
[----:B------:R-:W-:-:S02]  /*40b0*/  ISETP.GT.AND P5, PT, R14, 0x59, PT ;  /* 0x000000590e00780c */ /* 0x000fc40003fa4270 */
[----:B------:R-:W-:Y:S01]  /*40c0*/  FSEL R73, R78, -INF , P4 ;  /* 0xff8000004e497808 */ /* 0x000fe20002000000 */
[--C-:B------:R-:W-:Y:S01]  /*40d0*/  IMAD.MOV.U32 R78, RZ, RZ, R87.reuse ;  /* 0x000000ffff4e7224 */ /* 0x100fe200078e0057 */
[----:B------:R-:W-:Y:S01]  /*40e0*/  ISETP.GT.AND P4, PT, R14, 0x58, PT ;  /* 0x000000580e00780c */ /* 0x000fe20003f84270 */
[----:B------:R-:W-:Y:S02]  /*40f0*/  WARPGROUP.DEPBAR.LE gsb0, 0x0 ;  /* 0x00008000000079c5 */ /* 0x000fe40000010000 */
[----:B------:R-:W-:Y:S01]  /*4100*/  WARPGROUP.ARRIVE ;  /* 0x00000000000079c5 */ /* 0x000fe20000000000 */
[----:B------:R-:W-:Y:S01]  /*4110*/  FSEL R77, R66, -INF , P2 ;  /* 0xff800000424d7808 */ /* 0x000fe20001000000 */
[--C-:B------:R-:W-:Y:S01]  /*4120*/  IMAD.MOV.U32 R66, RZ, RZ, R87.reuse ;  /* 0x000000ffff427224 */ /* 0x100fe200078e0057 */
[----:B------:R-:W-:Y:S01]  /*4130*/  FSEL R181, R64, -INF , P2 ;  /* 0xff80000040b57808 */ /* 0x000fe20001000000 */
[----:B------:R-:W-:Y:S01]  /*4140*/  IMAD.MOV.U32 R64, RZ, RZ, R87 ;  /* 0x000000ffff407224 */ /* 0x000fe200078e0057 */
[----:B------:R-:W-:Y:S01]  /*4150*/  ISETP.GT.AND P2, PT, R14, 0x60, PT ;  /* 0x000000600e00780c */ /* 0x000fe20003f44270 */
        /* <DEDUP_REMOVED lines=8> */
[----:B------:R-:W-:Y:S01]  /*41e0*/  FSEL R175, R68, -INF , P4 ;  /* 0xff80000044af7808 */ /* 0x000fe20002000000 */
[----:B------:R-:W-:Y:S01]  /*41f0*/  IMAD.MOV.U32 R68, RZ, RZ, R87 ;  /* 0x000000ffff447224 */ /* 0x000fe200078e0057 */
[----:B------:R-:W-:Y:S02]  /*4200*/  FMNMX.FTZ R10, R177, R10, !PT ;  /* 0x0000000ab10a7209 */ /* 0x000fe40007810000 */
[----:B------:R-:W-:-:S02]  /*4210*/  FSEL R67, R67, -INF , P3 ;  /* 0xff80000043437808 */ /* 0x000fc40001800000 */
[----:B------:R-:W-:Y:S02]  /*4220*/  FMNMX.FTZ R10, R175, R10, !PT ;  /* 0x0000000aaf0a7209 */ /* 0x000fe40007810000 */
[----:B------:R-:W-:Y:S02]  /*4230*/  ISETP.GT.AND P3, PT, R14, 0x70, PT ;  /* 0x000000700e00780c */ /* 0x000fe40003f64270 */
[----:B------:R-:W-:Y:S02]  /*4240*/  FMNMX.FTZ R10, R171, R10, !PT ;  /* 0x0000000aab0a7209 */ /* 0x000fe40007810000 */
[----:B------:R-:W-:Y:S01]  /*4250*/  FSEL R65, R70, -INF , P4 ;  /* 0xff80000046417808 */ /* 0x000fe20002000000 */
[----:B------:R-:W-:Y:S01]  /*4260*/  IMAD.MOV.U32 R70, RZ, RZ, R87 ;  /* 0x000000ffff467224 */ /* 0x000fe200078e0057 */
[----:B------:R-:W-:Y:S01]  /*4270*/  ISETP.GT.AND P4, PT, R14, 0x69, PT ;  /* 0x000000690e00780c */ /* 0x000fe20003f84270 */
[----:B------:R-:W-:Y:S02]  /*4280*/  WARPGROUP.DEPBAR.LE gsb0, 0x0 ;  /* 0x00008000000079c5 */ /* 0x000fe40000010000 */
[----:B------:R-:W-:Y:S01]  /*4290*/  WARPGROUP.ARRIVE ;  /* 0x00000000000079c5 */ /* 0x000fe20000000000 */
[----:B------:R-:W-:-:S02]  /*42a0*/  FSEL R165, R57, -INF , P6 ;  /* 0xff80000039a57808 */ /* 0x000fc40003000000 */
[----:B------:R-:W-:Y:S02]  /*42b0*/  FSEL R173, R56, -INF , P2 ;  /* 0xff80000038ad7808 */ /* 0x000fe40001000000 */
[----:B------:R-:W-:Y:S01]  /*42c0*/  FSEL R57, R58, -INF , P2 ;  /* 0xff8000003a397808 */ /* 0x000fe20001000000 */
[----:B------:R-:W-:Y:S01]  /*42d0*/  HGMMA.64x16x16.F32.BF16 R48, gdesc[UR20], R48, gsb0 ;  /* 0x00200000143079f0 */ /* 0x000fe20008001830 */
[----:B------:R-:W-:Y:S01]  /*42e0*/  UIADD3 UR22, UR24, 0x986, URZ ;  /* 0x0000098618167890 */ /* 0x000fe2000fffe03f */
[----:B------:R-:W-:Y:S01]  /*42f0*/  ISETP.GT.AND P2, PT, R14, 0x71, PT ;  /* 0x000000710e00780c */ /* 0x000fe20003f44270 */
[----:B------:R-:W-:Y:S01]  /*4300*/  UMOV UR23, 0x40000040 ;  /* 0x4000004000177882 */ /* 0x000fe20000000000 */
[----:B------:R-:W-:Y:S02]  /*4310*/  FSEL R159, R60, -INF , P5 ;  /* 0xff8000003c9f7808 */ /* 0x000fe40002800000 */
[----:B------:R-:W-:Y:S02]  /*4320*/  FSEL R59, R59, -INF , P6 ;  /* 0xff8000003b3b7808 */ /* 0x000fe40003000000 */
[----:B------:R-:W-:-:S02]  /*4330*/  ISETP.GT.AND P6, PT, R14, 0x78, PT ;  /* 0x000000780e00780c */ /* 0x000fc40003fc4270 */
[----:B------:R-:W-:Y:S02]  /*4340*/  FMNMX.FTZ R10, R173, R10, !PT ;  /* 0x0000000aad0a7209 */ /* 0x000fe40007810000 */
[----:B------:R-:W-:Y:S02]  /*4350*/  FSEL R153, R61, -INF , P4 ;  /* 0xff8000003d997808 */ /* 0x000fe40002000000 */
[----:B------:R-:W-:Y:S02]  /*4360*/  FMNMX.FTZ R10, R165, R10, !PT ;  /* 0x0000000aa50a7209 */ /* 0x000fe40007810000 */
[----:B------:R-:W-:Y:S02]  /*4370*/  FSEL R63, R63, -INF , P4 ;  /* 0xff8000003f3f7808 */ /* 0x000fe40002000000 */
[----:B------:R-:W-:Y:S02]  /*4380*/  FMNMX.FTZ R10, R159, R10, !PT ;  /* 0x0000000a9f0a7209 */ /* 0x000fe40007810000 */
[----:B------:R-:W-:-:S02]  /*4390*/  ISETP.GT.AND P4, PT, R14, 0x80, PT ;  /* 0x000000800e00780c */ /* 0x000fc40003f84270 */
[----:B------:R-:W-:Y:S01]  /*43a0*/  FMNMX.FTZ R10, R153, R10, !PT ;  /* 0x0000000a990a7209 */ /* 0x000fe20007810000 */
[----:B------:R-:W-:Y:S02]  /*43b0*/  WARPGROUP.DEPBAR.LE gsb0, 0x0 ;  /* 0x00008000000079c5 */ /* 0x000fe40000010000 */
[----:B------:R-:W-:Y:S01]  /*43c0*/  WARPGROUP.ARRIVE ;  /* 0x00000000000079c5 */ /* 0x000fe20000000000 */
[----:B------:R-:W-:Y:S02]  /*43d0*/  FSEL R89, R49, -INF , P2 ;  /* 0xff80000031597808 */ /* 0x000fe40001000000 */
[----:B------:R-:W-:Y:S02]  /*43e0*/  FSEL R49, R62, -INF , P5 ;  /* 0xff8000003e317808 */ /* 0x000fe40002800000 */
[----:B------:R-:W-:Y:S01]  /*43f0*/  ISETP.GT.AND P5, PT, R14, 0x79, PT ;  /* 0x000000790e00780c */ /* 0x000fe20003fa4270 */
[----:B------:R-:W-:Y:S01]  /*4400*/  HGMMA.64x16x16.F32.BF16 R40, gdesc[UR20], R40, gsb0 ;  /* 0x00200000142879f0 */ /* 0x000fe20008001828 */
[----:B------:R-:W-:Y:S01]  /*4410*/  UMOV UR22, UR6 ;  /* 0x0000000600167c82 */ /* 0x000fe20008000000 */
[----:B------:R-:W-:Y:S01]  /*4420*/  UMOV UR23, 0x40000040 ;  /* 0x4000004000177882 */ /* 0x000fe20000000000 */
[----:B------:R-:W-:Y:S01]  /*4430*/  FSEL R143, R53, -INF , P5 ;  /* 0xff800000358f7808 */ /* 0x000fe20002800000 */
[----:B------:R-:W-:Y:S01]  /*4440*/  ULDC UR6, c[0x0][0x988] ;  /* 0x0002620000067ab9 */ /* 0x000fe20000000800 */
[----:B------:R-:W-:-:S02]  /*4450*/  FSEL R135, R48, -INF , P3 ;  /* 0xff80000030877808 */ /* 0x000fc40001800000 */
[----:B------:R-:W-:Y:S02]  /*4460*/  FSEL R53, R50, -INF , P3 ;  /* 0xff80000032357808 */ /* 0x000fe40001800000 */
[----:B------:R-:W-:Y:S02]  /*4470*/  ISETP.GT.AND P3, PT, R14, 0x81, PT ;  /* 0x000000810e00780c */ /* 0x000fe40003f64270 */
[----:B------:R-:W-:Y:S02]  /*4480*/  FSEL R133, R52, -INF , P6 ;  /* 0xff80000034857808 */ /* 0x000fe40003000000 */
[----:B------:R-:W-:Y:S02]  /*4490*/  FMNMX.FTZ R10, R135, R10, !PT ;  /* 0x0000000a870a7209 */ /* 0x000fe40007810000 */
[----:B------:R-:W-:Y:S02]  /*44a0*/  FSEL R51, R51, -INF , P2 ;  /* 0xff80000033337808 */ /* 0x000fe40001000000 */
[----:B------:R-:W-:-:S02]  /*44b0*/  FMNMX.FTZ R10, R89, R10, !PT ;  /* 0x0000000a590a7209 */ /* 0x000fc40007810000 */
[C---:B------:R-:W-:Y:S02]  /*44c0*/  ISETP.GT.AND P2, PT, R14.reuse, 0x88, PT ;  /* 0x000000880e00780c */ /* 0x040fe40003f44270 */
[----:B------:R-:W-:Y:S02]  /*44d0*/  FMNMX.FTZ R10, R133, R10, !PT ;  /* 0x0000000a850a7209 */ /* 0x000fe40007810000 */
[----:B------:R-:W-:Y:S02]  /*44e0*/  FSEL R55, R55, -INF , P5 ;  /* 0xff80000037377808 */ /* 0x000fe40002800000 */
[----:B------:R-:W-:Y:S02]  /*44f0*/  FMNMX.FTZ R10, R143, R10, !PT ;  /* 0x0000000a8f0a7209 */ /* 0x000fe40007810000 */
        /* <DEDUP_REMOVED lines=10> */
[----:B------:R-:W-:Y:S02]  /*45a0*/  FSEL R163, R44, -INF , P2 ;  /* 0xff8000002ca37808 */ /* 0x000fe40001000000 */
[----:B------:R-:W-:Y:S02]  /*45b0*/  FMNMX.FTZ R10, R149, R10, !PT ;  /* 0x0000000a950a7209 */ /* 0x000fe40007810000 */
[----:B------:R-:W-:-:S02]  /*45c0*/  FSEL R179, R45, -INF , P1 ;  /* 0xff8000002db37808 */ /* 0x000fc40000800000 */
[----:B------:R-:W-:Y:S02]  /*45d0*/  FMNMX.FTZ R10, R157, R10, !PT ;  /* 0x0000000a9d0a7209 */ /* 0x000fe40007810000 */
[C---:B------:R-:W-:Y:S02]  /*45e0*/  ISETP.GT.AND P1, PT, R14.reuse, 0x91, PT ;  /* 0x000000910e00780c */ /* 0x040fe40003f24270 */
[----:B------:R-:W-:Y:S02]  /*45f0*/  FMNMX.FTZ R10, R163, R10, !PT ;  /* 0x0000000aa30a7209 */ /* 0x000fe40007810000 */
[----:B------:R-:W-:Y:S02]  /*4600*/  FSEL R43, R43, -INF , P3 ;  /* 0xff8000002b2b7808 */ /* 0x000fe40001800000 */
[----:B------:R-:W-:Y:S02]  /*4610*/  FMNMX.FTZ R10, R179, R10, !PT ;  /* 0x0000000ab30a7209 */ /* 0x000fe40007810000 */
[----:B------:R-:W-:-:S02]  /*4620*/  ISETP.GT.AND P3, PT, R14, 0xa0, PT ;  /* 0x000000a00e00780c */ /* 0x000fc40003f64270 */
[----:B------:R-:W-:Y:S02]  /*4630*/  FSEL R45, R42, -INF , P4 ;  /* 0xff8000002a2d7808 */ /* 0x000fe40002000000 */
[----:B------:R-:W-:Y:S02]  /*4640*/  ISETP.GT.AND P4, PT, R14, 0xa1, PT ;  /* 0x000000a10e00780c */ /* 0x000fe40003f84270 */
[----:B------:R-:W-:Y:S01]  /*4650*/  P2R R40, PR, RZ, 0x2 ;  /* 0x00000002ff287803 */ /* 0x000fe20000000000 */
[----:B------:R-:W-:Y:S02]  /*4660*/  WARPGROUP.DEPBAR.LE gsb0, 0x0 ;  /* 0x00008000000079c5 */ /* 0x000fe40000010000 */
[----:B------:R-:W-:Y:S01]  /*4670*/  WARPGROUP.ARRIVE ;  /* 0x00000000000079c5 */ /* 0x000fe20000000000 */
[----:B------:R-:W-:Y:S02]  /*4680*/  FSEL R183, R32, -INF , P0 ;  /* 0xff80000020b77808 */ /* 0x000fe40000000000 */
[----:B------:R-:W-:-:S02]  /*4690*/  ISETP.GT.AND P0, PT, R14, 0x98, PT ;  /* 0x000000980e00780c */ /* 0x000fc40003f04270 */
[----:B------:R-:W-:Y:S01]  /*46a0*/  FSEL R185, R33, -INF , P1 ;  /* 0xff80000021b97808 */ /* 0x000fe20000800000 */
[----:B------:R-:W-:Y:S01]  /*46b0*/  HGMMA.64x16x16.F32.BF16 R24, gdesc[UR20], R24, gsb0 ;  /* 0x00200000141879f0 */ /* 0x000fe20008001818 */
[----:B------:R-:W-:Y:S02]  /*46c0*/  FSEL R187, R36, -INF , P0 ;  /* 0xff80000024bb7808 */ /* 0x000fe40000000000 */
[----:B------:R-:W-:Y:S02]  /*46d0*/  P2R R36, PR, RZ, 0x1 ;  /* 0x00000001ff247803 */ /* 0x000fe40000000000 */
[----:B------:R-:W-:Y:S02]  /*46e0*/  ISETP.GT.AND P0, PT, R14, 0x89, PT ;  /* 0x000000890e00780c */ /* 0x000fe40003f04270 */
[----:B------:R-:W-:Y:S02]  /*46f0*/  FMNMX.FTZ R10, R183, R10, !PT ;  /* 0x0000000ab70a7209 */ /* 0x000fe40007810000 */
[----:B------:R-:W-:-:S02]  /*4700*/  FSEL R47, R47, -INF , P0 ;  /* 0xff8000002f2f7808 */ /* 0x000fc40000000000 */
[----:B------:R-:W-:Y:S02]  /*4710*/  ISETP.NE.AND P0, PT, R36, RZ, PT ;  /* 0x000000ff2400720c */ /* 0x000fe40003f05270 */
[----:B------:R-:W-:Y:S02]  /*4720*/  FSEL R33, R46, -INF , P2 ;  /* 0xff8000002e217808 */ /* 0x000fe40001000000 */
[----:B------:R-:W-:Y:S02]  /*4730*/  ISETP.GT.AND P2, PT, R14, 0x99, PT ;  /* 0x000000990e00780c */ /* 0x000fe40003f44270 */
[----:B------:R-:W-:Y:S02]  /*4740*/  FMNMX.FTZ R10, R185, R10, !PT ;  /* 0x0000000ab90a7209 */ /* 0x000fe40007810000 */
[----:B------:R-:W-:Y:S02]  /*4750*/  FSEL R189, R37, -INF , P2 ;  /* 0xff80000025bd7808 */ /* 0x000fe40001000000 */
[----:B------:R-:W-:-:S02]  /*4760*/  FMNMX.FTZ R10, R187, R10, !PT ;  /* 0x0000000abb0a7209 */ /* 0x000fc40007810000 */
[----:B------:R-:W-:Y:S02]  /*4770*/  P2R R32, PR, RZ, 0x4 ;  /* 0x00000004ff207803 */ /* 0x000fe40000000000 */
[----:B------:R-:W-:Y:S02]  /*4780*/  FMNMX.FTZ R10, R189, R10, !PT ;  /* 0x0000000abd0a7209 */ /* 0x000fe40007810000 */
[----:B------:R-:W-:Y:S01]  /*4790*/  ISETP.GT.AND P1, PT, R14, 0x90, PT ;  /* 0x000000900e00780c */ /* 0x000fe20003f24270 */
[----:B------:R-:W-:Y:S02]  /*47a0*/  WARPGROUP.DEPBAR.LE gsb0, 0x0 ;  /* 0x00008000000079c5 */ /* 0x000fe40000010000 */
[----:B------:R-:W-:Y:S02]  /*47b0*/  FSEL R197, R29, -INF , P6 ;  /* 0xff8000001dc57808 */ /* 0x000fe40003000000 */
[----:B------:R-:W-:Y:S02]  /*47c0*/  FSEL R29, R38, -INF , P0 ;  /* 0xff800000261d7808 */ /* 0x000fe40000000000 */
[----:B------:R-:W-:-:S02]  /*47d0*/  ISETP.NE.AND P0, PT, R20, RZ, PT ;  /* 0x000000ff1400720c */ /* 0x000fc40003f05270 */
[----:B------:R-:W-:Y:S02]  /*47e0*/  FMNMX.FTZ R20, R13, R115, !PT ;  /* 0x000000730d147209 */ /* 0x000fe40007810000 */
[----:B------:R-:W-:Y:S02]  /*47f0*/  FSEL R191, R24, -INF , P3 ;  /* 0xff80000018bf7808 */ /* 0x000fe40001800000 */
[----:B------:R-:W-:Y:S02]  /*4800*/  FMNMX.FTZ R20, R15, R20, !PT ;  /* 0x000000140f147209 */ /* 0x000fe40007810000 */
[----:B------:R-:W-:Y:S02]  /*4810*/  FSEL R195, R25, -INF , P4 ;  /* 0xff80000019c37808 */ /* 0x000fe40002000000 */
[----:B------:R-:W-:Y:S02]  /*4820*/  FMNMX.FTZ R20, R119, R20, !PT ;  /* 0x0000001477147209 */ /* 0x000fe40007810000 */
[----:B------:R-:W-:-:S02]  /*4830*/  FMNMX.FTZ R10, R191, R10, !PT ;  /* 0x0000000abf0a7209 */ /* 0x000fc40007810000 */
[----:B------:R-:W-:Y:S02]  /*4840*/  FMNMX.FTZ R20, R21, R20, !PT ;  /* 0x0000001415147209 */ /* 0x000fe40007810000 */
[----:B------:R-:W-:Y:S02]  /*4850*/  FSEL R193, R28, -INF , P5 ;  /* 0xff8000001cc17808 */ /* 0x000fe40002800000 */
[----:B------:R-:W-:Y:S02]  /*4860*/  FMNMX.FTZ R20, R107, R20, !PT ;  /* 0x000000146b147209 */ /* 0x000fe40007810000 */
[----:B------:R-:W-:Y:S02]  /*4870*/  FMNMX.FTZ R10, R195, R10, !PT ;  /* 0x0000000ac30a7209 */ /* 0x000fe40007810000 */
[----:B------:R-:W-:Y:S02]  /*4880*/  FMNMX.FTZ R20, R81, R20, !PT ;  /* 0x0000001451147209 */ /* 0x000fe40007810000 */
[----:B------:R-:W-:-:S02]  /*4890*/  FMNMX.FTZ R10, R193, R10, !PT ;  /* 0x0000000ac10a7209 */ /* 0x000fc40007810000 */
[----:B------:R-:W-:Y:S02]  /*48a0*/  FMNMX.FTZ R20, R111, R20, !PT ;  /* 0x000000146f147209 */ /* 0x000fe40007810000 */
[----:B------:R-:W-:Y:S01]  /*48b0*/  FMNMX.FTZ R24, R197, R10, !PT ;  /* 0x0000000ac5187209 */ /* 0x000fe20007810000 */
[----:B------:R-:W-:Y:S01]  /*48c0*/  IMAD.U32 R10, RZ, RZ, UR6 ;  /* 0x00000006ff0a7e24 */ /* 0x000fe2000f8e00ff */
[----:B------:R-:W-:-:S03]  /*48d0*/  FMNMX.FTZ R20, R83, R20, !PT ;  /* 0x0000001453147209 */ /* 0x000fc60007810000 */
[----:B------:R-:W0:Y:S01]  /*48e0*/  SHFL.BFLY PT, R11, R24, 0x2, 0x1f ;  /* 0x0c401f00180b7f89 */ /* 0x000e2200000e0000 */
[----:B------:R-:W-:-:S04]  /*48f0*/  FMNMX.FTZ R20, R99, R20, !PT ;  /* 0x0000001463147209 */ /* 0x000fc80007810000 */
[----:B------:R-:W-:-:S04]  /*4900*/  FMNMX.FTZ R20, R85, R20, !PT ;  /* 0x0000001455147209 */ /* 0x000fc80007810000 */
[----:B------:R-:W-:-:S04]  /*4910*/  FMNMX.FTZ R20, R103, R20, !PT ;  /* 0x0000001467147209 */ /* 0x000fc80007810000 */
[----:B------:R-:W-:-:S04]  /*4920*/  FMNMX.FTZ R20, R97, R20, !PT ;  /* 0x0000001461147209 */ /* 0x000fc80007810000 */
[----:B------:R-:W-:-:S04]  /*4930*/  FMNMX.FTZ R20, R91, R20, !PT ;  /* 0x000000145b147209 */ /* 0x000fc80007810000 */
[----:B------:R-:W-:Y:S02]  /*4940*/  FMNMX.FTZ R20, R101, R20, !PT ;  /* 0x0000001465147209 */ /* 0x000fe40007810000 */
[----:B0-----:R-:W-:Y:S02]  /*4950*/  FMNMX.FTZ R28, R24, R11, !PT ;  /* 0x0000000b181c7209 */ /* 0x001fe40007810000 */
        /* <DEDUP_REMOVED lines=9> */
[----:B------:R-:W-:Y:S02]  /*49f0*/  FMNMX.FTZ R20, R65, R20, !PT ;  /* 0x0000001441147209 */ /* 0x000fe40007810000 */
[C---:B------:R-:W-:Y:S01]  /*4a00*/  FSETP.NEU.FTZ.AND P2, PT, R11.reuse, -INF , PT ;  /* 0xff8000000b00780b */ /* 0x040fe20003f5d000 */
[----:B------:R-:W-:Y:S01]  /*4a10*/  FMUL.FTZ R25, R11, R10 ;  /* 0x0000000a0b197220 */ /* 0x000fe20000410000 */
[----:B------:R-:W-:-:S04]  /*4a20*/  FMNMX.FTZ R20, R71, R20, !PT ;  /* 0x0000001447147209 */ /* 0x000fc80007810000 */
[----:B------:R-:W-:Y:S02]  /*4a30*/  FMNMX.FTZ R20, R57, R20, !PT ;  /* 0x0000001439147209 */ /* 0x000fe40007810000 */
[----:B------:R-:W-:Y:S02]  /*4a40*/  FSEL R14, R25, RZ, P2 ;  /* 0x000000ff190e7208 */ /* 0x000fe40001000000 */
[----:B------:R-:W-:Y:S02]  /*4a50*/  FMNMX.FTZ R20, R59, R20, !PT ;  /* 0x000000143b147209 */ /* 0x000fe40007810000 */
        /* <DEDUP_REMOVED lines=19> */
[--C-:B------:R-:W-:Y:S01]  /*4b90*/  FFMA.FTZ R178, R123, R10, -R14.reuse ;  /* 0x0000000a7bb27223 */ /* 0x100fe2000001080e */
[----:B------:R-:W-:Y:S01]  /*4ba0*/  FSEL R139, R26, -INF , P3 ;  /* 0xff8000001a8b7808 */ /* 0x000fe20001800000 */
[----:B------:R-:W-:Y:S01]  /*4bb0*/  MUFU.EX2 R176, R176 ;  /* 0x000000b000b07308 */ /* 0x000fe20000000800 */
[----:B------:R-:W-:Y:S01]  /*4bc0*/  FMNMX.FTZ R20, R55, R20, !PT ;  /* 0x0000001437147209 */ /* 0x000fe20007810000 */
[-CC-:B------:R-:W-:Y:S01]  /*4bd0*/  FFMA.FTZ R61, R117, R10.reuse, -R14.reuse ;  /* 0x0000000a753d7223 */ /* 0x180fe2000001080e */
[----:B------:R-:W-:Y:S01]  /*4be0*/  FSEL R135, R27, -INF , P4 ;  /* 0xff8000001b877808 */ /* 0x000fe20002000000 */
[--C-:B------:R-:W-:Y:S01]  /*4bf0*/  FFMA.FTZ R27, R89, R10, -R14.reuse ;  /* 0x0000000a591b7223 */ /* 0x100fe2000001080e */
[----:B------:R-:W-:Y:S01]  /*4c00*/  FMNMX.FTZ R20, R45, R20, !PT ;  /* 0x000000142d147209 */ /* 0x000fe20007810000 */
[--C-:B------:R-:W-:Y:S01]  /*4c10*/  FFMA.FTZ R180, R125, R10, -R14.reuse ;  /* 0x0000000a7db47223 */ /* 0x100fe2000001080e */
[----:B------:R-:W-:Y:S01]  /*4c20*/  FSEL R145, R30, -INF , P5 ;  /* 0xff8000001e917808 */ /* 0x000fe20002800000 */
[----:B------:R-:W0:Y:S01]  /*4c30*/  MUFU.EX2 R37, R37 ;  /* 0x0000002500257308 */ /* 0x000e220000000800 */
[----:B------:R-:W-:Y:S01]  /*4c40*/  FMNMX.FTZ R20, R43, R20, !PT ;  /* 0x000000142b147209 */ /* 0x000fe20007810000 */
[-CC-:B------:R-:W-:Y:S01]  /*4c50*/  FFMA.FTZ R182, R127, R10.reuse, -R14.reuse ;  /* 0x0000000a7fb67223 */ /* 0x180fe2000001080e */
[----:B------:R-:W-:Y:S01]  /*4c60*/  FSEL R151, R31, -INF , P6 ;  /* 0xff8000001f977808 */ /* 0x000fe20003000000 */
[--C-:B------:R-:W-:Y:S01]  /*4c70*/  FFMA.FTZ R127, R177, R10, -R14.reuse ;  /* 0x0000000ab17f7223 */ /* 0x100fe2000001080e */
[----:B------:R-:W-:Y:S01]  /*4c80*/  FMNMX.FTZ R20, R33, R20, !PT ;  /* 0x0000001421147209 */ /* 0x000fe20007810000 */
[-CC-:B------:R-:W-:Y:S01]  /*4c90*/  FFMA.FTZ R153, R153, R10.reuse, -R14.reuse ;  /* 0x0000000a99997223 */ /* 0x180fe2000001080e */
[--C-:B------:R-:W-:Y:S01]  /*4ca0*/  FFMA.FTZ R184, R131, R10, -R14.reuse ;  /* 0x0000000a83b87223 */ /* 0x100fe2000001080e */
[----:B------:R-:W1:Y:S01]  /*4cb0*/  MUFU.EX2 R178, R178 ;  /* 0x000000b200b27308 */ /* 0x000e620000000800 */
        /* <DEDUP_REMOVED lines=15> */
[----:B------:R-:W3:Y:S01]  /*4db0*/  MUFU.EX2 R180, R180 ;  /* 0x000000b400b47308 */ /* 0x000ee20000000800 */
[----:B------:R-:W-:Y:S01]  /*4dc0*/  FMNMX.FTZ R20, R137, R20, !PT ;  /* 0x0000001489147209 */ /* 0x000fe20007810000 */
[-CC-:B------:R-:W-:Y:S01]  /*4dd0*/  FFMA.FTZ R196, R181, R10.reuse, -R14.reuse ;  /* 0x0000000ab5c47223 */ /* 0x180fe2000001080e */
[-CC-:B------:R-:W-:Y:S01]  /*4de0*/  FFMA.FTZ R198, R175, R10.reuse, -R14.reuse ;  /* 0x0000000aafc67223 */ /* 0x180fe2000001080e */
[--C-:B------:R-:W-:Y:S01]  /*4df0*/  FFMA.FTZ R129, R171, R10, -R14.reuse ;  /* 0x0000000aab817223 */ /* 0x100fe2000001080e */
[----:B------:R-:W-:Y:S01]  /*4e00*/  FMNMX.FTZ R20, R139, R20, !PT ;  /* 0x000000148b147209 */ /* 0x000fe20007810000 */
[-CC-:B------:R-:W-:Y:S01]  /*4e10*/  FFMA.FTZ R200, R173, R10.reuse, -R14.reuse ;  /* 0x0000000aadc87223 */ /* 0x180fe2000001080e */
[--C-:B------:R-:W-:Y:S01]  /*4e20*/  FFMA.FTZ R131, R165, R10, -R14.reuse ;  /* 0x0000000aa5837223 */ /* 0x100fe2000001080e */
[----:B------:R-:W4:Y:S01]  /*4e30*/  MUFU.EX2 R69, R69 ;  /* 0x0000004500457308 */ /* 0x000f220000000800 */
[----:B------:R-:W-:Y:S01]  /*4e40*/  FMNMX.FTZ R20, R135, R20, !PT ;  /* 0x0000001487147209 */ /* 0x000fe20007810000 */
[-CC-:B------:R-:W-:Y:S01]  /*4e50*/  FFMA.FTZ R202, R159, R10.reuse, -R14.reuse ;  /* 0x0000000a9fca7223 */ /* 0x180fe2000001080e */
[-CC-:B------:R-:W-:Y:S01]  /*4e60*/  FFMA.FTZ R133, R157, R10.reuse, -R14.reuse ;  /* 0x0000000a9d857223 */ /* 0x180fe2000001080e */
[--C-:B------:R-:W-:Y:S01]  /*4e70*/  FFMA.FTZ R210, R163, R10, -R14.reuse ;  /* 0x0000000aa3d27223 */ /* 0x100fe2000001080e */
[----:B------:R-:W-:Y:S01]  /*4e80*/  FMNMX.FTZ R20, R145, R20, !PT ;  /* 0x0000001491147209 */ /* 0x000fe20007810000 */
[-CC-:B------:R-:W-:Y:S01]  /*4e90*/  FFMA.FTZ R141, R179, R10.reuse, -R14.reuse ;  /* 0x0000000ab38d7223 */ /* 0x180fe2000001080e */
[--C-:B------:R-:W-:Y:S01]  /*4ea0*/  FFMA.FTZ R212, R183, R10, -R14.reuse ;  /* 0x0000000ab7d47223 */ /* 0x100fe2000001080e */
[----:B------:R-:W5:Y:S01]  /*4eb0*/  MUFU.EX2 R182, R182 ;  /* 0x000000b600b67308 */ /* 0x000f620000000800 */
[----:B------:R-:W-:Y:S01]  /*4ec0*/  FMNMX.FTZ R20, R151, R20, !PT ;  /* 0x0000001497147209 */ /* 0x000fe20007810000 */
[-CC-:B------:R-:W-:Y:S01]  /*4ed0*/  FFMA.FTZ R143, R185, R10.reuse, -R14.reuse ;  /* 0x0000000ab98f7223 */ /* 0x180fe2000001080e */
[-CC-:B------:R-:W-:Y:S01]  /*4ee0*/  FFMA.FTZ R214, R187, R10.reuse, -R14.reuse ;  /* 0x0000000abbd67223 */ /* 0x180fe2000001080e */
[-CC-:B------:R-:W-:Y:S01]  /*4ef0*/  FFMA.FTZ R147, R189, R10.reuse, -R14.reuse ;  /* 0x0000000abd937223 */ /* 0x180fe2000001080e */
[-CC-:B------:R-:W-:Y:S01]  /*4f00*/  FFMA.FTZ R216, R191, R10.reuse, -R14.reuse ;  /* 0x0000000abfd87223 */ /* 0x180fe2000001080e */
[----:B------:R-:W0:Y:S01]  /*4f10*/  SHFL.BFLY PT, R89, R20, 0x2, 0x1f ;  /* 0x0c401f0014597f89 */ /* 0x000e2200000e0000 */
[-CC-:B------:R-:W-:Y:S01]  /*4f20*/  FFMA.FTZ R149, R195, R10.reuse, -R14.reuse ;  /* 0x0000000ac3957223 */ /* 0x180fe2000001080e */
[----:B------:R1:W-:Y:S01]  /*4f30*/  MUFU.EX2 R39, R153 ;  /* 0x0000009900277308 */ /* 0x0003e20000000800 */
[----:B------:R-:W-:Y:S01]  /*4f40*/  FFMA.FTZ R218, R193, R10, -R14 ;  /* 0x0000000ac1da7223 */ /* 0x000fe2000001080e */
[----:B------:R-:W-:Y:S01]  /*4f50*/  ISETP.NE.AND P1, PT, R82, RZ, PT ;  /* 0x000000ff5200720c */ /* 0x000fe20003f25270 */
[----:B------:R-:W-:-:S05]  /*4f60*/  IMAD.MOV.U32 R82, RZ, RZ, R87 ;  /* 0x000000ffff527224 */ /* 0x000fca00078e0057 */
[----:B------:R-:W5:Y:S01]  /*4f70*/  MUFU.EX2 R105, R105 ;  /* 0x0000006900697308 */ /* 0x000f620000000800 */
[----:B-1----:R-:W-:-:S06]  /*4f80*/  FFMA.FTZ R153, R197, R10, -R14 ;  /* 0x0000000ac5997223 */ /* 0x002fcc000001080e */
[----:B------:R-:W-:Y:S01]  /*4f90*/  @!P1 VIADD R12, R12, 0x34840 ;  /* 0x000348400c0c9836 */ /* 0x000fe20000000000 */
[----:B------:R-:W1:Y:S01]  /*4fa0*/  MUFU.EX2 R184, R184 ;  /* 0x000000b800b87308 */ /* 0x000e620000000800 */
[----:B0-----:R-:W-:-:S07]  /*4fb0*/  FMNMX.FTZ R24, R20, R89, !PT ;  /* 0x0000005914187209 */ /* 0x001fce0007810000 */
[----:B------:R-:W-:Y:S01]  /*4fc0*/  MUFU.EX2 R109, R109 ;  /* 0x0000006d006d7308 */ /* 0x000fe20000000800 */
[----:B------:R-:W0:Y:S07]  /*4fd0*/  SHFL.BFLY PT, R89, R24, 0x1, 0x1f ;  /* 0x0c201f0018597f89 */ /* 0x000e2e00000e0000 */
[----:B------:R-:W-:Y:S08]  /*4fe0*/  MUFU.EX2 R186, R186 ;  /* 0x000000ba00ba7308 */ /* 0x000ff00000000800 */
[----:B------:R-:W-:Y:S08]  /*4ff0*/  MUFU.EX2 R113, R113 ;  /* 0x0000007100717308 */ /* 0x000ff00000000800 */
[----:B------:R-:W-:Y:S01]  /*5000*/  MUFU.EX2 R188, R188 ;  /* 0x000000bc00bc7308 */ /* 0x000fe20000000800 */
[----:B0-----:R-:W-:-:S04]  /*5010*/  FMNMX.FTZ R89, R24, R89, !PT ;  /* 0x0000005918597209 */ /* 0x001fc80007810000 */
[C---:B------:R-:W-:Y:S01]  /*5020*/  FSETP.NEU.FTZ.AND P2, PT, R89.reuse, -INF , PT ;  /* 0xff8000005900780b */ /* 0x040fe20003f5d000 */
[-C--:B------:R-:W-:Y:S02]  /*5030*/  FMUL.FTZ R40, R89, R10.reuse ;  /* 0x0000000a59287220 */ /* 0x080fe40000410000 */
[----:B------:R-:W-:Y:S03]  /*5040*/  MUFU.EX2 R117, R117 ;  /* 0x0000007500757308 */ /* 0x000fe60000000800 */
[----:B------:R-:W-:Y:S02]  /*5050*/  FSEL R40, R40, RZ, P2 ;  /* 0x000000ff28287208 */ /* 0x000fe40001000000 */
[----:B------:R-:W-:Y:S01]  /*5060*/  ISETP.GE.AND P2, PT, R80, 0xb1, PT ;  /* 0x000000b15000780c */ /* 0x000fe20003f46270 */
[----:B------:R-:W-:Y:S02]  /*5070*/  IMAD.MOV.U32 R80, RZ, RZ, R87 ;  /* 0x000000ffff507224 */ /* 0x000fe400078e0057 */
[----:B------:R-:W-:Y:S01]  /*5080*/  MUFU.EX2 R190, R190 ;  /* 0x000000be00be7308 */ /* 0x000fe20000000800 */
[-CC-:B------:R-:W-:Y:S01]  /*5090*/  FFMA.FTZ R177, R13, R10.reuse, -R40.reuse ;  /* 0x0000000a0db17223 */ /* 0x180fe20000010828 */
[----:B------:R-:W-:Y:S01]  /*50a0*/  FADD.FTZ R13, R176, R37 ;  /* 0x00000025b00d7221 */ /* 0x000fe20000010000 */
[-CC-:B------:R-:W-:Y:S01]  /*50b0*/  FFMA.FTZ R14, R115, R10.reuse, -R40.reuse ;  /* 0x0000000a730e7223 */ /* 0x180fe20000010828 */
[-CC-:B------:R-:W-:Y:S01]  /*50c0*/  FFMA.FTZ R179, R15, R10.reuse, -R40.reuse ;  /* 0x0000000a0fb37223 */ /* 0x180fe20000010828 */
[-CC-:B------:R-:W-:Y:S01]  /*50d0*/  FFMA.FTZ R20, R119, R10.reuse, -R40.reuse ;  /* 0x0000000a77147223 */ /* 0x180fe20000010828 */
[----:B------:R-:W-:Y:S01]  /*50e0*/  FADD.FTZ R44, R178, R13 ;  /* 0x0000000db22c7221 */ /* 0x000fe20000010000 */
[-CC-:B------:R-:W-:Y:S01]  /*50f0*/  FFMA.FTZ R181, R21, R10.reuse, -R40.reuse ;  /* 0x0000000a15b57223 */ /* 0x180fe20000010828 */
[----:B------:R-:W-:Y:S01]  /*5100*/  MUFU.EX2 R177, R177 ;  /* 0x000000b100b17308 */ /* 0x000fe20000000800 */
[-C--:B------:R-:W-:Y:S01]  /*5110*/  FFMA.FTZ R24, R107, R10.reuse, -R40 ;  /* 0x0000000a6b187223 */ /* 0x080fe20000010828 */
[----:B--2---:R-:W-:Y:S01]  /*5120*/  FADD.FTZ R13, R61, R44 ;  /* 0x0000002c3d0d7221 */ /* 0x004fe20000010000 */
[-CC-:B------:R-:W-:Y:S01]  /*5130*/  FFMA.FTZ R183, R81, R10.reuse, -R40.reuse ;  /* 0x0000000a51b77223 */ /* 0x180fe20000010828 */
[-CC-:B------:R-:W-:Y:S01]  /*5140*/  FFMA.FTZ R26, R111, R10.reuse, -R40.reuse ;  /* 0x0000000a6f1a7223 */ /* 0x180fe20000010828 */
[-CC-:B------:R-:W-:Y:S01]  /*5150*/  FFMA.FTZ R185, R83, R10.reuse, -R40.reuse ;  /* 0x0000000a53b97223 */ /* 0x180fe20000010828 */
[----:B---3--:R-:W-:Y:S01]  /*5160*/  FADD.FTZ R44, R180, R13 ;  /* 0x0000000db42c7221 */ /* 0x008fe20000010000 */
[-CC-:B------:R-:W-:Y:S01]  /*5170*/  FFMA.FTZ R28, R99, R10.reuse, -R40.reuse ;  /* 0x0000000a631c7223 */ /* 0x180fe20000010828 */
[----:B------:R-:W0:Y:S01]  /*5180*/  MUFU.EX2 R14, R14 ;  /* 0x0000000e000e7308 */ /* 0x000e220000000800 */
[-C--:B------:R-:W-:Y:S01]  /*5190*/  FFMA.FTZ R187, R85, R10.reuse, -R40 ;  /* 0x0000000a55bb7223 */ /* 0x080fe20000010828 */
[----:B----4-:R-:W-:Y:S01]  /*51a0*/  FADD.FTZ R13, R69, R44 ;  /* 0x0000002c450d7221 */ /* 0x010fe20000010000 */
[-CC-:B------:R-:W-:Y:S01]  /*51b0*/  FFMA.FTZ R30, R103, R10.reuse, -R40.reuse ;  /* 0x0000000a671e7223 */ /* 0x180fe20000010828 */
[-CC-:B------:R-:W-:Y:S01]  /*51c0*/  FFMA.FTZ R189, R97, R10.reuse, -R40.reuse ;  /* 0x0000000a61bd7223 */ /* 0x180fe20000010828 */
[-CC-:B------:R-:W-:Y:S01]  /*51d0*/  FFMA.FTZ R32, R91, R10.reuse, -R40.reuse ;  /* 0x0000000a5b207223 */ /* 0x180fe20000010828 */
[----:B-----5:R-:W-:Y:S01]  /*51e0*/  FADD.FTZ R46, R182, R13 ;  /* 0x0000000db62e7221 */ /* 0x020fe20000010000 */
[-CC-:B------:R-:W-:Y:S01]  /*51f0*/  FFMA.FTZ R191, R101, R10.reuse, -R40.reuse ;  /* 0x0000000a65bf7223 */ /* 0x180fe20000010828 */
[----:B------:R-:W2:Y:S01]  /*5200*/  MUFU.EX2 R179, R179 ;  /* 0x000000b300b37308 */ /* 0x000ea20000000800 */
[-C--:B------:R-:W-:Y:S01]  /*5210*/  FFMA.FTZ R34, R95, R10.reuse, -R40 ;  /* 0x0000000a5f227223 */ /* 0x080fe20000010828 */
[----:B------:R-:W-:Y:S01]  /*5220*/  FADD.FTZ R13, R105, R46 ;  /* 0x0000002e690d7221 */ /* 0x000fe20000010000 */
[-CC-:B------:R-:W-:Y:S01]  /*5230*/  FFMA.FTZ R193, R93, R10.reuse, -R40.reuse ;  /* 0x0000000a5dc17223 */ /* 0x180fe20000010828 */
[-CC-:B------:R-:W-:Y:S01]  /*5240*/  FFMA.FTZ R36, R75, R10.reuse, -R40.reuse ;  /* 0x0000000a4b247223 */ /* 0x180fe20000010828 */
[-CC-:B------:R-:W-:Y:S01]  /*5250*/  FFMA.FTZ R195, R73, R10.reuse, -R40.reuse ;  /* 0x0000000a49c37223 */ /* 0x180fe20000010828 */
[----:B-1----:R-:W-:Y:S01]  /*5260*/  FADD.FTZ R46, R184, R13 ;  /* 0x0000000db82e7221 */ /* 0x002fe20000010000 */
[-C--:B------:R-:W-:Y:S01]  /*5270*/  FFMA.FTZ R38, R79, R10.reuse, -R40 ;  /* 0x0000000a4f267223 */ /* 0x080fe20000010828 */
[----:B------:R-:W1:Y:S01]  /*5280*/  MUFU.EX2 R20, R20 ;  /* 0x0000001400147308 */ /* 0x000e620000000800 */
[----:B0-----:R-:W-:Y:S01]  /*5290*/  FADD.FTZ R48, R177, R14 ;  /* 0x0000000eb1307221 */ /* 0x001fe20000010000 */
[----:B------:R-:W-:Y:S01]  /*52a0*/  FADD.FTZ R15, R109, R46 ;  /* 0x0000002e6d0f7221 */ /* 0x000fe20000010000 */
[-CC-:B------:R-:W-:Y:S01]  /*52b0*/  FFMA.FTZ R197, R77, R10.reuse, -R40.reuse ;  /* 0x0000000a4dc57223 */ /* 0x180fe20000010828 */
[-CC-:B------:R-:W-:Y:S01]  /*52c0*/  FFMA.FTZ R42, R67, R10.reuse, -R40.reuse ;  /* 0x0000000a432a7223 */ /* 0x180fe20000010828 */
[-CC-:B------:R-:W-:Y:S01]  /*52d0*/  FFMA.FTZ R199, R65, R10.reuse, -R40.reuse ;  /* 0x0000000a41c77223 */ /* 0x180fe20000010828 */
[----:B------:R-:W-:Y:S01]  /*52e0*/  FADD.FTZ R50, R186, R15 ;  /* 0x0000000fba327221 */ /* 0x000fe20000010000 */
[-C--:B------:R-:W-:Y:S01]  /*52f0*/  FFMA.FTZ R44, R71, R10.reuse, -R40 ;  /* 0x0000000a472c7223 */ /* 0x080fe20000010828 */
[----:B------:R-:W0:Y:S01]  /*5300*/  MUFU.EX2 R181, R181 ;  /* 0x000000b500b57308 */ /* 0x000e220000000800 */
        /* <DEDUP_REMOVED lines=16> */
[----:B0-----:R-:W-:Y:S01]  /*5410*/  FADD.FTZ R13, R181, R48 ;  /* 0x00000030b50d7221 */ /* 0x001fe20000010000 */
[----:B------:R-:W-:Y:S01]  /*5420*/  FADD.FTZ R48, R188, R15 ;  /* 0x0000000fbc307221 */ /* 0x000fe20000010000 */
[-CC-:B------:R-:W-:Y:S01]  /*5430*/  FFMA.FTZ R25, R25, R10.reuse, -R40.reuse ;  /* 0x0000000a19197223 */ /* 0x180fe20000010828 */
[-CC-:B------:R-:W-:Y:S01]  /*5440*/  FFMA.FTZ R35, R35, R10.reuse, -R40.reuse ;  /* 0x0000000a23237223 */ /* 0x180fe20000010828 */
[-C--:B------:R-:W-:Y:S01]  /*5450*/  FFMA.FTZ R29, R29, R10.reuse, -R40 ;  /* 0x0000000a1d1d7223 */ /* 0x080fe20000010828 */
[----:B------:R-:W-:Y:S01]  /*5460*/  FADD.FTZ R15, R117, R48 ;  /* 0x00000030750f7221 */ /* 0x000fe20000010000 */
[-CC-:B------:R-:W-:Y:S01]  /*5470*/  FFMA.FTZ R48, R63, R10.reuse, -R40.reuse ;  /* 0x0000000a3f307223 */ /* 0x180fe20000010828 */
[----:B------:R-:W0:Y:S01]  /*5480*/  MUFU.EX2 R26, R26 ;  /* 0x0000001a001a7308 */ /* 0x000e220000000800 */
[----:B--2---:R-:W-:Y:S01]  /*5490*/  FADD.FTZ R50, R24, R13 ;  /* 0x0000000d18327221 */ /* 0x004fe20000010000 */
[----:B------:R-:W-:Y:S01]  /*54a0*/  FADD.FTZ R52, R190, R15 ;  /* 0x0000000fbe347221 */ /* 0x000fe20000010000 */
[-CC-:B------:R-:W-:Y:S01]  /*54b0*/  FFMA.FTZ R137, R137, R10.reuse, -R40.reuse ;  /* 0x0000000a89897223 */ /* 0x180fe20000010828 */
[-CC-:B------:R-:W-:Y:S01]  /*54c0*/  FFMA.FTZ R139, R139, R10.reuse, -R40.reuse ;  /* 0x0000000a8b8b7223 */ /* 0x180fe20000010828 */
[-CC-:B------:R-:W-:Y:S01]  /*54d0*/  FFMA.FTZ R135, R135, R10.reuse, -R40.reuse ;  /* 0x0000000a87877223 */ /* 0x180fe20000010828 */
[-CC-:B------:R-:W-:Y:S01]  /*54e0*/  FFMA.FTZ R145, R145, R10.reuse, -R40.reuse ;  /* 0x0000000a91917223 */ /* 0x180fe20000010828 */
[----:B------:R-:W-:Y:S01]  /*54f0*/  FFMA.FTZ R151, R151, R10, -R40 ;  /* 0x0000000a97977223 */ /* 0x000fe20000010828 */
[----:B------:R-:W2:Y:S01]  /*5500*/  MUFU.EX2 R121, R121 ;  /* 0x0000007900797308 */ /* 0x000ea20000000800 */
[----:B-1----:R-:W-:Y:S01]  /*5510*/  FADD.FTZ R13, R183, R50 ;  /* 0x00000032b70d7221 */ /* 0x002fe20000010000 */
[----:B------:R-:W-:Y:S01]  /*5520*/  F2FP.BF16.F32.PACK_AB R177, R14, R177 ;  /* 0x000000b10eb1723e */ /* 0x000fe200000010ff */
[--C-:B------:R-:W-:Y:S01]  /*5530*/  IMAD.MOV.U32 R85, RZ, RZ, R87.reuse ;  /* 0x000000ffff557224 */ /* 0x100fe200078e0057 */
[----:B------:R-:W-:Y:S01]  /*5540*/  F2FP.BF16.F32.PACK_AB R179, R20, R179 ;  /* 0x000000b314b3723e */ /* 0x000fe200000010ff */
[--C-:B------:R-:W-:Y:S01]  /*5550*/  IMAD.MOV.U32 R83, RZ, RZ, R87.reuse ;  /* 0x000000ffff537224 */ /* 0x100fe200078e0057 */
[----:B------:R-:W-:Y:S01]  /*5560*/  F2FP.BF16.F32.PACK_AB R176, R37, R176 ;  /* 0x000000b025b0723e */ /* 0x000fe200000010ff */
[----:B------:R-:W-:Y:S01]  /*5570*/  IMAD.MOV.U32 R81, RZ, RZ, R87 ;  /* 0x000000ffff517224 */ /* 0x000fe200078e0057 */
[----:B------:R-:W1:Y:S01]  /*5580*/  MUFU.EX2 R185, R185 ;  /* 0x000000b900b97308 */ /* 0x000e620000000800 */
[----:B0-----:R-:W-:Y:S01]  /*5590*/  FADD.FTZ R50, R26, R13 ;  /* 0x0000000d1a327221 */ /* 0x001fe20000010000 */
[----:B------:R-:W-:Y:S01]  /*55a0*/  F2FP.BF16.F32.PACK_AB R178, R61, R178 ;  /* 0x000000b23db2723e */ /* 0x000fe200000010ff */
[--C-:B------:R-:W-:Y:S01]  /*55b0*/  IMAD.MOV.U32 R79, RZ, RZ, R87.reuse ;  /* 0x000000ffff4f7224 */ /* 0x100fe200078e0057 */
[----:B------:R-:W-:Y:S01]  /*55c0*/  F2FP.BF16.F32.PACK_AB R180, R69, R180 ;  /* 0x000000b445b4723e */ /* 0x000fe200000010ff */
[--C-:B------:R-:W-:Y:S01]  /*55d0*/  IMAD.MOV.U32 R77, RZ, RZ, R87.reuse ;  /* 0x000000ffff4d7224 */ /* 0x100fe200078e0057 */
[----:B------:R-:W-:Y:S01]  /*55e0*/  F2FP.BF16.F32.PACK_AB R181, R24, R181 ;  /* 0x000000b518b5723e */ /* 0x000fe200000010ff */
[--C-:B------:R-:W-:Y:S01]  /*55f0*/  IMAD.MOV.U32 R75, RZ, RZ, R87.reuse ;  /* 0x000000ffff4b7224 */ /* 0x100fe200078e0057 */
[----:B------:R-:W0:Y:S01]  /*5600*/  MUFU.EX2 R192, R192 ;  /* 0x000000c000c07308 */ /* 0x000e220000000800 */
[----:B--2---:R-:W-:Y:S01]  /*5610*/  FADD.FTZ R15, R121, R52 ;  /* 0x00000034790f7221 */ /* 0x004fe20000010000 */
[----:B------:R-:W-:Y:S01]  /*5620*/  F2FP.BF16.F32.PACK_AB R183, R26, R183 ;  /* 0x000000b71ab7723e */ /* 0x000fe200000010ff */
[--C-:B------:R-:W-:Y:S01]  /*5630*/  IMAD.MOV.U32 R73, RZ, RZ, R87.reuse ;  /* 0x000000ffff497224 */ /* 0x100fe200078e0057 */
[----:B------:R-:W-:Y:S01]  /*5640*/  F2FP.BF16.F32.PACK_AB R182, R105, R182 ;  /* 0x000000b669b6723e */ /* 0x000fe200000010ff */
[--C-:B------:R-:W-:Y:S01]  /*5650*/  IMAD.MOV.U32 R71, RZ, RZ, R87.reuse ;  /* 0x000000ffff477224 */ /* 0x100fe200078e0057 */
[----:B------:R-:W-:Y:S01]  /*5660*/  F2FP.BF16.F32.PACK_AB R184, R109, R184 ;  /* 0x000000b86db8723e */ /* 0x000fe200000010ff */
[--C-:B------:R-:W-:Y:S01]  /*5670*/  IMAD.MOV.U32 R69, RZ, RZ, R87.reuse ;  /* 0x000000ffff457224 */ /* 0x100fe200078e0057 */
        /* <DEDUP_REMOVED lines=10> */
[----:B------:R-:W-:-:S02]  /*5720*/  IMAD.MOV.U32 R61, RZ, RZ, R87 ;  /* 0x000000ffff3d7224 */ /* 0x000fc400078e0057 */
[--C-:B------:R-:W-:Y:S02]  /*5730*/  IMAD.MOV.U32 R59, RZ, RZ, R87.reuse ;  /* 0x000000ffff3b7224 */ /* 0x100fe400078e0057 */
[----:B------:R-:W-:Y:S02]  /*5740*/  IMAD.MOV.U32 R57, RZ, RZ, R87 ;  /* 0x000000ffff397224 */ /* 0x000fe400078e0057 */
[----:B------:R-:W0:Y:S01]  /*5750*/  MUFU.EX2 R187, R187 ;  /* 0x000000bb00bb7308 */ /* 0x000e220000000800 */
[C---:B--2---:R-:W-:Y:S01]  /*5760*/  FADD.FTZ R50, R28.reuse, R13 ;  /* 0x0000000d1c327221 */ /* 0x044fe20000010000 */
[----:B------:R-:W-:Y:S01]  /*5770*/  F2FP.BF16.F32.PACK_AB R185, R28, R185 ;  /* 0x000000b91cb9723e */ /* 0x000fe200000010ff */
[--C-:B------:R-:W-:Y:S02]  /*5780*/  IMAD.MOV.U32 R53, RZ, RZ, R87.reuse ;  /* 0x000000ffff357224 */ /* 0x100fe400078e0057 */
[--C-:B------:R-:W-:Y:S02]  /*5790*/  IMAD.MOV.U32 R49, RZ, RZ, R87.reuse ;  /* 0x000000ffff317224 */ /* 0x100fe400078e0057 */
[--C-:B------:R-:W-:Y:S01]  /*57a0*/  IMAD.MOV.U32 R41, RZ, RZ, R87.reuse ;  /* 0x000000ffff297224 */ /* 0x100fe200078e0057 */
[----:B------:R-:W2:Y:S01]  /*57b0*/  MUFU.EX2 R194, R194 ;  /* 0x000000c200c27308 */ /* 0x000ea20000000800 */
[C---:B-1----:R-:W-:Y:S01]  /*57c0*/  FADD.FTZ R13, R123.reuse, R52 ;  /* 0x000000347b0d7221 */ /* 0x042fe20000010000 */
[----:B------:R-:W-:Y:S01]  /*57d0*/  F2FP.BF16.F32.PACK_AB R192, R123, R192 ;  /* 0x000000c07bc0723e */ /* 0x000fe200000010ff */
[----:B------:R-:W-:-:S02]  /*57e0*/  IMAD.MOV.U32 R37, RZ, RZ, R87 ;  /* 0x000000ffff257224 */ /* 0x000fc400078e0057 */
[--C-:B------:R-:W-:Y:S02]  /*57f0*/  IMAD.MOV.U32 R28, RZ, RZ, R87.reuse ;  /* 0x000000ffff1c7224 */ /* 0x100fe400078e0057 */
[--C-:B------:R-:W-:Y:S01]  /*5800*/  IMAD.MOV.U32 R26, RZ, RZ, R87.reuse ;  /* 0x000000ffff1a7224 */ /* 0x100fe200078e0057 */
[----:B------:R-:W1:Y:S01]  /*5810*/  MUFU.EX2 R30, R30 ;  /* 0x0000001e001e7308 */ /* 0x000e620000000800 */
[----:B0-----:R-:W-:Y:S01]  /*5820*/  FADD.FTZ R15, R187, R50 ;  /* 0x00000032bb0f7221 */ /* 0x001fe20000010000 */
[----:B------:R-:W-:-:S06]  /*5830*/  IMAD.MOV.U32 R24, RZ, RZ, R87 ;  /* 0x000000ffff187224 */ /* 0x000fcc00078e0057 */
[----:B------:R-:W0:Y:S01]  /*5840*/  MUFU.EX2 R189, R189 ;  /* 0x000000bd00bd7308 */ /* 0x000e220000000800 */
[----:B--2---:R-:W-:Y:S01]  /*5850*/  FADD.FTZ R52, R194, R13 ;  /* 0x0000000dc2347221 */ /* 0x004fe20000010000 */
[----:B------:R-:W-:-:S04]  /*5860*/  @!P1 PRMT R13, RZ, 0x654, R12 ;  /* 0x00000654ff0d9816 */ /* 0x000fc8000000000c */
[----:B------:R0:W-:Y:S02]  /*5870*/  @!P1 SYNCS.ARRIVE.TRANS64.RED.A1T0 RZ, [R13+URZ], RZ ;  /* 0x000000ff0dff99a7 */ /* 0x0001e4000810043f */
[----:B------:R-:W2:Y:S01]  /*5880*/  MUFU.EX2 R125, R125 ;  /* 0x0000007d007d7308 */ /* 0x000ea20000000800 */
[C---:B-1----:R-:W-:Y:S01]  /*5890*/  FADD.FTZ R50, R30.reuse, R15 ;  /* 0x0000000f1e327221 */ /* 0x042fe20000010000 */
[----:B------:R-:W-:Y:S01]  /*58a0*/  F2FP.BF16.F32.PACK_AB R187, R30, R187 ;  /* 0x000000bb1ebb723e */ /* 0x000fe200000010ff */
[----:B------:R-:W-:-:S05]  /*58b0*/  IMAD.MOV.U32 R30, RZ, RZ, R87 ;  /* 0x000000ffff1e7224 */ /* 0x000fca00078e0057 */
[----:B------:R-:W1:Y:S01]  /*58c0*/  MUFU.EX2 R32, R32 ;  /* 0x0000002000207308 */ /* 0x000e620000000800 */
[----:B0-----:R-:W-:-:S07]  /*58d0*/  FADD.FTZ R13, R189, R50 ;  /* 0x00000032bd0d7221 */ /* 0x001fce0000010000 */
[----:B------:R-:W0:Y:S01]  /*58e0*/  MUFU.EX2 R196, R196 ;  /* 0x000000c400c47308 */ /* 0x000e220000000800 */
[C---:B--2---:R-:W-:Y:S01]  /*58f0*/  FADD.FTZ R15, R125.reuse, R52 ;  /* 0x000000347d0f7221 */ /* 0x044fe20000010000 */
[----:B------:R-:W-:-:S06]  /*5900*/  F2FP.BF16.F32.PACK_AB R194, R125, R194 ;  /* 0x000000c27dc2723e */ /* 0x000fcc00000010ff */
[----:B------:R-:W2:Y:S01]  /*5910*/  MUFU.EX2 R191, R191 ;  /* 0x000000bf00bf7308 */ /* 0x000ea20000000800 */
[C---:B-1----:R-:W-:Y:S01]  /*5920*/  FADD.FTZ R50, R32.reuse, R13 ;  /* 0x0000000d20327221 */ /* 0x042fe20000010000 */
[----:B------:R-:W-:Y:S01]  /*5930*/  F2FP.BF16.F32.PACK_AB R189, R32, R189 ;  /* 0x000000bd20bd723e */ /* 0x000fe200000010ff */
[----:B------:R-:W-:-:S05]  /*5940*/  IMAD.MOV.U32 R32, RZ, RZ, R87 ;  /* 0x000000ffff207224 */ /* 0x000fca00078e0057 */
[----:B------:R-:W1:Y:S01]  /*5950*/  MUFU.EX2 R127, R127 ;  /* 0x0000007f007f7308 */ /* 0x000e620000000800 */
[----:B0-----:R-:W-:-:S07]  /*5960*/  FADD.FTZ R52, R196, R15 ;  /* 0x0000000fc4347221 */ /* 0x001fce0000010000 */
[----:B------:R-:W0:Y:S01]  /*5970*/  MUFU.EX2 R34, R34 ;  /* 0x0000002200227308 */ /* 0x000e220000000800 */
[----:B--2---:R-:W-:-:S07]  /*5980*/  FADD.FTZ R13, R191, R50 ;  /* 0x00000032bf0d7221 */ /* 0x004fce0000010000 */
[----:B------:R-:W2:Y:S01]  /*5990*/  MUFU.EX2 R198, R198 ;  /* 0x000000c600c67308 */ /* 0x000ea20000000800 */
[C---:B-1----:R-:W-:Y:S01]  /*59a0*/  FADD.FTZ R15, R127.reuse, R52 ;  /* 0x000000347f0f7221 */ /* 0x042fe20000010000 */
[----:B------:R-:W-:-:S06]  /*59b0*/  F2FP.BF16.F32.PACK_AB R196, R127, R196 ;  /* 0x000000c47fc4723e */ /* 0x000fcc00000010ff */
[----:B------:R-:W1:Y:S01]  /*59c0*/  MUFU.EX2 R193, R193 ;  /* 0x000000c100c17308 */ /* 0x000e620000000800 */
[C---:B0-----:R-:W-:Y:S01]  /*59d0*/  FADD.FTZ R52, R34.reuse, R13 ;  /* 0x0000000d22347221 */ /* 0x041fe20000010000 */
[----:B------:R-:W-:Y:S01]  /*59e0*/  F2FP.BF16.F32.PACK_AB R191, R34, R191 ;  /* 0x000000bf22bf723e */ /* 0x000fe200000010ff */
[----:B------:R-:W-:-:S05]  /*59f0*/  IMAD.MOV.U32 R34, RZ, RZ, R87 ;  /* 0x000000ffff227224 */ /* 0x000fca00078e0057 */
[----:B------:R-:W0:Y:S01]  /*5a00*/  MUFU.EX2 R129, R129 ;  /* 0x0000008100817308 */ /* 0x000e220000000800 */
[----:B--2---:R-:W-:-:S07]  /*5a10*/  FADD.FTZ R54, R198, R15 ;  /* 0x0000000fc6367221 */ /* 0x004fce0000010000 */
[----:B------:R-:W2:Y:S01]  /*5a20*/  MUFU.EX2 R36, R36 ;  /* 0x0000002400247308 */ /* 0x000ea20000000800 */
[----:B-1----:R-:W-:-:S07]  /*5a30*/  FADD.FTZ R13, R193, R52 ;  /* 0x00000034c10d7221 */ /* 0x002fce0000010000 */
[----:B------:R-:W1:Y:S01]  /*5a40*/  MUFU.EX2 R200, R200 ;  /* 0x000000c800c87308 */ /* 0x000e620000000800 */
[C---:B0-----:R-:W-:Y:S01]  /*5a50*/  FADD.FTZ R15, R129.reuse, R54 ;  /* 0x00000036810f7221 */ /* 0x041fe20000010000 */
[----:B------:R-:W-:-:S06]  /*5a60*/  F2FP.BF16.F32.PACK_AB R198, R129, R198 ;  /* 0x000000c681c6723e */ /* 0x000fcc00000010ff */
[----:B------:R-:W0:Y:S01]  /*5a70*/  MUFU.EX2 R195, R195 ;  /* 0x000000c300c37308 */ /* 0x000e220000000800 */
[C---:B--2---:R-:W-:Y:S01]  /*5a80*/  FADD.FTZ R52, R36.reuse, R13 ;  /* 0x0000000d24347221 */ /* 0x044fe20000010000 */
[----:B------:R-:W-:Y:S01]  /*5a90*/  F2FP.BF16.F32.PACK_AB R193, R36, R193 ;  /* 0x000000c124c1723e */ /* 0x000fe200000010ff */
[----:B------:R-:W-:-:S05]  /*5aa0*/  IMAD.MOV.U32 R36, RZ, RZ, R87 ;  /* 0x000000ffff247224 */ /* 0x000fca00078e0057 */
[----:B------:R-:W2:Y:S01]  /*5ab0*/  MUFU.EX2 R131, R131 ;  /* 0x0000008300837308 */ /* 0x000ea20000000800 */
[----:B-1----:R-:W-:-:S07]  /*5ac0*/  FADD.FTZ R54, R200, R15 ;  /* 0x0000000fc8367221 */ /* 0x002fce0000010000 */
        /* <DEDUP_REMOVED lines=10> */
[----:B0-----:R-:W-:Y:S01]  /*5b70*/  FADD.FTZ R56, R202, R15 ;  /* 0x0000000fca387221 */ /* 0x001fe20000010000 */
[----:B------:R-:W-:-:S03]  /*5b80*/  F2FP.BF16.F32.PACK_AB R202, R39, R202 ;  /* 0x000000ca27ca723e */ /* 0x000fc600000010ff */
[----:B------:R-:W-:Y:S01]  /*5b90*/  FADD.FTZ R15, R39, R56 ;  /* 0x00000038270f7221 */ /* 0x000fe20000010000 */
[----:B------:R-:W-:Y:S02]  /*5ba0*/  IMAD.MOV.U32 R39, RZ, RZ, R87 ;  /* 0x000000ffff277224 */ /* 0x000fe400078e0057 */
[----:B------:R-:W0:Y:S01]  /*5bb0*/  MUFU.EX2 R204, R204 ;  /* 0x000000cc00cc7308 */ /* 0x000e220000000800 */
[----:B--2---:R-:W-:-:S07]  /*5bc0*/  FADD.FTZ R13, R197, R54 ;  /* 0x00000036c50d7221 */ /* 0x004fce0000010000 */
        /* <DEDUP_REMOVED lines=10> */
[----:B------:R-:W-:Y:S01]  /*5c70*/  F2FP.BF16.F32.PACK_AB R204, R27, R204 ;  /* 0x000000cc1bcc723e */ /* 0x000fe200000010ff */
[----:B------:R-:W-:-:S05]  /*5c80*/  IMAD.MOV.U32 R27, RZ, RZ, R87 ;  /* 0x000000ffff1b7224 */ /* 0x000fca00078e0057 */
        /* <DEDUP_REMOVED lines=10> */
[----:B------:R-:W-:Y:S01]  /*5d30*/  F2FP.BF16.F32.PACK_AB R206, R31, R206 ;  /* 0x000000ce1fce723e */ /* 0x000fe200000010ff */
[----:B------:R-:W-:-:S05]  /*5d40*/  IMAD.MOV.U32 R31, RZ, RZ, R87 ;  /* 0x000000ffff1f7224 */ /* 0x000fca00078e0057 */
        /* <DEDUP_REMOVED lines=17> */
[----:B------:R0:W3:Y:S01]  /*5e60*/  MUFU.EX2 R12, R51 ;  /* 0x00000033000c7308 */ /* 0x0000e20000000800 */
[----:B--2---:R-:W-:-:S07]  /*5e70*/  FADD.FTZ R13, R205, R56 ;  /* 0x00000038cd0d7221 */ /* 0x004fce0000010000 */
[----:B------:R-:W2:Y:S01]  /*5e80*/  MUFU.EX2 R212, R212 ;  /* 0x000000d400d47308 */ /* 0x000ea20000000800 */
[C---:B-1----:R-:W-:Y:S01]  /*5e90*/  FADD.FTZ R15, R141.reuse, R58 ;  /* 0x0000003a8d0f7221 */ /* 0x042fe20000010000 */
[----:B------:R-:W-:Y:S01]  /*5ea0*/  F2FP.BF16.F32.PACK_AB R210, R141, R210 ;  /* 0x000000d28dd2723e */ /* 0x000fe200000010ff */
[----:B0-----:R-:W-:-:S05]  /*5eb0*/  IMAD.MOV.U32 R51, RZ, RZ, R87 ;  /* 0x000000ffff337224 */ /* 0x001fca00078e0057 */
[----:B------:R-:W0:Y:S01]  /*5ec0*/  MUFU.EX2 R207, R207 ;  /* 0x000000cf00cf7308 */ /* 0x000e220000000800 */
[C---:B---3--:R-:W-:Y:S01]  /*5ed0*/  FADD.FTZ R56, R12.reuse, R13 ;  /* 0x0000000d0c387221 */ /* 0x048fe20000010000 */
[----:B------:R-:W-:-:S06]  /*5ee0*/  F2FP.BF16.F32.PACK_AB R205, R12, R205 ;  /* 0x000000cd0ccd723e */ /* 0x000fcc00000010ff */
[----:B------:R-:W1:Y:S01]  /*5ef0*/  MUFU.EX2 R143, R143 ;  /* 0x0000008f008f7308 */ /* 0x000e620000000800 */
[----:B--2---:R-:W-:-:S07]  /*5f00*/  FADD.FTZ R58, R212, R15 ;  /* 0x0000000fd43a7221 */ /* 0x004fce0000010000 */
[----:B------:R2:W3:Y:S01]  /*5f10*/  MUFU.EX2 R50, R55 ;  /* 0x0000003700327308 */ /* 0x0004e20000000800 */
[----:B0-----:R-:W-:-:S07]  /*5f20*/  FADD.FTZ R13, R207, R56 ;  /* 0x00000038cf0d7221 */ /* 0x001fce0000010000 */
[----:B------:R-:W0:Y:S01]  /*5f30*/  MUFU.EX2 R214, R214 ;  /* 0x000000d600d67308 */ /* 0x000e220000000800 */
[C---:B-1----:R-:W-:Y:S01]  /*5f40*/  FADD.FTZ R15, R143.reuse, R58 ;  /* 0x0000003a8f0f7221 */ /* 0x042fe20000010000 */
[----:B------:R-:W-:Y:S01]  /*5f50*/  F2FP.BF16.F32.PACK_AB R212, R143, R212 ;  /* 0x000000d48fd4723e */ /* 0x000fe200000010ff */
[----:B--2---:R-:W-:-:S05]  /*5f60*/  IMAD.MOV.U32 R55, RZ, RZ, R87 ;  /* 0x000000ffff377224 */ /* 0x004fca00078e0057 */
[----:B------:R-:W1:Y:S01]  /*5f70*/  MUFU.EX2 R45, R45 ;  /* 0x0000002d002d7308 */ /* 0x000e620000000800 */
[C---:B---3--:R-:W-:Y:S01]  /*5f80*/  FADD.FTZ R58, R50.reuse, R13 ;  /* 0x0000000d323a7221 */ /* 0x048fe20000010000 */
[----:B------:R-:W-:Y:S01]  /*5f90*/  F2FP.BF16.F32.PACK_AB R207, R50, R207 ;  /* 0x000000cf32cf723e */ /* 0x000fe200000010ff */
[----:B------:R-:W-:-:S05]  /*5fa0*/  IMAD.MOV.U32 R50, RZ, RZ, R87 ;  /* 0x000000ffff327224 */ /* 0x000fca00078e0057 */
[----:B------:R-:W2:Y:S01]  /*5fb0*/  MUFU.EX2 R147, R147 ;  /* 0x0000009300937308 */ /* 0x000ea20000000800 */
[----:B0-----:R-:W-:-:S07]  /*5fc0*/  FADD.FTZ R60, R214, R15 ;  /* 0x0000000fd63c7221 */ /* 0x001fce0000010000 */
[----:B------:R0:W3:Y:S01]  /*5fd0*/  MUFU.EX2 R52, R43 ;  /* 0x0000002b00347308 */ /* 0x0000e20000000800 */
[----:B-1----:R-:W-:-:S07]  /*5fe0*/  FADD.FTZ R13, R45, R58 ;  /* 0x0000003a2d0d7221 */ /* 0x002fce0000010000 */
[----:B------:R-:W1:Y:S01]  /*5ff0*/  MUFU.EX2 R216, R216 ;  /* 0x000000d800d87308 */ /* 0x000e620000000800 */
[C---:B--2---:R-:W-:Y:S01]  /*6000*/  FADD.FTZ R15, R147.reuse, R60 ;  /* 0x0000003c930f7221 */ /* 0x044fe20000010000 */
[----:B------:R-:W-:Y:S01]  /*6010*/  F2FP.BF16.F32.PACK_AB R214, R147, R214 ;  /* 0x000000d693d6723e */ /* 0x000fe200000010ff */
[----:B0-----:R-:W-:-:S05]  /*6020*/  IMAD.MOV.U32 R43, RZ, RZ, R87 ;  /* 0x000000ffff2b7224 */ /* 0x001fca00078e0057 */
[----:B------:R-:W0:Y:S01]  /*6030*/  MUFU.EX2 R33, R33 ;  /* 0x0000002100217308 */ /* 0x000e220000000800 */
[C---:B---3--:R-:W-:Y:S01]  /*6040*/  FADD.FTZ R58, R52.reuse, R13 ;  /* 0x0000000d343a7221 */ /* 0x048fe20000010000 */
[----:B------:R-:W-:Y:S01]  /*6050*/  F2FP.BF16.F32.PACK_AB R209, R52, R45 ;  /* 0x0000002d34d1723e */ /* 0x000fe200000010ff */
[--C-:B------:R-:W-:Y:S02]  /*6060*/  IMAD.MOV.U32 R52, RZ, RZ, R87.reuse ;  /* 0x000000ffff347224 */ /* 0x100fe400078e0057 */
[----:B------:R-:W-:-:S03]  /*6070*/  IMAD.MOV.U32 R45, RZ, RZ, R87 ;  /* 0x000000ffff2d7224 */ /* 0x000fc600078e0057 */
[----:B------:R-:W2:Y:S01]  /*6080*/  MUFU.EX2 R149, R149 ;  /* 0x0000009500957308 */ /* 0x000ea20000000800 */
[----:B-1----:R-:W-:-:S07]  /*6090*/  FADD.FTZ R60, R216, R15 ;  /* 0x0000000fd83c7221 */ /* 0x002fce0000010000 */
[----:B------:R1:W3:Y:S01]  /*60a0*/  MUFU.EX2 R40, R47 ;  /* 0x0000002f00287308 */ /* 0x0002e20000000800 */
[----:B0-----:R-:W-:-:S07]  /*60b0*/  FADD.FTZ R13, R33, R58 ;  /* 0x0000003a210d7221 */ /* 0x001fce0000010000 */
[----:B------:R-:W0:Y:S01]  /*60c0*/  MUFU.EX2 R218, R218 ;  /* 0x000000da00da7308 */ /* 0x000e220000000800 */
[C---:B--2---:R-:W-:Y:S01]  /*60d0*/  FADD.FTZ R15, R149.reuse, R60 ;  /* 0x0000003c950f7221 */ /* 0x044fe20000010000 */
[----:B------:R-:W-:Y:S01]  /*60e0*/  F2FP.BF16.F32.PACK_AB R216, R149, R216 ;  /* 0x000000d895d8723e */ /* 0x000fe200000010ff */
[----:B-1----:R-:W-:-:S05]  /*60f0*/  IMAD.MOV.U32 R47, RZ, RZ, R87 ;  /* 0x000000ffff2f7224 */ /* 0x002fca00078e0057 */
[----:B------:R-:W1:Y:S01]  /*6100*/  MUFU.EX2 R25, R25 ;  /* 0x0000001900197308 */ /* 0x000e620000000800 */
[C---:B---3--:R-:W-:Y:S01]  /*6110*/  FADD.FTZ R60, R40.reuse, R13 ;  /* 0x0000000d283c7221 */ /* 0x048fe20000010000 */
[----:B------:R-:W-:Y:S01]  /*6120*/  F2FP.BF16.F32.PACK_AB R211, R40, R33 ;  /* 0x0000002128d3723e */ /* 0x000fe200000010ff */
[--C-:B------:R-:W-:Y:S02]  /*6130*/  IMAD.MOV.U32 R40, RZ, RZ, R87.reuse ;  /* 0x000000ffff287224 */ /* 0x100fe400078e0057 */
[----:B------:R-:W-:-:S03]  /*6140*/  IMAD.MOV.U32 R33, RZ, RZ, R87 ;  /* 0x000000ffff217224 */ /* 0x000fc600078e0057 */
[----:B------:R2:W3:Y:S01]  /*6150*/  MUFU.EX2 R54, R35 ;  /* 0x0000002300367308 */ /* 0x0004e20000000800 */
[----:B0-----:R-:W-:-:S07]  /*6160*/  FADD.FTZ R62, R218, R15 ;  /* 0x0000000fda3e7221 */ /* 0x001fce0000010000 */
[----:B------:R-:W0:Y:S01]  /*6170*/  MUFU.EX2 R29, R29 ;  /* 0x0000001d001d7308 */ /* 0x000e220000000800 */
[----:B-1----:R-:W-:Y:S01]  /*6180*/  FADD.FTZ R15, R25, R60 ;  /* 0x0000003c190f7221 */ /* 0x002fe20000010000 */
[--C-:B------:R-:W-:Y:S02]  /*6190*/  IMAD.MOV.U32 R60, RZ, RZ, R87.reuse ;  /* 0x000000ffff3c7224 */ /* 0x100fe400078e0057 */
[----:B--2---:R-:W-:-:S04]  /*61a0*/  IMAD.MOV.U32 R35, RZ, RZ, R87 ;  /* 0x000000ffff237224 */ /* 0x004fc800078e0057 */
[----:B------:R-:W1:Y:S01]  /*61b0*/  MUFU.EX2 R56, R137 ;  /* 0x0000008900387308 */ /* 0x000e620000000800 */
[C---:B---3--:R-:W-:Y:S01]  /*61c0*/  FADD.FTZ R14, R54.reuse, R15 ;  /* 0x0000000f360e7221 */ /* 0x048fe20000010000 */
[----:B------:R-:W-:Y:S01]  /*61d0*/  F2FP.BF16.F32.PACK_AB R213, R54, R25 ;  /* 0x0000001936d5723e */ /* 0x000fe200000010ff */
[--C-:B------:R-:W-:Y:S02]  /*61e0*/  IMAD.MOV.U32 R54, RZ, RZ, R87.reuse ;  /* 0x000000ffff367224 */ /* 0x100fe400078e0057 */
[----:B------:R-:W-:-:S03]  /*61f0*/  IMAD.MOV.U32 R25, RZ, RZ, R87 ;  /* 0x000000ffff197224 */ /* 0x000fc600078e0057 */
[----:B------:R-:W2:Y:S01]  /*6200*/  MUFU.EX2 R139, R139 ;  /* 0x0000008b008b7308 */ /* 0x000ea20000000800 */
[----:B0-----:R-:W-:-:S07]  /*6210*/  FADD.FTZ R15, R29, R14 ;  /* 0x0000000e1d0f7221 */ /* 0x001fce0000010000 */
[----:B------:R-:W0:Y:S01]  /*6220*/  MUFU.EX2 R58, R135 ;  /* 0x00000087003a7308 */ /* 0x000e220000000800 */
[C---:B-1----:R-:W-:Y:S01]  /*6230*/  FADD.FTZ R20, R56.reuse, R15 ;  /* 0x0000000f38147221 */ /* 0x042fe20000010000 */
[----:B------:R-:W-:Y:S01]  /*6240*/  F2FP.BF16.F32.PACK_AB R215, R56, R29 ;  /* 0x0000001d38d7723e */ /* 0x000fe200000010ff */
[--C-:B------:R-:W-:Y:S02]  /*6250*/  IMAD.MOV.U32 R56, RZ, RZ, R87.reuse ;  /* 0x000000ffff387224 */ /* 0x100fe400078e0057 */
[----:B------:R-:W-:-:S03]  /*6260*/  IMAD.MOV.U32 R29, RZ, RZ, R87 ;  /* 0x000000ffff1d7224 */ /* 0x000fc600078e0057 */
[----:B------:R-:W1:Y:S01]  /*6270*/  MUFU.EX2 R145, R145 ;  /* 0x0000009100917308 */ /* 0x000e620000000800 */
[----:B--2---:R-:W-:-:S07]  /*6280*/  FADD.FTZ R15, R139, R20 ;  /* 0x000000148b0f7221 */ /* 0x004fce0000010000 */
[----:B------:R-:W2:Y:S01]  /*6290*/  MUFU.EX2 R153, R153 ;  /* 0x0000009900997308 */ /* 0x000ea20000000800 */
[C---:B0-----:R-:W-:Y:S01]  /*62a0*/  FADD.FTZ R12, R58.reuse, R15 ;  /* 0x0000000f3a0c7221 */ /* 0x041fe20000010000 */
[----:B------:R-:W-:Y:S01]  /*62b0*/  F2FP.BF16.F32.PACK_AB R217, R58, R139 ;  /* 0x0000008b3ad9723e */ /* 0x000fe200000010ff */
[----:B------:R-:W-:-:S05]  /*62c0*/  IMAD.MOV.U32 R58, RZ, RZ, R87 ;  /* 0x000000ffff3a7224 */ /* 0x000fca00078e0057 */
[----:B------:R-:W0:Y:S01]  /*62d0*/  MUFU.EX2 R14, R151 ;  /* 0x00000097000e7308 */ /* 0x000e220000000800 */
[----:B-1----:R-:W-:Y:S01]  /*62e0*/  FADD.FTZ R15, R145, R12 ;  /* 0x0000000c910f7221 */ /* 0x002fe20000010000 */
[C---:B--2---:R-:W-:Y:S01]  /*62f0*/  FADD.FTZ R13, R153.reuse, R62 ;  /* 0x0000003e990d7221 */ /* 0x044fe20000010000 */
[----:B------:R-:W-:Y:S01]  /*6300*/  F2FP.BF16.F32.PACK_AB R218, R153, R218 ;  /* 0x000000da99da723e */ /* 0x000fe200000010ff */
[----:B------:R-:W-:Y:S02]  /*6310*/  IMAD.MOV.U32 R62, RZ, RZ, R87 ;  /* 0x000000ffff3e7224 */ /* 0x000fe400078e0057 */
[C---:B0-----:R-:W-:Y:S01]  /*6320*/  FADD.FTZ R12, R14.reuse, R15 ;  /* 0x0000000f0e0c7221 */ /* 0x041fe20000010000 */
[----:B------:R-:W-:Y:S01]  /*6330*/  F2FP.BF16.F32.PACK_AB R219, R14, R145 ;  /* 0x000000910edb723e */ /* 0x000fe200000010ff */
[----:B------:R-:W-:Y:S06]  /*6340*/  @!P2 BRA `(.L_x_264) ;  /* 0x0000004c0080a947 */ /* 0x000fec0003800000 */
[----:B------:R-:W-:Y:S01]  /*6350*/  R2UR UR7, R2 ;  /* 0x00000000020772ca */ /* 0x000fe200000e0000 */
[----:B------:R-:W-:Y:S01]  /*6360*/  VIADD R14, R120, 0xfffffffe ;  /* 0xfffffffe780e7836 */ /* 0x000fe20000000000 */
[----:B------:R-:W-:Y:S01]  /*6370*/  CS2R R86, SRZ ;  /* 0x0000000000567805 */ /* 0x000fe2000001ff00 */
[----:B------:R-:W-:Y:S01]  /*6380*/  IMAD.MOV.U32 R15, RZ, RZ, R89 ;  /* 0x000000ffff0f7224 */ /* 0x000fe200078e0059 */
[----:B------:R-:W-:Y:S01]  /*6390*/  CS2R R84, SRZ ;  /* 0x0000000000547805 */ /* 0x000fe2000001ff00 */
[----:B------:R-:W-:Y:S01]  /*63a0*/  IMAD.MOV.U32 R20, RZ, RZ, R11 ;  /* 0x000000ffff147224 */ /* 0x000fe200078e000b */
[----:B------:R-:W-:Y:S01]  /*63b0*/  CS2R R82, SRZ ;  /* 0x0000000000527805 */ /* 0x000fe2000001ff00 */
[----:B------:R-:W-:Y:S01]  /*63c0*/  IMAD.MOV.U32 R21, RZ, RZ, R16 ;  /* 0x000000ffff157224 */ /* 0x000fe200078e0010 */
        /* <DEDUP_REMOVED lines=28> */
[----:B------:R-:W-:-:S07]  /*6590*/  CS2R R24, SRZ ;  /* 0x0000000000187805 */ /* 0x000fce000001ff00 */
.L_x_273:
[----:B------:R-:W-:Y:S01]  /*65a0*/  R2UR UR11, R22 ;  /* 0x00000000160b72ca */ /* 0x000fe200000e0000 */
[----:B------:R-:W-:-:S04]  /*65b0*/  UIADD3 UR6, UR7, 0x1, URZ ;  /* 0x0000000107067890 */ /* 0x000fc8000fffe03f */
[----:B------:R-:W-:-:S04]  /*65c0*/  UISETP.NE.AND UP0, UPT, UR6, 0x2, UPT ;  /* 0x000000020600788c */ /* 0x000fc8000bf05270 */
[----:B------:R-:W-:Y:S02]  /*65d0*/  USEL UR10, URZ, 0x1, UP0 ;  /* 0x000000013f0a7887 */ /* 0x000fe40008000000 */
[----:B------:R-:W-:Y:S02]  /*65e0*/  USEL UR6, UR6, URZ, UP0 ;  /* 0x0000003f06067287 */ /* 0x000fe40008000000 */
[----:B------:R-:W-:Y:S02]  /*65f0*/  ISETP.NE.AND P3, PT, RZ, UR11, PT ;  /* 0x0000000bff007c0c */ /* 0x000fe4000bf65270 */
[----:B------:R-:W-:Y:S02]  /*6600*/  LOP3.LUT R16, R21, UR10, RZ, 0x3c, !PT ;  /* 0x0000000a15107c12 */ /* 0x000fe4000f8e3cff */
[----:B------:R-:W-:-:S09]  /*6610*/  IMAD.U32 R2, RZ, RZ, UR6 ;  /* 0x00000006ff027e24 */ /* 0x000fd2000f8e00ff */
[----:B------:R-:W-:Y:S05]  /*6620*/  @P3 BRA `(.L_x_265) ;  /* 0x0000000000343947 */ /* 0x000fea0003800000 */
[----:B------:R-:W-:Y:S05]  /*6630*/  @!P0 BRA `(.L_x_266) ;  /* 0x0000000000048947 */ /* 0x000fea0003800000 */
[----:B------:R-:W-:Y:S01]  /*6640*/  BPT.TRAP 0x1 ;  /* 0x000000040000795c */ /* 0x000fe20000300000 */
.L_x_266:
[----:B------:R-:W0:Y:S01]  /*6650*/  S2UR UR10, SR_CgaCtaId ;  /* 0x00000000000a79c3 */ /* 0x000e220000008800 */
[----:B------:R-:W-:Y:S01]  /*6660*/  UMOV UR6, 0x400 ;  /* 0x0000040000067882 */ /* 0x000fe20000000000 */
[----:B------:R-:W-:Y:S01]  /*6670*/  SHF.L.U32 R11, R16, 0x1f, RZ ;  /* 0x0000001f100b7819 */ /* 0x000fe200000006ff */
[----:B0-----:R-:W-:-:S06]  /*6680*/  ULEA UR6, UR10, UR6, 0x18 ;  /* 0x000000060a067291 */ /* 0x001fcc000f8ec03f */
[----:B------:R-:W-:-:S04]  /*6690*/  LEA R0, R2, UR6, 0x3 ;  /* 0x0000000602007c11 */ /* 0x000fc8000f8e18ff */
[----:B------:R0:W1:Y:S01]  /*66a0*/  SYNCS.PHASECHK.TRANS64.TRYWAIT P2, [R0+URZ+0x34830], R11 ;  /* 0x0348300b000075a7 */ /* 0x000062000804017f */
[----:B------:R-:W-:Y:S05]  /*66b0*/  @!P0 BRA `(.L_x_267) ;  /* 0x0000000000048947 */ /* 0x000fea0003800000 */
[----:B------:R-:W-:Y:S01]  /*66c0*/  BPT.TRAP 0x1 ;  /* 0x000000040000795c */ /* 0x000fe20000300000 */
.L_x_267:
[----:B-1----:R-:W-:Y:S05]  /*66d0*/  @P2 BRA `(.L_x_265) ;  /* 0x0000000000082947 */ /* 0x002fea0003800000 */
[----:B------:R-:W1:Y:S02]  /*66e0*/  SYNCS.PHASECHK.TRANS64.TRYWAIT P2, [R0+URZ+0x34830], R11 ;  /* 0x0348300b000075a7 */ /* 0x000e64000804017f */
[----:B-1----:R-:W-:Y:S05]  /*66f0*/  @!P2 BRA `(.L_x_268) ;  /* 0x000000bc00a0a947 */ /* 0x002fea0003800000 */
.L_x_265:
[----:B------:R-:W2:Y:S01]  /*6700*/  S2R R10, SR_TID.X ;  /* 0x00000000000a7919 */ /* 0x000ea20000002100 */
[----:B01----:R-:W-:Y:S01]  /*6710*/  IMAD R0, R2, 0xb00, R3 ;  /* 0x00000b0002007824 */ /* 0x003fe200078e0203 */
        /* <DEDUP_REMOVED lines=13> */
[----:B------:R-:W-:Y:S01]  /*67f0*/  UMOV UR56, UR14 ;  /* 0x0000000e00387c82 */ /* 0x000fe20008000000 */
[----:B------:R-:W-:Y:S01]  /*6800*/  UMOV UR24, UR14 ;  /* 0x0000000e00187c82 */ /* 0x000fe20008000000 */
[----:B------:R-:W-:Y:S01]  /*6810*/  UMOV UR57, UR15 ;  /* 0x0000000f00397c82 */ /* 0x000fe20008000000 */
[----:B------:R-:W-:Y:S01]  /*6820*/  UMOV UR25, UR15 ;  /* 0x0000000f00197c82 */ /* 0x000fe20008000000 */
[----:B------:R-:W-:Y:S01]  /*6830*/  UMOV UR58, UR6 ;  /* 0x00000006003a7c82 */ /* 0x000fe20008000000 */
[----:B------:R-:W-:Y:S01]  /*6840*/  UIADD3 UR26, UR6, 0x80, URZ ;  /* 0x00000080061a7890 */ /* 0x000fe2000fffe03f */
[----:B------:R-:W-:Y:S01]  /*6850*/  R2UR UR19, R7 ;  /* 0x00000000071372ca */ /* 0x000fe200000e0000 */
        /* <DEDUP_REMOVED lines=11> */
[----:B------:R-:W-:Y:S01]  /*6910*/  VIADD R0, R10, 0x8 ;  /* 0x000000080a007836 */ /* 0x000fe20000000000 */
        /* <DEDUP_REMOVED lines=14> */
[----:B------:R-:W-:Y:S01]  /*6a00*/  UIADD3 UR22, UR6, 0x586, URZ ;  /* 0x0000058606167890 */ /* 0x000fe2000fffe03f */
        /* <DEDUP_REMOVED lines=563> */
[----:B0-----:R-:W-:Y:S05]  /*8d40*/  @P3 BRA `(.L_x_269) ;  /* 0x0000000000343947 */ /* 0x001fea0003800000 */
[----:B------:R-:W-:Y:S05]  /*8d50*/  @!P0 BRA `(.L_x_270) ;  /* 0x0000000000048947 */ /* 0x000fea0003800000 */
[----:B------:R-:W-:Y:S01]  /*8d60*/  BPT.TRAP 0x1 ;  /* 0x000000040000795c */ /* 0x000fe20000300000 */
.L_x_270:
[----:B------:R-:W0:Y:S01]  /*8d70*/  S2UR UR10, SR_CgaCtaId ;  /* 0x00000000000a79c3 */ /* 0x000e220000008800 */
[----:B------:R-:W-:Y:S01]  /*8d80*/  UMOV UR6, 0x400 ;  /* 0x0000040000067882 */ /* 0x000fe20000000000 */
[----:B------:R-:W-:Y:S01]  /*8d90*/  SHF.L.U32 R0, R21, 0x1f, RZ ;  /* 0x0000001f15007819 */ /* 0x000fe200000006ff */
[----:B0-----:R-:W-:-:S04]  /*8da0*/  ULEA UR6, UR10, UR6, 0x18 ;  /* 0x000000060a067291 */ /* 0x001fc8000f8ec03f */
[----:B------:R-:W-:-:S09]  /*8db0*/  ULEA UR6, UR7, UR6, 0x3 ;  /* 0x0000000607067291 */ /* 0x000fd2000f8e183f */
[----:B------:R0:W1:Y:S01]  /*8dc0*/  SYNCS.PHASECHK.TRANS64.TRYWAIT P2, [UR6+0x34850], R0 ;  /* 0x03485000ff0075a7 */ /* 0x0000620008040146 */
[----:B------:R-:W-:Y:S05]  /*8dd0*/  @!P0 BRA `(.L_x_271) ;  /* 0x0000000000048947 */ /* 0x000fea0003800000 */
[----:B------:R-:W-:Y:S01]  /*8de0*/  BPT.TRAP 0x1 ;  /* 0x000000040000795c */ /* 0x000fe20000300000 */
.L_x_271:
[----:B-1----:R-:W-:Y:S05]  /*8df0*/  @P2 BRA `(.L_x_269) ;  /* 0x0000000000082947 */ /* 0x002fea0003800000 */
[----:B------:R-:W1:Y:S02]  /*8e00*/  SYNCS.PHASECHK.TRANS64.TRYWAIT P2, [UR6+0x34850], R0 ;  /* 0x03485000ff0075a7 */ /* 0x000e640008040146 */
[----:B-1----:R-:W-:Y:S05]  /*8e10*/  @!P2 BRA `(.L_x_272) ;  /* 0x0000009400eca947 */ /* 0x002fea0003800000 */
.L_x_269:
[----:B------:R-:W2:Y:S01]  /*8e20*/  S2UR UR10, SR_CgaCtaId ;  /* 0x00000000000a79c3 */ /* 0x000ea20000008800 */
[----:B------:R-:W-:Y:S01]  /*8e30*/  UMOV UR6, 0x400 ;  /* 0x0000040000067882 */ /* 0x000fe20000000000 */
[----:B------:R-:W-:Y:S01]  /*8e40*/  WARPGROUP.ARRIVE ;  /* 0x00000000000079c5 */ /* 0x000fe20000000000 */
[----:B------:R-:W-:Y:S01]  /*8e50*/  UMOV UR11, 0x40000040 ;  /* 0x40000040000b7882 */ /* 0x000fe20000000000 */
[----:B------:R-:W-:-:S04]  /*8e60*/  FMNMX.FTZ R10, R168, R20, !PT ;  /* 0x00000014a80a7209 */ /* 0x000fc80007810000 */
[----:B------:R-:W3:Y:S01]  /*8e70*/  S2R R231, SR_TID.X ;  /* 0x0000000000e77919 */ /* 0x000ee20000002100 */
[C---:B------:R-:W-:Y:S01]  /*8e80*/  ISETP.GT.AND P2, PT, R14.reuse, RZ, PT ;  /* 0x000000ff0e00720c */ /* 0x040fe20003f44270 */
[----:B------:R-:W-:Y:S01]  /*8e90*/  VIADD R14, R14, 0xffffffff ;  /* 0xffffffff0e0e7836 */ /* 0x000fe20000000000 */
[----:B-1----:R-:W-:-:S04]  /*8ea0*/  FMNMX.FTZ R11, R169, R10, !PT ;  /* 0x0000000aa90b7209 */ /* 0x002fc80007810000 */
[----:B------:R-:W-:-:S04]  /*8eb0*/  FMNMX.FTZ R10, R172, R11, !PT ;  /* 0x0000000bac0a7209 */ /* 0x000fc80007810000 */
[----:B------:R-:W-:-:S04]  /*8ec0*/  FMNMX.FTZ R11, R173, R10, !PT ;  /* 0x0000000aad0b7209 */ /* 0x000fc80007810000 */
[----:B------:R-:W-:Y:S01]  /*8ed0*/  FMNMX.FTZ R10, R160, R11, !PT ;  /* 0x0000000ba00a7209 */ /* 0x000fe20007810000 */
[----:B--2---:R-:W-:-:S03]  /*8ee0*/  ULEA UR6, UR10, UR6, 0x18 ;  /* 0x000000060a067291 */ /* 0x004fc6000f8ec03f */
[----:B------:R-:W-:-:S04]  /*8ef0*/  FMNMX.FTZ R11, R161, R10, !PT ;  /* 0x0000000aa10b7209 */ /* 0x000fc80007810000 */
[----:B------:R-:W-:Y:S01]  /*8f00*/  FMNMX.FTZ R10, R164, R11, !PT ;  /* 0x0000000ba40a7209 */ /* 0x000fe20007810000 */
[----:B0-----:R-:W-:-:S03]  /*8f10*/  IMAD.U32 R0, RZ, RZ, UR6 ;  /* 0x00000006ff007e24 */ /* 0x001fc6000f8e00ff */
[----:B------:R-:W-:Y:S02]  /*8f20*/  FMNMX.FTZ R11, R165, R10, !PT ;  /* 0x0000000aa50b7209 */ /* 0x000fe40007810000 */
[----:B------:R-:W-:Y:S02]  /*8f30*/  R2UR UR6, R0 ;  /* 0x00000000000672ca */ /* 0x000fe400000e0000 */
[----:B------:R-:W-:Y:S02]  /*8f40*/  FMNMX.FTZ R10, R152, R11, !PT ;  /* 0x0000000b980a7209 */ /* 0x000fe40007810000 */
[----:B---3--:R-:W-:Y:S02]  /*8f50*/  SHF.R.U32.HI R231, RZ, 0x7, R231 ;  /* 0x00000007ffe77819 */ /* 0x008fe400000116e7 */
[----:B------:R-:W-:-:S04]  /*8f60*/  FMNMX.FTZ R11, R153, R10, !PT ;  /* 0x0000000a990b7209 */ /* 0x000fc80007810000 */
[----:B------:R-:W-:-:S03]  /*8f70*/  FMNMX.FTZ R10, R156, R11, !PT ;  /* 0x0000000b9c0a7209 */ /* 0x000fc60007810000 */
[----:B------:R-:W-:Y:S01]  /*8f80*/  UIADD3 UR6, UR6, 0x400, URZ ;  /* 0x0000040006067890 */ /* 0x000fe2000fffe03f */
[----:B------:R-:W-:-:S03]  /*8f90*/  FMNMX.FTZ R11, R157, R10, !PT ;  /* 0x0000000a9d0b7209 */ /* 0x000fc60007810000 */
[----:B------:R-:W-:Y:S01]  /*8fa0*/  USHF.R.U32.HI UR6, URZ, 0x4, UR6 ;  /* 0x000000043f067899 */ /* 0x000fe20008011606 */
[----:B------:R-:W-:-:S03]  /*8fb0*/  FMNMX.FTZ R10, R144, R11, !PT ;  /* 0x0000000b900a7209 */ /* 0x000fc60007810000 */
        /* <DEDUP_REMOVED lines=39> */
[----:B------:R-:W-:Y:S02]  /*9230*/  FMNMX.FTZ R176, R93, R10, !PT ;  /* 0x0000000a5db07209 */ /* 0x000fe40007810000 */
[----:B------:R-:W0:Y:S03]  /*9240*/  LDC R10, c[0x0][0x988] ;  /* 0x00026200ff0a7b82 */ /* 0x000e260000000800 */
[----:B------:R-:W-:Y:S01]  /*9250*/  HGMMA.64x128x16.F32.BF16 R24, R180, gdesc[UR8].tnspB, R24, gsb0 ;  /* 0x41e00008b4187df0 */ /* 0x000fe20008001818 */
[----:B------:R-:W-:Y:S01]  /*9260*/  UIADD3 UR10, UR6, 0x100, URZ ;  /* 0x00000100060a7890 */ /* 0x000fe2000fffe03f */
[----:B------:R-:W1:Y:S01]  /*9270*/  SHFL.BFLY PT, R11, R176, 0x2, 0x1f ;  /* 0x0c401f00b00b7f89 */ /* 0x000e6200000e0000 */
[----:B------:R-:W-:Y:S01]  /*9280*/  UMOV UR11, 0x40000040 ;  /* 0x40000040000b7882 */ /* 0x000fe20000000000 */
[----:B-1----:R-:W-:-:S05]  /*9290*/  FMNMX.FTZ R178, R176, R11, !PT ;  /* 0x0000000bb0b27209 */ /* 0x002fca0007810000 */
[----:B------:R-:W1:Y:S02]  /*92a0*/  SHFL.BFLY PT, R11, R178, 0x1, 0x1f ;  /* 0x0c201f00b20b7f89 */ /* 0x000e6400000e0000 */
[----:B-1----:R-:W-:-:S05]  /*92b0*/  FMNMX.FTZ R11, R178, R11, !PT ;  /* 0x0000000bb20b7209 */ /* 0x002fca0007810000 */
[----:B------:R-:W-:-:S04]  /*92c0*/  FADD.FTZ R21, -R11, R20 ;  /* 0x000000140b157221 */ /* 0x000fc80000010100 */
[-C--:B0-----:R-:W-:Y:S01]  /*92d0*/  FMUL.FTZ R20, R21, R10.reuse ;  /* 0x0000000a15147220 */ /* 0x081fe20000410000 */
[----:B------:R-:W-:-:S04]  /*92e0*/  FMUL.FTZ R21, R11, R10 ;  /* 0x0000000a0b157220 */ /* 0x000fc80000410000 */
        /* <DEDUP_REMOVED lines=22> */
[----:B------:R-:W-:Y:S01]  /*9450*/  FFMA.FTZ R92, R92, R10, -R21 ;  /* 0x0000000a5c5c7223 */ /* 0x000fe20000010815 */
[----:B------:R-:W-:Y:S08]  /*9460*/  MUFU.EX2 R20, R20 ;  /* 0x0000001400147308 */ /* 0x000ff00000000800 */
[----:B------:R-:W0:Y:S08]  /*9470*/  MUFU.EX2 R177, R177 ;  /* 0x000000b100b17308 */ /* 0x000e300000000800 */
[----:B------:R-:W1:Y:S08]  /*9480*/  MUFU.EX2 R176, R176 ;  /* 0x000000b000b07308 */ /* 0x000e700000000800 */
[----:B------:R-:W-:Y:S01]  /*9490*/  MUFU.EX2 R178, R178 ;  /* 0x000000b200b27308 */ /* 0x000fe20000000800 */
[----:B0-----:R-:W-:-:S07]  /*94a0*/  FFMA.FTZ R13, R20, R13, R177 ;  /* 0x0000000d140d7223 */ /* 0x001fce00000100b1 */
[----:B------:R-:W-:Y:S01]  /*94b0*/  MUFU.EX2 R169, R169 ;  /* 0x000000a900a97308 */ /* 0x000fe20000000800 */
[C---:B-1----:R-:W-:Y:S01]  /*94c0*/  FADD.FTZ R13, R176.reuse, R13 ;  /* 0x0000000db00d7221 */ /* 0x042fe20000010000 */
[----:B------:R-:W-:-:S06]  /*94d0*/  F2FP.BF16.F32.PACK_AB R176, R176, R177 ;  /* 0x000000b1b0b0723e */ /* 0x000fcc00000010ff */
[----:B------:R-:W-:Y:S08]  /*94e0*/  MUFU.EX2 R173, R173 ;  /* 0x000000ad00ad7308 */ /* 0x000ff00000000800 */
        /* <DEDUP_REMOVED lines=28> */
[-CC-:B------:R-:W-:Y:S01]  /*96b0*/  FFMA.FTZ R184, R152, R10.reuse, -R21.reuse ;  /* 0x0000000a98b87223 */ /* 0x180fe20000010815 */
        /* <DEDUP_REMOVED lines=17> */
[-CC-:B------:R-:W-:Y:S01]  /*97d0*/  FFMA.FTZ R188, R144, R10.reuse, -R21.reuse ;  /* 0x0000000a90bc7223 */ /* 0x180fe20000010815 */
        /* <DEDUP_REMOVED lines=78> */
[----:B------:R-:W-:Y:S01]  /*9cc0*/  UIADD3 UR6, UR6, 0x500, URZ ;  /* 0x0000050006067890 */ /* 0x000fe2000fffe03f */
[----:B------:R-:W-:Y:S01]  /*9cd0*/  MUFU.EX2 R204, R204 ;  /* 0x000000cc00cc7308 */ /* 0x000fe20000000800 */
[----:B------:R-:W-:-:S04]  /*9ce0*/  FMNMX.FTZ R112, R90, R133, !PT ;  /* 0x000000855a707209 */ /* 0x000fc80007810000 */
[----:B------:R-:W-:-:S03]  /*9cf0*/  FMNMX.FTZ R133, R91, R112, !PT ;  /* 0x000000705b857209 */ /* 0x000fc60007810000 */
[----:B------:R-:W-:Y:S01]  /*9d00*/  MUFU.EX2 R206, R206 ;  /* 0x000000ce00ce7308 */ /* 0x000fe20000000800 */
[----:B------:R-:W-:-:S04]  /*9d10*/  FMNMX.FTZ R112, R94, R133, !PT ;  /* 0x000000855e707209 */ /* 0x000fc80007810000 */
[----:B------:R-:W-:-:S05]  /*9d20*/  FMNMX.FTZ R112, R95, R112, !PT ;  /* 0x000000705f707209 */ /* 0x000fca0007810000 */
[----:B------:R-:W0:Y:S01]  /*9d30*/  SHFL.BFLY PT, R133, R112, 0x2, 0x1f ;  /* 0x0c401f0070857f89 */ /* 0x000e2200000e0000 */
[----:B------:R-:W-:Y:S02]  /*9d40*/  WARPGROUP.DEPBAR.LE gsb0, 0x0 ;  /* 0x00008000000079c5 */ /* 0x000fe40000010000 */
[----:B------:R-:W-:Y:S01]  /*9d50*/  WARPGROUP.ARRIVE ;  /* 0x00000000000079c5 */ /* 0x000fe20000000000 */
[-CC-:B------:R-:W-:Y:S01]  /*9d60*/  FFMA.FTZ R208, R104, R10.reuse, -R21.reuse ;  /* 0x0000000a68d07223 */ /* 0x180fe20000010815 */
[----:B0-----:R-:W-:Y:S01]  /*9d70*/  FMNMX.FTZ R104, R112, R133, !PT ;  /* 0x0000008570687209 */ /* 0x001fe20007810000 */
[-CC-:B------:R-:W-:Y:S01]  /*9d80*/  FFMA.FTZ R133, R89, R10.reuse, -R21.reuse ;  /* 0x0000000a59857223 */ /* 0x180fe20000010815 */
[-CC-:B------:R-:W-:Y:S01]  /*9d90*/  FFMA.FTZ R210, R108, R10.reuse, -R21.reuse ;  /* 0x0000000a6cd27223 */ /* 0x180fe20000010815 */
[----:B------:R-:W-:Y:S01]  /*9da0*/  FFMA.FTZ R108, R93, R10, -R21 ;  /* 0x0000000a5d6c7223 */ /* 0x000fe20000010815 */
[----:B------:R-:W-:Y:S01]  /*9db0*/  HGMMA.64x128x16.F32.BF16 R24, R212, gdesc[UR8].tnspB, R24, gsb0 ;  /* 0x41e00008d4187df0 */ /* 0x000fe20008001818 */
[----:B------:R-:W-:Y:S01]  /*9dc0*/  UMOV UR10, UR6 ;  /* 0x00000006000a7c82 */ /* 0x000fe20008000000 */
[----:B------:R-:W-:Y:S01]  /*9dd0*/  UMOV UR11, 0x40000040 ;  /* 0x40000040000b7882 */ /* 0x000fe20000000000 */
[----:B------:R-:W0:Y:S01]  /*9de0*/  SHFL.BFLY PT, R179, R104, 0x1, 0x1f ;  /* 0x0c201f0068b37f89 */ /* 0x000e2200000e0000 */
[----:B------:R-:W-:Y:S08]  /*9df0*/  MUFU.EX2 R208, R208 ;  /* 0x000000d000d07308 */ /* 0x000ff00000000800 */
[----:B------:R-:W-:Y:S08]  /*9e00*/  MUFU.EX2 R210, R210 ;  /* 0x000000d200d27308 */ /* 0x000ff00000000800 */
[----:B------:R-:W-:Y:S01]  /*9e10*/  MUFU.EX2 R133, R133 ;  /* 0x0000008500857308 */ /* 0x000fe20000000800 */
[----:B0-----:R-:W-:-:S05]  /*9e20*/  FMNMX.FTZ R89, R104, R179, !PT ;  /* 0x000000b368597209 */ /* 0x001fca0007810000 */
[C---:B------:R-:W-:Y:S01]  /*9e30*/  FADD.FTZ R21, -R89.reuse, R15 ;  /* 0x0000000f59157221 */ /* 0x040fe20000010100 */
[-C--:B------:R-:W-:Y:S01]  /*9e40*/  FMUL.FTZ R181, R89, R10.reuse ;  /* 0x0000000a59b57220 */ /* 0x080fe20000410000 */
[----:B------:R0:W-:Y:S02]  /*9e50*/  MUFU.EX2 R15, R108 ;  /* 0x0000006c000f7308 */ /* 0x0001e40000000800 */
[-C--:B------:R-:W-:Y:S01]  /*9e60*/  FMUL.FTZ R21, R21, R10.reuse ;  /* 0x0000000a15157220 */ /* 0x080fe20000410000 */
[-CC-:B------:R-:W-:Y:S01]  /*9e70*/  FFMA.FTZ R104, R170, R10.reuse, -R181.reuse ;  /* 0x0000000aaa687223 */ /* 0x180fe200000108b5 */
[-CC-:B------:R-:W-:Y:S01]  /*9e80*/  FFMA.FTZ R93, R171, R10.reuse, -R181.reuse ;  /* 0x0000000aab5d7223 */ /* 0x180fe200000108b5 */
[-CC-:B------:R-:W-:Y:S01]  /*9e90*/  FFMA.FTZ R179, R174, R10.reuse, -R181.reuse ;  /* 0x0000000aaeb37223 */ /* 0x180fe200000108b5 */
[-CC-:B------:R-:W-:Y:S01]  /*9ea0*/  FFMA.FTZ R197, R130, R10.reuse, -R181.reuse ;  /* 0x0000000a82c57223 */ /* 0x180fe200000108b5 */
[----:B------:R-:W-:Y:S01]  /*9eb0*/  @!P1 IMAD R130, R2, 0x8, R0 ;  /* 0x0000000802829824 */ /* 0x000fe200078e0200 */
[----:B------:R-:W-:Y:S01]  /*9ec0*/  MUFU.EX2 R21, R21 ;  /* 0x0000001500157308 */ /* 0x000fe20000000800 */
[-CC-:B------:R-:W-:Y:S01]  /*9ed0*/  FFMA.FTZ R140, R175, R10.reuse, -R181.reuse ;  /* 0x0000000aaf8c7223 */ /* 0x180fe200000108b5 */
[----:B------:R-:W-:Y:S01]  /*9ee0*/  FFMA.FTZ R136, R162, R10, -R181 ;  /* 0x0000000aa2887223 */ /* 0x000fe200000108b5 */
[----:B------:R-:W-:-:S02]  /*9ef0*/  @!P1 VIADD R130, R130, 0x34840 ;  /* 0x0003484082829836 */ /* 0x000fc40000000000 */
[-CC-:B------:R-:W-:Y:S01]  /*9f00*/  FFMA.FTZ R120, R131, R10.reuse, -R181.reuse ;  /* 0x0000000a83787223 */ /* 0x180fe200000108b5 */
[----:B------:R-:W-:Y:S01]  /*9f10*/  IADD3 R131, -R231, 0xb, RZ ;  /* 0x0000000be7837810 */ /* 0x000fe20007ffe1ff */
[-CC-:B------:R-:W-:Y:S01]  /*9f20*/  FFMA.FTZ R199, R134, R10.reuse, -R181.reuse ;  /* 0x0000000a86c77223 */ /* 0x180fe200000108b5 */
[-CC-:B------:R-:W-:Y:S01]  /*9f30*/  FFMA.FTZ R163, R163, R10.reuse, -R181.reuse ;  /* 0x0000000aa3a37223 */ /* 0x180fe200000108b5 */
[----:B------:R-:W1:Y:S01]  /*9f40*/  MUFU.EX2 R104, R104 ;  /* 0x0000006800687308 */ /* 0x000e620000000800 */
[-CC-:B------:R-:W-:Y:S01]  /*9f50*/  FFMA.FTZ R116, R139, R10.reuse, -R181.reuse ;  /* 0x0000000a8b747223 */ /* 0x180fe200000108b5 */
[----:B------:R-:W-:Y:S01]  /*9f60*/  @!P1 PRMT R134, RZ, 0x654, R130 ;  /* 0x00000654ff869816 */ /* 0x000fe20000000082 */
[----:B------:R-:W-:Y:S02]  /*9f70*/  IMAD.U32 R139, RZ, RZ, UR7 ;  /* 0x00000007ff8b7e24 */ /* 0x000fe4000f8e00ff */
        /* <DEDUP_REMOVED lines=8> */
[-CC-:B0-----:R-:W-:Y:S01]  /*a000*/  FFMA.FTZ R108, R159, R10.reuse, -R181.reuse ;  /* 0x0000000a9f6c7223 */ /* 0x181fe200000108b5 */
[-CC-:B------:R-:W-:Y:S01]  /*a010*/  FFMA.FTZ R205, R114, R10.reuse, -R181.reuse ;  /* 0x0000000a72cd7223 */ /* 0x180fe200000108b5 */
[-CC-:B------:R-:W-:Y:S01]  /*a020*/  FFMA.FTZ R189, R146, R10.reuse, -R181.reuse ;  /* 0x0000000a92bd7223 */ /* 0x180fe200000108b5 */
[--C-:B------:R-:W-:Y:S01]  /*a030*/  FFMA.FTZ R207, R118, R10, -R181.reuse ;  /* 0x0000000a76cf7223 */ /* 0x100fe200000108b5 */
[----:B------:R-:W0:Y:S01]  /*a040*/  MUFU.EX2 R179, R179 ;  /* 0x000000b300b37308 */ /* 0x000e220000000800 */
[----:B-1----:R-:W-:Y:S01]  /*a050*/  FFMA.FTZ R12, R21, R12, R104 ;  /* 0x0000000c150c7223 */ /* 0x002fe20000010068 */
[-CC-:B------:R-:W-:Y:S01]  /*a060*/  FFMA.FTZ R128, R147, R10.reuse, -R181.reuse ;  /* 0x0000000a93807223 */ /* 0x180fe200000108b5 */
[-CC-:B------:R-:W-:Y:S01]  /*a070*/  FFMA.FTZ R191, R150, R10.reuse, -R181.reuse ;  /* 0x0000000a96bf7223 */ /* 0x180fe200000108b5 */
[-CC-:B------:R-:W-:Y:S01]  /*a080*/  FFMA.FTZ R209, R106, R10.reuse, -R181.reuse ;  /* 0x0000000a6ad17223 */ /* 0x180fe200000108b5 */
[-CC-:B------:R-:W-:Y:S01]  /*a090*/  FFMA.FTZ R112, R151, R10.reuse, -R181.reuse ;  /* 0x0000000a97707223 */ /* 0x180fe200000108b5 */
[-CC-:B------:R-:W-:Y:S01]  /*a0a0*/  FFMA.FTZ R127, R127, R10.reuse, -R181.reuse ;  /* 0x0000000a7f7f7223 */ /* 0x180fe200000108b5 */
[-CC-:B------:R-:W-:Y:S01]  /*a0b0*/  FFMA.FTZ R211, R110, R10.reuse, -R181.reuse ;  /* 0x0000000a6ed37223 */ /* 0x180fe200000108b5 */
[----:B------:R-:W1:Y:S01]  /*a0c0*/  MUFU.EX2 R140, R140 ;  /* 0x0000008c008c7308 */ /* 0x000e620000000800 */
[----:B--2---:R-:W-:Y:S01]  /*a0d0*/  FADD.FTZ R122, R93, R12 ;  /* 0x0000000c5d7a7221 */ /* 0x004fe20000010000 */
[-CC-:B------:R-:W-:Y:S01]  /*a0e0*/  FFMA.FTZ R12, R123, R10.reuse, -R181.reuse ;  /* 0x0000000a7b0c7223 */ /* 0x180fe200000108b5 */
[-CC-:B------:R-:W-:Y:S01]  /*a0f0*/  FFMA.FTZ R193, R138, R10.reuse, -R181.reuse ;  /* 0x0000000a8ac17223 */ /* 0x180fe200000108b5 */
[-CC-:B------:R-:W-:Y:S01]  /*a100*/  FFMA.FTZ R195, R142, R10.reuse, -R181.reuse ;  /* 0x0000000a8ec37223 */ /* 0x180fe200000108b5 */
[-CC-:B------:R-:W-:Y:S01]  /*a110*/  FFMA.FTZ R115, R115, R10.reuse, -R181.reuse ;  /* 0x0000000a73737223 */ /* 0x180fe200000108b5 */
[-CC-:B------:R-:W-:Y:S01]  /*a120*/  FFMA.FTZ R124, R143, R10.reuse, -R181.reuse ;  /* 0x0000000a8f7c7223 */ /* 0x180fe200000108b5 */
[--C-:B------:R-:W-:Y:S01]  /*a130*/  FFMA.FTZ R135, R135, R10, -R181.reuse ;  /* 0x0000000a87877223 */ /* 0x100fe200000108b5 */
[----:B------:R-:W2:Y:S01]  /*a140*/  MUFU.EX2 R136, R136 ;  /* 0x0000008800887308 */ /* 0x000ea20000000800 */
[----:B------:R-:W-:Y:S01]  /*a150*/  F2FP.BF16.F32.PACK_AB R177, R93, R104 ;  /* 0x000000685db1723e */ /* 0x000fe200000010ff */
        /* <DEDUP_REMOVED lines=10> */
[----:B------:R-:W-:Y:S01]  /*a200*/  FFMA.FTZ R95, R95, R10, -R181 ;  /* 0x0000000a5f5f7223 */ /* 0x000fe200000108b5 */
[----:B------:R-:W-:-:S03]  /*a210*/  R2UR UR7, R2 ;  /* 0x00000000020772ca */ /* 0x000fc600000e0000 */
[----:B------:R-:W4:Y:S08]  /*a220*/  MUFU.EX2 R183, R183 ;  /* 0x000000b700b77308 */ /* 0x000f300000000800 */
[----:B------:R-:W5:Y:S08]  /*a230*/  MUFU.EX2 R144, R144 ;  /* 0x0000009000907308 */ /* 0x000f700000000800 */
[----:B------:R-:W5:Y:S08]  /*a240*/  MUFU.EX2 R185, R185 ;  /* 0x000000b900b97308 */ /* 0x000f700000000800 */
[----:B------:R-:W5:Y:S08]  /*a250*/  MUFU.EX2 R132, R132 ;  /* 0x0000008400847308 */ /* 0x000f700000000800 */
[----:B------:R-:W5:Y:S08]  /*a260*/  MUFU.EX2 R187, R187 ;  /* 0x000000bb00bb7308 */ /* 0x000f700000000800 */
[----:B------:R-:W5:Y:S01]  /*a270*/  MUFU.EX2 R108, R108 ;  /* 0x0000006c006c7308 */ /* 0x000f620000000800 */
[----:B------:R-:W-:-:S02]  /*a280*/  WARPGROUP.DEPBAR.LE gsb0, 0x0 ;  /* 0x00008000000079c5 */ /* 0x000fc40000010000 */
[----:B------:R-:W-:Y:S01]  /*a290*/  WARPGROUP.ARRIVE ;  /* 0x00000000000079c5 */ /* 0x000fe20000000000 */
[----:B------:R-:W-:-:S04]  /*a2a0*/  F2FP.BF16.F32.PACK_AB R212, R97, R96 ;  /* 0x0000006061d4723e */ /* 0x000fc800000010ff */
[----:B------:R-:W5:Y:S01]  /*a2b0*/  MUFU.EX2 R189, R189 ;  /* 0x000000bd00bd7308 */ /* 0x000f620000000800 */
[----:B------:R-:W-:Y:S01]  /*a2c0*/  F2FP.BF16.F32.PACK_AB R214, R101, R100 ;  /* 0x0000006465d6723e */ /* 0x000fe200000010ff */
[----:B------:R-:W-:Y:S06]  /*a2d0*/  HGMMA.64x128x16.F32.BF16 R24, R216, gdesc[UR8].tnspB, R24, gsb0 ;  /* 0x41e00008d8187df0 */ /* 0x000fec0008001818 */
[----:B------:R-:W5:Y:S08]  /*a2e0*/  MUFU.EX2 R128, R128 ;  /* 0x0000008000807308 */ /* 0x000f700000000800 */
        /* <DEDUP_REMOVED lines=13> */
[----:B------:R-:W-:Y:S08]  /*a3c0*/  MUFU.EX2 R104, R107 ;  /* 0x0000006b00687308 */ /* 0x000ff00000000800 */
[----:B------:R-:W-:Y:S08]  /*a3d0*/  MUFU.EX2 R205, R205 ;  /* 0x000000cd00cd7308 */ /* 0x000ff00000000800 */
[----:B------:R-:W-:Y:S08]  /*a3e0*/  MUFU.EX2 R207, R207 ;  /* 0x000000cf00cf7308 */ /* 0x000ff00000000800 */
[----:B------:R-:W-:Y:S01]  /*a3f0*/  MUFU.EX2 R209, R209 ;  /* 0x000000d100d17308 */ /* 0x000fe20000000800 */
[----:B------:R-:W-:-:S02]  /*a400*/  WARPGROUP.DEPBAR.LE gsb0, 0x0 ;  /* 0x00008000000079c5 */ /* 0x000fc40000010000 */
[----:B------:R0:W-:Y:S06]  /*a410*/  BAR.ARV R131, 0x100 ;  /* 0x000400830000751d */ /* 0x0001ec0000002000 */
[----:B------:R1:W-:Y:S01]  /*a420*/  @!P1 SYNCS.ARRIVE.TRANS64.RED.A1T0 RZ, [R134+URZ], RZ ;  /* 0x000000ff86ff99a7 */ /* 0x0003e2000810043f */
[----:B------:R-:W-:Y:S01]  /*a430*/  MUFU.EX2 R211, R211 ;  /* 0x000000d300d37308 */ /* 0x000fe20000000800 */
[----:B------:R-:W-:Y:S01]  /*a440*/  F2FP.BF16.F32.PACK_AB R216, R133, R88 ;  /* 0x0000005885d8723e */ /* 0x000fe200000010ff */
[----:B------:R-:W-:Y:S01]  /*a450*/  FMUL.FTZ R24, R24, R20 ;  /* 0x0000001418187220 */ /* 0x000fe20000410000 */
[----:B------:R-:W-:Y:S01]  /*a460*/  F2FP.BF16.F32.PACK_AB R218, R15, R92 ;  /* 0x0000005c0fda723e */ /* 0x000fe200000010ff */
[-C--:B------:R-:W-:Y:S01]  /*a470*/  FMUL.FTZ R25, R25, R20.reuse ;  /* 0x0000001419197220 */ /* 0x080fe20000410000 */
[-C--:B------:R-:W-:Y:S01]  /*a480*/  FMUL.FTZ R28, R28, R20.reuse ;  /* 0x000000141c1c7220 */ /* 0x080fe20000410000 */
[-C--:B------:R-:W-:Y:S01]  /*a490*/  FMUL.FTZ R29, R29, R20.reuse ;  /* 0x000000141d1d7220 */ /* 0x080fe20000410000 */
[----:B-1----:R-:W-:Y:S01]  /*a4a0*/  @!P1 IMAD R134, R139, 0x8, R0 ;  /* 0x000000088b869824 */ /* 0x002fe200078e0200 */
[----:B------:R-:W-:Y:S01]  /*a4b0*/  MUFU.EX2 R99, R99 ;  /* 0x0000006300637308 */ /* 0x000fe20000000800 */
[-C--:B------:R-:W-:Y:S01]  /*a4c0*/  FMUL.FTZ R32, R32, R20.reuse ;  /* 0x0000001420207220 */ /* 0x080fe20000410000 */
[----:B------:R-:W-:Y:S01]  /*a4d0*/  FMUL.FTZ R33, R33, R20 ;  /* 0x0000001421217220 */ /* 0x000fe20000410000 */
[----:B0-----:R-:W-:-:S02]  /*a4e0*/  @!P1 VIADD R131, R134, 0x34860 ;  /* 0x0003486086839836 */ /* 0x001fc40000000000 */
[----:B------:R-:W-:Y:S01]  /*a4f0*/  FADD.FTZ R134, R178, R13 ;  /* 0x0000000db2867221 */ /* 0x000fe20000010000 */
[----:B------:R-:W-:Y:S01]  /*a500*/  FADD.FTZ R13, R179, R122 ;  /* 0x0000007ab30d7221 */ /* 0x000fe20000010000 */
[-C--:B------:R-:W-:Y:S01]  /*a510*/  FMUL.FTZ R36, R36, R20.reuse ;  /* 0x0000001424247220 */ /* 0x080fe20000410000 */
[-C--:B------:R-:W-:Y:S01]  /*a520*/  FMUL.FTZ R37, R37, R20.reuse ;  /* 0x0000001425257220 */ /* 0x080fe20000410000 */
[----:B------:R-:W-:Y:S01]  /*a530*/  FADD.FTZ R123, R169, R134 ;  /* 0x00000086a97b7221 */ /* 0x000fe20000010000 */
[----:B------:R-:W-:Y:S01]  /*a540*/  FADD.FTZ R13, R140, R13 ;  /* 0x0000000d8c0d7221 */ /* 0x000fe20000010000 */
[----:B------:R-:W-:Y:S01]  /*a550*/  MUFU.EX2 R103, R103 ;  /* 0x0000006700677308 */ /* 0x000fe20000000800 */
[----:B------:R-:W-:Y:S01]  /*a560*/  @!P1 PRMT R131, RZ, 0x654, R131 ;  /* 0x00000654ff839816 */ /* 0x000fe20000000083 */
[----:B------:R-:W-:Y:S01]  /*a570*/  FADD.FTZ R122, R180, R123 ;  /* 0x0000007bb47a7221 */ /* 0x000fe20000010000 */
[----:B--2---:R-:W-:Y:S01]  /*a580*/  FADD.FTZ R126, R136, R13 ;  /* 0x0000000d887e7221 */ /* 0x004fe20000010000 */
[-C--:B------:R-:W-:Y:S01]  /*a590*/  FMUL.FTZ R40, R40, R20.reuse ;  /* 0x0000001428287220 */ /* 0x080fe20000410000 */
[----:B------:R0:W-:Y:S01]  /*a5a0*/  @!P1 SYNCS.ARRIVE.TRANS64.RED.A1T0 RZ, [R131+URZ], RZ ;  /* 0x000000ff83ff99a7 */ /* 0x0001e2000810043f */
[----:B------:R-:W-:Y:S01]  /*a5b0*/  FADD.FTZ R13, R173, R122 ;  /* 0x0000007aad0d7221 */ /* 0x000fe20000010000 */
[----:B---3--:R-:W-:Y:S01]  /*a5c0*/  FADD.FTZ R126, R163, R126 ;  /* 0x0000007ea37e7221 */ /* 0x008fe20000010000 */
[----:B------:R-:W-:Y:S01]  /*a5d0*/  MUFU.EX2 R90, R90 ;  /* 0x0000005a005a7308 */ /* 0x000fe20000000800 */
[-C--:B------:R-:W-:Y:S01]  /*a5e0*/  FMUL.FTZ R41, R41, R20.reuse ;  /* 0x0000001429297220 */ /* 0x080fe20000410000 */
[----:B------:R-:W-:Y:S01]  /*a5f0*/  FADD.FTZ R114, R182, R13 ;  /* 0x0000000db6727221 */ /* 0x000fe20000010000 */
[----:B----4-:R-:W-:Y:S01]  /*a600*/  FADD.FTZ R13, R183, R126 ;  /* 0x0000007eb70d7221 */ /* 0x010fe20000010000 */
[-C--:B------:R-:W-:Y:S01]  /*a610*/  FMUL.FTZ R44, R44, R20.reuse ;  /* 0x000000142c2c7220 */ /* 0x080fe20000410000 */
[-C--:B------:R-:W-:Y:S01]  /*a620*/  FMUL.FTZ R45, R45, R20.reuse ;  /* 0x000000142d2d7220 */ /* 0x080fe20000410000 */
[----:B------:R-:W-:Y:S01]  /*a630*/  FADD.FTZ R123, R161, R114 ;  /* 0x00000072a17b7221 */ /* 0x000fe20000010000 */
[----:B-----5:R-:W-:Y:S01]  /*a640*/  FADD.FTZ R118, R144, R13 ;  /* 0x0000000d90767221 */ /* 0x020fe20000010000 */
[----:B------:R1:W2:Y:S01]  /*a650*/  MUFU.EX2 R114, R127 ;  /* 0x0000007f00727308 */ /* 0x0002a20000000800 */
[-C--:B------:R-:W-:Y:S01]  /*a660*/  FMUL.FTZ R48, R48, R20.reuse ;  /* 0x0000001430307220 */ /* 0x080fe20000410000 */
[----:B------:R-:W-:Y:S01]  /*a670*/  FADD.FTZ R122, R184, R123 ;  /* 0x0000007bb87a7221 */ /* 0x000fe20000010000 */
[----:B------:R-:W-:Y:S01]  /*a680*/  FADD.FTZ R13, R185, R118 ;  /* 0x00000076b90d7221 */ /* 0x000fe20000010000 */
[-C--:B------:R-:W-:Y:S01]  /*a690*/  FMUL.FTZ R49, R49, R20.reuse ;  /* 0x0000001431317220 */ /* 0x080fe20000410000 */
[----:B------:R-:W-:Y:S01]  /*a6a0*/  FMUL.FTZ R52, R52, R20 ;  /* 0x0000001434347220 */ /* 0x000fe20000410000 */
[----:B------:R-:W-:Y:S01]  /*a6b0*/  FADD.FTZ R123, R165, R122 ;  /* 0x0000007aa57b7221 */ /* 0x000fe20000010000 */
[----:B------:R-:W-:Y:S01]  /*a6c0*/  FADD.FTZ R106, R132, R13 ;  /* 0x0000000d846a7221 */ /* 0x000fe20000010000 */
[----:B------:R-:W-:Y:S01]  /*a6d0*/  FFMA.FTZ R13, R98, R10, -R181 ;  /* 0x0000000a620d7223 */ /* 0x000fe200000108b5 */
[----:B------:R-:W-:Y:S01]  /*a6e0*/  MUFU.EX2 R217, R91 ;  /* 0x0000005b00d97308 */ /* 0x000fe20000000800 */
[----:B------:R-:W-:Y:S01]  /*a6f0*/  FADD.FTZ R110, R186, R123 ;  /* 0x0000007bba6e7221 */ /* 0x000fe20000010000 */
[----:B------:R-:W-:Y:S01]  /*a700*/  FADD.FTZ R123, R187, R106 ;  /* 0x0000006abb7b7221 */ /* 0x000fe20000010000 */
[C---:B------:R-:W-:Y:S01]  /*a710*/  F2FP.BF16.F32.PACK_AB R187, R108.reuse, R187 ;  /* 0x000000bb6cbb723e */ /* 0x040fe200000010ff */
[-C--:B------:R-:W-:Y:S01]  /*a720*/  FMUL.FTZ R53, R53, R20.reuse ;  /* 0x0000001435357220 */ /* 0x080fe20000410000 */
[----:B-1----:R-:W-:Y:S01]  /*a730*/  FADD.FTZ R127, R153, R110 ;  /* 0x0000006e997f7221 */ /* 0x002fe20000010000 */
[----:B------:R-:W-:Y:S01]  /*a740*/  FADD.FTZ R106, R108, R123 ;  /* 0x0000007b6c6a7221 */ /* 0x000fe20000010000 */
[-C--:B------:R-:W-:Y:S01]  /*a750*/  FMUL.FTZ R56, R56, R20.reuse ;  /* 0x0000001438387220 */ /* 0x080fe20000410000 */
[----:B------:R1:W3:Y:S01]  /*a760*/  MUFU.EX2 R98, R115 ;  /* 0x0000007300627308 */ /* 0x0002e20000000800 */
[----:B------:R-:W-:Y:S01]  /*a770*/  FADD.FTZ R110, R188, R127 ;  /* 0x0000007fbc6e7221 */ /* 0x000fe20000010000 */
[----:B------:R-:W-:Y:S01]  /*a780*/  FADD.FTZ R123, R189, R106 ;  /* 0x0000006abd7b7221 */ /* 0x000fe20000010000 */
[-C--:B------:R-:W-:Y:S01]  /*a790*/  FMUL.FTZ R57, R57, R20.reuse ;  /* 0x0000001439397220 */ /* 0x080fe20000410000 */
[-C--:B------:R-:W-:Y:S01]  /*a7a0*/  FMUL.FTZ R60, R60, R20.reuse ;  /* 0x000000143c3c7220 */ /* 0x080fe20000410000 */
[----:B------:R-:W-:Y:S01]  /*a7b0*/  FADD.FTZ R127, R145, R110 ;  /* 0x0000006e917f7221 */ /* 0x000fe20000010000 */
[----:B------:R-:W-:Y:S01]  /*a7c0*/  FADD.FTZ R106, R128, R123 ;  /* 0x0000007b806a7221 */ /* 0x000fe20000010000 */
[-C--:B------:R-:W-:Y:S01]  /*a7d0*/  FMUL.FTZ R61, R61, R20.reuse ;  /* 0x000000143d3d7220 */ /* 0x080fe20000410000 */
[----:B------:R4:W-:Y:S01]  /*a7e0*/  MUFU.EX2 R122, R13 ;  /* 0x0000000d007a7308 */ /* 0x0009e20000000800 */
[----:B------:R-:W-:Y:S01]  /*a7f0*/  FADD.FTZ R110, R190, R127 ;  /* 0x0000007fbe6e7221 */ /* 0x000fe20000010000 */
[----:B-1----:R-:W-:Y:S01]  /*a800*/  FADD.FTZ R115, R191, R106 ;  /* 0x0000006abf737221 */ /* 0x002fe20000010000 */
[----:B------:R-:W-:Y:S01]  /*a810*/  F2FP.BF16.F32.PACK_AB R191, R112, R191 ;  /* 0x000000bf70bf723e */ /* 0x000fe200000010ff */
[-C--:B------:R-:W-:Y:S01]  /*a820*/  FMUL.FTZ R64, R64, R20.reuse ;  /* 0x0000001440407220 */ /* 0x080fe20000410000 */
[----:B------:R-:W-:Y:S01]  /*a830*/  FADD.FTZ R123, R149, R110 ;  /* 0x0000006e957b7221 */ /* 0x000fe20000010000 */
[----:B------:R-:W-:Y:S01]  /*a840*/  FADD.FTZ R110, R112, R115 ;  /* 0x00000073706e7221 */ /* 0x000fe20000010000 */
[-C--:B------:R-:W-:Y:S01]  /*a850*/  FMUL.FTZ R65, R65, R20.reuse ;  /* 0x0000001441417220 */ /* 0x080fe20000410000 */
[----:B------:R-:W1:Y:S01]  /*a860*/  MUFU.EX2 R106, R119 ;  /* 0x00000077006a7308 */ /* 0x000e620000000800 */
[----:B------:R-:W-:Y:S01]  /*a870*/  FADD.FTZ R118, R192, R123 ;  /* 0x0000007bc0767221 */ /* 0x000fe20000010000 */
[----:B------:R-:W-:Y:S01]  /*a880*/  FADD.FTZ R115, R193, R110 ;  /* 0x0000006ec1737221 */ /* 0x000fe20000010000 */
[----:B------:R-:W-:Y:S01]  /*a890*/  F2FP.BF16.F32.PACK_AB R193, R116, R193 ;  /* 0x000000c174c1723e */ /* 0x000fe200000010ff */
[-C--:B------:R-:W-:Y:S01]  /*a8a0*/  FMUL.FTZ R68, R68, R20.reuse ;  /* 0x0000001444447220 */ /* 0x080fe20000410000 */
[----:B------:R-:W-:Y:S01]  /*a8b0*/  FADD.FTZ R123, R137, R118 ;  /* 0x00000076897b7221 */ /* 0x000fe20000010000 */
[----:B------:R-:W-:Y:S01]  /*a8c0*/  FADD.FTZ R110, R116, R115 ;  /* 0x00000073746e7221 */ /* 0x000fe20000010000 */
[-C--:B------:R-:W-:Y:S01]  /*a8d0*/  FMUL.FTZ R69, R69, R20.reuse ;  /* 0x0000001445457220 */ /* 0x080fe20000410000 */
[----:B------:R5:W-:Y:S01]  /*a8e0*/  MUFU.EX2 R116, R102 ;  /* 0x0000006600747308 */ /* 0x000be20000000800 */
[----:B------:R-:W-:Y:S01]  /*a8f0*/  FADD.FTZ R118, R194, R123 ;  /* 0x0000007bc2767221 */ /* 0x000fe20000010000 */
[----:B------:R-:W-:Y:S01]  /*a900*/  FADD.FTZ R93, R195, R110 ;  /* 0x0000006ec35d7221 */ /* 0x000fe20000010000 */
[-C--:B------:R-:W-:Y:S01]  /*a910*/  FMUL.FTZ R72, R72, R20.reuse ;  /* 0x0000001448487220 */ /* 0x080fe20000410000 */
[-C--:B------:R-:W-:Y:S01]  /*a920*/  FMUL.FTZ R73, R73, R20.reuse ;  /* 0x0000001449497220 */ /* 0x080fe20000410000 */
[----:B------:R-:W-:Y:S01]  /*a930*/  FADD.FTZ R115, R141, R118 ;  /* 0x000000768d737221 */ /* 0x000fe20000010000 */
[----:B------:R-:W-:Y:S01]  /*a940*/  FADD.FTZ R110, R124, R93 ;  /* 0x0000005d7c6e7221 */ /* 0x000fe20000010000 */
[-C--:B------:R-:W-:Y:S01]  /*a950*/  FMUL.FTZ R76, R76, R20.reuse ;  /* 0x000000144c4c7220 */ /* 0x080fe20000410000 */
[----:B------:R-:W-:Y:S01]  /*a960*/  MUFU.EX2 R94, R94 ;  /* 0x0000005e005e7308 */ /* 0x000fe20000000800 */
        /* <DEDUP_REMOVED lines=11> */
[----:B------:R-:W-:Y:S01]  /*aa20*/  FMUL.FTZ R85, R85, R20 ;  /* 0x0000001455557220 */ /* 0x000fe20000410000 */
[----:B------:R-:W-:Y:S01]  /*aa30*/  FADD.FTZ R107, R129, R118 ;  /* 0x00000076816b7221 */ /* 0x000fe20000010000 */
[----:B------:R-:W-:Y:S01]  /*aa40*/  FADD.FTZ R118, R130, R93 ;  /* 0x0000005d82767221 */ /* 0x000fe20000010000 */
[----:B------:R-:W-:Y:S01]  /*aa50*/  FMUL.FTZ R26, R26, R21 ;  /* 0x000000151a1a7220 */ /* 0x000fe20000410000 */
[----:B------:R-:W0:Y:S01]  /*aa60*/  MUFU.EX2 R110, R111 ;  /* 0x0000006f006e7308 */ /* 0x000e220000000800 */
[----:B------:R-:W-:Y:S01]  /*aa70*/  FADD.FTZ R108, R200, R107 ;  /* 0x0000006bc86c7221 */ /* 0x000fe20000010000 */
[----:B------:R-:W-:Y:S01]  /*aa80*/  FADD.FTZ R93, R201, R118 ;  /* 0x00000076c95d7221 */ /* 0x000fe20000010000 */
[C---:B------:R-:W-:Y:S01]  /*aa90*/  F2FP.BF16.F32.PACK_AB R201, R12.reuse, R201 ;  /* 0x000000c90cc9723e */ /* 0x040fe200000010ff */
[-C--:B------:R-:W-:Y:S01]  /*aaa0*/  FMUL.FTZ R27, R27, R21.reuse ;  /* 0x000000151b1b7220 */ /* 0x080fe20000410000 */
[----:B------:R-:W-:Y:S01]  /*aab0*/  FADD.FTZ R107, R121, R108 ;  /* 0x0000006c796b7221 */ /* 0x000fe20000010000 */
[----:B------:R-:W-:Y:S01]  /*aac0*/  FADD.FTZ R108, R12, R93 ;  /* 0x0000005d0c6c7221 */ /* 0x000fe20000010000 */
[-C--:B------:R-:W-:Y:S01]  /*aad0*/  FMUL.FTZ R30, R30, R21.reuse ;  /* 0x000000151e1e7220 */ /* 0x080fe20000410000 */
[-C--:B------:R-:W-:Y:S01]  /*aae0*/  FMUL.FTZ R31, R31, R21.reuse ;  /* 0x000000151f1f7220 */ /* 0x080fe20000410000 */
[----:B------:R-:W-:Y:S01]  /*aaf0*/  FADD.FTZ R118, R202, R107 ;  /* 0x0000006bca767221 */ /* 0x000fe20000010000 */
[----:B------:R-:W-:Y:S01]  /*ab00*/  FADD.FTZ R93, R203, R108 ;  /* 0x0000006ccb5d7221 */ /* 0x000fe20000010000 */
[-C--:B------:R-:W-:Y:S01]  /*ab10*/  FMUL.FTZ R34, R34, R21.reuse ;  /* 0x0000001522227220 */ /* 0x080fe20000410000 */
[-C--:B------:R-:W-:Y:S01]  /*ab20*/  FMUL.FTZ R35, R35, R21.reuse ;  /* 0x0000001523237220 */ /* 0x080fe20000410000 */
[----:B------:R-:W-:Y:S01]  /*ab30*/  FADD.FTZ R107, R125, R118 ;  /* 0x000000767d6b7221 */ /* 0x000fe20000010000 */
[----:B--2---:R-:W-:Y:S01]  /*ab40*/  FADD.FTZ R108, R114, R93 ;  /* 0x0000005d726c7221 */ /* 0x004fe20000010000 */
[-C--:B------:R-:W-:Y:S01]  /*ab50*/  FMUL.FTZ R38, R38, R21.reuse ;  /* 0x0000001526267220 */ /* 0x080fe20000410000 */
[-C--:B------:R-:W-:Y:S01]  /*ab60*/  FMUL.FTZ R39, R39, R21.reuse ;  /* 0x0000001527277220 */ /* 0x080fe20000410000 */
[----:B------:R-:W-:Y:S01]  /*ab70*/  FADD.FTZ R112, R204, R107 ;  /* 0x0000006bcc707221 */ /* 0x000fe20000010000 */
[----:B----4-:R-:W-:Y:S01]  /*ab80*/  FADD.FTZ R13, R205, R108 ;  /* 0x0000006ccd0d7221 */ /* 0x010fe20000010000 */
[-C--:B------:R-:W-:Y:S01]  /*ab90*/  FMUL.FTZ R42, R42, R21.reuse ;  /* 0x000000152a2a7220 */ /* 0x080fe20000410000 */
[-C--:B------:R-:W-:Y:S01]  /*aba0*/  FMUL.FTZ R43, R43, R21.reuse ;  /* 0x000000152b2b7220 */ /* 0x080fe20000410000 */
[----:B------:R-:W-:Y:S01]  /*abb0*/  FADD.FTZ R93, R113, R112 ;  /* 0x00000070715d7221 */ /* 0x000fe20000010000 */
[----:B---3--:R-:W-:Y:S01]  /*abc0*/  FADD.FTZ R108, R98, R13 ;  /* 0x0000000d626c7221 */ /* 0x008fe20000010000 */
[-C--:B------:R-:W-:Y:S01]  /*abd0*/  FMUL.FTZ R46, R46, R21.reuse ;  /* 0x000000152e2e7220 */ /* 0x080fe20000410000 */
[-C--:B------:R-:W-:Y:S01]  /*abe0*/  FMUL.FTZ R47, R47, R21.reuse ;  /* 0x000000152f2f7220 */ /* 0x080fe20000410000 */
[----:B------:R-:W-:Y:S01]  /*abf0*/  FADD.FTZ R112, R206, R93 ;  /* 0x0000005dce707221 */ /* 0x000fe20000010000 */
[----:B------:R-:W-:Y:S01]  /*ac00*/  FADD.FTZ R13, R207, R108 ;  /* 0x0000006ccf0d7221 */ /* 0x000fe20000010000 */
[-C--:B------:R-:W-:Y:S01]  /*ac10*/  FMUL.FTZ R50, R50, R21.reuse ;  /* 0x0000001532327220 */ /* 0x080fe20000410000 */
[-C--:B------:R-:W-:Y:S01]  /*ac20*/  FMUL.FTZ R51, R51, R21.reuse ;  /* 0x0000001533337220 */ /* 0x080fe20000410000 */
[----:B------:R-:W-:Y:S01]  /*ac30*/  FADD.FTZ R93, R117, R112 ;  /* 0x00000070755d7221 */ /* 0x000fe20000010000 */
[----:B-1----:R-:W-:Y:S01]  /*ac40*/  FADD.FTZ R108, R106, R13 ;  /* 0x0000000d6a6c7221 */ /* 0x002fe20000010000 */
[-C--:B------:R-:W-:Y:S01]  /*ac50*/  FMUL.FTZ R54, R54, R21.reuse ;  /* 0x0000001536367220 */ /* 0x080fe20000410000 */
[-C--:B------:R-:W-:Y:S01]  /*ac60*/  FMUL.FTZ R55, R55, R21.reuse ;  /* 0x0000001537377220 */ /* 0x080fe20000410000 */
[----:B-----5:R-:W-:Y:S01]  /*ac70*/  FADD.FTZ R102, R208, R93 ;  /* 0x0000005dd0667221 */ /* 0x020fe20000010000 */
        /* <DEDUP_REMOVED lines=12> */
[----:B0-----:R-:W-:Y:S01]  /*ad40*/  FADD.FTZ R13, R110, R13 ;  /* 0x0000000d6e0d7221 */ /* 0x001fe20000010000 */
        /* <DEDUP_REMOVED lines=17> */
[----:B------:R-:W-:Y:S01]  /*ae60*/  FMUL.FTZ R87, R87, R21 ;  /* 0x0000001557577220 */ /* 0x000fe20000410000 */
[----:B------:R-:W-:Y:S01]  /*ae70*/  FADD.FTZ R12, R88, R91 ;  /* 0x0000005b580c7221 */ /* 0x000fe20000010000 */
[----:B------:R-:W-:Y:S01]  /*ae80*/  FADD.FTZ R13, R90, R13 ;  /* 0x0000000d5a0d7221 */ /* 0x000fe20000010000 */
[----:B------:R-:W-:Y:S01]  /*ae90*/  F2FP.BF16.F32.PACK_AB R178, R169, R178 ;  /* 0x000000b2a9b2723e */ /* 0x000fe200000010ff */
[----:B------:R-:W-:-:S02]  /*aea0*/  IMAD.MOV.U32 R21, RZ, RZ, R16 ;  /* 0x000000ffff157224 */ /* 0x000fc400078e0010 */
[----:B------:R-:W-:Y:S01]  /*aeb0*/  FADD.FTZ R91, R133, R12 ;  /* 0x0000000c855b7221 */ /* 0x000fe20000010000 */
[----:B------:R-:W-:Y:S01]  /*aec0*/  FADD.FTZ R13, R217, R13 ;  /* 0x0000000dd90d7221 */ /* 0x000fe20000010000 */
[----:B------:R-:W-:Y:S01]  /*aed0*/  F2FP.BF16.F32.PACK_AB R180, R173, R180 ;  /* 0x000000b4adb4723e */ /* 0x000fe200000010ff */
[----:B------:R-:W-:Y:S02]  /*aee0*/  IMAD.MOV.U32 R20, RZ, RZ, R11 ;  /* 0x000000ffff147224 */ /* 0x000fe400078e000b */
[----:B------:R-:W-:Y:S01]  /*aef0*/  FADD.FTZ R12, R92, R91 ;  /* 0x0000005b5c0c7221 */ /* 0x000fe20000010000 */
[----:B------:R-:W-:Y:S01]  /*af00*/  FADD.FTZ R88, R94, R13 ;  /* 0x0000000d5e587221 */ /* 0x000fe20000010000 */
[----:B------:R-:W-:Y:S02]  /*af10*/  F2FP.BF16.F32.PACK_AB R179, R140, R179 ;  /* 0x000000b38cb3723e */ /* 0x000fe400000010ff */
[----:B------:R-:W-:Y:S01]  /*af20*/  FADD.FTZ R13, R15, R12 ;  /* 0x0000000c0f0d7221 */ /* 0x000fe20000010000 */
[----:B------:R-:W-:Y:S01]  /*af30*/  F2FP.BF16.F32.PACK_AB R181, R163, R136 ;  /* 0x00000088a3b5723e */ /* 0x000fe200000010ff */
[----:B------:R-:W-:Y:S01]  /*af40*/  FADD.FTZ R12, R95, R88 ;  /* 0x000000585f0c7221 */ /* 0x000fe20000010000 */
        /* <DEDUP_REMOVED lines=30> */
[----:B------:R-:W-:Y:S01]  /*b130*/  F2FP.BF16.F32.PACK_AB R219, R95, R94 ;  /* 0x0000005e5fdb723e */ /* 0x000fe200000010ff */
[----:B------:R-:W-:Y:S06]  /*b140*/  @P2 BRA `(.L_x_273) ;  /* 0xffffffb400142947 */ /* 0x000fec000383ffff */
.L_x_264:
[----:B------:R-:W-:Y:S06]  /*b150*/  BAR.ARV 0x8, 0x120 ;  /* 0x0204800000007b1d */ /* 0x000fec0000002000 */
[----:B------:R-:W-:Y:S05]  /*b160*/  @!P0 BRA `(.L_x_274) ;  /* 0x0000000000048947 */ /* 0x000fea0003800000 */
[----:B------:R-:W-:Y:S01]  /*b170*/  BPT.TRAP 0x1 ;  /* 0x000000040000795c */ /* 0x000fe20000300000 */
.L_x_274:
[----:B------:R-:W-:Y:S01]  /*b180*/  IMAD R8, R2, 0x8, R0 ;  /* 0x0000000802087824 */ /* 0x000fe200078e0200 */
[----:B------:R-:W-:-:S04]  /*b190*/  SHF.L.U32 R3, R16, 0x1f, RZ ;  /* 0x0000001f10037819 */ /* 0x000fc800000006ff */
[----:B------:R0:W1:Y:S01]  /*b1a0*/  SYNCS.PHASECHK.TRANS64.TRYWAIT P2, [R8+URZ+0x34850], R3 ;  /* 0x03485003080075a7 */ /* 0x000062000804017f */
[----:B------:R-:W-:Y:S05]  /*b1b0*/  @!P0 BRA `(.L_x_275) ;  /* 0x0000000000048947 */ /* 0x000fea0003800000 */
[----:B------:R-:W-:Y:S01]  /*b1c0*/  BPT.TRAP 0x1 ;  /* 0x000000040000795c */ /* 0x000fe20000300000 */
.L_x_275:
[----:B-1----:R-:W-:Y:S05]  /*b1d0*/  @P2 BRA `(.L_x_276) ;  /* 0x0000000000082947 */ /* 0x002fea0003800000 */
[----:B------:R-:W1:Y:S02]  /*b1e0*/  SYNCS.PHASECHK.TRANS64.TRYWAIT P0, [R8+URZ+0x34850], R3 ;  /* 0x03485003080075a7 */ /* 0x000e64000800017f */
[----:B-1----:R-:W-:Y:S05]  /*b1f0*/  @!P0 BRA `(.L_x_277) ;  /* 0x00000074000c8947 */ /* 0x002fea0003800000 */
.L_x_276:
[----:B------:R-:W-:Y:S05]  /*b200*/  WARPSYNC.ALL ;  /* 0x0000000000007948 */ /* 0x000fea0003800000 */
[----:B------:R-:W-:Y:S01]  /*b210*/  VIADD R0, R0, 0x400 ;  /* 0x0000040000007836 */ /* 0x000fe20000000000 */
[----:B------:R-:W-:Y:S01]  /*b220*/  WARPGROUP.ARRIVE ;  /* 0x00000000000079c5 */ /* 0x000fe20000000000 */
[----:B------:R-:W-:Y:S01]  /*b230*/  IMAD.MOV.U32 R7, RZ, RZ, 0x40000040 ;  /* 0x40000040ff077424 */ /* 0x000fe200078e00ff */
[----:B01----:R-:W-:Y:S01]  /*b240*/  SHFL.BFLY PT, R3, R12, 0x2, 0x1f ;  /* 0x0c401f000c037f89 */ /* 0x003fe200000e0000 */
[----:B------:R-:W-:Y:S01]  /*b250*/  IMAD.MOV.U32 R9, RZ, RZ, RZ ;  /* 0x000000ffff097224 */ /* 0x000fe200078e00ff */
[----:B------:R-:W-:Y:S01]  /*b260*/  SHF.R.U32.HI R0, RZ, 0x4, R0 ;  /* 0x00000004ff007819 */ /* 0x000fe20000011600 */
[----:B------:R-:W-:-:S03]  /*b270*/  VIADD R224, R224, 0x1 ;  /* 0x00000001e0e07836 */ /* 0x000fc60000000000 */
[----:B------:R-:W-:-:S04]  /*b280*/  LOP3.LUT R0, R0, 0x3fff, RZ, 0xc0, !PT ;  /* 0x00003fff00007812 */ /* 0x000fc800078ec0ff */
[----:B------:R-:W-:Y:S02]  /*b290*/  LOP3.LUT R5, R0, 0x5800000, RZ, 0xfc, !PT ;  /* 0x0580000000057812 */ /* 0x000fe400078efcff */
[----:B------:R-:W0:Y:S03]  /*b2a0*/  SHFL.BFLY PT, R0, R13, 0x2, 0x1f ;  /* 0x0c401f000d007f89 */ /* 0x000e2600000e0000 */
[----:B------:R-:W-:Y:S02]  /*b2b0*/  IMAD R4, R2, 0xb00, R5 ;  /* 0x00000b0002047824 */ /* 0x000fe400078e0205 */
[----:B------:R-:W-:Y:S02]  /*b2c0*/  IMAD.MOV.U32 R5, RZ, RZ, 0x40000040 ;  /* 0x40000040ff057424 */ /* 0x000fe400078e00ff */
[C---:B------:R-:W-:Y:S01]  /*b2d0*/  VIADD R6, R4.reuse, 0x80 ;  /* 0x0000008004067836 */ /* 0x040fe20000000000 */
[----:B------:R-:W-:-:S02]  /*b2e0*/  R2UR UR6, R4 ;  /* 0x00000000040672ca */ /* 0x000fc400000e0000 */
[----:B------:R-:W-:Y:S01]  /*b2f0*/  R2UR UR7, R5 ;  /* 0x00000000050772ca */ /* 0x000fe200000e0000 */
[----:B------:R-:W-:-:S12]  /*b300*/  IMAD.MOV.U32 R5, RZ, RZ, 0x40000040 ;  /* 0x40000040ff057424 */ /* 0x000fd800078e00ff */
[----:B------:R-:W-:Y:S01]  /*b310*/  HGMMA.64x128x16.F32.BF16 R24, R176, gdesc[UR4].tnspB, R24, gsb0 ;  /* 0x41e00004b0187df0 */ /* 0x000fe20008001818 */
[----:B------:R-:W-:Y:S01]  /*b320*/  R2UR UR6, R6 ;  /* 0x00000000060672ca */ /* 0x000fe200000e0000 */
[----:B------:R-:W-:Y:S01]  /*b330*/  VIADD R6, R4, 0x100 ;  /* 0x0000010004067836 */ /* 0x000fe20000000000 */
[----:B------:R-:W-:Y:S01]  /*b340*/  R2UR UR7, R7 ;  /* 0x00000000070772ca */ /* 0x000fe200000e0000 */
[----:B------:R-:W-:Y:S02]  /*b350*/  IMAD.MOV.U32 R7, RZ, RZ, 0x40000040 ;  /* 0x40000040ff077424 */ /* 0x000fe400078e00ff */
[----:B0-----:R-:W-:Y:S01]  /*b360*/  FADD.FTZ R0, R0, R13 ;  /* 0x0000000d00007221 */ /* 0x001fe20000010000 */
[----:B------:R-:W-:Y:S02]  /*b370*/  VIADD R13, R2, 0x1 ;  /* 0x00000001020d7836 */ /* 0x000fe40000000000 */
[----:B------:R-:W-:-:S03]  /*b380*/  IMAD.MOV.U32 R2, RZ, RZ, RZ ;  /* 0x000000ffff027224 */ /* 0x000fc600078e00ff */
[----:B------:R-:W-:Y:S01]  /*b390*/  ISETP.NE.AND P2, PT, R13, 0x2, PT ;  /* 0x000000020d00780c */ /* 0x000fe20003f45270 */
[----:B------:R-:W-:Y:S02]  /*b3a0*/  WARPGROUP.DEPBAR.LE gsb0, 0x0 ;  /* 0x00008000000079c5 */ /* 0x000fe40000010000 */
[----:B------:R-:W-:-:S06]  /*b3b0*/  WARPGROUP.ARRIVE ;  /* 0x00000000000079c5 */ /* 0x000fcc0000000000 */
[----:B------:R-:W-:Y:S01]  /*b3c0*/  HGMMA.64x128x16.F32.BF16 R24, R180, gdesc[UR4].tnspB, R24, gsb0 ;  /* 0x41e00004b4187df0 */ /* 0x000fe20008001818 */
[----:B------:R-:W-:Y:S01]  /*b3d0*/  R2UR UR6, R6 ;  /* 0x00000000060672ca */ /* 0x000fe200000e0000 */
[----:B------:R-:W-:Y:S01]  /*b3e0*/  VIADD R6, R4, 0x180 ;  /* 0x0000018004067836 */ /* 0x000fe20000000000 */
[----:B------:R-:W-:Y:S01]  /*b3f0*/  R2UR UR7, R7 ;  /* 0x00000000070772ca */ /* 0x000fe200000e0000 */
[----:B------:R-:W-:Y:S01]  /*b400*/  IMAD.MOV.U32 R7, RZ, RZ, 0x40000040 ;  /* 0x40000040ff077424 */ /* 0x000fe200078e00ff */
[----:B------:R-:W-:Y:S02]  /*b410*/  WARPGROUP.DEPBAR.LE gsb0, 0x0 ;  /* 0x00008000000079c5 */ /* 0x000fe40000010000 */
[----:B------:R-:W-:-:S09]  /*b420*/  WARPGROUP.ARRIVE ;  /* 0x00000000000079c5 */ /* 0x000fd20000000000 */
        /* <DEDUP_REMOVED lines=37> */
[C---:B------:R-:W-:Y:S01]  /*b680*/  VIADD R6, R4.reuse, 0x480 ;  /* 0x0000048004067836 */ /* 0x040fe20000000000 */
[----:B------:R-:W-:Y:S01]  /*b690*/  R2UR UR7, R7 ;  /* 0x00000000070772ca */ /* 0x000fe200000e0000 */
[----:B------:R-:W-:Y:S02]  /*b6a0*/  IMAD.MOV.U32 R7, RZ, RZ, 0x40000040 ;  /* 0x40000040ff077424 */ /* 0x000fe400078e00ff */
[----:B------:R-:W-:Y:S01]  /*b6b0*/  VIADD R4, R4, 0x500 ;  /* 0x0000050004047836 */ /* 0x000fe20000000000 */
[----:B------:R-:W-:Y:S02]  /*b6c0*/  WARPGROUP.DEPBAR.LE gsb0, 0x0 ;  /* 0x00008000000079c5 */ /* 0x000fe40000010000 */
[----:B------:R-:W-:-:S07]  /*b6d0*/  WARPGROUP.ARRIVE ;  /* 0x00000000000079c5 */ /* 0x000fce0000000000 */
[----:B------:R-:W-:Y:S01]  /*b6e0*/  HGMMA.64x128x16.F32.BF16 R24, R208, gdesc[UR4].tnspB, R24, gsb0 ;  /* 0x41e00004d0187df0 */ /* 0x000fe20008001818 */
[----:B------:R-:W-:Y:S02]  /*b6f0*/  R2UR UR6, R6 ;  /* 0x00000000060672ca */ /* 0x000fe400000e0000 */
[----:B------:R-:W-:Y:S01]  /*b700*/  R2UR UR7, R7 ;  /* 0x00000000070772ca */ /* 0x000fe200000e0000 */
[----:B------:R-:W-:-:S05]  /*b710*/  @!P1 VIADD R7, R8, 0x34860 ;  /* 0x0003486008079836 */ /* 0x000fca0000000000 */
[----:B------:R-:W-:Y:S01]  /*b720*/  @!P1 PRMT R7, RZ, 0x654, R7 ;  /* 0x00000654ff079816 */ /* 0x000fe20000000007 */
[----:B------:R-:W-:Y:S02]  /*b730*/  WARPGROUP.DEPBAR.LE gsb0, 0x0 ;  /* 0x00008000000079c5 */ /* 0x000fe40000010000 */
[----:B------:R-:W-:-:S06]  /*b740*/  WARPGROUP.ARRIVE ;  /* 0x00000000000079c5 */ /* 0x000fcc0000000000 */
[----:B------:R-:W-:Y:S01]  /*b750*/  HGMMA.64x128x16.F32.BF16 R24, R212, gdesc[UR4].tnspB, R24, gsb0 ;  /* 0x41e00004d4187df0 */ /* 0x000fe20008001818 */
[----:B------:R-:W-:Y:S01]  /*b760*/  R2UR UR6, R4 ;  /* 0x00000000040672ca */ /* 0x000fe200000e0000 */
[----:B------:R-:W-:Y:S01]  /*b770*/  FADD.FTZ R4, R3, R12 ;  /* 0x0000000c03047221 */ /* 0x000fe20000010000 */
[----:B------:R-:W-:Y:S01]  /*b780*/  R2UR UR7, R5 ;  /* 0x00000000050772ca */ /* 0x000fe200000e0000 */
[----:B------:R-:W0:Y:S04]  /*b790*/  SHFL.BFLY PT, R3, R0, 0x1, 0x1f ;  /* 0x0c201f0000037f89 */ /* 0x000e2800000e0000 */
[----:B------:R-:W1:Y:S01]  /*b7a0*/  SHFL.BFLY PT, R5, R4, 0x1, 0x1f ;  /* 0x0c201f0004057f89 */ /* 0x000e6200000e0000 */
[----:B0-----:R-:W-:Y:S01]  /*b7b0*/  FADD.FTZ R14, R0, R3 ;  /* 0x00000003000e7221 */ /* 0x001fe20000010000 */
[----:B------:R-:W-:Y:S01]  /*b7c0*/  SEL R3, RZ, 0x1, P2 ;  /* 0x00000001ff037807 */ /* 0x000fe20001000000 */
[----:B------:R-:W-:-:S02]  /*b7d0*/  IMAD.MOV.U32 R0, RZ, RZ, -0x800000 ;  /* 0xff800000ff007424 */ /* 0x000fc400078e00ff */
[----:B-1----:R-:W-:Y:S01]  /*b7e0*/  FADD.FTZ R15, R4, R5 ;  /* 0x00000005040f7221 */ /* 0x002fe20000010000 */
[----:B------:R-:W-:Y:S02]  /*b7f0*/  FSETP.NE.FTZ.AND P0, PT, R14, RZ, PT ;  /* 0x000000ff0e00720b */ /* 0x000fe40003f15000 */
[----:B------:R-:W-:Y:S01]  /*b800*/  LOP3.LUT R16, R16, R3, RZ, 0x3c, !PT ;  /* 0x0000000310107212 */ /* 0x000fe200078e3cff */
[----:B------:R-:W-:Y:S01]  /*b810*/  IMAD.MOV.U32 R3, RZ, RZ, -0x800000 ;  /* 0xff800000ff037424 */ /* 0x000fe200078e00ff */
[----:B------:R-:W-:-:S09]  /*b820*/  FSETP.NE.FTZ.AND P3, PT, R15, RZ, PT ;  /* 0x000000ff0f00720b */ /* 0x000fd20003f75000 */
[----:B------:R-:W0:Y:S01]  /*b830*/  @P0 MUFU.LG2 R5, R14 ;  /* 0x0000000e00050308 */ /* 0x000e220000000c00 */
[----:B------:R-:W-:-:S03]  /*b840*/  @P0 FMUL.FTZ R4, R10, 0.69314718246459960938 ;  /* 0x3f3172180a040820 */ /* 0x000fc60000410000 */
[----:B------:R-:W-:-:S04]  /*b850*/  @P3 FMUL.FTZ R21, R10, 0.69314718246459960938 ;  /* 0x3f3172180a153820 */ /* 0x000fc80000410000 */
[----:B------:R-:W1:Y:S08]  /*b860*/  @P3 MUFU.LG2 R6, R15 ;  /* 0x0000000f00063308 */ /* 0x000e700000000c00 */
[----:B------:R-:W2:Y:S01]  /*b870*/  @P0 MUFU.RCP R2, R14 ;  /* 0x0000000e00020308 */ /* 0x000ea20000001000 */
[----:B0-----:R-:W-:-:S04]  /*b880*/  @P0 FMUL.FTZ R5, R5, 0.69314718246459960938 ;  /* 0x3f31721805050820 */ /* 0x001fc80000410000 */
[----:B------:R-:W-:Y:S01]  /*b890*/  @P0 FFMA.FTZ R0, R4, R11, R5 ;  /* 0x0000000b04000223 */ /* 0x000fe20000010005 */
[----:B------:R-:W-:Y:S02]  /*b8a0*/  PLOP3.LUT P0, PT, PT, PT, PT, 0x8, 0x0 ;  /* 0x000000000000781c */ /* 0x000fe40003f0e170 */
[----:B------:R-:W0:Y:S01]  /*b8b0*/  @P3 MUFU.RCP R9, R15 ;  /* 0x0000000f00093308 */ /* 0x000e220000001000 */
[----:B-1----:R-:W-:-:S04]  /*b8c0*/  @P3 FMUL.FTZ R6, R6, 0.69314718246459960938 ;  /* 0x3f31721806063820 */ /* 0x002fc80000410000 */
[----:B------:R-:W-:Y:S01]  /*b8d0*/  @P3 FFMA.FTZ R3, R21, R89, R6 ;  /* 0x0000005915033223 */ /* 0x000fe20000010006 */
[----:B------:R-:W-:Y:S02]  /*b8e0*/  WARPGROUP.DEPBAR.LE gsb0, 0x0 ;  /* 0x00008000000079c5 */ /* 0x000fe40000010000 */
[----:B------:R-:W-:-:S06]  /*b8f0*/  WARPGROUP.ARRIVE ;  /* 0x00000000000079c5 */ /* 0x000fcc0000000000 */
[----:B------:R-:W-:Y:S03]  /*b900*/  HGMMA.64x128x16.F32.BF16 R24, R216, gdesc[UR4].tnspB, R24, gsb0 ;  /* 0x41e00004d8187df0 */ /* 0x000fe60008001818 */
[----:B------:R-:W-:Y:S02]  /*b910*/  WARPGROUP.DEPBAR.LE gsb0, 0x0 ;  /* 0x00008000000079c5 */ /* 0x000fe40000010000 */
        /* <DEDUP_REMOVED lines=33> */
[-C--:B0-----:R-:W-:Y:S01]  /*bb30*/  FMUL.FTZ R8, R30, R9.reuse ;  /* 0x000000091e087220 */ /* 0x081fe20000410000 */
[-C--:B-1----:R-:W-:Y:S01]  /*bb40*/  FMUL.FTZ R7, R31, R9.reuse ;  /* 0x000000091f077220 */ /* 0x082fe20000410000 */
        /* <DEDUP_REMOVED lines=30> */
[----:B------:R-:W-:-:S07]  /*bd30*/  SEL R2, R13, RZ, P2 ;  /* 0x000000ff0d027207 */ /* 0x000fce0001000000 */
.L_x_256:
[----:B0-----:R-:W0:Y:S01]  /*bd40*/  S2R R5, SR_CgaCtaId ;  /* 0x0000000000057919 */ /* 0x001e220000008800 */
[----:B------:R-:W-:Y:S01]  /*bd50*/  MOV R22, 0x400 ;  /* 0x0000040000167802 */ /* 0x000fe20000000f00 */
[----:B------:R-:W-:Y:S01]  /*bd60*/  BSSY B0, `(.L_x_278) ;  /* 0x00001d8000007945 */ /* 0x000fe20003800000 */
[----:B------:R-:W-:Y:S02]  /*bd70*/  BAR.SYNC.DEFER_BLOCKING 0x5, 0x120 ;  /* 0x0144800000007b1d */ /* 0x000fe40000010000 */
[----:B0-----:R-:W-:-:S05]  /*bd80*/  LEA R22, R5, R22, 0x18 ;  /* 0x0000001605167211 */ /* 0x001fca00078ec0ff */
[----:B------:R0:W1:Y:S01]  /*bd90*/  LDS.128 R48, [R22+0x348d0] ;  /* 0x0348d00016307984 */ /* 0x0000620000000c00 */
[----:B------:R-:W-:Y:S06]  /*bda0*/  BAR.ARV 0x4, 0x120 ;  /* 0x0104800000007b1d */ /* 0x000fec0000002000 */
[----:B------:R-:W-:Y:S05]  /*bdb0*/  @P0 BRA `(.L_x_279) ;  /* 0x0000001000c80947 */ /* 0x000fea0003800000 */
[----:B------:R-:W2:Y:S01]  /*bdc0*/  S2R R5, SR_SWINHI ;  /* 0x0000000000057919 */ /* 0x000ea20000002f00 */
[----:B------:R-:W-:Y:S01]  /*bdd0*/  F2FP.BF16.F32.PACK_AB R7, R7, R8 ;  /* 0x000000080707723e */ /* 0x000fe200000010ff */
[----:B------:R-:W-:Y:S01]  /*bde0*/  ULDC.64 UR4, c[0x0][0xbe0] ;  /* 0x0002f80000047ab9 */ /* 0x000fe20000000a00 */
        /* <DEDUP_REMOVED lines=10> */
[----:B------:R-:W-:-:S02]  /*be90*/  MOV R20, R22 ;  /* 0x0000001600147202 */ /* 0x000fc40000000f00 */
[----:B--2---:R-:W-:-:S03]  /*bea0*/  MOV R21, R5 ;  /* 0x0000000500157202 */ /* 0x004fc60000000f00 */
[----:B------:R-:W-:-:S03]  /*beb0*/  IMAD.WIDE R4, R229, 0x2, R20 ;  /* 0x00000002e5047825 */ /* 0x000fc600078e0214 */
[C---:B------:R-:W-:Y:S02]  /*bec0*/  IADD3 R67, P5, R4.reuse, 0x40, RZ ;  /* 0x0000004004437810 */ /* 0x040fe40007fbe0ff */
[C---:B------:R-:W-:Y:S02]  /*bed0*/  IADD3 R71, P4, R4.reuse, 0x60, RZ ;  /* 0x0000006004477810 */ /* 0x040fe40007f9e0ff */
[C---:B------:R-:W-:Y:S01]  /*bee0*/  LOP3.LUT R9, R4.reuse, 0x380, RZ, 0xc0, !PT ;  /* 0x0000038004097812 */ /* 0x040fe200078ec0ff */
[--C-:B------:R-:W-:Y:S01]  /*bef0*/  IMAD.X R25, RZ, RZ, R5.reuse, P5 ;  /* 0x000000ffff197224 */ /* 0x100fe200028e0605 */
[C---:B------:R-:W-:Y:S01]  /*bf00*/  IADD3 R63, P6, R4.reuse, 0x20, RZ ;  /* 0x00000020043f7810 */ /* 0x040fe20007fde0ff */
[--C-:B------:R-:W-:Y:S01]  /*bf10*/  IMAD.X R15, RZ, RZ, R5.reuse, P4 ;  /* 0x000000ffff0f7224 */ /* 0x100fe200020e0605 */
[----:B------:R-:W-:Y:S02]  /*bf20*/  IADD3 R75, P3, R4, 0x4000, RZ ;  /* 0x00004000044b7810 */ /* 0x000fe40007f7e0ff */
[----:B------:R-:W-:Y:S01]  /*bf30*/  LOP3.LUT R14, R67, 0x380, RZ, 0xc0, !PT ;  /* 0x00000380430e7812 */ /* 0x000fe200078ec0ff */
[--C-:B------:R-:W-:Y:S01]  /*bf40*/  IMAD.X R27, RZ, RZ, R5.reuse, P6 ;  /* 0x000000ffff1b7224 */ /* 0x100fe200030e0605 */
[----:B------:R-:W-:Y:S01]  /*bf50*/  LOP3.LUT R28, R71, 0x380, RZ, 0xc0, !PT ;  /* 0x00000380471c7812 */ /* 0x000fe200078ec0ff */
[----:B------:R-:W-:Y:S01]  /*bf60*/  IMAD.X R13, RZ, RZ, R5, P3 ;  /* 0x000000ffff0d7224 */ /* 0x000fe200018e0605 */
[----:B------:R-:W-:-:S02]  /*bf70*/  SHF.R.U64 R9, R9, 0x3, RZ ;  /* 0x0000000309097819 */ /* 0x000fc400000012ff */
[----:B------:R-:W-:Y:S02]  /*bf80*/  LOP3.LUT R12, R63, 0x380, RZ, 0xc0, !PT ;  /* 0x000003803f0c7812 */ /* 0x000fe400078ec0ff */
[----:B-1----:R-:W-:Y:S02]  /*bf90*/  LOP3.LUT R48, R75, 0x380, RZ, 0xc0, !PT ;  /* 0x000003804b307812 */ /* 0x002fe400078ec0ff */
[----:B------:R-:W-:Y:S01]  /*bfa0*/  SHF.R.U64 R14, R14, 0x3, RZ ;  /* 0x000000030e0e7819 */ /* 0x000fe200000012ff */
[----:B------:R-:W-:Y:S01]  /*bfb0*/  BAR.SYNC.DEFER_BLOCKING 0x1, 0x100 ;  /* 0x0044000000007b1d */ /* 0x000fe20000010000 */
[C---:B------:R-:W-:Y:S02]  /*bfc0*/  IADD3 R79, P2, R4.reuse, 0x4020, RZ ;  /* 0x00004020044f7810 */ /* 0x040fe40007f5e0ff */
[C---:B------:R-:W-:Y:S02]  /*bfd0*/  IADD3 R83, P1, R4.reuse, 0x4040, RZ ;  /* 0x0000404004537810 */ /* 0x040fe40007f3e0ff */
[----:B------:R-:W-:Y:S01]  /*bfe0*/  IADD3 R109, P0, R4, 0x4060, RZ ;  /* 0x00004060046d7810 */ /* 0x000fe20007f1e0ff */
[----:B------:R-:W-:Y:S01]  /*bff0*/  IMAD.X R11, RZ, RZ, R5, P2 ;  /* 0x000000ffff0b7224 */ /* 0x000fe200010e0605 */
[----:B------:R-:W-:-:S02]  /*c000*/  SHF.R.U64 R28, R28, 0x3, RZ ;  /* 0x000000031c1c7819 */ /* 0x000fc400000012ff */
[----:B------:R-:W-:Y:S01]  /*c010*/  LOP3.LUT R4, R9, R4, RZ, 0x3c, !PT ;  /* 0x0000000409047212 */ /* 0x000fe200078e3cff */
[--C-:B------:R-:W-:Y:S01]  /*c020*/  IMAD.X R9, RZ, RZ, R5.reuse, P1 ;  /* 0x000000ffff097224 */ /* 0x100fe200008e0605 */
[----:B------:R-:W-:Y:S01]  /*c030*/  SHF.R.U64 R12, R12, 0x3, RZ ;  /* 0x000000030c0c7819 */ /* 0x000fe200000012ff */
[----:B------:R-:W-:Y:S01]  /*c040*/  IMAD.X R29, RZ, RZ, R5, P0 ;  /* 0x000000ffff1d7224 */ /* 0x000fe200000e0605 */
[----:B------:R-:W-:Y:S02]  /*c050*/  SHF.R.U64 R48, R48, 0x3, RZ ;  /* 0x0000000330307819 */ /* 0x000fe400000012ff */
[----:B------:R-:W-:Y:S02]  /*c060*/  LOP3.LUT R24, R14, R67, RZ, 0x3c, !PT ;  /* 0x000000430e187212 */ /* 0x000fe400078e3cff */
[----:B------:R-:W-:Y:S02]  /*c070*/  LOP3.LUT R14, R28, R71, RZ, 0x3c, !PT ;  /* 0x000000471c0e7212 */ /* 0x000fe400078e3cff */
[----:B------:R-:W-:-:S02]  /*c080*/  MOV R71, R4 ;  /* 0x0000000400477202 */ /* 0x000fc40000000f00 */
[----:B------:R-:W-:Y:S02]  /*c090*/  LOP3.LUT R26, R12, R63, RZ, 0x3c, !PT ;  /* 0x0000003f0c1a7212 */ /* 0x000fe400078e3cff */
[----:B------:R-:W-:Y:S02]  /*c0a0*/  F2FP.BF16.F32.PACK_AB R5, R10, R85 ;  /* 0x000000550a05723e */ /* 0x000fe400000010ff */
[----:B------:R-:W-:Y:S02]  /*c0b0*/  LOP3.LUT R12, R48, R75, RZ, 0x3c, !PT ;  /* 0x0000004b300c7212 */ /* 0x000fe400078e3cff */
[----:B------:R-:W-:Y:S01]  /*c0c0*/  LOP3.LUT R10, R79, 0x380, RZ, 0xc0, !PT ;  /* 0x000003804f0a7812 */ /* 0x000fe200078ec0ff */
[----:B------:R-:W1:Y:S01]  /*c0d0*/  LDC.64 R74, c[0x0][0xbd8] ;  /* 0x0002f600ff4a7b82 */ /* 0x000e620000000a00 */
[----:B------:R-:W-:Y:S02]  /*c0e0*/  LOP3.LUT R28, R83, 0x380, RZ, 0xc0, !PT ;  /* 0x00000380531c7812 */ /* 0x000fe400078ec0ff */
[----:B------:R-:W-:-:S02]  /*c0f0*/  LOP3.LUT R48, R109, 0x380, RZ, 0xc0, !PT ;  /* 0x000003806d307812 */ /* 0x000fc400078ec0ff */
[----:B------:R-:W-:Y:S02]  /*c100*/  SHF.R.U64 R10, R10, 0x3, RZ ;  /* 0x000000030a0a7819 */ /* 0x000fe400000012ff */
[----:B------:R-:W-:Y:S02]  /*c110*/  SHF.R.U64 R28, R28, 0x3, RZ ;  /* 0x000000031c1c7819 */ /* 0x000fe400000012ff */
[----:B------:R-:W-:Y:S02]  /*c120*/  SHF.R.U64 R48, R48, 0x3, RZ ;  /* 0x0000000330307819 */ /* 0x000fe400000012ff */
[----:B------:R-:W-:Y:S02]  /*c130*/  F2FP.BF16.F32.PACK_AB R4, R106, R107 ;  /* 0x0000006b6a04723e */ /* 0x000fe400000010ff */
[----:B------:R-:W-:Y:S02]  /*c140*/  LOP3.LUT R10, R10, R79, RZ, 0x3c, !PT ;  /* 0x0000004f0a0a7212 */ /* 0x000fe400078e3cff */
[----:B------:R-:W-:Y:S01]  /*c150*/  LOP3.LUT R8, R28, R83, RZ, 0x3c, !PT ;  /* 0x000000531c087212 */ /* 0x000fe200078e3cff */
[----:B------:R2:W-:Y:S01]  /*c160*/  STSM.16.M88.4 [R71], R4 ;  /* 0x0000000447007844 */ /* 0x0005e20000000200 */
[----:B------:R-:W-:-:S02]  /*c170*/  LOP3.LUT R28, R48, R109, RZ, 0x3c, !PT ;  /* 0x0000006d301c7212 */ /* 0x000fc400078e3cff */
[----:B------:R-:W-:Y:S02]  /*c180*/  MOV R62, R10 ;  /* 0x0000000a003e7202 */ /* 0x000fe40000000f00 */
[----:B------:R-:W-:Y:S02]  /*c190*/  MOV R48, R8 ;  /* 0x0000000800307202 */ /* 0x000fe40000000f00 */
[----:B------:R-:W-:Y:S02]  /*c1a0*/  MOV R70, R26 ;  /* 0x0000001a00467202 */ /* 0x000fe40000000f00 */
[----:B------:R-:W-:Y:S02]  /*c1b0*/  F2FP.BF16.F32.PACK_AB R8, R103, R104 ;  /* 0x000000686708723e */ /* 0x000fe400000010ff */
[----:B------:R-:W-:Y:S02]  /*c1c0*/  F2FP.BF16.F32.PACK_AB R9, R81, R102 ;  /* 0x000000665109723e */ /* 0x000fe400000010ff */
[----:B------:R-:W-:-:S02]  /*c1d0*/  F2FP.BF16.F32.PACK_AB R10, R100, R101 ;  /* 0x00000065640a723e */ /* 0x000fc400000010ff */
[----:B------:R-:W-:Y:S02]  /*c1e0*/  F2FP.BF16.F32.PACK_AB R11, R77, R98 ;  /* 0x000000624d0b723e */ /* 0x000fe400000010ff */
[----:B------:R-:W-:Y:S02]  /*c1f0*/  MOV R67, R24 ;  /* 0x0000001800437202 */ /* 0x000fe40000000f00 */
[----:B--2---:R-:W-:Y:S01]  /*c200*/  F2FP.BF16.F32.PACK_AB R4, R96, R99 ;  /* 0x000000636004723e */ /* 0x004fe200000010ff */
[----:B------:R-:W-:Y:S01]  /*c210*/  STSM.16.M88.4 [R70], R8 ;  /* 0x0000000846007844 */ /* 0x000fe20000000200 */
[----:B------:R-:W-:Y:S02]  /*c220*/  F2FP.BF16.F32.PACK_AB R5, R73, R84 ;  /* 0x000000544905723e */ /* 0x000fe400000010ff */
[----:B------:R-:W-:Y:S02]  /*c230*/  F2FP.BF16.F32.PACK_AB R6, R94, R97 ;  /* 0x000000615e06723e */ /* 0x000fe400000010ff */
[----:B------:R-:W-:-:S02]  /*c240*/  F2FP.BF16.F32.PACK_AB R7, R69, R76 ;  /* 0x0000004c4507723e */ /* 0x000fc400000010ff */
[----:B------:R-:W-:Y:S02]  /*c250*/  MOV R66, R14 ;  /* 0x0000000e00427202 */ /* 0x000fe40000000f00 */
[----:B------:R-:W-:Y:S01]  /*c260*/  MOV R63, R12 ;  /* 0x0000000c003f7202 */ /* 0x000fe20000000f00 */
[----:B------:R2:W-:Y:S01]  /*c270*/  STSM.16.M88.4 [R67], R4 ;  /* 0x0000000443007844 */ /* 0x0005e20000000200 */
[----:B------:R-:W-:Y:S02]  /*c280*/  F2FP.BF16.F32.PACK_AB R12, R92, R95 ;  /* 0x0000005f5c0c723e */ /* 0x000fe400000010ff */
[----:B------:R-:W-:Y:S02]  /*c290*/  F2FP.BF16.F32.PACK_AB R13, R65, R72 ;  /* 0x00000048410d723e */ /* 0x000fe400000010ff */
[----:B------:R-:W-:Y:S02]  /*c2a0*/  F2FP.BF16.F32.PACK_AB R14, R90, R93 ;  /* 0x0000005d5a0e723e */ /* 0x000fe400000010ff */
[----:B------:R-:W-:Y:S01]  /*c2b0*/  F2FP.BF16.F32.PACK_AB R15, R61, R68 ;  /* 0x000000443d0f723e */ /* 0x000fe200000010ff */
[----:B------:R-:W-:Y:S01]  /*c2c0*/  IMAD.MOV.U32 R61, RZ, RZ, RZ ;  /* 0x000000ffff3d7224 */ /* 0x000fe200078e00ff */
[----:B------:R-:W-:-:S02]  /*c2d0*/  F2FP.BF16.F32.PACK_AB R24, R88, R91 ;  /* 0x0000005b5818723e */ /* 0x000fc400000010ff */
[----:B------:R-:W-:Y:S01]  /*c2e0*/  F2FP.BF16.F32.PACK_AB R25, R59, R64 ;  /* 0x000000403b19723e */ /* 0x000fe200000010ff */
[----:B------:R3:W-:Y:S01]  /*c2f0*/  STSM.16.M88.4 [R66], R12 ;  /* 0x0000000c42007844 */ /* 0x0007e20000000200 */
[----:B------:R-:W-:Y:S02]  /*c300*/  F2FP.BF16.F32.PACK_AB R26, R60, R89 ;  /* 0x000000593c1a723e */ /* 0x000fe400000010ff */
[----:B------:R-:W-:Y:S01]  /*c310*/  F2FP.BF16.F32.PACK_AB R27, R55, R58 ;  /* 0x0000003a371b723e */ /* 0x000fe200000010ff */
[----:B--2---:R-:W-:Y:S01]  /*c320*/  IMAD.SHL.U32 R5, R220, 0x4, RZ ;  /* 0x00000004dc057824 */ /* 0x004fe200078e00ff */
[----:B------:R-:W-:Y:S02]  /*c330*/  F2FP.BF16.F32.PACK_AB R58, R52, R53 ;  /* 0x00000035343a723e */ /* 0x000fe400000010ff */
[----:B------:R-:W-:Y:S01]  /*c340*/  F2FP.BF16.F32.PACK_AB R59, R43, R46 ;  /* 0x0000002e2b3b723e */ /* 0x000fe200000010ff */
[----:B------:R3:W-:Y:S01]  /*c350*/  STSM.16.M88.4 [R63], R24 ;  /* 0x000000183f007844 */ /* 0x0007e20000000200 */
[----:B------:R-:W-:-:S02]  /*c360*/  SHF.L.U64.HI R8, R220, 0x2, R223 ;  /* 0x00000002dc087819 */ /* 0x000fc400000102df */
[----:B-1----:R-:W-:Y:S01]  /*c370*/  IADD3 R6, P1, R5, R74, RZ ;  /* 0x0000004a05067210 */ /* 0x002fe20007f3e0ff */
[----:B------:R3:W-:Y:S01]  /*c380*/  STSM.16.M88.4 [R62], R56 ;  /* 0x000000383e007844 */ /* 0x0007e20000000200 */
[----:B------:R-:W-:Y:S02]  /*c390*/  F2FP.BF16.F32.PACK_AB R46, R40, R41 ;  /* 0x00000029282e723e */ /* 0x000fe400000010ff */
[----:B------:R-:W-:Y:S01]  /*c3a0*/  MOV R28, R28 ;  /* 0x0000001c001c7202 */ /* 0x000fe20000000f00 */
[----:B------:R-:W-:Y:S01]  /*c3b0*/  IMAD.X R7, R8, 0x1, R75, P1 ;  /* 0x0000000108077824 */ /* 0x000fe200008e064b */
[----:B------:R-:W-:Y:S01]  /*c3c0*/  ISETP.NE.U32.AND P1, PT, RZ, UR4, PT ;  /* 0x00000004ff007c0c */ /* 0x000fe2000bf25070 */
[----:B------:R3:W-:Y:S01]  /*c3d0*/  STSM.16.M88.4 [R48], R44 ;  /* 0x0000002c30007844 */ /* 0x0007e20000000200 */
[----:B------:R-:W1:Y:S01]  /*c3e0*/  LDC R55, c[0x0][0xa88] ;  /* 0x0002a200ff377b82 */ /* 0x000e620000000800 */
[----:B------:R-:W-:Y:S02]  /*c3f0*/  ISETP.NE.U32.AND P0, PT, R74, RZ, PT ;  /* 0x000000ff4a00720c */ /* 0x000fe40003f05070 */
[----:B------:R3:W-:Y:S05]  /*c400*/  STSM.16.M88.4 [R28], R36 ;  /* 0x000000241c007844 */ /* 0x0007ea0000000200 */
[----:B------:R-:W-:Y:S01]  /*c410*/  BAR.SYNC.DEFER_BLOCKING 0x1, 0x100 ;  /* 0x0044000000007b1d */ /* 0x000fe20000010000 */
[----:B------:R-:W-:-:S02]  /*c420*/  ISETP.NE.AND.EX P1, PT, RZ, UR5, PT, P1 ;  /* 0x00000005ff007c0c */ /* 0x000fc4000bf25310 */
[----:B------:R-:W-:-:S11]  /*c430*/  ISETP.NE.AND.EX P0, PT, R75, RZ, PT, P0 ;  /* 0x000000ff4b00720c */ /* 0x000fd60003f05300 */
[----:B------:R-:W-:-:S04]  /*c440*/  @P1 IADD3 R4, P2, R5, UR4, RZ ;  /* 0x0000000405041c10 */ /* 0x000fc8000ff5e0ff */
[----:B------:R-:W-:Y:S01]  /*c450*/  @P1 IADD3.X R5, R8, UR5, RZ, P2, !PT ;  /* 0x0000000508051c10 */ /* 0x000fe200097fe4ff */
[----:B------:R3:W5:Y:S01]  /*c460*/  @P0 LDG.E R61, desc[UR60][R6.64] ;  /* 0x0000003c063d0981 */ /* 0x000762000c1e1900 */
[----:B------:R-:W-:-:S03]  /*c470*/  IMAD R9, R18, 0x40, R17 ;  /* 0x0000004012097824 */ /* 0x000fc600078e0211 */
[----:B-1----:R3:W5:Y:S01]  /*c480*/  @P1 LDG.E R55, desc[UR60][R4.64] ;  /* 0x0000003c04371981 */ /* 0x002762000c1e1900 */
[----:B------:R-:W-:Y:S01]  /*c490*/  IMAD.WIDE R20, R9, 0x2, R20 ;  /* 0x0000000209147825 */ /* 0x000fe200078e0214 */
[----:B------:R-:W-:Y:S06]  /*c4a0*/  @P1 BRA `(.L_x_280) ;  /* 0x0000000000101947 */ /* 0x000fec0003800000 */
[----:B------:R-:W-:Y:S05]  /*c4b0*/  @!P0 BRA `(.L_x_280) ;  /* 0x00000000000c8947 */ /* 0x000fea0003800000 */
[----:B---3--:R-:W2:Y:S04]  /*c4c0*/  LDG.E R4, desc[UR60][R6.64] ;  /* 0x0000003c06047981 */ /* 0x008ea8000c1e1900 */
[----:B-----5:R-:W2:Y:S02]  /*c4d0*/  LDG.E R55, desc[UR60][R6.64+0x4] ;  /* 0x0000043c06377981 */ /* 0x020ea4000c1e1900 */
[----:B--2---:R-:W-:-:S07]  /*c4e0*/  IMAD.IADD R55, R55, 0x1, -R4 ;  /* 0x0000000137377824 */ /* 0x004fce00078e0a04 */
.L_x_280:
[----:B------:R-:W-:Y:S01]  /*c4f0*/  SHF.R.S32.HI R19, RZ, 0x1f, R221 ;  /* 0x0000001fff137819 */ /* 0x000fe200000114dd */
[----:B------:R-:W-:Y:S01]  /*c500*/  ULDC.64 UR4, c[0x0][0xb70] ;  /* 0x0002dc0000047ab9 */ /* 0x000fe20000000a00 */
[--C-:B---3-5:R-:W-:Y:S01]  /*c510*/  SHF.R.S32.HI R45, RZ, 0x1f, R61.reuse ;  /* 0x0000001fff2d7819 */ /* 0x128fe2000001143d */
[----:B------:R-:W-:Y:S01]  /*c520*/  IMAD.MOV.U32 R44, RZ, RZ, R61 ;  /* 0x000000ffff2c7224 */ /* 0x000fe200078e003d */
[----:B------:R-:W-:Y:S01]  /*c530*/  SEL R223, R223, RZ, !P0 ;  /* 0x000000ffdfdf7207 */ /* 0x000fe20004000000 */
[----:B------:R-:W-:Y:S01]  /*c540*/  IMAD R4, R19, UR4, RZ ;  /* 0x0000000413047c24 */ /* 0x000fe2000f8e02ff */
[----:B------:R-:W-:Y:S01]  /*c550*/  SEL R57, R220, RZ, !P0 ;  /* 0x000000ffdc397207 */ /* 0x000fe20004000000 */
[----:B------:R-:W-:Y:S01]  /*c560*/  IMAD R11, R222, 0x80, R228 ;  /* 0x00000080de0b7824 */ /* 0x000fe200078e02e4 */
[C---:B------:R-:W-:Y:S01]  /*c570*/  IADD3 R9, P1, R20.reuse, 0x3000, RZ ;  /* 0x0000300014097810 */ /* 0x040fe20007f3e0ff */
[C---:B------:R-:W-:Y:S01]  /*c580*/  IMAD R7, R221.reuse, UR5, R4 ;  /* 0x00000005dd077c24 */ /* 0x040fe2000f8e0204 */
[C---:B------:R-:W-:Y:S01]  /*c590*/  IADD3 R13, P2, R20.reuse, 0x2000, RZ ;  /* 0x00002000140d7810 */ /* 0x040fe20007f5e0ff */
[----:B------:R-:W-:Y:S01]  /*c5a0*/  IMAD.WIDE.U32 R4, R221, UR4, R44 ;  /* 0x00000004dd047c25 */ /* 0x000fe2000f8e002c */
[----:B------:R-:W-:Y:S01]  /*c5b0*/  ULDC.64 UR4, c[0x0][0xb78] ;  /* 0x0002de0000047ab9 */ /* 0x000fe20000000a00 */
[----:B------:R-:W-:-:S02]  /*c5c0*/  IADD3 R29, P3, R20, 0x1000, RZ ;  /* 0x00001000141d7810 */ /* 0x000fc40007f7e0ff */
[----:B------:R-:W-:Y:S01]  /*c5d0*/  IMAD.IADD R5, R5, 0x1, R7 ;  /* 0x0000000105057824 */ /* 0x000fe200078e0207 */
[----:B------:R-:W-:Y:S01]  /*c5e0*/  LOP3.LUT R6, R9, 0x380, RZ, 0xc0, !PT ;  /* 0x0000038009067812 */ /* 0x000fe200078ec0ff */
[----:B------:R-:W-:Y:S01]  /*c5f0*/  IMAD R7, R223, UR4, RZ ;  /* 0x00000004df077c24 */ /* 0x000fe2000f8e02ff */
[----:B------:R-:W-:Y:S01]  /*c600*/  LOP3.LUT R12, R13, 0x380, RZ, 0xc0, !PT ;  /* 0x000003800d0c7812 */ /* 0x000fe200078ec0ff */
[----:B------:R-:W-:Y:S01]  /*c610*/  IMAD.WIDE.U32 R4, R57, UR4, R4 ;  /* 0x0000000439047c25 */ /* 0x000fe2000f8e0004 */
[----:B------:R-:W-:Y:S02]  /*c620*/  LOP3.LUT R28, R29, 0x380, RZ, 0xc0, !PT ;  /* 0x000003801d1c7812 */ /* 0x000fe400078ec0ff */
[----:B------:R-:W-:Y:S01]  /*c630*/  SHF.R.U64 R6, R6, 0x3, RZ ;  /* 0x0000000306067819 */ /* 0x000fe200000012ff */
[----:B------:R-:W-:Y:S01]  /*c640*/  IMAD R10, R57, UR5, R7 ;  /* 0x00000005390a7c24 */ /* 0x000fe2000f8e0207 */
[----:B------:R-:W-:Y:S01]  /*c650*/  SHF.R.S32.HI R7, RZ, 0x1f, R11 ;  /* 0x0000001fff077819 */ /* 0x000fe2000001140b */
[----:B------:R-:W-:Y:S01]  /*c660*/  ULDC.64 UR4, c[0x0][0xb40] ;  /* 0x0002d00000047ab9 */ /* 0x000fe20000000a00 */
[----:B------:R-:W-:-:S02]  /*c670*/  IADD3 R8, P0, R11, R4, RZ ;  /* 0x000000040b087210 */ /* 0x000fc40007f1e0ff */
[----:B------:R-:W-:Y:S02]  /*c680*/  SHF.R.U64 R12, R12, 0x3, RZ ;  /* 0x000000030c0c7819 */ /* 0x000fe400000012ff */
[----:B------:R-:W-:Y:S01]  /*c690*/  IADD3.X R7, R7, R5, R10, P0, !PT ;  /* 0x0000000507077210 */ /* 0x000fe200007fe40a */
[----:B------:R-:W-:Y:S01]  /*c6a0*/  IMAD.X R5, RZ, RZ, R21, P1 ;  /* 0x000000ffff057224 */ /* 0x000fe200008e0615 */
[----:B------:R-:W-:Y:S02]  /*c6b0*/  LEA R52, P0, R8, UR4, 0x2 ;  /* 0x0000000408347c11 */ /* 0x000fe4000f8010ff */
[----:B------:R-:W-:Y:S02]  /*c6c0*/  SHF.R.U64 R28, R28, 0x3, RZ ;  /* 0x000000031c1c7819 */ /* 0x000fe400000012ff */
[----:B------:R-:W-:Y:S01]  /*c6d0*/  LOP3.LUT R4, R6, R9, RZ, 0x3c, !PT ;  /* 0x0000000906047212 */ /* 0x000fe200078e3cff */
[----:B------:R-:W-:Y:S01]  /*c6e0*/  VIADD R6, R11, 0x8 ;  /* 0x000000080b067836 */ /* 0x000fe20000000000 */
[----:B------:R-:W-:Y:S01]  /*c6f0*/  LEA.HI.X R53, R8, UR5, R7, 0x2, P0 ;  /* 0x0000000508357c11 */ /* 0x000fe200080f1407 */
[----:B------:R-:W-:Y:S01]  /*c700*/  ULDC.64 UR4, c[0x0][0xaa0] ;  /* 0x0002a80000047ab9 */ /* 0x000fe20000000a00 */
[----:B------:R-:W-:Y:S01]  /*c710*/  LOP3.LUT R12, R12, R13, RZ, 0x3c, !PT ;  /* 0x0000000d0c0c7212 */ /* 0x000fe200078e3cff */
[----:B------:R-:W-:Y:S01]  /*c720*/  IMAD.X R13, RZ, RZ, R21, P2 ;  /* 0x000000ffff0d7224 */ /* 0x000fe200010e0615 */
[----:B------:R-:W-:-:S02]  /*c730*/  LOP3.LUT P0, RZ, R225, 0x3, RZ, 0xc0, !PT ;  /* 0x00000003e1ff7812 */ /* 0x000fc4000780c0ff */
[C---:B------:R-:W-:Y:S02]  /*c740*/  IADD3 R41, P6, R20.reuse, 0x4000, RZ ;  /* 0x0000400014297810 */ /* 0x040fe40007fde0ff */
[C---:B------:R-:W-:Y:S02]  /*c750*/  IADD3 R33, P5, R20.reuse, 0x5000, RZ ;  /* 0x0000500014217810 */ /* 0x040fe40007fbe0ff */
[----:B------:R-:W-:Y:S02]  /*c760*/  IADD3 R25, P4, R20, 0x6000, RZ ;  /* 0x0000600014197810 */ /* 0x000fe40007f9e0ff */
[----:B------:R-:W-:Y:S01]  /*c770*/  LOP3.LUT R28, R28, R29, RZ, 0x3c, !PT ;  /* 0x0000001d1c1c7212 */ /* 0x000fe200078e3cff */
[----:B------:R-:W-:Y:S01]  /*c780*/  IMAD.X R29, RZ, RZ, R21, P3 ;  /* 0x000000ffff1d7224 */ /* 0x000fe200018e0615 */
[----:B------:R-:W-:Y:S02]  /*c790*/  IADD3 R7, P2, R20, 0x7000, RZ ;  /* 0x0000700014077810 */ /* 0x000fe40007f5e0ff */
[----:B------:R-:W-:-:S02]  /*c7a0*/  ISETP.GE.OR P3, PT, R11, R55, P0 ;  /* 0x000000370b00720c */ /* 0x000fc40000766670 */
[----:B------:R-:W-:Y:S02]  /*c7b0*/  LOP3.LUT R40, R41, 0x380, RZ, 0xc0, !PT ;  /* 0x0000038029287812 */ /* 0x000fe400078ec0ff */
[----:B------:R-:W-:Y:S02]  /*c7c0*/  LOP3.LUT R32, R33, 0x380, RZ, 0xc0, !PT ;  /* 0x0000038021207812 */ /* 0x000fe400078ec0ff */
[----:B------:R-:W-:Y:S02]  /*c7d0*/  LOP3.LUT R24, R25, 0x380, RZ, 0xc0, !PT ;  /* 0x0000038019187812 */ /* 0x000fe400078ec0ff */
[----:B------:R-:W-:Y:S02]  /*c7e0*/  LOP3.LUT R9, R20, 0x380, RZ, 0xc0, !PT ;  /* 0x0000038014097812 */ /* 0x000fe400078ec0ff */
[----:B------:R-:W-:Y:S02]  /*c7f0*/  ISETP.GE.OR P0, PT, R6, R55, P0 ;  /* 0x000000370600720c */ /* 0x000fe40000706670 */
[----:B------:R-:W-:Y:S01]  /*c800*/  LOP3.LUT R6, R7, 0x380, RZ, 0xc0, !PT ;  /* 0x0000038007067812 */ /* 0x000fe200078ec0ff */
[----:B------:R1:W-:Y:S01]  /*c810*/  @!P3 STG.E desc[UR60][R52.64], R0 ;  /* 0x000000003400b986 */ /* 0x0003e2000c10193c */
[----:B------:R-:W-:-:S02]  /*c820*/  SHF.R.U64 R40, R40, 0x3, RZ ;  /* 0x0000000328287819 */ /* 0x000fc400000012ff */
[----:B------:R-:W-:Y:S02]  /*c830*/  SHF.R.U64 R32, R32, 0x3, RZ ;  /* 0x0000000320207819 */ /* 0x000fe400000012ff */
[----:B------:R-:W-:Y:S02]  /*c840*/  SHF.R.U64 R24, R24, 0x3, RZ ;  /* 0x0000000318187819 */ /* 0x000fe400000012ff */
[----:B------:R-:W-:Y:S02]  /*c850*/  SHF.R.U64 R9, R9, 0x3, RZ ;  /* 0x0000000309097819 */ /* 0x000fe400000012ff */
[----:B------:R-:W-:Y:S01]  /*c860*/  SHF.R.U64 R6, R6, 0x3, RZ ;  /* 0x0000000306067819 */ /* 0x000fe200000012ff */
[----:B------:R2:W-:Y:S01]  /*c870*/  @!P0 STG.E desc[UR60][R52.64+0x20], R3 ;  /* 0x0000200334008986 */ /* 0x0005e2000c10193c */
[----:B------:R-:W-:Y:S01]  /*c880*/  LOP3.LUT R40, R40, R41, RZ, 0x3c, !PT ;  /* 0x0000002928287212 */ /* 0x000fe200078e3cff */
[--C-:B------:R-:W-:Y:S01]  /*c890*/  IMAD.X R41, RZ, RZ, R21.reuse, P6 ;  /* 0x000000ffff297224 */ /* 0x100fe200030e0615 */
[----:B------:R-:W-:Y:S01]  /*c8a0*/  LOP3.LUT R32, R32, R33, RZ, 0x3c, !PT ;  /* 0x0000002120207212 */ /* 0x000fe200078e3cff */
[--C-:B------:R-:W-:Y:S01]  /*c8b0*/  IMAD.X R33, RZ, RZ, R21.reuse, P5 ;  /* 0x000000ffff217224 */ /* 0x100fe200028e0615 */
[----:B------:R-:W-:Y:S01]  /*c8c0*/  LOP3.LUT R24, R24, R25, RZ, 0x3c, !PT ;  /* 0x0000001918187212 */ /* 0x000fe200078e3cff */
[--C-:B------:R-:W-:Y:S01]  /*c8d0*/  IMAD.X R25, RZ, RZ, R21.reuse, P4 ;  /* 0x000000ffff197224 */ /* 0x100fe200020e0615 */
[----:B------:R-:W-:Y:S01]  /*c8e0*/  LOP3.LUT R20, R9, R20, RZ, 0x3c, !PT ;  /* 0x0000001409147212 */ /* 0x000fe200078e3cff */
[----:B------:R-:W-:Y:S01]  /*c8f0*/  IMAD.X R9, RZ, RZ, R21, P2 ;  /* 0x000000ffff097224 */ /* 0x000fe200010e0615 */
[----:B------:R-:W-:Y:S01]  /*c900*/  LOP3.LUT R8, R6, R7, RZ, 0x3c, !PT ;  /* 0x0000000706087212 */ /* 0x000fe200078e3cff */
[----:B------:R-:W5:Y:S01]  /*c910*/  LD.E.128 R28, desc[UR60][R28.64] ;  /* 0x0000003c1c1c7980 */ /* 0x000f62000c101d00 */
[----:B------:R-:W-:-:S03]  /*c920*/  SHF.R.S32.HI R47, RZ, 0x1f, R17 ;  /* 0x0000001fff2f7819 */ /* 0x000fc60000011411 */
[----:B------:R3:W5:Y:S01]  /*c930*/  LD.E.128 R36, desc[UR60][R20.64] ;  /* 0x0000003c14247980 */ /* 0x000762000c101d00 */
[----:B------:R-:W-:-:S03]  /*c940*/  IMAD.MOV.U32 R46, RZ, RZ, R17 ;  /* 0x000000ffff2e7224 */ /* 0x000fc600078e0011 */
[----:B------:R-:W5:Y:S04]  /*c950*/  LD.E.128 R12, desc[UR60][R12.64] ;  /* 0x0000003c0c0c7980 */ /* 0x000f68000c101d00 */
[----:B------:R-:W5:Y:S04]  /*c960*/  LD.E.128 R4, desc[UR60][R4.64] ;  /* 0x0000003c04047980 */ /* 0x000f68000c101d00 */
[----:B------:R-:W5:Y:S04]  /*c970*/  LD.E.128 R40, desc[UR60][R40.64] ;  /* 0x0000003c28287980 */ /* 0x000f68000c101d00 */
[----:B------:R-:W5:Y:S04]  /*c980*/  LD.E.128 R32, desc[UR60][R32.64] ;  /* 0x0000003c20207980 */ /* 0x000f68000c101d00 */
[----:B------:R-:W5:Y:S04]  /*c990*/  LD.E.128 R24, desc[UR60][R24.64] ;  /* 0x0000003c18187980 */ /* 0x000f68000c101d00 */
[----:B------:R-:W5:Y:S01]  /*c9a0*/  LD.E.128 R8, desc[UR60][R8.64] ;  /* 0x0000003c08087980 */ /* 0x000f62000c101d00 */
[----:B-1----:R-:W-:Y:S01]  /*c9b0*/  IMAD R0, R45, UR4, RZ ;  /* 0x000000042d007c24 */ /* 0x002fe2000f8e02ff */
[----:B------:R-:W-:Y:S01]  /*c9c0*/  @!PT LDS RZ, [RZ] ;  /* 0x00000000fffff984 */ /* 0x000fe20000000800 */
[----:B------:R-:W-:Y:S01]  /*c9d0*/  @!PT LDS RZ, [RZ] ;  /* 0x00000000fffff984 */ /* 0x000fe20000000800 */
[----:B------:R-:W-:Y:S01]  /*c9e0*/  @!PT LDS RZ, [RZ] ;  /* 0x00000000fffff984 */ /* 0x000fe20000000800 */
[----:B------:R-:W-:Y:S01]  /*c9f0*/  @!PT LDS RZ, [RZ] ;  /* 0x00000000fffff984 */ /* 0x000fe20000000800 */
[----:B------:R1:W-:Y:S06]  /*ca00*/  MEMBAR.ALL.CTA ;  /* 0x0000000000007992 */ /* 0x0003ec0000008000 */
[----:B-1----:R-:W1:Y:S01]  /*ca10*/  FENCE.VIEW.ASYNC.S ;  /* 0x00000000000073c6 */ /* 0x002e620000000000 */
[----:B---3--:R-:W-:-:S04]  /*ca20*/  IMAD.WIDE.U32 R20, R61, UR4, R46 ;  /* 0x000000043d147c25 */ /* 0x008fc8000f8e002e */
[----:B------:R-:W-:Y:S01]  /*ca30*/  IMAD R61, R61, UR5, R0 ;  /* 0x000000053d3d7c24 */ /* 0x000fe2000f8e0200 */
[----:B------:R-:W-:Y:S01]  /*ca40*/  ULDC.64 UR4, c[0x0][0xae0] ;  /* 0x0002b80000047ab9 */ /* 0x000fe20000000a00 */
[----:B------:R-:W-:Y:S02]  /*ca50*/  IMAD R55, R222, -0x80, R55 ;  /* 0xffffff80de377824 */ /* 0x000fe400078e0237 */
[----:B------:R-:W-:Y:S02]  /*ca60*/  IMAD.IADD R21, R21, 0x1, R61 ;  /* 0x0000000115157824 */ /* 0x000fe400078e023d */
[----:B------:R-:W-:Y:S01]  /*ca70*/  IMAD R44, R19, UR4, RZ ;  /* 0x00000004132c7c24 */ /* 0x000fe2000f8e02ff */
[C---:B------:R-:W-:Y:S01]  /*ca80*/  ISETP.GE.AND P2, PT, R18.reuse, R55, PT ;  /* 0x000000371200720c */ /* 0x040fe20003f46270 */
[----:B------:R-:W-:Y:S02]  /*ca90*/  VIADD R0, R18, 0x20 ;  /* 0x0000002012007836 */ /* 0x000fe40000000000 */
[----:B------:R-:W-:-:S02]  /*caa0*/  IMAD R45, R221, UR5, R44 ;  /* 0x00000005dd2d7c24 */ /* 0x000fc4000f8e022c */
[----:B------:R-:W-:Y:S01]  /*cab0*/  IMAD.WIDE.U32 R20, R221, UR4, R20 ;  /* 0x00000004dd147c25 */ /* 0x000fe2000f8e0014 */
[----:B------:R-:W-:-:S03]  /*cac0*/  ULDC.64 UR4, c[0x0][0xae8] ;  /* 0x0002ba0000047ab9 */ /* 0x000fc60000000a00 */
[----:B0-----:R-:W-:Y:S02]  /*cad0*/  VIADD R22, R22, 0x34820 ;  /* 0x0003482016167836 */ /* 0x001fe40000000000 */
[----:B------:R-:W-:Y:S01]  /*cae0*/  VIADD R19, R18, 0x60 ;  /* 0x0000006012137836 */ /* 0x000fe20000000000 */
[-C--:B------:R-:W-:Y:S01]  /*caf0*/  ISETP.GE.AND P4, PT, R0, R55.reuse, PT ;  /* 0x000000370000720c */ /* 0x080fe20003f86270 */
[----:B--2---:R-:W-:Y:S01]  /*cb00*/  VIADD R3, R18, 0x40 ;  /* 0x0000004012037836 */ /* 0x004fe20000000000 */
[----:B------:R-:W-:Y:S01]  /*cb10*/  PRMT R22, RZ, 0x654, R22 ;  /* 0x00000654ff167816 */ /* 0x000fe20000000016 */
[----:B------:R-:W-:Y:S02]  /*cb20*/  IMAD.IADD R21, R21, 0x1, R45 ;  /* 0x0000000115157824 */ /* 0x000fe400078e022d */
[----:B------:R-:W-:Y:S01]  /*cb30*/  IMAD R0, R223, UR4, RZ ;  /* 0x00000004df007c24 */ /* 0x000fe2000f8e02ff */
[-C--:B------:R-:W-:Y:S01]  /*cb40*/  ISETP.GE.AND P1, PT, R19, R55.reuse, PT ;  /* 0x000000371300720c */ /* 0x080fe20003f26270 */
[----:B------:R-:W-:Y:S01]  /*cb50*/  IMAD.WIDE.U32 R46, R57, UR4, R20 ;  /* 0x00000004392e7c25 */ /* 0x000fe2000f8e0014 */
[----:B------:R-:W-:Y:S01]  /*cb60*/  ISETP.GE.AND P0, PT, R3, R55, PT ;  /* 0x000000370300720c */ /* 0x000fe20003f06270 */
[----:B-1----:R0:W-:Y:S01]  /*cb70*/  SYNCS.ARRIVE.TRANS64.RED.A1T0 RZ, [R22+URZ], RZ ;  /* 0x000000ff16ff79a7 */ /* 0x0021e2000810043f */
[----:B------:R-:W-:Y:S01]  /*cb80*/  SHF.R.S32.HI R19, RZ, 0x1f, R18 ;  /* 0x0000001fff137819 */ /* 0x000fe20000011412 */
[----:B------:R-:W-:Y:S01]  /*cb90*/  IMAD R3, R57, UR5, R0 ;  /* 0x0000000539037c24 */ /* 0x000fe2000f8e0200 */
[----:B------:R-:W-:Y:S01]  /*cba0*/  BSSY B1, `(.L_x_281) ;  /* 0x0000014000017945 */ /* 0x000fe20003800000 */
[----:B------:R-:W-:-:S04]  /*cbb0*/  IMAD.WIDE R44, R222, 0x80, R18 ;  /* 0x00000080de2c7825 */ /* 0x000fc800078e0212 */
[----:B------:R-:W-:Y:S01]  /*cbc0*/  IMAD.IADD R55, R47, 0x1, R3 ;  /* 0x000000012f377824 */ /* 0x000fe200078e0203 */
[----:B0-----:R-:W-:Y:S06]  /*cbd0*/  @P2 BRA `(.L_x_282) ;  /* 0x0000000000402947 */ /* 0x001fec0003800000 */
[----:B------:R-:W-:Y:S01]  /*cbe0*/  ULDC.64 UR4, c[0x0][0xad8] ;  /* 0x0002b60000047ab9 */ /* 0x000fe20000000a00 */
[----:B------:R-:W-:Y:S01]  /*cbf0*/  IMAD.MOV.U32 R20, RZ, RZ, R46 ;  /* 0x000000ffff147224 */ /* 0x000fe200078e002e */
[----:B------:R-:W-:Y:S01]  /*cc00*/  ULDC.64 UR6, c[0x0][0xa80] ;  /* 0x0002a00000067ab9 */ /* 0x000fe20000000a00 */
[----:B------:R-:W-:Y:S02]  /*cc10*/  IMAD.MOV.U32 R21, RZ, RZ, R55 ;  /* 0x000000ffff157224 */ /* 0x000fe400078e0037 */
[----:B------:R-:W-:Y:S02]  /*cc20*/  IMAD R3, R45, UR4, RZ ;  /* 0x000000042d037c24 */ /* 0x000fe4000f8e02ff */
[----:B------:R-:W-:Y:S02]  /*cc30*/  VIADD R0, R17, 0x40 ;  /* 0x0000004011007836 */ /* 0x000fe40000000000 */
[----:B------:R-:W-:Y:S01]  /*cc40*/  IMAD.WIDE.U32 R20, R44, UR4, R20 ;  /* 0x000000042c147c25 */ /* 0x000fe2000f8e0014 */
[----:B------:R-:W-:-:S02]  /*cc50*/  ULDC UR4, c[0x0][0xa8c] ;  /* 0x0002a30000047ab9 */ /* 0x000fc40000000800 */
[----:B------:R-:W-:Y:S01]  /*cc60*/  ISETP.GE.AND P2, PT, R17, UR4, PT ;  /* 0x0000000411007c0c */ /* 0x000fe2000bf46270 */
[----:B------:R-:W-:Y:S01]  /*cc70*/  IMAD R3, R44, UR5, R3 ;  /* 0x000000052c037c24 */ /* 0x000fe2000f8e0203 */
[----:B------:R-:W-:Y:S02]  /*cc80*/  ISETP.GE.AND P3, PT, R0, UR4, PT ;  /* 0x0000000400007c0c */ /* 0x000fe4000bf66270 */
[----:B------:R-:W-:Y:S01]  /*cc90*/  LEA R52, P5, R20, UR6, 0x1 ;  /* 0x0000000614347c11 */ /* 0x000fe2000f8a08ff */
[----:B------:R-:W-:-:S05]  /*cca0*/  IMAD.IADD R3, R21, 0x1, R3 ;  /* 0x0000000115037824 */ /* 0x000fca00078e0203 */
[----:B------:R-:W-:-:S05]  /*ccb0*/  LEA.HI.X R53, R20, UR7, R3, 0x1, P5 ;  /* 0x0000000714357c11 */ /* 0x000fca000a8f0c03 */
[----:B-----5:R0:W-:Y:S04]  /*ccc0*/  @!P2 STG.E.128 desc[UR60][R52.64], R36 ;  /* 0x000000243400a986 */ /* 0x0201e8000c101d3c */
[----:B------:R0:W-:Y:S02]  /*ccd0*/  @!P3 STG.E.128 desc[UR60][R52.64+0x80], R40 ;  /* 0x000080283400b986 */ /* 0x0001e4000c101d3c */
.L_x_282:
[----:B------:R-:W-:Y:S05]  /*cce0*/  BSYNC B1 ;  /* 0x0000000000017941 */ /* 0x000fea0003800000 */
.L_x_281:
[----:B------:R-:W-:Y:S04]  /*ccf0*/  BSSY B1, `(.L_x_283) ;  /* 0x0000014000017945 */ /* 0x000fe80003800000 */
[----:B------:R-:W-:Y:S05]  /*cd00*/  @P4 BRA `(.L_x_284) ;  /* 0x0000000000484947 */ /* 0x000fea0003800000 */
[----:B------:R-:W-:Y:S01]  /*cd10*/  IADD3 R3, P2, R44, 0x20, RZ ;  /* 0x000000202c037810 */ /* 0x000fe20007f5e0ff */
[----:B------:R-:W-:Y:S01]  /*cd20*/  ULDC.64 UR4, c[0x0][0xad8] ;  /* 0x0002b60000047ab9 */ /* 0x000fe20000000a00 */
[----:B------:R-:W-:Y:S01]  /*cd30*/  IMAD.MOV.U32 R20, RZ, RZ, R46 ;  /* 0x000000ffff147224 */ /* 0x000fe200078e002e */
[----:B------:R-:W-:Y:S01]  /*cd40*/  ULDC.64 UR6, c[0x0][0xa80] ;  /* 0x0002a00000067ab9 */ /* 0x000fe20000000a00 */
[----:B------:R-:W-:Y:S02]  /*cd50*/  IMAD.MOV.U32 R21, RZ, RZ, R55 ;  /* 0x000000ffff157224 */ /* 0x000fe400078e0037 */
[----:B------:R-:W-:Y:S02]  /*cd60*/  IMAD.X R0, RZ, RZ, R45, P2 ;  /* 0x000000ffff007224 */ /* 0x000fe400010e062d */
[----:B------:R-:W-:Y:S02]  /*cd70*/  VIADD R22, R17, 0x40 ;  /* 0x0000004011167836 */ /* 0x000fe40000000000 */
[----:B------:R-:W-:-:S02]  /*cd80*/  IMAD R0, R0, UR4, RZ ;  /* 0x0000000400007c24 */ /* 0x000fc4000f8e02ff */
[----:B------:R-:W-:Y:S01]  /*cd90*/  IMAD.WIDE.U32 R20, R3, UR4, R20 ;  /* 0x0000000403147c25 */ /* 0x000fe2000f8e0014 */
[----:B------:R-:W-:Y:S02]  /*cda0*/  ULDC UR4, c[0x0][0xa8c] ;  /* 0x0002a30000047ab9 */ /* 0x000fe40000000800 */
[----:B------:R-:W-:Y:S01]  /*cdb0*/  ISETP.GE.AND P3, PT, R17, UR4, PT ;  /* 0x0000000411007c0c */ /* 0x000fe2000bf66270 */
[----:B------:R-:W-:Y:S01]  /*cdc0*/  IMAD R3, R3, UR5, R0 ;  /* 0x0000000503037c24 */ /* 0x000fe2000f8e0200 */
[----:B------:R-:W-:Y:S02]  /*cdd0*/  ISETP.GE.AND P4, PT, R22, UR4, PT ;  /* 0x0000000416007c0c */ /* 0x000fe4000bf86270 */
[----:B0----5:R-:W-:Y:S01]  /*cde0*/  LEA R36, P2, R20, UR6, 0x1 ;  /* 0x0000000614247c11 */ /* 0x021fe2000f8408ff */
[----:B------:R-:W-:-:S05]  /*cdf0*/  IMAD.IADD R3, R21, 0x1, R3 ;  /* 0x0000000115037824 */ /* 0x000fca00078e0203 */
[----:B------:R-:W-:-:S05]  /*ce00*/  LEA.HI.X R37, R20, UR7, R3, 0x1, P2 ;  /* 0x0000000714257c11 */ /* 0x000fca00090f0c03 */
[----:B------:R1:W-:Y:S04]  /*ce10*/  @!P3 STG.E.128 desc[UR60][R36.64], R28 ;  /* 0x0000001c2400b986 */ /* 0x0003e8000c101d3c */
[----:B------:R1:W-:Y:S02]  /*ce20*/  @!P4 STG.E.128 desc[UR60][R36.64+0x80], R32 ;  /* 0x000080202400c986 */ /* 0x0003e4000c101d3c */
.L_x_284:
[----:B------:R-:W-:Y:S05]  /*ce30*/  BSYNC B1 ;  /* 0x0000000000017941 */ /* 0x000fea0003800000 */
.L_x_283:
        /* <DEDUP_REMOVED lines=15> */
[----:B-1---5:R-:W-:Y:S01]  /*cf30*/  LEA R28, P0, R20, UR6, 0x1 ;  /* 0x00000006141c7c11 */ /* 0x022fe2000f8008ff */
[----:B------:R-:W-:-:S05]  /*cf40*/  IMAD.IADD R3, R21, 0x1, R3 ;  /* 0x0000000115037824 */ /* 0x000fca00078e0203 */
[----:B------:R-:W-:-:S05]  /*cf50*/  LEA.HI.X R29, R20, UR7, R3, 0x1, P0 ;  /* 0x00000007141d7c11 */ /* 0x000fca00080f0c03 */
[----:B------:R2:W-:Y:S04]  /*cf60*/  @!P2 STG.E.128 desc[UR60][R28.64], R12 ;  /* 0x0000000c1c00a986 */ /* 0x0005e8000c101d3c */
[----:B------:R2:W-:Y:S02]  /*cf70*/  @!P3 STG.E.128 desc[UR60][R28.64+0x80], R24 ;  /* 0x000080181c00b986 */ /* 0x0005e4000c101d3c */
.L_x_286:
[----:B------:R-:W-:Y:S05]  /*cf80*/  BSYNC B1 ;  /* 0x0000000000017941 */ /* 0x000fea0003800000 */
.L_x_285:
[----:B------:R-:W-:Y:S05]  /*cf90*/  @P1 BRA `(.L_x_287) ;  /* 0x0000000800d01947 */ /* 0x000fea0003800000 */
[----:B------:R-:W-:Y:S01]  /*cfa0*/  IADD3 R3, P0, R44, 0x60, RZ ;  /* 0x000000602c037810 */ /* 0x000fe20007f1e0ff */
[----:B------:R-:W-:Y:S01]  /*cfb0*/  ULDC.64 UR6, c[0x0][0xad8] ;  /* 0x0002b60000067ab9 */ /* 0x000fe20000000a00 */
[----:B--2--5:R-:W-:Y:S01]  /*cfc0*/  IMAD.MOV.U32 R12, RZ, RZ, R46 ;  /* 0x000000ffff0c7224 */ /* 0x024fe200078e002e */
[----:B------:R-:W-:Y:S01]  /*cfd0*/  ULDC UR4, c[0x0][0xa8c] ;  /* 0x0002a30000047ab9 */ /* 0x000fe20000000800 */
[----:B------:R-:W-:Y:S01]  /*cfe0*/  IMAD.MOV.U32 R13, RZ, RZ, R55 ;  /* 0x000000ffff0d7224 */ /* 0x000fe200078e0037 */
[----:B------:R-:W-:Y:S01]  /*cff0*/  ISETP.GE.AND P1, PT, R17, UR4, PT ;  /* 0x0000000411007c0c */ /* 0x000fe2000bf26270 */
[----:B------:R-:W-:Y:S02]  /*d000*/  IMAD.X R44, RZ, RZ, R45, P0 ;  /* 0x000000ffff2c7224 */ /* 0x000fe400000e062d */
[----:B------:R-:W-:-:S04]  /*d010*/  IMAD.WIDE.U32 R12, R3, UR6, R12 ;  /* 0x00000006030c7c25 */ /* 0x000fc8000f8e000c */
[----:B------:R-:W-:Y:S02]  /*d020*/  IMAD R44, R44, UR6, RZ ;  /* 0x000000062c2c7c24 */ /* 0x000fe4000f8e02ff */
[----:B------:R-:W-:Y:S02]  /*d030*/  VIADD R0, R17, 0x40 ;  /* 0x0000004011007836 */ /* 0x000fe40000000000 */
[----:B------:R-:W-:Y:S01]  /*d040*/  IMAD R3, R3, UR7, R44 ;  /* 0x0000000703037c24 */ /* 0x000fe2000f8e022c */
[----:B------:R-:W-:Y:S02]  /*d050*/  ULDC.64 UR6, c[0x0][0xa80] ;  /* 0x0002a00000067ab9 */ /* 0x000fe40000000a00 */
[----:B------:R-:W-:Y:S01]  /*d060*/  LEA R14, P0, R12, UR6, 0x1 ;  /* 0x000000060c0e7c11 */ /* 0x000fe2000f8008ff */
[----:B------:R-:W-:-:S05]  /*d070*/  IMAD.IADD R3, R13, 0x1, R3 ;  /* 0x000000010d037824 */ /* 0x000fca00078e0203 */
[----:B------:R-:W-:Y:S02]  /*d080*/  LEA.HI.X R15, R12, UR7, R3, 0x1, P0 ;  /* 0x000000070c0f7c11 */ /* 0x000fe400080f0c03 */
[----:B------:R-:W-:-:S03]  /*d090*/  ISETP.GE.AND P0, PT, R0, UR4, PT ;  /* 0x0000000400007c0c */ /* 0x000fc6000bf06270 */
[----:B------:R3:W-:Y:S10]  /*d0a0*/  @!P1 STG.E.128 desc[UR60][R14.64], R4 ;  /* 0x000000040e009986 */ /* 0x0007f4000c101d3c */
[----:B------:R-:W-:Y:S05]  /*d0b0*/  @P0 BRA `(.L_x_287) ;  /* 0x0000000800880947 */ /* 0x000fea0003800000 */
[----:B------:R4:W-:Y:S01]  /*d0c0*/  STG.E.128 desc[UR60][R14.64+0x80], R8 ;  /* 0x000080080e007986 */ /* 0x0009e2000c101d3c */
[----:B------:R-:W-:Y:S05]  /*d0d0*/  BRA `(.L_x_287) ;  /* 0x0000000800807947 */ /* 0x000fea0003800000 */
.L_x_279:
[----:B------:R-:W2:Y:S01]  /*d0e0*/  LDC.64 R6, c[0x0][0xbd8] ;  /* 0x0002f600ff067b82 */ /* 0x000ea20000000a00 */
[C---:B------:R-:W-:Y:S01]  /*d0f0*/  IMAD.SHL.U32 R5, R220.reuse, 0x4, RZ ;  /* 0x00000004dc057824 */ /* 0x040fe200078e00ff */
[----:B------:R-:W-:Y:S01]  /*d100*/  SHF.L.U64.HI R0, R220, 0x2, R223 ;  /* 0x00000002dc007819 */ /* 0x000fe200000102df */
[----:B------:R-:W-:Y:S01]  /*d110*/  ULDC.64 UR4, c[0x0][0xbe0] ;  /* 0x0002f80000047ab9 */ /* 0x000fe20000000a00 */
[----:B------:R-:W-:-:S04]  /*d120*/  IMAD.MOV.U32 R9, RZ, RZ, RZ ;  /* 0x000000ffff097224 */ /* 0x000fc800078e00ff */
[----:B------:R-:W3:Y:S01]  /*d130*/  LDC R3, c[0x0][0xa88] ;  /* 0x0002a200ff037b82 */ /* 0x000ee20000000800 */
[----:B--2---:R-:W-:Y:S02]  /*d140*/  ISETP.NE.U32.AND P0, PT, R6, RZ, PT ;  /* 0x000000ff0600720c */ /* 0x004fe40003f05070 */
[----:B------:R-:W-:Y:S02]  /*d150*/  IADD3 R6, P1, R5, R6, RZ ;  /* 0x0000000605067210 */ /* 0x000fe40007f3e0ff */
[----:B------:R-:W-:-:S03]  /*d160*/  ISETP.NE.AND.EX P0, PT, R7, RZ, PT, P0 ;  /* 0x000000ff0700720c */ /* 0x000fc60003f05300 */
[----:B------:R-:W-:Y:S01]  /*d170*/  IMAD.X R7, R0, 0x1, R7, P1 ;  /* 0x0000000100077824 */ /* 0x000fe200008e0607 */
[----:B------:R-:W-:-:S04]  /*d180*/  ISETP.NE.U32.AND P1, PT, RZ, UR4, PT ;  /* 0x00000004ff007c0c */ /* 0x000fc8000bf25070 */
[----:B------:R-:W-:-:S05]  /*d190*/  ISETP.NE.AND.EX P1, PT, RZ, UR5, PT, P1 ;  /* 0x00000005ff007c0c */ /* 0x000fca000bf25310 */
[----:B------:R2:W5:Y:S08]  /*d1a0*/  @P0 LDG.E R9, desc[UR60][R6.64] ;  /* 0x0000003c06090981 */ /* 0x000570000c1e1900 */
[----:B------:R-:W-:-:S04]  /*d1b0*/  @P1 IADD3 R4, P2, R5, UR4, RZ ;  /* 0x0000000405041c10 */ /* 0x000fc8000ff5e0ff */
[----:B------:R-:W-:-:S05]  /*d1c0*/  @P1 IADD3.X R5, R0, UR5, RZ, P2, !PT ;  /* 0x0000000500051c10 */ /* 0x000fca00097fe4ff */
[----:B---3--:R2:W5:Y:S01]  /*d1d0*/  @P1 LDG.E R3, desc[UR60][R4.64] ;  /* 0x0000003c04031981 */ /* 0x008562000c1e1900 */
[----:B------:R-:W-:Y:S01]  /*d1e0*/  ISETP.GE.AND P2, PT, R230, 0x80, PT ;  /* 0x00000080e600780c */ /* 0x000fe20003f46270 */
[----:B------:R-:W-:-:S12]  /*d1f0*/  @P1 BRA `(.L_x_288) ;  /* 0x0000000000101947 */ /* 0x000fd80003800000 */
[----:B------:R-:W-:Y:S05]  /*d200*/  @!P0 BRA `(.L_x_288) ;  /* 0x00000000000c8947 */ /* 0x000fea0003800000 */
[----:B------:R-:W3:Y:S04]  /*d210*/  LDG.E R0, desc[UR60][R6.64] ;  /* 0x0000003c06007981 */ /* 0x000ee8000c1e1900 */
[----:B-----5:R-:W3:Y:S02]  /*d220*/  LDG.E R3, desc[UR60][R6.64+0x4] ;  /* 0x0000043c06037981 */ /* 0x020ee4000c1e1900 */
[----:B---3--:R-:W-:-:S07]  /*d230*/  IMAD.IADD R3, R3, 0x1, -R0 ;  /* 0x0000000103037824 */ /* 0x008fce00078e0a00 */
.L_x_288:
[----:B------:R-:W-:Y:S01]  /*d240*/  BSSY B1, `(.L_x_289) ;  /* 0x000001d000017945 */ /* 0x000fe20003800000 */
[----:B------:R-:W-:Y:S02]  /*d250*/  SHF.R.S32.HI R10, RZ, 0x1f, R221 ;  /* 0x0000001fff0a7819 */ /* 0x000fe400000114dd */
[----:B------:R-:W-:Y:S02]  /*d260*/  SHF.R.S32.HI R12, RZ, 0x1f, R17 ;  /* 0x0000001fff0c7819 */ /* 0x000fe40000011411 */
[----:B------:R-:W-:Y:S02]  /*d270*/  SEL R11, R220, RZ, !P0 ;  /* 0x000000ffdc0b7207 */ /* 0x000fe40004000000 */
[----:B------:R-:W-:Y:S02]  /*d280*/  SEL R223, R223, RZ, !P0 ;  /* 0x000000ffdfdf7207 */ /* 0x000fe40004000000 */
[----:B-----5:R-:W-:Y:S01]  /*d290*/  SHF.R.S32.HI R8, RZ, 0x1f, R9 ;  /* 0x0000001fff087819 */ /* 0x020fe20000011409 */
[----:B------:R-:W-:Y:S06]  /*d2a0*/  @P2 BRA `(.L_x_290) ;  /* 0x0000000000582947 */ /* 0x000fec0003800000 */
[----:B------:R-:W3:Y:S02]  /*d2b0*/  S2R R0, SR_TID.X ;  /* 0x0000000000007919 */ /* 0x000ee40000002100 */
[----:B---3--:R-:W-:-:S04]  /*d2c0*/  IMAD R0, R222, 0x80, R0 ;  /* 0x00000080de007824 */ /* 0x008fc800078e0200 */
[----:B------:R-:W-:-:S05]  /*d2d0*/  VIADD R0, R0, 0xffffff80 ;  /* 0xffffff8000007836 */ /* 0x000fca0000000000 */
[----:B------:R-:W-:-:S13]  /*d2e0*/  ISETP.GE.AND P0, PT, R0, R3, PT ;  /* 0x000000030000720c */ /* 0x000fda0003f06270 */
[----:B------:R-:W-:Y:S05]  /*d2f0*/  @P0 BRA `(.L_x_290) ;  /* 0x0000000000440947 */ /* 0x000fea0003800000 */
[----:B--2---:R-:W-:Y:S01]  /*d300*/  IADD3 R4, P0, R0, R9, RZ ;  /* 0x0000000900047210 */ /* 0x004fe20007f1e0ff */
[----:B------:R-:W-:-:S03]  /*d310*/  ULDC.64 UR4, c[0x0][0xb70] ;  /* 0x0002dc0000047ab9 */ /* 0x000fc60000000a00 */
[----:B------:R-:W-:Y:S01]  /*d320*/  LEA.HI.X.SX32 R5, R0, R8, 0x1, P0 ;  /* 0x0000000800057211 */ /* 0x000fe200000f0eff */
[----:B------:R-:W-:-:S04]  /*d330*/  IMAD R0, R10, UR4, RZ ;  /* 0x000000040a007c24 */ /* 0x000fc8000f8e02ff */
[C---:B------:R-:W-:Y:S02]  /*d340*/  IMAD R7, R221.reuse, UR5, R0 ;  /* 0x00000005dd077c24 */ /* 0x040fe4000f8e0200 */
[----:B------:R-:W-:Y:S01]  /*d350*/  IMAD.WIDE.U32 R4, R221, UR4, R4 ;  /* 0x00000004dd047c25 */ /* 0x000fe2000f8e0004 */
[----:B------:R-:W-:-:S03]  /*d360*/  ULDC.64 UR4, c[0x0][0xb78] ;  /* 0x0002de0000047ab9 */ /* 0x000fc60000000a00 */
[----:B------:R-:W-:Y:S02]  /*d370*/  IMAD R0, R223, UR4, RZ ;  /* 0x00000004df007c24 */ /* 0x000fe4000f8e02ff */
[----:B------:R-:W-:Y:S02]  /*d380*/  IMAD.IADD R5, R5, 0x1, R7 ;  /* 0x0000000105057824 */ /* 0x000fe400078e0207 */
[C---:B------:R-:W-:Y:S02]  /*d390*/  IMAD R7, R11.reuse, UR5, R0 ;  /* 0x000000050b077c24 */ /* 0x040fe4000f8e0200 */
[----:B------:R-:W-:Y:S01]  /*d3a0*/  IMAD.WIDE.U32 R4, R11, UR4, R4 ;  /* 0x000000040b047c25 */ /* 0x000fe2000f8e0004 */
[----:B------:R-:W-:-:S03]  /*d3b0*/  ULDC.64 UR4, c[0x0][0xb40] ;  /* 0x0002d00000047ab9 */ /* 0x000fc60000000a00 */
[----:B------:R-:W-:Y:S01]  /*d3c0*/  IMAD.IADD R5, R5, 0x1, R7 ;  /* 0x0000000105057824 */ /* 0x000fe200078e0207 */
[----:B------:R-:W-:-:S04]  /*d3d0*/  LEA R6, P0, R4, UR4, 0x2 ;  /* 0x0000000404067c11 */ /* 0x000fc8000f8010ff */
[----:B------:R-:W-:Y:S01]  /*d3e0*/  LEA.HI.X R7, R4, UR5, R5, 0x2, P0 ;  /* 0x0000000504077c11 */ /* 0x000fe200080f1405 */
[----:B------:R-:W-:-:S05]  /*d3f0*/  IMAD.MOV.U32 R5, RZ, RZ, -0x800000 ;  /* 0xff800000ff057424 */ /* 0x000fca00078e00ff */
[----:B------:R3:W-:Y:S03]  /*d400*/  STG.E desc[UR60][R6.64], R5 ;  /* 0x0000000506007986 */ /* 0x0007e6000c10193c */
.L_x_290:
[----:B------:R-:W-:Y:S05]  /*d410*/  BSYNC B1 ;  /* 0x0000000000017941 */ /* 0x000fea0003800000 */
.L_x_289:
[----:B------:R-:W-:Y:S01]  /*d420*/  ULDC.64 UR4, c[0x0][0xaa0] ;  /* 0x0002a80000047ab9 */ /* 0x000fe20000000a00 */
[----:B--2---:R-:W-:Y:S01]  /*d430*/  IMAD.MOV.U32 R4, RZ, RZ, R17 ;  /* 0x000000ffff047224 */ /* 0x004fe200078e0011 */
[----:B------:R-:W-:Y:S01]  /*d440*/  BSSY B1, `(.L_x_291) ;  /* 0x000002c000017945 */ /* 0x000fe20003800000 */
[----:B---3--:R-:W-:Y:S02]  /*d450*/  IMAD.MOV.U32 R5, RZ, RZ, R12 ;  /* 0x000000ffff057224 */ /* 0x008fe400078e000c */
[----:B------:R-:W-:Y:S02]  /*d460*/  IMAD R0, R8, UR4, RZ ;  /* 0x0000000408007c24 */ /* 0x000fe4000f8e02ff */
[----:B------:R-:W-:-:S04]  /*d470*/  IMAD.WIDE.U32 R4, R9, UR4, R4 ;  /* 0x0000000409047c25 */ /* 0x000fc8000f8e0004 */
[----:B------:R-:W-:Y:S01]  /*d480*/  IMAD R9, R9, UR5, R0 ;  /* 0x0000000509097c24 */ /* 0x000fe2000f8e0200 */
[----:B------:R-:W-:Y:S01]  /*d490*/  ULDC.64 UR4, c[0x0][0xae0] ;  /* 0x0002b80000047ab9 */ /* 0x000fe20000000a00 */
[----:B------:R-:W-:Y:S02]  /*d4a0*/  IMAD R7, R222, -0x80, R3 ;  /* 0xffffff80de077824 */ /* 0x000fe400078e0203 */
[----:B------:R-:W-:Y:S02]  /*d4b0*/  IMAD R0, R10, UR4, RZ ;  /* 0x000000040a007c24 */ /* 0x000fe4000f8e02ff */
[----:B------:R-:W-:Y:S01]  /*d4c0*/  IMAD.IADD R5, R5, 0x1, R9 ;  /* 0x0000000105057824 */ /* 0x000fe200078e0209 */
[C---:B------:R-:W-:Y:S01]  /*d4d0*/  ISETP.GE.AND P2, PT, R18.reuse, R7, PT ;  /* 0x000000071200720c */ /* 0x040fe20003f46270 */
[----:B------:R-:W-:Y:S01]  /*d4e0*/  VIADD R6, R18, 0x20 ;  /* 0x0000002012067836 */ /* 0x000fe20000000000 */
[----:B------:R-:W-:Y:S01]  /*d4f0*/  SHF.R.S32.HI R9, RZ, 0x1f, R18 ;  /* 0x0000001fff097819 */ /* 0x000fe20000011412 */
[----:B------:R-:W-:-:S02]  /*d500*/  IMAD R3, R221, UR5, R0 ;  /* 0x00000005dd037c24 */ /* 0x000fc4000f8e0200 */
[----:B------:R-:W-:Y:S01]  /*d510*/  VIADD R0, R18, 0x40 ;  /* 0x0000004012007836 */ /* 0x000fe20000000000 */
[-C--:B------:R-:W-:Y:S01]  /*d520*/  ISETP.GE.AND P3, PT, R6, R7.reuse, PT ;  /* 0x000000070600720c */ /* 0x080fe20003f66270 */
[----:B------:R-:W-:Y:S01]  /*d530*/  IMAD.WIDE.U32 R4, R221, UR4, R4 ;  /* 0x00000004dd047c25 */ /* 0x000fe2000f8e0004 */
[----:B------:R-:W-:Y:S02]  /*d540*/  ULDC.64 UR4, c[0x0][0xae8] ;  /* 0x0002ba0000047ab9 */ /* 0x000fe40000000a00 */
[-C--:B------:R-:W-:Y:S01]  /*d550*/  ISETP.GE.AND P1, PT, R0, R7.reuse, PT ;  /* 0x000000070000720c */ /* 0x080fe20003f26270 */
[----:B------:R-:W-:Y:S02]  /*d560*/  VIADD R6, R18, 0x60 ;  /* 0x0000006012067836 */ /* 0x000fe40000000000 */
[----:B------:R-:W-:Y:S02]  /*d570*/  IMAD.IADD R5, R5, 0x1, R3 ;  /* 0x0000000105057824 */ /* 0x000fe400078e0203 */
[----:B------:R-:W-:Y:S01]  /*d580*/  IMAD R0, R223, UR4, RZ ;  /* 0x00000004df007c24 */ /* 0x000fe2000f8e02ff */
[----:B------:R-:W-:Y:S01]  /*d590*/  ISETP.GE.AND P0, PT, R6, R7, PT ;  /* 0x000000070600720c */ /* 0x000fe20003f06270 */
[----:B------:R-:W-:-:S04]  /*d5a0*/  IMAD.WIDE.U32 R6, R11, UR4, R4 ;  /* 0x000000040b067c25 */ /* 0x000fc8000f8e0004 */
[----:B------:R-:W-:Y:S02]  /*d5b0*/  IMAD R3, R11, UR5, R0 ;  /* 0x000000050b037c24 */ /* 0x000fe4000f8e0200 */
[----:B------:R-:W-:Y:S02]  /*d5c0*/  IMAD.MOV.U32 R8, RZ, RZ, R18 ;  /* 0x000000ffff087224 */ /* 0x000fe400078e0012 */
[----:B------:R-:W-:Y:S02]  /*d5d0*/  IMAD.IADD R11, R7, 0x1, R3 ;  /* 0x00000001070b7824 */ /* 0x000fe400078e0203 */
[----:B------:R-:W-:Y:S01]  /*d5e0*/  IMAD.WIDE R8, R222, 0x80, R8 ;  /* 0x00000080de087825 */ /* 0x000fe200078e0208 */
[----:B------:R-:W-:Y:S06]  /*d5f0*/  @P2 BRA `(.L_x_292) ;  /* 0x0000000000402947 */ /* 0x000fec0003800000 */
        /* <DEDUP_REMOVED lines=14> */
[----:B------:R2:W-:Y:S04]  /*d6e0*/  @!P4 STG.E.128 desc[UR60][R12.64], RZ ;  /* 0x000000ff0c00c986 */ /* 0x0005e8000c101d3c */
[----:B------:R2:W-:Y:S02]  /*d6f0*/  @!P5 STG.E.128 desc[UR60][R12.64+0x80], RZ ;  /* 0x000080ff0c00d986 */ /* 0x0005e4000c101d3c */
.L_x_292:
[----:B------:R-:W-:Y:S05]  /*d700*/  BSYNC B1 ;  /* 0x0000000000017941 */ /* 0x000fea0003800000 */
.L_x_291:
        /* <DEDUP_REMOVED lines=15> */
[----:B--2---:R-:W-:Y:S01]  /*d800*/  LEA R12, P2, R4, UR6, 0x1 ;  /* 0x00000006040c7c11 */ /* 0x004fe2000f8408ff */
[----:B------:R-:W-:-:S05]  /*d810*/  IMAD.IADD R3, R5, 0x1, R3 ;  /* 0x0000000105037824 */ /* 0x000fca00078e0203 */
[----:B------:R-:W-:-:S05]  /*d820*/  LEA.HI.X R13, R4, UR7, R3, 0x1, P2 ;  /* 0x00000007040d7c11 */ /* 0x000fca00090f0c03 */
[----:B------:R3:W-:Y:S04]  /*d830*/  @!P3 STG.E.128 desc[UR60][R12.64], RZ ;  /* 0x000000ff0c00b986 */ /* 0x0007e8000c101d3c */
[----:B------:R3:W-:Y:S02]  /*d840*/  @!P4 STG.E.128 desc[UR60][R12.64+0x80], RZ ;  /* 0x000080ff0c00c986 */ /* 0x0007e4000c101d3c */
.L_x_294:
[----:B------:R-:W-:Y:S05]  /*d850*/  BSYNC B1 ;  /* 0x0000000000017941 */ /* 0x000fea0003800000 */
.L_x_293:
        /* <DEDUP_REMOVED lines=15> */
[----:B--23--:R-:W-:Y:S01]  /*d950*/  LEA R12, P1, R4, UR6, 0x1 ;  /* 0x00000006040c7c11 */ /* 0x00cfe2000f8208ff */
[----:B------:R-:W-:-:S05]  /*d960*/  IMAD.IADD R3, R5, 0x1, R3 ;  /* 0x0000000105037824 */ /* 0x000fca00078e0203 */
[----:B------:R-:W-:-:S05]  /*d970*/  LEA.HI.X R13, R4, UR7, R3, 0x1, P1 ;  /* 0x00000007040d7c11 */ /* 0x000fca00088f0c03 */
[----:B------:R4:W-:Y:S04]  /*d980*/  @!P2 STG.E.128 desc[UR60][R12.64], RZ ;  /* 0x000000ff0c00a986 */ /* 0x0009e8000c101d3c */
[----:B------:R4:W-:Y:S02]  /*d990*/  @!P3 STG.E.128 desc[UR60][R12.64+0x80], RZ ;  /* 0x000080ff0c00b986 */ /* 0x0009e4000c101d3c */
.L_x_296:
[----:B------:R-:W-:Y:S05]  /*d9a0*/  BSYNC B1 ;  /* 0x0000000000017941 */ /* 0x000fea0003800000 */
.L_x_295:
        /* <DEDUP_REMOVED lines=19> */
.L_x_287:
[----:B------:R-:W-:Y:S05]  /*dae0*/  BSYNC B0 ;  /* 0x0000000000007941 */ /* 0x000fea0003800000 */
.L_x_278:
[----:B------:R-:W-:Y:S02]  /*daf0*/  ULDC UR4, c[0x0][0xc14] ;  /* 0x0003050000047ab9 */ /* 0x000fe40000000800 */
[----:B-1----:R-:W-:-:S13]  /*db00*/  ISETP.GE.AND P0, PT, R51, UR4, PT ;  /* 0x0000000433007c0c */ /* 0x002fda000bf06270 */
[----:B------:R-:W-:Y:S05]  /*db10*/  @!P0 BRA `(.L_x_297) ;  /* 0xffffff30009c8947 */ /* 0x000fea000383ffff */
[----:B------:R-:W-:Y:S05]  /*db20*/  EXIT ;  /* 0x000000000000794d */ /* 0x000fea0003800000 */
.L_x_253:
[----:B------:R-:W-:-:S08]  /*db30*/  NOP ;  /* 0x0000000000007918 */ /* 0x000fd00000000000 */
[----:B--2---:R-:W0:-:S00]  /*db40*/  USETMAXREG.DEALLOC.CTAPOOL 0x18 ;  /* 0x00000018000079c8 */ /* 0x004e0000080e0500 */
[----:B0-----:R-:W-:-:S06]  /*db50*/  LOP3.LUT R0, R0, 0x3, RZ, 0xc0, !PT ;  /* 0x0000000300007812 */ /* 0x001fcc00078ec0ff */
[----:B------:R-:W0:Y:S02]  /*db60*/  SHFL.IDX PT, R0, R0, RZ, 0x1f ;  /* 0x00001fff00007589 */ /* 0x000e2400000e0000 */
[----:B0-----:R-:W-:-:S13]  /*db70*/  ISETP.NE.AND P0, PT, R0, RZ, PT ;  /* 0x000000ff0000720c */ /* 0x001fda0003f05270 */
[----:B------:R-:W-:Y:S05]  /*db80*/  @P0 EXIT ;  /* 0x000000000000094d */ /* 0x000fea0003800000 */
[----:B------:R-:W0:Y:S01]  /*db90*/  S2R R2, SR_TID.X ;  /* 0x0000000000027919 */ /* 0x000e220000002100 */
[----:B------:R-:W-:Y:S01]  /*dba0*/  LOP3.LUT R4, R4, 0xffffffdf, RZ, 0xc0, !PT ;  /* 0xffffffdf04047812 */ /* 0x000fe200078ec0ff */
[----:B------:R-:W-:Y:S01]  /*dbb0*/  ULDC UR5, c[0x0][0xc14] ;  /* 0x0003050000057ab9 */ /* 0x000fe20000000800 */
[----:B------:R-:W-:Y:S01]  /*dbc0*/  IMAD.MOV.U32 R0, RZ, RZ, RZ ;  /* 0x000000ffff007224 */ /* 0x000fe200078e00ff */
[----:B------:R-:W1:Y:S01]  /*dbd0*/  S2UR UR6, SR_CTAID.X ;  /* 0x00000000000679c3 */ /* 0x000e620000002500 */
[----:B------:R-:W-:Y:S01]  /*dbe0*/  ULDC UR4, c[0x0][0xc10] ;  /* 0x0003040000047ab9 */ /* 0x000fe20000000800 */
[----:B0-----:R-:W-:-:S04]  /*dbf0*/  LOP3.LUT R8, R2, 0x1f, RZ, 0xc0, !PT ;  /* 0x0000001f02087812 */ /* 0x001fc800078ec0ff */
[----:B------:R-:W-:-:S13]  /*dc00*/  ISETP.NE.AND P0, PT, R8, 0x1f, PT ;  /* 0x0000001f0800780c */ /* 0x000fda0003f05270 */
[----:B------:R-:W-:Y:S02]  /*dc10*/  @P0 LOP3.LUT R4, R4, 0x20, RZ, 0xfc, !PT ;  /* 0x0000002004040812 */ /* 0x000fe400078efcff */
[----:B------:R-:W-:-:S13]  /*dc20*/  ISETP.GE.OR P0, PT, R8, UR5, !P0 ;  /* 0x0000000508007c0c */ /* 0x000fda000c706670 */
[----:B------:R-:W0:Y:S02]  /*dc30*/  @!P0 LDC.64 R2, c[0x0][0xc58] ;  /* 0x00031600ff028b82 */ /* 0x000e240000000a00 */
[----:B0-----:R-:W-:-:S05]  /*dc40*/  @!P0 IMAD.WIDE.U32 R2, R8, 0x4, R2 ;  /* 0x0000000408028825 */ /* 0x001fca00078e0002 */
[----:B------:R-:W2:Y:S01]  /*dc50*/  @!P0 LDG.E R0, desc[UR60][R2.64] ;  /* 0x0000003c02008981 */ /* 0x000ea2000c1e1900 */
[C---:B------:R-:W-:Y:S01]  /*dc60*/  ISETP.NE.AND P1, PT, R8.reuse, RZ, PT ;  /* 0x000000ff0800720c */ /* 0x040fe20003f25270 */
[----:B------:R-:W-:Y:S01]  /*dc70*/  IMAD.MOV.U32 R16, RZ, RZ, RZ ;  /* 0x000000ffff107224 */ /* 0x000fe200078e00ff */
[----:B------:R-:W-:Y:S01]  /*dc80*/  ISETP.GE.U32.AND P0, PT, R8, 0x2, PT ;  /* 0x000000020800780c */ /* 0x000fe20003f06070 */
[----:B------:R-:W-:Y:S01]  /*dc90*/  IMAD.MOV.U32 R19, RZ, RZ, RZ ;  /* 0x000000ffff137224 */ /* 0x000fe200078e00ff */
[----:B------:R-:W-:-:S09]  /*dca0*/  LOP3.LUT R4, R4, 0xfffffffe, RZ, 0xc0, !PT ;  /* 0xfffffffe04047812 */ /* 0x000fd200078ec0ff */
[----:B------:R-:W-:-:S04]  /*dcb0*/  @P1 LOP3.LUT R4, R4, 0x1, RZ, 0xfc, !PT ;  /* 0x0000000104041812 */ /* 0x000fc800078efcff */
[----:B------:R-:W-:-:S04]  /*dcc0*/  LOP3.LUT R4, R4, 0xffffffef, RZ, 0xc0, !PT ;  /* 0xffffffef04047812 */ /* 0x000fc800078ec0ff */
[----:B------:R-:W-:-:S04]  /*dcd0*/  @P0 LOP3.LUT R4, R4, 0x10, RZ, 0xfc, !PT ;  /* 0x0000001004040812 */ /* 0x000fc800078efcff */
[----:B------:R-:W-:Y:S01]  /*dce0*/  LOP3.LUT R4, R4, 0xfffffff7, RZ, 0xc0, !PT ;  /* 0xfffffff704047812 */ /* 0x000fe200078ec0ff */
[----:B--2---:R-:W0:Y:S02]  /*dcf0*/  SHFL.UP PT, R5, R0, 0x1, RZ ;  /* 0x0420000000057989 */ /* 0x004e2400000e00ff */
[----:B0-----:R-:W-:-:S05]  /*dd00*/  SEL R5, R5, RZ, P1 ;  /* 0x000000ff05057207 */ /* 0x001fca0000800000 */
[----:B------:R-:W-:-:S05]  /*dd10*/  IMAD.IADD R5, R0, 0x1, R5 ;  /* 0x0000000100057824 */ /* 0x000fca00078e0205 */
[----:B------:R-:W0:Y:S02]  /*dd20*/  SHFL.UP PT, R6, R5, 0x2, RZ ;  /* 0x0440000005067989 */ /* 0x000e2400000e00ff */
[----:B0-----:R-:W-:Y:S02]  /*dd30*/  SEL R6, R6, RZ, P0 ;  /* 0x000000ff06067207 */ /* 0x001fe40000000000 */
[----:B------:R-:W-:-:S03]  /*dd40*/  ISETP.GE.U32.AND P0, PT, R8, 0x4, PT ;  /* 0x000000040800780c */ /* 0x000fc60003f06070 */
[----:B------:R-:W-:-:S05]  /*dd50*/  IMAD.IADD R6, R5, 0x1, R6 ;  /* 0x0000000105067824 */ /* 0x000fca00078e0206 */
[----:B------:R-:W0:Y:S05]  /*dd60*/  SHFL.UP PT, R7, R6, 0x4, RZ ;  /* 0x0480000006077989 */ /* 0x000e2a00000e00ff */
[----:B------:R-:W-:-:S04]  /*dd70*/  @P0 LOP3.LUT R4, R4, 0x8, RZ, 0xfc, !PT ;  /* 0x0000000804040812 */ /* 0x000fc800078efcff */
[----:B------:R-:W-:Y:S02]  /*dd80*/  LOP3.LUT R4, R4, 0xfffffffb, RZ, 0xc0, !PT ;  /* 0xfffffffb04047812 */ /* 0x000fe400078ec0ff */
        /* <DEDUP_REMOVED lines=10> */
[----:B------:R-:W-:Y:S02]  /*de30*/  @P0 LOP3.LUT R4, R4, 0x2, RZ, 0xfc, !PT ;  /* 0x0000000204040812 */ /* 0x000fe400078efcff */
[----:B0-----:R-:W-:-:S05]  /*de40*/  SEL R2, R2, RZ, P0 ;  /* 0x000000ff02027207 */ /* 0x001fca0000000000 */
[----:B------:R-:W-:-:S05]  /*de50*/  IMAD.IADD R2, R3, 0x1, R2 ;  /* 0x0000000103027824 */ /* 0x000fca00078e0202 */
[----:B------:R-:W0:Y:S02]  /*de60*/  SHFL.IDX PT, R5, R2, 0x1f, 0x1f ;  /* 0x03e01f0002057f89 */ /* 0x000e2400000e0000 */
[----:B0-----:R-:W-:-:S04]  /*de70*/  IMAD R5, R5, UR4, RZ ;  /* 0x0000000405057c24 */ /* 0x001fc8000f8e02ff */
[----:B------:R-:W-:Y:S01]  /*de80*/  IMAD.MOV.U32 R6, RZ, RZ, R5 ;  /* 0x000000ffff067224 */ /* 0x000fe200078e0005 */
[----:B-1----:R-:W-:-:S13]  /*de90*/  ISETP.GT.AND P0, PT, R5, UR6, PT ;  /* 0x0000000605007c0c */ /* 0x002fda000bf04270 */
[----:B------:R-:W-:Y:S05]  /*dea0*/  @P0 BRA `(.L_x_298) ;  /* 0x0000000000c00947 */ /* 0x000fea0003800000 */
[----:B------:R-:W-:Y:S01]  /*deb0*/  IMAD.MOV.U32 R5, RZ, RZ, R6 ;  /* 0x000000ffff057224 */ /* 0x000fe200078e0006 */
[----:B------:R-:W-:Y:S01]  /*dec0*/  ULDC UR5, c[0x0][0xc14] ;  /* 0x0003050000057ab9 */ /* 0x000fe20000000800 */
[----:B------:R-:W-:Y:S01]  /*ded0*/  IMAD.MOV.U32 R19, RZ, RZ, RZ ;  /* 0x000000ffff137224 */ /* 0x000fe200078e00ff */
[----:B------:R-:W-:Y:S01]  /*dee0*/  ULDC UR7, c[0x0][0xc14] ;  /* 0x0003050000077ab9 */ /* 0x000fe20000000800 */
[----:B------:R-:W-:-:S05]  /*def0*/  ULDC UR4, c[0x0][0xc10] ;  /* 0x0003040000047ab9 */ /* 0x000fca0000000800 */
.L_x_302:
[----:B------:R-:W-:Y:S02]  /*df00*/  VIADD R0, R19, 0x1f ;  /* 0x0000001f13007836 */ /* 0x000fe40000000000 */
[----:B------:R-:W-:-:S03]  /*df10*/  IMAD.U32 R19, RZ, RZ, UR7 ;  /* 0x00000007ff137e24 */ /* 0x000fc6000f8e00ff */
[----:B------:R-:W-:-:S13]  /*df20*/  ISETP.GE.AND P0, PT, R0, UR5, PT ;  /* 0x0000000500007c0c */ /* 0x000fda000bf06270 */
[----:B------:R-:W-:Y:S05]  /*df30*/  @P0 BRA `(.L_x_299) ;  /* 0x0000000400400947 */ /* 0x000fea0003800000 */
[----:B------:R-:W0:Y:S01]  /*df40*/  S2R R2, SR_TID.X ;  /* 0x0000000000027919 */ /* 0x000e220000002100 */
[----:B------:R-:W-:Y:S01]  /*df50*/  IMAD.MOV.U32 R19, RZ, RZ, R0 ;  /* 0x000000ffff137224 */ /* 0x000fe200078e0000 */
[----:B------:R-:W-:Y:S01]  /*df60*/  BSSY B0, `(.L_x_300) ;  /* 0x000000a000007945 */ /* 0x000fe20003800000 */
[----:B------:R-:W-:Y:S01]  /*df70*/  IMAD.MOV.U32 R0, RZ, RZ, RZ ;  /* 0x000000ffff007224 */ /* 0x000fe200078e00ff */
[----:B0-----:R-:W-:-:S04]  /*df80*/  LOP3.LUT R8, R2, 0x1f, RZ, 0xc0, !PT ;  /* 0x0000001f02087812 */ /* 0x001fc800078ec0ff */
[C---:B------:R-:W-:Y:S01]  /*df90*/  ISETP.NE.AND P1, PT, R8.reuse, 0x1f, PT ;  /* 0x0000001f0800780c */ /* 0x040fe20003f25270 */
[----:B------:R-:W-:-:S05]  /*dfa0*/  IMAD.IADD R7, R8, 0x1, R19 ;  /* 0x0000000108077824 */ /* 0x000fca00078e0213 */
[----:B------:R-:W-:-:S13]  /*dfb0*/  ISETP.GE.OR P0, PT, R7, UR5, !P1 ;  /* 0x0000000507007c0c */ /* 0x000fda000cf06670 */
[----:B------:R-:W-:Y:S05]  /*dfc0*/  @P0 BRA `(.L_x_301) ;  /* 0x00000000000c0947 */ /* 0x000fea0003800000 */
[----:B------:R-:W0:Y:S02]  /*dfd0*/  LDC.64 R2, c[0x0][0xc58] ;  /* 0x00031600ff027b82 */ /* 0x000e240000000a00 */
[----:B0-----:R-:W-:-:S05]  /*dfe0*/  IMAD.WIDE R2, R7, 0x4, R2 ;  /* 0x0000000407027825 */ /* 0x001fca00078e0202 */
[----:B------:R0:W5:Y:S02]  /*dff0*/  LDG.E R0, desc[UR60][R2.64] ;  /* 0x0000003c02007981 */ /* 0x000164000c1e1900 */
.L_x_301:
[----:B------:R-:W-:Y:S05]  /*e000*/  BSYNC B0 ;  /* 0x0000000000007941 */ /* 0x000fea0003800000 */
.L_x_300:
[----:B0----5:R-:W0:Y:S01]  /*e010*/  SHFL.UP PT, R2, R0, 0x1, RZ ;  /* 0x0420000000027989 */ /* 0x021e2200000e00ff */
[C---:B------:R-:W-:Y:S02]  /*e020*/  ISETP.NE.AND P0, PT, R8.reuse, RZ, PT ;  /* 0x000000ff0800720c */ /* 0x040fe40003f05270 */
[----:B------:R-:W-:Y:S02]  /*e030*/  ISETP.GE.U32.AND P1, PT, R8, 0x2, PT ;  /* 0x000000020800780c */ /* 0x000fe40003f26070 */
[----:B0-----:R-:W-:Y:S02]  /*e040*/  SEL R3, R2, RZ, P0 ;  /* 0x000000ff02037207 */ /* 0x001fe40000000000 */
[----:B------:R-:W-:-:S03]  /*e050*/  ISETP.GE.U32.AND P0, PT, R8, 0x4, PT ;  /* 0x000000040800780c */ /* 0x000fc60003f06070 */
[----:B------:R-:W-:-:S05]  /*e060*/  IMAD.IADD R3, R0, 0x1, R3 ;  /* 0x0000000100037824 */ /* 0x000fca00078e0203 */
[----:B------:R-:W0:Y:S02]  /*e070*/  SHFL.UP PT, R2, R3, 0x2, RZ ;  /* 0x0440000003027989 */ /* 0x000e2400000e00ff */
        /* <DEDUP_REMOVED lines=8> */
[----:B0-----:R-:W-:-:S05]  /*e100*/  SEL R6, R6, RZ, P1 ;  /* 0x000000ff06067207 */ /* 0x001fca0000800000 */
[----:B------:R-:W-:-:S05]  /*e110*/  IMAD.IADD R6, R7, 0x1, R6 ;  /* 0x0000000107067824 */ /* 0x000fca00078e0206 */
[----:B------:R-:W0:Y:S02]  /*e120*/  SHFL.UP PT, R8, R6, 0x10, RZ ;  /* 0x0600000006087989 */ /* 0x000e2400000e00ff */
[----:B0-----:R-:W-:-:S05]  /*e130*/  SEL R9, R8, RZ, P0 ;  /* 0x000000ff08097207 */ /* 0x001fca0000000000 */
[----:B------:R-:W-:-:S05]  /*e140*/  IMAD.IADD R9, R6, 0x1, R9 ;  /* 0x0000000106097824 */ /* 0x000fca00078e0209 */
[----:B------:R-:W0:Y:S02]  /*e150*/  SHFL.IDX PT, R3, R9, 0x1f, 0x1f ;  /* 0x03e01f0009037f89 */ /* 0x000e2400000e0000 */
[----:B0-----:R-:W-:-:S04]  /*e160*/  IMAD R6, R3, UR4, RZ ;  /* 0x0000000403067c24 */ /* 0x001fc8000f8e02ff */
[----:B------:R-:W-:-:S05]  /*e170*/  IMAD.IADD R5, R6, 0x1, R5 ;  /* 0x0000000106057824 */ /* 0x000fca00078e0205 */
[----:B------:R-:W-:-:S13]  /*e180*/  ISETP.GT.AND P0, PT, R5, UR6, PT ;  /* 0x0000000605007c0c */ /* 0x000fda000bf04270 */
[----:B------:R-:W-:Y:S05]  /*e190*/  @!P0 BRA `(.L_x_302) ;  /* 0xfffffffc00588947 */ /* 0x000fea000383ffff */
[----:B------:R-:W-:-:S07]  /*e1a0*/  IMAD.MOV.U32 R2, RZ, RZ, R9 ;  /* 0x000000ffff027224 */ /* 0x000fce00078e0009 */
.L_x_298:
[----:B------:R-:W-:-:S04]  /*e1b0*/  IMAD.IADD R7, R5, 0x1, -R6 ;  /* 0x0000000105077824 */ /* 0x000fc800078e0a06 */
[----:B------:R-:W-:-:S05]  /*e1c0*/  IMAD R3, R2, UR4, R7 ;  /* 0x0000000402037c24 */ /* 0x000fca000f8e0207 */
[----:B------:R-:W-:-:S13]  /*e1d0*/  ISETP.GT.AND P0, PT, R3, UR6, PT ;  /* 0x0000000603007c0c */ /* 0x000fda000bf04270 */
[----:B------:R-:W-:-:S04]  /*e1e0*/  VOTE.ANY R8, PT, !P0 ;  /* 0x0000000000087806 */ /* 0x000fc800040e0100 */
[----:B------:R-:W0:Y:S01]  /*e1f0*/  POPC R5, R8 ;  /* 0x0000000800057309 */ /* 0x000e220000000000 */
[----:B------:R-:W-:Y:S01]  /*e200*/  ISETP.NE.AND P0, PT, R8, RZ, PT ;  /* 0x000000ff0800720c */ /* 0x000fe20003f05270 */
[----:B0-----:R-:W0:Y:S02]  /*e210*/  SHFL.IDX PT, R0, R0, R5, 0x1f ;  /* 0x00001f0500007589 */ /* 0x001e2400000e0000 */
[----:B0-----:R-:W-:-:S04]  /*e220*/  IABS R6, R0 ;  /* 0x0000000000067213 */ /* 0x001fc80000000000 */
[----:B------:R-:W0:Y:S08]  /*e230*/  I2F.RP R9, R6 ;  /* 0x0000000600097306 */ /* 0x000e300000209400 */
[----:B0-----:R-:W0:Y:S02]  /*e240*/  MUFU.RCP R9, R9 ;  /* 0x0000000900097308 */ /* 0x001e240000001000 */
[----:B0-----:R-:W-:-:S06]  /*e250*/  VIADD R3, R9, 0xffffffe ;  /* 0x0ffffffe09037836 */ /* 0x001fcc0000000000 */
[----:B------:R-:W0:Y:S02]  /*e260*/  F2I.FTZ.U32.TRUNC.NTZ R3, R3 ;  /* 0x0000000300037305 */ /* 0x000e24000021f000 */
[----:B0-----:R-:W-:Y:S01]  /*e270*/  IMAD.MOV R11, RZ, RZ, -R3 ;  /* 0x000000ffff0b7224 */ /* 0x001fe200078e0a03 */
[----:B------:R-:W-:Y:S06]  /*e280*/  @!P0 BRA `(.L_x_303) ;  /* 0x0000000000088947 */ /* 0x000fec0003800000 */
[----:B------:R-:W-:-:S05]  /*e290*/  VIADD R9, R5, 0xffffffff ;  /* 0xffffffff05097836 */ /* 0x000fca0000000000 */
[----:B------:R0:W1:Y:S02]  /*e2a0*/  SHFL.IDX PT, R16, R2, R9, 0x1f ;  /* 0x00001f0902107589 */ /* 0x00006400000e0000 */
.L_x_303:
[----:B-1----:R-:W-:Y:S02]  /*e2b0*/  IMAD R16, R16, UR4, R7 ;  /* 0x0000000410107c24 */ /* 0x002fe4000f8e0207 */
[----:B------:R-:W-:Y:S02]  /*e2c0*/  IMAD R7, R11, R6, RZ ;  /* 0x000000060b077224 */ /* 0x000fe400078e02ff */
[----:B0-----:R-:W-:Y:S01]  /*e2d0*/  IMAD.MOV.U32 R2, RZ, RZ, RZ ;  /* 0x000000ffff027224 */ /* 0x001fe200078e00ff */
[----:B------:R-:W-:Y:S01]  /*e2e0*/  IADD3 R17, -R16, UR6, RZ ;  /* 0x0000000610117c10 */ /* 0x000fe2000fffe1ff */
[----:B------:R-:W-:Y:S02]  /*e2f0*/  IMAD.IADD R19, R5, 0x1, R19 ;  /* 0x0000000105137824 */ /* 0x000fe400078e0213 */
[----:B------:R-:W-:Y:S01]  /*e300*/  IMAD.HI.U32 R2, R3, R7, R2 ;  /* 0x0000000703027227 */ /* 0x000fe200078e0002 */
[----:B------:R-:W-:Y:S02]  /*e310*/  IABS R7, R0 ;  /* 0x0000000000077213 */ /* 0x000fe40000000000 */
[----:B------:R-:W-:-:S03]  /*e320*/  IABS R3, R17 ;  /* 0x0000001100037213 */ /* 0x000fc60000000000 */
[----:B------:R-:W-:Y:S02]  /*e330*/  IMAD.MOV R7, RZ, RZ, -R7 ;  /* 0x000000ffff077224 */ /* 0x000fe400078e0a07 */
[----:B------:R-:W-:-:S04]  /*e340*/  IMAD.HI.U32 R2, R2, R3, RZ ;  /* 0x0000000302027227 */ /* 0x000fc800078e00ff */
[----:B------:R-:W-:-:S05]  /*e350*/  IMAD R3, R2, R7, R3 ;  /* 0x0000000702037224 */ /* 0x000fca00078e0203 */
[----:B------:R-:W-:-:S13]  /*e360*/  ISETP.GT.U32.AND P0, PT, R6, R3, PT ;  /* 0x000000030600720c */ /* 0x000fda0003f04070 */
[----:B------:R-:W-:Y:S02]  /*e370*/  @!P0 IMAD.IADD R3, R3, 0x1, -R6 ;  /* 0x0000000103038824 */ /* 0x000fe400078e0a06 */
[----:B------:R-:W-:-:S03]  /*e380*/  @!P0 VIADD R2, R2, 0x1 ;  /* 0x0000000102028836 */ /* 0x000fc60000000000 */
[----:B------:R-:W-:Y:S02]  /*e390*/  ISETP.GE.U32.AND P0, PT, R3, R6, PT ;  /* 0x000000060300720c */ /* 0x000fe40003f06070 */
[----:B------:R-:W-:-:S11]  /*e3a0*/  LOP3.LUT R3, R17, R0, RZ, 0x3c, !PT ;  /* 0x0000000011037212 */ /* 0x000fd600078e3cff */
[----:B------:R-:W-:Y:S01]  /*e3b0*/  @P0 VIADD R2, R2, 0x1 ;  /* 0x0000000102020836 */ /* 0x000fe20000000000 */
[----:B------:R-:W-:-:S13]  /*e3c0*/  ISETP.GE.AND P0, PT, R3, RZ, PT ;  /* 0x000000ff0300720c */ /* 0x000fda0003f06270 */
[----:B------:R-:W-:Y:S01]  /*e3d0*/  @!P0 IMAD.MOV R2, RZ, RZ, -R2 ;  /* 0x000000ffff028224 */ /* 0x000fe200078e0a02 */
[----:B------:R-:W-:-:S13]  /*e3e0*/  ISETP.NE.AND P0, PT, R0, RZ, PT ;  /* 0x000000ff0000720c */ /* 0x000fda0003f05270 */
[----:B------:R-:W-:-:S05]  /*e3f0*/  @!P0 LOP3.LUT R2, RZ, R0, RZ, 0x33, !PT ;  /* 0x00000000ff028212 */ /* 0x000fca00078e33ff */
[--C-:B------:R-:W-:Y:S02]  /*e400*/  IMAD.MOV R3, RZ, RZ, -R2.reuse ;  /* 0x000000ffff037224 */ /* 0x100fe400078e0a02 */
[----:B------:R-:W-:Y:S02]  /*e410*/  IMAD.MOV.U32 R18, RZ, RZ, R2 ;  /* 0x000000ffff127224 */ /* 0x000fe400078e0002 */
[----:B------:R-:W-:Y:S01]  /*e420*/  IMAD R17, R0, R3, R17 ;  /* 0x0000000300117224 */ /* 0x000fe200078e0211 */
[----:B------:R-:W-:Y:S06]  /*e430*/  BRA `(.L_x_304) ;  /* 0x00000000000c7947 */ /* 0x000fec0003800000 */
.L_x_299:
[----:B------:R-:W-:Y:S02]  /*e440*/  IMAD.MOV.U32 R17, RZ, RZ, RZ ;  /* 0x000000ffff117224 */ /* 0x000fe400078e00ff */
[----:B------:R-:W-:Y:S02]  /*e450*/  IMAD.U32 R16, RZ, RZ, UR6 ;  /* 0x00000006ff107e24 */ /* 0x000fe4000f8e00ff */
[----:B------:R-:W-:-:S07]  /*e460*/  IMAD.MOV.U32 R18, RZ, RZ, RZ ;  /* 0x000000ffff127224 */ /* 0x000fce00078e00ff */
.L_x_304:
[----:B------:R-:W0:Y:S01]  /*e470*/  S2R R0, SR_TID.X ;  /* 0x0000000000007919 */ /* 0x000e220000002100 */
[----:B------:R-:W-:Y:S01]  /*e480*/  STL [R1+0x28], RZ ;  /* 0x000028ff01007387 */ /* 0x000fe20000100800 */
[----:B0-----:R-:W-:-:S04]  /*e490*/  LOP3.LUT R0, R0, 0x1f, RZ, 0xc0, !PT ;  /* 0x0000001f00007812 */ /* 0x001fc800078ec0ff */
[----:B------:R-:W-:-:S13]  /*e4a0*/  ISETP.NE.AND P0, PT, R0, RZ, PT ;  /* 0x000000ff0000720c */ /* 0x000fda0003f05270 */
[----:B------:R-:W0:Y:S01]  /*e4b0*/  @!P0 S2R R3, SR_CgaCtaId ;  /* 0x0000000000038919 */ /* 0x000e220000008800 */
[----:B------:R-:W-:-:S04]  /*e4c0*/  @!P0 MOV R0, 0x400 ;  /* 0x0000040000008802 */ /* 0x000fc80000000f00 */
[----:B0-----:R-:W-:-:S05]  /*e4d0*/  @!P0 LEA R0, R3, R0, 0x18 ;  /* 0x0000000003008211 */ /* 0x001fca00078ec0ff */
[----:B------:R0:W-:Y:S01]  /*e4e0*/  @!P0 STS.128 [R0+0x348d0], R16 ;  /* 0x0348d01000008388 */ /* 0x0001e20000000c00 */
[----:B------:R-:W-:Y:S06]  /*e4f0*/  BAR.ARV 0x5, 0x120 ;  /* 0x0144800000007b1d */ /* 0x000fec0000002000 */
[----:B------:R-:W-:Y:S01]  /*e500*/  ISETP.GE.AND P0, PT, R19, UR5, PT ;  /* 0x0000000513007c0c */ /* 0x000fe2000bf06270 */
[----:B0-----:R-:W-:-:S05]  /*e510*/  IMAD.MOV.U32 R0, RZ, RZ, 0x1 ;  /* 0x00000001ff007424 */ /* 0x001fca00078e00ff */
[----:B------:R0:W-:Y:S04]  /*e520*/  STL [R1+0x8], R0 ;  /* 0x0000080001007387 */ /* 0x0001e80000100800 */
[----:B------:R0:W-:Y:S03]  /*e530*/  STL [R1], RZ ;  /* 0x000000ff01007387 */ /* 0x0001e60000100800 */
[----:B------:R-:W-:Y:S05]  /*e540*/  @P0 BRA `(.L_x_305) ;  /* 0x0000003800f00947 */ /* 0x000fea0003800000 */
[----:B0-----:R-:W-:Y:S01]  /*e550*/  IMAD.MOV.U32 R0, RZ, RZ, 0x1 ;  /* 0x00000001ff007424 */ /* 0x001fe200078e00ff */
[----:B------:R0:W-:Y:S01]  /*e560*/  STL [R1], RZ ;  /* 0x000000ff01007387 */ /* 0x0001e20000100800 */
[----:B------:R-:W-:Y:S01]  /*e570*/  ULDC UR38, c[0x0][0xc] ;  /* 0x0000030000267ab9 */ /* 0x000fe20000000800 */
[----:B------:R-:W-:Y:S02]  /*e580*/  ULDC.64 UR36, c[0x0][0x198] ;  /* 0x0000660000247ab9 */ /* 0x000fe40000000a00 */
[----:B------:R0:W-:Y:S04]  /*e590*/  STL [R1+0x8], R0 ;  /* 0x0000080001007387 */ /* 0x0001e80000100800 */
[----:B------:R0:W-:Y:S02]  /*e5a0*/  STL [R1+0x28], RZ ;  /* 0x000028ff01007387 */ /* 0x0001e40000100800 */
.L_x_369:
[----:B-1----:R-:W1:Y:S02]  /*e5b0*/  LDC.64 R2, c[0x0][0xc60] ;  /* 0x00031800ff027b82 */ /* 0x002e640000000a00 */
[----:B-1----:R-:W-:-:S05]  /*e5c0*/  IMAD.WIDE R2, R19, 0x4, R2 ;  /* 0x0000000413027825 */ /* 0x002fca00078e0202 */
[----:B------:R-:W2:Y:S01]  /*e5d0*/  LDG.E R5, desc[UR60][R2.64] ;  /* 0x0000003c02057981 */ /* 0x000ea2000c1e1900 */
[----:B------:R-:W-:Y:S05]  /*e5e0*/  YIELD ;  /* 0x0000000000007946 */ /* 0x000fea0003800000 */
[----:B------:R-:W-:Y:S01]  /*e5f0*/  ULDC.64 UR4, c[0x0][0xa28] ;  /* 0x00028a0000047ab9 */ /* 0x000fe20000000a00 */
[----:B0-----:R-:W-:Y:S01]  /*e600*/  IMAD.MOV.U32 R0, RZ, RZ, RZ ;  /* 0x000000ffff007224 */ /* 0x001fe200078e00ff */
[----:B------:R-:W-:-:S04]  /*e610*/  ISETP.NE.U32.AND P0, PT, RZ, UR4, PT ;  /* 0x00000004ff007c0c */ /* 0x000fc8000bf05070 */
[----:B------:R-:W-:Y:S01]  /*e620*/  ISETP.NE.AND.EX P0, PT, RZ, UR5, PT, P0 ;  /* 0x00000005ff007c0c */ /* 0x000fe2000bf05300 */
[----:B------:R-:W-:Y:S01]  /*e630*/  IMAD.MOV.U32 R6, RZ, RZ, RZ ;  /* 0x000000ffff067224 */ /* 0x000fe200078e00ff */
[----:B--2---:R-:W-:Y:S01]  /*e640*/  SHF.R.S32.HI R4, RZ, 0x1f, R5 ;  /* 0x0000001fff047819 */ /* 0x004fe20000011405 */
[----:B------:R-:W-:-:S10]  /*e650*/  IMAD.SHL.U32 R7, R5, 0x4, RZ ;  /* 0x0000000405077824 */ /* 0x000fd400078e00ff */
[C---:B------:R-:W-:Y:S01]  /*e660*/  @P0 LEA R2, P1, R5.reuse, UR4, 0x2 ;  /* 0x0000000405020c11 */ /* 0x040fe2000f8210ff */
[----:B------:R-:W-:Y:S03]  /*e670*/  STL [R1+0x14], R5 ;  /* 0x0000140501007387 */ /* 0x000fe60000100800 */
[----:B------:R-:W-:Y:S01]  /*e680*/  @P0 LEA.HI.X R3, R5, UR5, R4, 0x2, P1 ;  /* 0x0000000505030c11 */ /* 0x000fe200088f1404 */
[----:B------:R-:W-:-:S04]  /*e690*/  ULDC.64 UR4, c[0x0][0xa00] ;  /* 0x0002800000047ab9 */ /* 0x000fc80000000a00 */
[----:B------:R0:W5:Y:S01]  /*e6a0*/  @P0 LDG.E R0, desc[UR60][R2.64] ;  /* 0x0000003c02000981 */ /* 0x000162000c1e1900 */
[----:B------:R-:W-:-:S04]  /*e6b0*/  ISETP.NE.U32.AND P0, PT, RZ, UR4, PT ;  /* 0x00000004ff007c0c */ /* 0x000fc8000bf05070 */
[----:B------:R-:W-:-:S13]  /*e6c0*/  ISETP.NE.AND.EX P0, PT, RZ, UR5, PT, P0 ;  /* 0x00000005ff007c0c */ /* 0x000fda000bf05300 */
[----:B0-----:R-:W-:-:S04]  /*e6d0*/  @P0 LEA R2, P1, R5, UR4, 0x2 ;  /* 0x0000000405020c11 */ /* 0x001fc8000f8210ff */
[----:B------:R-:W-:Y:S01]  /*e6e0*/  @P0 LEA.HI.X R3, R5, UR5, R4, 0x2, P1 ;  /* 0x0000000505030c11 */ /* 0x000fe200088f1404 */
[----:B------:R-:W-:-:S04]  /*e6f0*/  ULDC.64 UR4, c[0x0][0xa20] ;  /* 0x0002880000047ab9 */ /* 0x000fc80000000a00 */
[----:B------:R-:W2:Y:S01]  /*e700*/  @P0 LDG.E R6, desc[UR60][R2.64] ;  /* 0x0000003c02060981 */ /* 0x000ea2000c1e1900 */
[----:B------:R-:W-:-:S04]  /*e710*/  ISETP.NE.U32.AND P0, PT, RZ, UR4, PT ;  /* 0x00000004ff007c0c */ /* 0x000fc8000bf05070 */
[----:B------:R-:W-:Y:S01]  /*e720*/  ISETP.NE.AND.EX P0, PT, RZ, UR5, PT, P0 ;  /* 0x00000005ff007c0c */ /* 0x000fe2000bf05300 */
[----:B--2---:R0:W-:Y:S04]  /*e730*/  STL [R1+0x2c], R6 ;  /* 0x00002c0601007387 */ /* 0x0041e80000100800 */
[----:B------:R1:W-:Y:S01]  /*e740*/  STL [R1+0x1c], R7 ;  /* 0x00001c0701007387 */ /* 0x0003e20000100800 */
[----:B0-----:R-:W-:-:S07]  /*e750*/  SHF.L.U64.HI R6, R5, 0x2, R4 ;  /* 0x0000000205067819 */ /* 0x001fce0000010204 */
[C---:B------:R-:W-:Y:S01]  /*e760*/  @P0 IADD3 R4, P1, R7.reuse, UR4, RZ ;  /* 0x0000000407040c10 */ /* 0x040fe2000ff3e0ff */
[----:B------:R0:W-:Y:S03]  /*e770*/  STL [R1+0x20], R6 ;  /* 0x0000200601007387 */ /* 0x0001e60000100800 */
[----:B------:R-:W-:Y:S01]  /*e780*/  @P0 IADD3.X R5, R6, UR5, RZ, P1, !PT ;  /* 0x0000000506050c10 */ /* 0x000fe20008ffe4ff */
[----:B------:R-:W-:Y:S02]  /*e790*/  ULDC.64 UR4, c[0x0][0xa08] ;  /* 0x0002820000047ab9 */ /* 0x000fe40000000a00 */
[----:B------:R-:W-:Y:S01]  /*e7a0*/  IADD3 R2, P1, R7, UR4, RZ ;  /* 0x0000000407027c10 */ /* 0x000fe2000ff3e0ff */
[----:B-1----:R-:W-:-:S03]  /*e7b0*/  IMAD.MOV.U32 R7, RZ, RZ, RZ ;  /* 0x000000ffff077224 */ /* 0x002fc600078e00ff */
[----:B------:R-:W-:Y:S02]  /*e7c0*/  IADD3.X R3, R6, UR5, RZ, P1, !PT ;  /* 0x0000000506037c10 */ /* 0x000fe40008ffe4ff */
[----:B------:R-:W-:-:S04]  /*e7d0*/  ISETP.NE.U32.AND P1, PT, RZ, UR4, PT ;  /* 0x00000004ff007c0c */ /* 0x000fc8000bf25070 */
[----:B------:R-:W-:Y:S01]  /*e7e0*/  ISETP.NE.AND.EX P1, PT, RZ, UR5, PT, P1 ;  /* 0x00000005ff007c0c */ /* 0x000fe2000bf25310 */
[----:B------:R-:W-:Y:S02]  /*e7f0*/  ULDC.64 UR4, c[0x0][0x3f8] ;  /* 0x0000fe0000047ab9 */ /* 0x000fe40000000a00 */
[----:B------:R-:W-:-:S03]  /*e800*/  UISETP.NE.U32.AND UP0, UPT, UR4, URZ, UPT ;  /* 0x0000003f0400728c */ /* 0x000fc6000bf05070 */
[----:B------:R-:W-:Y:S01]  /*e810*/  ULDC UR4, c[0x0][0x404] ;  /* 0x0001010000047ab9 */ /* 0x000fe20000000800 */
[----:B------:R-:W-:-:S03]  /*e820*/  UISETP.NE.AND.EX UP0, UPT, UR5, URZ, UPT, UP0 ;  /* 0x0000003f0500728c */ /* 0x000fc6000bf05300 */
[----:B------:R-:W-:Y:S01]  /*e830*/  ULDC UR5, c[0x0][0x2e0] ;  /* 0x0000b80000057ab9 */ /* 0x000fe20000000800 */
[----:B------:R-:W-:Y:S02]  /*e840*/  USEL UR4, UR4, 0x1, UP0 ;  /* 0x0000000104047887 */ /* 0x000fe40008000000 */
[----:B------:R1:W5:Y:S02]  /*e850*/  @P1 LDG.E R7, desc[UR60][R2.64] ;  /* 0x0000003c02071981 */ /* 0x000364000c1e1900 */
[----:B------:R-:W-:-:S06]  /*e860*/  UIMAD UR4, UR4, UR5, URZ ;  /* 0x00000005040472a4 */ /* 0x000fcc000f8e023f */
[----:B0-----:R-:W-:-:S06]  /*e870*/  IMAD.U32 R6, RZ, RZ, UR4 ;  /* 0x00000004ff067e24 */ /* 0x001fcc000f8e00ff */
[----:B------:R1:W5:Y:S01]  /*e880*/  @P0 LDG.E R6, desc[UR60][R4.64] ;  /* 0x0000003c04060981 */ /* 0x000362000c1e1900 */
[----:B------:R-:W-:Y:S05]  /*e890*/  @P0 BRA `(.L_x_306) ;  /* 0x0000000000100947 */ /* 0x000fea0003800000 */
[----:B------:R-:W-:Y:S05]  /*e8a0*/  @!P1 BRA `(.L_x_306) ;  /* 0x00000000000c9947 */ /* 0x000fea0003800000 */
[----:B-----5:R-:W2:Y:S04]  /*e8b0*/  LDG.E R6, desc[UR60][R2.64] ;  /* 0x0000003c02067981 */ /* 0x020ea8000c1e1900 */
[----:B-1----:R-:W2:Y:S02]  /*e8c0*/  LDG.E R5, desc[UR60][R2.64+0x4] ;  /* 0x0000043c02057981 */ /* 0x002ea4000c1e1900 */
[----:B--2---:R-:W-:-:S07]  /*e8d0*/  IMAD.IADD R6, R5, 0x1, -R6 ;  /* 0x0000000105067824 */ /* 0x004fce00078e0a06 */
.L_x_306:
[--C-:B-1---5:R-:W-:Y:S01]  /*e8e0*/  IMAD.IADD R2, R6, 0x1, -R0.reuse ;  /* 0x0000000106027824 */ /* 0x122fe200078e0a00 */
[----:B------:R-:W-:Y:S01]  /*e8f0*/  BSSY B6, `(.L_x_307) ;  /* 0x00002e4000067945 */ /* 0x000fe20003800000 */
[----:B------:R-:W-:Y:S02]  /*e900*/  IMAD.IADD R3, R7, 0x1, R0 ;  /* 0x0000000107037824 */ /* 0x000fe400078e0200 */
[C---:B------:R-:W-:Y:S01]  /*e910*/  VIADD R0, R2.reuse, 0xaf ;  /* 0x000000af02007836 */ /* 0x040fe20000000000 */
[----:B------:R-:W-:Y:S01]  /*e920*/  STL [R1+0x24], R2 ;  /* 0x0000240201007387 */ /* 0x000fe20000100800 */
[----:B------:R-:W-:Y:S02]  /*e930*/  ISETP.GT.AND P0, PT, R2, RZ, PT ;  /* 0x000000ff0200720c */ /* 0x000fe40003f04270 */
[----:B------:R-:W-:Y:S01]  /*e940*/  IMAD.HI R0, R0, 0x2e8ba2e9, RZ ;  /* 0x2e8ba2e900007827 */ /* 0x000fe200078e02ff */
[----:B------:R0:W-:Y:S04]  /*e950*/  STL [R1+0x4], R3 ;  /* 0x0000040301007387 */ /* 0x0001e80000100800 */
[----:B0-----:R-:W-:-:S04]  /*e960*/  SHF.R.U32.HI R3, RZ, 0x1f, R0 ;  /* 0x0000001fff037819 */ /* 0x001fc80000011600 */
[----:B------:R-:W-:-:S05]  /*e970*/  LEA.HI.SX32 R0, R0, R3, 0x1b ;  /* 0x0000000300007211 */ /* 0x000fca00078fdaff */
[----:B------:R0:W-:Y:S01]  /*e980*/  STL [R1+0x18], R0 ;  /* 0x0000180001007387 */ /* 0x0001e20000100800 */
[----:B------:R-:W-:Y:S05]  /*e990*/  @P0 BRA `(.L_x_308) ;  /* 0x0000000000440947 */ /* 0x000fea0003800000 */
[----:B------:R-:W1:Y:S02]  /*e9a0*/  S2R R2, SR_TID.X ;  /* 0x0000000000027919 */ /* 0x000e640000002100 */
[----:B-1----:R-:W-:-:S04]  /*e9b0*/  LOP3.LUT R2, R2, 0x1f, RZ, 0xc0, !PT ;  /* 0x0000001f02027812 */ /* 0x002fc800078ec0ff */
[----:B------:R-:W-:-:S13]  /*e9c0*/  ISETP.NE.AND P1, PT, R2, RZ, PT ;  /* 0x000000ff0200720c */ /* 0x000fda0003f25270 */
[----:B------:R-:W-:Y:S05]  /*e9d0*/  @P1 BRA `(.L_x_309) ;  /* 0x0000002c00541947 */ /* 0x000fea0003800000 */
[----:B------:R-:W1:Y:S01]  /*e9e0*/  S2R R7, SR_LANEID ;  /* 0x0000000000077919 */ /* 0x000e620000000000 */
[----:B------:R-:W-:Y:S01]  /*e9f0*/  VOTEU.ANY UR4, UPT, PT ;  /* 0x0000000000047886 */ /* 0x000fe200038e0100 */
[----:B------:R-:W2:Y:S01]  /*ea00*/  LDC.64 R2, c[0x0][0xc38] ;  /* 0x00030e00ff027b82 */ /* 0x000ea20000000a00 */
[----:B0-----:R-:W1:Y:S08]  /*ea10*/  FLO.U32 R0, UR4 ;  /* 0x0000000400007d00 */ /* 0x001e7000080e0000 */
[----:B------:R-:W2:Y:S01]  /*ea20*/  POPC R5, UR4 ;  /* 0x0000000400057d09 */ /* 0x000ea20008000000 */
[----:B-1----:R-:W-:-:S13]  /*ea30*/  ISETP.EQ.U32.AND P0, PT, R0, R7, PT ;  /* 0x000000070000720c */ /* 0x002fda0003f02070 */
[----:B--2---:R-:W2:Y:S01]  /*ea40*/  @P0 ATOMG.E.ADD.STRONG.GPU PT, R3, desc[UR60][R2.64], R5 ;  /* 0x00000005020309a8 */ /* 0x004ea200081ee1fc */
[----:B------:R-:W0:Y:S02]  /*ea50*/  S2R R4, SR_LTMASK ;  /* 0x0000000000047919 */ /* 0x000e240000003900 */
[----:B0-----:R-:W-:-:S04]  /*ea60*/  LOP3.LUT R4, R4, UR4, RZ, 0xc0, !PT ;  /* 0x0000000404047c12 */ /* 0x001fc8000f8ec0ff */
[----:B------:R-:W0:Y:S01]  /*ea70*/  POPC R7, R4 ;  /* 0x0000000400077309 */ /* 0x000e220000000000 */
[----:B--2---:R-:W0:Y:S02]  /*ea80*/  SHFL.IDX PT, R0, R3, R0, 0x1f ;  /* 0x00001f0003007589 */ /* 0x004e2400000e0000 */
[----:B0-----:R-:W-:Y:S01]  /*ea90*/  IADD3 R16, R0, UR38, R7 ;  /* 0x0000002600107c10 */ /* 0x001fe2000fffe007 */
[----:B------:R-:W-:Y:S06]  /*eaa0*/  BRA `(.L_x_309) ;  /* 0x0000002c00207947 */ /* 0x000fec0003800000 */
.L_x_308:
[----:B------:R-:W1:Y:S01]  /*eab0*/  S2R R3, SR_CgaCtaId ;  /* 0x0000000000037919 */ /* 0x000e620000008800 */
[----:B0-----:R-:W-:-:S04]  /*eac0*/  MOV R0, 0x400 ;  /* 0x0000040000007802 */ /* 0x001fc80000000f00 */
[----:B-1----:R-:W-:-:S05]  /*ead0*/  LEA R2, R3, R0, 0x18 ;  /* 0x0000000003027211 */ /* 0x002fca00078ec0ff */
[----:B------:R0:W-:Y:S01]  /*eae0*/  STL [R1+0x10], R2 ;  /* 0x0000100201007387 */ /* 0x0001e20000100800 */
[----:B------:R-:W-:-:S05]  /*eaf0*/  VIADD R0, R2, 0x1e400 ;  /* 0x0001e40002007836 */ /* 0x000fca0000000000 */
[----:B------:R-:W-:-:S13]  /*eb00*/  LOP3.LUT P0, RZ, R0, 0x3ff, RZ, 0xc0, !PT ;  /* 0x000003ff00ff7812 */ /* 0x000fda000780c0ff */
[----:B0-----:R-:W-:Y:S05]  /*eb10*/  @!P0 BRA `(.L_x_310) ;  /* 0x0000000000408947 */ /* 0x001fea0003800000 */
[----:B------:R-:W-:Y:S01]  /*eb20*/  MOV R2, 0x0 ;  /* 0x0000000000027802 */ /* 0x000fe20000000f00 */
[----:B------:R-:W-:Y:S01]  /*eb30*/  ULDC.64 UR6, c[0x4][0xa0] ;  /* 0x0100280000067ab9 */ /* 0x000fe20000000a00 */
[----:B------:R-:W-:Y:S01]  /*eb40*/  ULDC.64 UR8, c[0x4][0xa8] ;  /* 0x01002a0000087ab9 */ /* 0x000fe20000000a00 */
[----:B------:R-:W-:Y:S01]  /*eb50*/  ULDC.64 UR4, c[0x4][0x28] ;  /* 0x01000a0000047ab9 */ /* 0x000fe20000000a00 */
[----:B------:R-:W-:Y:S02]  /*eb60*/  IMAD.U32 R4, RZ, RZ, UR6 ;  /* 0x00000006ff047e24 */ /* 0x000fe4000f8e00ff */
[----:B------:R-:W0:Y:S01]  /*eb70*/  LDC.64 R2, c[0x4][R2] ;  /* 0x0100000002027b82 */ /* 0x000e220000000a00 */
        /* <DEDUP_REMOVED lines=9> */
[----:B0-----:R-:W-:Y:S05]  /*ec10*/  CALL.ABS.NOINC R2 ;  /* 0x0000000002007343 */ /* 0x001fea0003c00000 */
.L_x_310:
        /* <DEDUP_REMOVED lines=8> */
[----:B------:R0:W1:Y:S01]  /*eca0*/  LDC.64 R2, c[0x4][R0] ;  /* 0x0100000000027b82 */ /* 0x0000620000000a00 */
        /* <DEDUP_REMOVED lines=8> */
[----:B0-----:R-:W-:-:S07]  /*ed30*/  IMAD.MOV.U32 R13, RZ, RZ, RZ ;  /* 0x000000ffff0d7224 */ /* 0x001fce00078e00ff */
[----:B------:R-:W-:-:S07]  /*ed40*/  LEPC R20, `(.L_x_312) ;  /* 0x000000001014794e */ /* 0x000fce0000000000 */
[----:B-1----:R-:W-:Y:S05]  /*ed50*/  CALL.ABS.NOINC R2 ;  /* 0x0000000002007343 */ /* 0x002fea0003c00000 */
.L_x_312:
        /* <DEDUP_REMOVED lines=16> */
.L_x_311:
[----:B------:R-:W2:Y:S01]  /*ee60*/  LDL.LU R2, [R1+0x1c] ;  /* 0x00001c0001027983 */ /* 0x000ea20000300800 */
[----:B------:R-:W-:-:S03]  /*ee70*/  ULDC.64 UR4, c[0x0][0x9f8] ;  /* 0x00027e0000047ab9 */ /* 0x000fc60000000a00 */
[----:B------:R-:W3:Y:S04]  /*ee80*/  LDL.LU R0, [R1+0x20] ;  /* 0x0000200001007983 */ /* 0x000ee80000300800 */
[----:B------:R-:W4:Y:S04]  /*ee90*/  LDL.LU R4, [R1+0x2c] ;  /* 0x00002c0001047983 */ /* 0x000f280000300800 */
[----:B------:R-:W4:Y:S01]  /*eea0*/  LDL.LU R8, [R1+0x14] ;  /* 0x0000140001087983 */ /* 0x000f220000300800 */
[----:B------:R-:W-:-:S04]  /*eeb0*/  ISETP.NE.U32.AND P0, PT, RZ, UR4, PT ;  /* 0x00000004ff007c0c */ /* 0x000fc8000bf05070 */
[----:B------:R-:W-:Y:S01]  /*eec0*/  ISETP.NE.AND.EX P0, PT, RZ, UR5, PT, P0 ;  /* 0x00000005ff007c0c */ /* 0x000fe2000bf05300 */
[----:B------:R-:W0:Y:S02]  /*eed0*/  S2R R9, SR_TID.X ;  /* 0x0000000000097919 */ /* 0x000e240000002100 */
[----:B0-----:R-:W-:-:S04]  /*eee0*/  LOP3.LUT R9, R9, 0x1f, RZ, 0xc0, !PT ;  /* 0x0000001f09097812 */ /* 0x001fc800078ec0ff */
[----:B------:R-:W-:-:S13]  /*eef0*/  ISETP.NE.AND P6, PT, R9, RZ, PT ;  /* 0x000000ff0900720c */ /* 0x000fda0003fc5270 */
[----:B------:R-:W-:-:S05]  /*ef00*/  VOTEU.ALL UP1, P6 ;  /* 0x00000000003f7886 */ /* 0x000fca0003020000 */
[----:B------:R-:W-:-:S04]  /*ef10*/  @!UP1 UIADD3 UR8, UP0, UR36, 0x270, URZ ;  /* 0x0000027024089890 */ /* 0x000fc8000ff1e03f */
[----:B------:R-:W-:-:S03]  /*ef20*/  @!UP1 UIADD3.X UR9, URZ, UR37, URZ, UP0, !UPT ;  /* 0x000000253f099290 */ /* 0x000fc600087fe43f */
[----:B------:R-:W-:Y:S01]  /*ef30*/  VOTEU.ALL UP0, P6 ;  /* 0x00000000003f7886 */ /* 0x000fe20003000000 */
[----:B--2---:R-:W-:-:S04]  /*ef40*/  @P0 IADD3 R2, P1, R2, UR4, RZ ;  /* 0x0000000402020c10 */ /* 0x004fc8000ff3e0ff */
[----:B---3--:R-:W-:Y:S01]  /*ef50*/  @P0 IADD3.X R3, R0, UR5, RZ, P1, !PT ;  /* 0x0000000500030c10 */ /* 0x008fe20008ffe4ff */
[----:B------:R-:W-:Y:S01]  /*ef60*/  ULDC.64 UR4, c[0x0][0xa00] ;  /* 0x0002800000047ab9 */ /* 0x000fe20000000a00 */
[----:B----4-:R-:W-:Y:S02]  /*ef70*/  IMAD R17, R17, 0x80, R4 ;  /* 0x0000008011117824 */ /* 0x010fe400078e0204 */
[----:B------:R-:W0:Y:S01]  /*ef80*/  LDC R4, c[0x0][0x428] ;  /* 0x00010a00ff047b82 */ /* 0x000e220000000800 */
[----:B------:R-:W-:-:S06]  /*ef90*/  IMAD.MOV.U32 R0, RZ, RZ, R8 ;  /* 0x000000ffff007224 */ /* 0x000fcc00078e0008 */
[----:B------:R1:W5:Y:S01]  /*efa0*/  @P0 LDG.E R0, desc[UR60][R2.64] ;  /* 0x0000003c02000981 */ /* 0x000362000c1e1900 */
[----:B------:R-:W-:Y:S02]  /*efb0*/  PLOP3.LUT P1, PT, P6, PT, PT, 0x8, 0x0 ;  /* 0x000000000000781c */ /* 0x000fe4000372e170 */
[----:B0-----:R-:W-:Y:S01]  /*efc0*/  ISETP.NE.AND P0, PT, R4, 0x1, PT ;  /* 0x000000010400780c */ /* 0x001fe20003f05270 */
[----:B------:R-:W-:-:S12]  /*efd0*/  IMAD.MOV.U32 R4, RZ, RZ, R18 ;  /* 0x000000ffff047224 */ /* 0x000fd800078e0012 */
[----:B------:R-:W0:Y:S08]  /*efe0*/  @P0 LDC R7, c[0x0][0x42c] ;  /* 0x00010b00ff070b82 */ /* 0x000e300000000800 */
[----:B------:R-:W2:Y:S01]  /*eff0*/  @P0 LDC R5, c[0x0][0x430] ;  /* 0x00010c00ff050b82 */ /* 0x000ea20000000800 */
[----:B0-----:R-:W-:-:S05]  /*f000*/  @P0 IMAD.HI.U32 R6, R18, R7, RZ ;  /* 0x0000000712060227 */ /* 0x001fca00078e00ff */
[----:B--2---:R-:W-:Y:S02]  /*f010*/  @P0 SHF.R.U32.HI R4, RZ, R5, R6 ;  /* 0x00000005ff040219 */ /* 0x004fe40000011606 */
[----:B------:R-:W-:-:S04]  /*f020*/  ISETP.NE.U32.AND P0, PT, RZ, UR4, PT ;  /* 0x00000004ff007c0c */ /* 0x000fc8000bf05070 */
[----:B------:R-:W-:-:S04]  /*f030*/  ISETP.NE.AND.EX P0, PT, RZ, UR5, PT, P0 ;  /* 0x00000005ff007c0c */ /* 0x000fc8000bf05300 */
[----:B-1----:R-:W-:-:S09]  /*f040*/  SEL R6, R8, RZ, !P0 ;  /* 0x000000ff08067207 */ /* 0x002fd20004000000 */
.L_x_313:
[----:B------:R-:W-:Y:S02]  /*f050*/  PLOP3.LUT P0, PT, P0, P1, PT, 0xa2, 0x0 ;  /* 0x000000000000781c */ /* 0x000fe40000703472 */
[----:B------:R-:W-:Y:S01]  /*f060*/  @P1 R2UR P0, UR7, R6 ;  /* 0x00000000060712ca */ /* 0x000fe20000000000 */
[----:B------:R-:W-:-:S07]  /*f070*/  UMOV UR4, URZ ;  /* 0x0000003f00047c82 */ /* 0x000fce0008000000 */
[----:B------:R-:W-:Y:S02]  /*f080*/  PLOP3.LUT P0, PT, P0, P1, PT, 0xa2, 0x0 ;  /* 0x000000000000781c */ /* 0x000fe40000703472 */
[----:B------:R-:W-:-:S08]  /*f090*/  @P1 R2UR.OR P0, UR6, R18 ;  /* 0x00000000120612ca */ /* 0x000fd00000100000 */
[----:B------:R-:W-:Y:S02]  /*f0a0*/  PLOP3.LUT P0, PT, P0, P1, PT, 0xa2, 0x0 ;  /* 0x000000000000781c */ /* 0x000fe40000703472 */
[----:B------:R-:W-:-:S08]  /*f0b0*/  @P1 R2UR.OR P0, UR5, R17 ;  /* 0x00000000110512ca */ /* 0x000fd00000100000 */
[----:B------:R-:W-:-:S05]  /*f0c0*/  @P1 PLOP3.LUT P1, PT, P0, PT, PT, 0x80, 0x0 ;  /* 0x000000000000181c */ /* 0x000fca000072f070 */
[----:B------:R0:W-:Y:S08]  /*f0d0*/  @!UP0 UTMAPF.L2.4D [UR4], [UR8] ;  /* 0x00000004080085b8 */ /* 0x0001f00008018000 */
[----:B0-----:R-:W-:Y:S05]  /*f0e0*/  @P1 BRA.U.ANY `(.L_x_313) ;  /* 0xfffffffd00d81947 */ /* 0x001fea000393ffff */
[----:B------:R-:W0:Y:S01]  /*f0f0*/  S2R R2, SR_TID.X ;  /* 0x0000000000027919 */ /* 0x000e220000002100 */
[----:B------:R-:W-:Y:S01]  /*f100*/  UMOV UR4, 0x40 ;  /* 0x0000004000047882 */ /* 0x000fe20000000000 */
[----:B0-----:R-:W-:-:S04]  /*f110*/  LOP3.LUT R2, R2, 0x1f, RZ, 0xc0, !PT ;  /* 0x0000001f02027812 */ /* 0x001fc800078ec0ff */
[----:B------:R-:W-:-:S04]  /*f120*/  ISETP.NE.AND P2, PT, R2, RZ, PT ;  /* 0x000000ff0200720c */ /* 0x000fc80003f45270 */
[----:B------:R-:W-:-:S09]  /*f130*/  PLOP3.LUT P1, PT, P2, PT, PT, 0x8, 0x0 ;  /* 0x000000000000781c */ /* 0x000fd2000172e170 */
[----:B------:R-:W-:-:S05]  /*f140*/  VOTEU.ALL UP0, P2 ;  /* 0x00000000003f7886 */ /* 0x000fca0001000000 */
.L_x_314:
[----:B------:R-:W-:Y:S02]  /*f150*/  PLOP3.LUT P0, PT, P0, P1, PT, 0xa2, 0x0 ;  /* 0x000000000000781c */ /* 0x000fe40000703472 */
[----:B------:R-:W-:-:S08]  /*f160*/  @P1 R2UR P0, UR7, R6 ;  /* 0x00000000060712ca */ /* 0x000fd00000000000 */
[----:B------:R-:W-:Y:S02]  /*f170*/  PLOP3.LUT P0, PT, P0, P1, PT, 0xa2, 0x0 ;  /* 0x000000000000781c */ /* 0x000fe40000703472 */
[----:B------:R-:W-:-:S08]  /*f180*/  @P1 R2UR.OR P0, UR6, R18 ;  /* 0x00000000120612ca */ /* 0x000fd00000100000 */
[----:B------:R-:W-:Y:S02]  /*f190*/  PLOP3.LUT P0, PT, P0, P1, PT, 0xa2, 0x0 ;  /* 0x000000000000781c */ /* 0x000fe40000703472 */
[----:B------:R-:W-:-:S08]  /*f1a0*/  @P1 R2UR.OR P0, UR5, R17 ;  /* 0x00000000110512ca */ /* 0x000fd00000100000 */
[----:B------:R-:W-:-:S05]  /*f1b0*/  @P1 PLOP3.LUT P1, PT, P0, PT, PT, 0x80, 0x0 ;  /* 0x000000000000181c */ /* 0x000fca000072f070 */
[----:B------:R0:W-:Y:S08]  /*f1c0*/  @!UP0 UTMAPF.L2.4D [UR4], [UR8] ;  /* 0x00000004080085b8 */ /* 0x0001f00008018000 */
[----:B0-----:R-:W-:Y:S05]  /*f1d0*/  @P1 BRA.U.ANY `(.L_x_314) ;  /* 0xfffffffd00dc1947 */ /* 0x001fea000393ffff */
[----:B------:R-:W0:Y:S01]  /*f1e0*/  LDC.64 R2, c[0x0][0x3f8] ;  /* 0x0000fe00ff027b82 */ /* 0x000e220000000a00 */
[----:B------:R-:W-:Y:S02]  /*f1f0*/  ULDC.64 UR4, c[0x0][0xa08] ;  /* 0x0002820000047ab9 */ /* 0x000fe40000000a00 */
[----:B0-----:R-:W-:Y:S01]  /*f200*/  LOP3.LUT P0, RZ, R2, UR4, RZ, 0xfc, !PT ;  /* 0x0000000402ff7c12 */ /* 0x001fe2000f80fcff */
[----:B------:R-:W-:-:S03]  /*f210*/  UMOV UR4, 0xffffffff ;  /* 0xffffffff00047882 */ /* 0x000fc60000000000 */
[----:B------:R-:W-:-:S04]  /*f220*/  LOP3.LUT P0, RZ, R3, UR5, RZ, 0xfc, P0 ;  /* 0x0000000503ff7c12 */ /* 0x000fc8000800fcff */
[----:B-----5:R-:W-:Y:S01]  /*f230*/  SEL R5, R0, RZ, !P0 ;  /* 0x000000ff00057207 */ /* 0x020fe20004000000 */
[----:B------:R-:W-:Y:S08]  /*f240*/  BRA.DIV UR4, `(.L_x_315) ;  /* 0x00000036040c7947 */ /* 0x000ff0000b800000 */
.L_x_385:
[----:B------:R-:W2:Y:S01]  /*f250*/  LDL R7, [R1+0x18] ;  /* 0x0000180001077983 */ /* 0x000ea20000100800 */
[----:B------:R-:W-:Y:S01]  /*f260*/  UMOV UR4, 0xffffffff ;  /* 0xffffffff00047882 */ /* 0x000fe20000000000 */
[----:B------:R-:W-:Y:S01]  /*f270*/  SHF.R.S32.HI R12, RZ, 0x1f, R0 ;  /* 0x0000001fff0c7819 */ /* 0x000fe20000011400 */
[----:B--2---:R-:W-:Y:S01]  /*f280*/  VIADD R7, R7, 0xffffffff ;  /* 0xffffffff07077836 */ /* 0x004fe20000000000 */
[----:B------:R-:W-:Y:S06]  /*f290*/  BRA.DIV UR4, `(.L_x_316) ;  /* 0x00000036042c7947 */ /* 0x000fec000b800000 */
[----:B------:R-:W-:-:S13]  /*f2a0*/  ELECT P6, URZ, PT ;  /* 0x00000000003f782f */ /* 0x000fda00038c0000 */
.L_x_388:
[----:B------:R-:W-:Y:S05]  /*f2b0*/  @!P6 BRA `(.L_x_317) ;  /* 0x00000004001ce947 */ /* 0x000fea0003800000 */
[----:B------:R0:W-:Y:S01]  /*f2c0*/  STL [R1+0xc], R7 ;  /* 0x00000c0701007387 */ /* 0x0001e20000100800 */
[----:B------:R-:W-:-:S04]  /*f2d0*/  ISETP.NE.U32.AND P0, PT, R2, RZ, PT ;  /* 0x000000ff0200720c */ /* 0x000fc80003f05070 */
[----:B------:R-:W-:-:S13]  /*f2e0*/  ISETP.NE.AND.EX P0, PT, R3, RZ, PT, P0 ;  /* 0x000000ff0300720c */ /* 0x000fda0003f05300 */
[----:B0-----:R-:W-:Y:S05]  /*f2f0*/  @!P0 BRA `(.L_x_318) ;  /* 0x00000000004c8947 */ /* 0x001fea0003800000 */
[----:B------:R-:W0:Y:S01]  /*f300*/  LDC R10, c[0x0][0x41c] ;  /* 0x00010700ff0a7b82 */ /* 0x000e220000000800 */
[----:B------:R-:W-:Y:S01]  /*f310*/  IMAD.MOV.U32 R5, RZ, RZ, R7 ;  /* 0x000000ffff057224 */ /* 0x000fe200078e0007 */
[----:B------:R-:W-:Y:S01]  /*f320*/  ULDC.64 UR4, c[0x0][0x408] ;  /* 0x0001020000047ab9 */ /* 0x000fe20000000a00 */
[----:B0-----:R-:W-:-:S13]  /*f330*/  ISETP.NE.AND P0, PT, R10, 0x1, PT ;  /* 0x000000010a00780c */ /* 0x001fda0003f05270 */
[----:B------:R-:W0:Y:S02]  /*f340*/  @P0 LDC.64 R8, c[0x0][0x420] ;  /* 0x00010800ff080b82 */ /* 0x000e240000000a00 */
[----:B0-----:R-:W-:-:S05]  /*f350*/  @P0 IMAD.HI.U32 R8, R7, R8, RZ ;  /* 0x0000000807080227 */ /* 0x001fca00078e00ff */
[----:B------:R-:W-:-:S05]  /*f360*/  @P0 SHF.R.U32.HI R5, RZ, R9, R8 ;  /* 0x00000009ff050219 */ /* 0x000fca0000011608 */
[----:B------:R-:W-:-:S04]  /*f370*/  IMAD.MOV R8, RZ, RZ, -R5 ;  /* 0x000000ffff087224 */ /* 0x000fc800078e0a05 */
[----:B------:R-:W-:Y:S02]  /*f380*/  IMAD R9, R10, R8, R7 ;  /* 0x000000080a097224 */ /* 0x000fe400078e0207 */
[----:B------:R-:W-:-:S03]  /*f390*/  IMAD R8, R12, UR4, RZ ;  /* 0x000000040c087c24 */ /* 0x000fc6000f8e02ff */
[----:B------:R0:W-:Y:S01]  /*f3a0*/  STL [R1+0xc], R9 ;  /* 0x00000c0901007387 */ /* 0x0001e20000100800 */
[----:B------:R-:W-:Y:S02]  /*f3b0*/  IMAD R10, R0, UR5, R8 ;  /* 0x00000005000a7c24 */ /* 0x000fe4000f8e0208 */
[--C-:B------:R-:W-:Y:S01]  /*f3c0*/  IMAD.MOV.U32 R8, RZ, RZ, R5.reuse ;  /* 0x000000ffff087224 */ /* 0x100fe200078e0005 */
[----:B0-----:R-:W-:-:S03]  /*f3d0*/  SHF.R.S32.HI R9, RZ, 0x1f, R5 ;  /* 0x0000001fff097819 */ /* 0x001fc60000011405 */
[----:B------:R-:W-:-:S04]  /*f3e0*/  IMAD.WIDE.U32 R8, R0, UR4, R8 ;  /* 0x0000000400087c25 */ /* 0x000fc8000f8e0008 */
[----:B------:R-:W-:Y:S01]  /*f3f0*/  IMAD.IADD R5, R9, 0x1, R10 ;  /* 0x0000000109057824 */ /* 0x000fe200078e020a */
[----:B------:R-:W-:-:S04]  /*f400*/  LEA R10, P0, R8, R2, 0x2 ;  /* 0x00000002080a7211 */ /* 0x000fc800078010ff */
[----:B------:R-:W-:-:S05]  /*f410*/  LEA.HI.X R11, R8, R3, R5, 0x2, P0 ;  /* 0x00000003080b7211 */ /* 0x000fca00000f1405 */
[----:B------:R0:W5:Y:S04]  /*f420*/  LDG.E R5, desc[UR60][R10.64] ;  /* 0x0000003c0a057981 */ /* 0x000168000c1e1900 */
.L_x_318:
[----:B------:R-:W2:Y:S01]  /*f430*/  LDL R8, [R1] ;  /* 0x0000000001087983 */ /* 0x000ea20000100800 */
[----:B0-----:R-:W-:-:S03]  /*f440*/  MOV R10, 0x400 ;  /* 0x00000400000a7802 */ /* 0x001fc60000000f00 */
[----:B------:R-:W3:Y:S01]  /*f450*/  LDL R9, [R1+0x8] ;  /* 0x0000080001097983 */ /* 0x000ee20000100800 */
[----:B------:R-:W0:Y:S02]  /*f460*/  S2R R11, SR_CgaCtaId ;  /* 0x00000000000b7919 */ /* 0x000e240000008800 */
[----:B0-----:R-:W-:-:S05]  /*f470*/  LEA R10, R11, R10, 0x18 ;  /* 0x0000000a0b0a7211 */ /* 0x001fca00078ec0ff */
[----:B--2---:R-:W-:Y:S01]  /*f480*/  IMAD R8, R8, 0x8, R10 ;  /* 0x0000000808087824 */ /* 0x004fe200078e020a */
[----:B---3--:R-:W-:-:S04]  /*f490*/  SHF.L.U32 R9, R9, 0x1f, RZ ;  /* 0x0000001f09097819 */ /* 0x008fc800000006ff */
[----:B------:R-:W0:Y:S02]  /*f4a0*/  SYNCS.PHASECHK.TRANS64.TRYWAIT P0, [R8+URZ+0x34840], R9 ;  /* 0x03484009080075a7 */ /* 0x000e24000800017f */
[----:B0-----:R-:W-:Y:S05]  /*f4b0*/  @!P0 BRA `(.L_x_319) ;  /* 0x0000003000c48947 */ /* 0x001fea0003800000 */
.L_x_389:
[----:B------:R-:W1:Y:S02]  /*f4c0*/  S2R R10, SR_TID.X ;  /* 0x00000000000a7919 */ /* 0x000e640000002100 */
[----:B-1----:R-:W-:-:S04]  /*f4d0*/  LOP3.LUT R10, R10, 0x7f, RZ, 0xc0, !PT ;  /* 0x0000007f0a0a7812 */ /* 0x002fc800078ec0ff */
[----:B------:R-:W-:-:S13]  /*f4e0*/  ISETP.NE.AND P0, PT, R10, RZ, PT ;  /* 0x000000ff0a00720c */ /* 0x000fda0003f05270 */
[----:B------:R-:W-:Y:S05]  /*f4f0*/  @P0 BRA `(.L_x_320) ;  /* 0x00000000001c0947 */ /* 0x000fea0003800000 */
[----:B------:R-:W1:Y:S01]  /*f500*/  S2R R10, SR_TID.X ;  /* 0x00000000000a7919 */ /* 0x000e620000002100 */
[----:B0-----:R-:W-:-:S04]  /*f510*/  IMAD.MOV.U32 R9, RZ, RZ, 0xb000 ;  /* 0x0000b000ff097424 */ /* 0x001fc800078e00ff */
[----:B------:R2:W-:Y:S01]  /*f520*/  SYNCS.ARRIVE.TRANS64 RZ, [R8+URZ+0x34830], R9 ;  /* 0x0348300908ff79a7 */ /* 0x0005e2000800003f */
[----:B-1----:R-:W-:-:S04]  /*f530*/  LOP3.LUT R10, R10, 0x1f, RZ, 0xc0, !PT ;  /* 0x0000001f0a0a7812 */ /* 0x002fc800078ec0ff */
[----:B------:R-:W-:-:S13]  /*f540*/  ISETP.NE.AND P1, PT, R10, RZ, PT ;  /* 0x000000ff0a00720c */ /* 0x000fda0003f25270 */
[----:B--2---:R-:W-:Y:S05]  /*f550*/  @!P1 BRA `(.L_x_320) ;  /* 0x0000000000049947 */ /* 0x004fea0003800000 */
[----:B------:R-:W-:Y:S01]  /*f560*/  BPT.TRAP 0x1 ;  /* 0x000000040000795c */ /* 0x000fe20000300000 */
.L_x_320:
[----:B------:R-:W2:Y:S01]  /*f570*/  LDL R11, [R1] ;  /* 0x00000000010b7983 */ /* 0x000ea20000100800 */
[----:B------:R-:W-:-:S03]  /*f580*/  MOV R13, 0x400 ;  /* 0x00000400000d7802 */ /* 0x000fc60000000f00 */
[----:B------:R-:W3:Y:S04]  /*f590*/  LDL R10, [R1+0xc] ;  /* 0x00000c00010a7983 */ /* 0x000ee80000100800 */
[----:B0-----:R-:W4:Y:S01]  /*f5a0*/  LDL R9, [R1+0x4] ;  /* 0x0000040001097983 */ /* 0x001f220000100800 */
[----:B------:R-:W0:Y:S01]  /*f5b0*/  S2R R14, SR_CgaCtaId ;  /* 0x00000000000e7919 */ /* 0x000e220000008800 */
[----:B------:R-:W-:Y:S01]  /*f5c0*/  R2UR UR9, R8 ;  /* 0x00000000080972ca */ /* 0x000fe200000e0000 */
[----:B------:R-:W-:Y:S01]  /*f5d0*/  UIADD3 UR4, UP0, UR36, 0x370, URZ ;  /* 0x0000037024047890 */ /* 0x000fe2000ff1e03f */
[----:B------:R-:W-:Y:S02]  /*f5e0*/  R2UR UR12, R4 ;  /* 0x00000000040c72ca */ /* 0x000fe400000e0000 */
[----:B-----5:R-:W-:-:S02]  /*f5f0*/  R2UR UR13, R5 ;  /* 0x00000000050d72ca */ /* 0x020fc400000e0000 */
[----:B0-----:R-:W-:-:S07]  /*f600*/  LEA R13, R14, R13, 0x18 ;  /* 0x0000000d0e0d7211 */ /* 0x001fce00078ec0ff */
[----:B------:R-:W-:Y:S01]  /*f610*/  UIADD3 UR9, UR9, 0x34830, URZ ;  /* 0x0003483009097890 */ /* 0x000fe2000fffe03f */
[----:B------:R-:W-:Y:S01]  /*f620*/  UMOV UR10, URZ ;  /* 0x0000003f000a7c82 */ /* 0x000fe20008000000 */
[----:B------:R-:W-:Y:S01]  /*f630*/  UMOV UR7, 0x14f00000 ;  /* 0x14f0000000077882 */ /* 0x000fe20000000000 */
[----:B------:R-:W-:Y:S01]  /*f640*/  UMOV UR15, 0x40 ;  /* 0x00000040000f7882 */ /* 0x000fe20000000000 */
[----:B--2---:R-:W-:Y:S01]  /*f650*/  IMAD R8, R11, 0xb000, R13 ;  /* 0x0000b0000b087824 */ /* 0x004fe200078e020d */
[----:B---3--:R-:W-:-:S04]  /*f660*/  R2UR UR11, R10 ;  /* 0x000000000a0b72ca */ /* 0x008fc800000e0000 */
[----:B------:R-:W-:Y:S02]  /*f670*/  R2UR UR6, R8 ;  /* 0x00000000080672ca */ /* 0x000fe400000e0000 */
[----:B----4-:R-:W-:-:S11]  /*f680*/  R2UR UR5, R9 ;  /* 0x00000000090572ca */ /* 0x010fd600000e0000 */
[----:B------:R-:W-:Y:S02]  /*f690*/  UIADD3 UR8, UR6, 0x1e400, URZ ;  /* 0x0001e40006087890 */ /* 0x000fe4000fffe03f */
[----:B------:R-:W-:Y:S02]  /*f6a0*/  UIMAD UR11, UR11, 0xb0, UR5 ;  /* 0x000000b00b0b78a4 */ /* 0x000fe4000f8e0205 */
[----:B------:R-:W-:Y:S02]  /*f6b0*/  UIADD3.X UR5, URZ, UR37, URZ, UP0, !UPT ;  /* 0x000000253f057290 */ /* 0x000fe400087fe43f */
[----:B------:R-:W-:-:S03]  /*f6c0*/  UIADD3 UR14, UR6, 0x23c00, URZ ;  /* 0x00023c00060e7890 */ /* 0x000fc6000fffe03f */
[----:B------:R-:W-:-:S04]  /*f6d0*/  UMOV UR6, 0x0 ;  /* 0x0000000000067882 */ /* 0x000fc80000000000 */
[----:B------:R0:W-:Y:S02]  /*f6e0*/  UTMALDG.4D [UR8], [UR4], desc[UR6] ;  /* 0x00000608040075b4 */ /* 0x0001e40008019000 */
[----:B0-----:R-:W-:Y:S01]  /*f6f0*/  UMOV UR8, UR14 ;  /* 0x0000000e00087c82 */ /* 0x001fe20008000000 */
[----:B------:R-:W-:Y:S02]  /*f700*/  UMOV UR10, UR15 ;  /* 0x0000000f000a7c82 */ /* 0x000fe40008000000 */
[----:B------:R0:W-:Y:S02]  /*f710*/  UTMALDG.4D [UR8], [UR4], desc[UR6] ;  /* 0x00000608040075b4 */ /* 0x0001e40008019000 */
[----:B0-----:R-:W-:Y:S01]  /*f720*/  NOP ;  /* 0x0000000000007918 */ /* 0x001fe20000000000 */
.L_x_317:
[----:B------:R-:W2:Y:S01]  /*f730*/  LDL.LU R11, [R1+0x28] ;  /* 0x00002800010b7983 */ /* 0x000ea20000300800 */
[----:B------:R-:W-:Y:S01]  /*f740*/  MOV R9, 0x400 ;  /* 0x0000040000097802 */ /* 0x000fe20000000f00 */
[----:B------:R-:W-:Y:S05]  /*f750*/  WARPSYNC.ALL ;  /* 0x0000000000007948 */ /* 0x000fea0003800000 */
[----:B------:R-:W0:Y:S01]  /*f760*/  S2R R10, SR_CgaCtaId ;  /* 0x00000000000a7919 */ /* 0x000e220000008800 */
[----:B------:R-:W-:-:S13]  /*f770*/  ELECT P0, URZ, PT ;  /* 0x00000000003f782f */ /* 0x000fda0003800000 */
[----:B------:R-:W-:Y:S01]  /*f780*/  @P0 R2UR UR13, R6 ;  /* 0x00000000060d02ca */ /* 0x000fe200000e0000 */
[----:B------:R-:W-:Y:S01]  /*f790*/  UIADD3 UR4, UP0, UR36, 0x270, URZ ;  /* 0x0000027024047890 */ /* 0x000fe2000ff1e03f */
[----:B------:R-:W-:Y:S01]  /*f7a0*/  @P0 R2UR UR12, R18 ;  /* 0x00000000120c02ca */ /* 0x000fe200000e0000 */
[----:B------:R-:W-:Y:S01]  /*f7b0*/  UMOV UR6, 0x0 ;  /* 0x0000000000067882 */ /* 0x000fe20000000000 */
[----:B------:R-:W-:Y:S01]  /*f7c0*/  @P0 R2UR UR11, R17 ;  /* 0x00000000110b02ca */ /* 0x000fe200000e0000 */
[----:B------:R-:W-:Y:S01]  /*f7d0*/  UIADD3.X UR5, URZ, UR37, URZ, UP0, !UPT ;  /* 0x000000253f057290 */ /* 0x000fe200087fe43f */
[----:B------:R-:W-:Y:S01]  /*f7e0*/  BSSY B0, `(.L_x_321) ;  /* 0x000001b000007945 */ /* 0x000fe20003800000 */
[----:B------:R-:W-:Y:S01]  /*f7f0*/  UMOV UR7, 0x12f00000 ;  /* 0x12f0000000077882 */ /* 0x000fe20000000000 */
[----:B------:R-:W-:Y:S01]  /*f800*/  UMOV UR10, URZ ;  /* 0x0000003f000a7c82 */ /* 0x000fe20008000000 */
[----:B------:R-:W-:Y:S01]  /*f810*/  UMOV UR14, 0x0 ;  /* 0x00000000000e7882 */ /* 0x000fe20000000000 */
[----:B------:R-:W-:Y:S01]  /*f820*/  UMOV UR15, 0x12f00000 ;  /* 0x12f00000000f7882 */ /* 0x000fe20000000000 */
[----:B------:R-:W-:Y:S01]  /*f830*/  @P0 IMAD.MOV.U32 R8, RZ, RZ, 0x8000 ;  /* 0x00008000ff080424 */ /* 0x000fe200078e00ff */
[----:B0-----:R-:W-:Y:S01]  /*f840*/  LEA R9, R10, R9, 0x18 ;  /* 0x000000090a097211 */ /* 0x001fe200078ec0ff */
[----:B------:R-:W-:Y:S03]  /*f850*/  BAR.SYNC.DEFER_BLOCKING 0x8, 0x120 ;  /* 0x0204800000007b1d */ /* 0x000fe60000010000 */
[----:B------:R-:W-:-:S13]  /*f860*/  R2UR UR16, R9 ;  /* 0x00000000091072ca */ /* 0x000fda00000e0000 */
[----:B------:R-:W-:Y:S02]  /*f870*/  UIADD3 UR8, UR16, 0x16400, URZ ;  /* 0x0001640010087890 */ /* 0x000fe4000fffe03f */
[----:B------:R-:W-:Y:S01]  /*f880*/  UIADD3 UR9, UR16, 0x34800, URZ ;  /* 0x0003480010097890 */ /* 0x000fe2000fffe03f */
[----:B------:R0:W-:Y:S08]  /*f890*/  @P0 SYNCS.ARRIVE.TRANS64 RZ, [R9+URZ+0x34800], R8 ;  /* 0x0348000809ff09a7 */ /* 0x0001f0000800003f */
[----:B------:R1:W-:Y:S02]  /*f8a0*/  UTMALDG.4D [UR8], [UR4], desc[UR6] ;  /* 0x00000608040075b4 */ /* 0x0003e40008019000 */
[----:B-1----:R-:W-:Y:S01]  /*f8b0*/  @P0 R2UR UR13, R6 ;  /* 0x00000000060d02ca */ /* 0x002fe200000e0000 */
[----:B------:R-:W-:Y:S01]  /*f8c0*/  UIADD3 UR8, UR16, 0x1a400, URZ ;  /* 0x0001a40010087890 */ /* 0x000fe2000fffe03f */
[----:B------:R-:W-:Y:S01]  /*f8d0*/  @P0 R2UR UR12, R18 ;  /* 0x00000000120c02ca */ /* 0x000fe200000e0000 */
[----:B------:R-:W-:Y:S01]  /*f8e0*/  UMOV UR10, 0x40 ;  /* 0x00000040000a7882 */ /* 0x000fe20000000000 */
[----:B------:R-:W-:-:S13]  /*f8f0*/  @P0 R2UR UR11, R17 ;  /* 0x00000000110b02ca */ /* 0x000fda00000e0000 */
[----:B------:R0:W-:Y:S01]  /*f900*/  UTMALDG.4D [UR8], [UR4], desc[UR14] ;  /* 0x00000e08040075b4 */ /* 0x0001e20008019000 */
[----:B--2---:R-:W-:-:S05]  /*f910*/  VIADD R11, R11, 0x1 ;  /* 0x000000010b0b7836 */ /* 0x004fca0000000000 */
[----:B------:R-:W-:Y:S01]  /*f920*/  LEA.HI R6, R11, R11, RZ, 0x1 ;  /* 0x0000000b0b067211 */ /* 0x000fe200078f08ff */
[----:B------:R0:W-:Y:S03]  /*f930*/  STL [R1+0x28], R11 ;  /* 0x0000280b01007387 */ /* 0x0001e60000100800 */
[----:B------:R-:W-:-:S05]  /*f940*/  LOP3.LUT R6, R6, 0xfffffffe, RZ, 0xc0, !PT ;  /* 0xfffffffe06067812 */ /* 0x000fca00078ec0ff */
[----:B------:R-:W-:-:S05]  /*f950*/  IMAD.IADD R6, R11, 0x1, -R6 ;  /* 0x000000010b067824 */ /* 0x000fca00078e0a06 */
[----:B------:R-:W-:-:S04]  /*f960*/  SHF.L.U32 R6, R6, 0x1f, RZ ;  /* 0x0000001f06067819 */ /* 0x000fc800000006ff */
[----:B------:R-:W1:Y:S02]  /*f970*/  SYNCS.PHASECHK.TRANS64.TRYWAIT P0, [R9+URZ+0x34820], R6 ;  /* 0x03482006090075a7 */ /* 0x000e64000800017f */
[----:B01----:R-:W-:Y:S05]  /*f980*/  @!P0 BRA `(.L_x_322) ;  /* 0x0000002c00a48947 */ /* 0x003fea0003800000 */
.L_x_390:
[----:B------:R-:W-:Y:S05]  /*f990*/  BSYNC B0 ;  /* 0x0000000000007941 */ /* 0x000fea0003800000 */
.L_x_321:
[----:B0-----:R-:W2:Y:S01]  /*f9a0*/  LDL.LU R8, [R1+0x24] ;  /* 0x0000240001087983 */ /* 0x001ea20000300800 */
[----:B------:R-:W-:Y:S01]  /*f9b0*/  BSSY B0, `(.L_x_323) ;  /* 0x0000189000007945 */ /* 0x000fe20003800000 */
[----:B--2---:R-:W-:-:S13]  /*f9c0*/  ISETP.GE.AND P0, PT, R8, 0xb1, PT ;  /* 0x000000b10800780c */ /* 0x004fda0003f06270 */
[----:B------:R-:W-:Y:S05]  /*f9d0*/  @!P0 BRA `(.L_x_324) ;  /* 0x0000001800188947 */ /* 0x000fea0003800000 */
[----:B------:R-:W2:Y:S01]  /*f9e0*/  LDL R8, [R1+0x18] ;  /* 0x0000180001087983 */ /* 0x000ea20000100800 */
[----:B------:R-:W-:Y:S01]  /*f9f0*/  IMAD.MOV.U32 R6, RZ, RZ, 0x1 ;  /* 0x00000001ff067424 */ /* 0x000fe200078e00ff */
[----:B------:R-:W-:Y:S01]  /*fa00*/  BSSY B1, `(.L_x_325) ;  /* 0x000008a000017945 */ /* 0x000fe20003800000 */
[----:B--2---:R-:W-:-:S05]  /*fa10*/  IMAD.MOV R14, RZ, RZ, -R8 ;  /* 0x000000ffff0e7224 */ /* 0x004fca00078e0a08 */
[----:B------:R-:W-:-:S05]  /*fa20*/  VIADDMNMX R14, R14, R6, 0xffffffff, !PT ;  /* 0xffffffff0e0e7446 */ /* 0x000fca0007800106 */
[----:B------:R-:W-:-:S05]  /*fa30*/  IMAD.IADD R6, R8, 0x1, R14 ;  /* 0x0000000108067824 */ /* 0x000fca00078e020e */
[----:B------:R-:W-:-:S04]  /*fa40*/  LOP3.LUT R6, R6, 0x1, RZ, 0xc0, !PT ;  /* 0x0000000106067812 */ /* 0x000fc800078ec0ff */
[----:B------:R-:W-:Y:S01]  /*fa50*/  ISETP.NE.U32.AND P0, PT, R6, 0x1, PT ;  /* 0x000000010600780c */ /* 0x000fe20003f05070 */
[----:B------:R-:W-:-:S12]  /*fa60*/  VIADD R6, R8, 0xfffffffe ;  /* 0xfffffffe08067836 */ /* 0x000fd80000000000 */
[----:B------:R-:W-:Y:S05]  /*fa70*/  @P0 BRA `(.L_x_326) ;  /* 0x0000000800080947 */ /* 0x000fea0003800000 */
[----:B------:R-:W2:Y:S04]  /*fa80*/  LDL R9, [R1] ;  /* 0x0000000001097983 */ /* 0x000ea80000100800 */
[----:B------:R-:W3:Y:S01]  /*fa90*/  LDL R8, [R1+0x8] ;  /* 0x0000080001087983 */ /* 0x000ee20000100800 */
[----:B------:R-:W-:Y:S01]  /*faa0*/  BSSY B2, `(.L_x_327) ;  /* 0x000007b000027945 */ /* 0x000fe20003800000 */
[----:B--2---:R-:W-:-:S05]  /*fab0*/  VIADD R13, R9, 0x1 ;  /* 0x00000001090d7836 */ /* 0x004fca0000000000 */
[----:B------:R-:W-:-:S04]  /*fac0*/  ISETP.NE.AND P0, PT, R13, 0x2, PT ;  /* 0x000000020d00780c */ /* 0x000fc80003f05270 */
[----:B------:R-:W-:Y:S02]  /*fad0*/  SEL R15, RZ, 0x1, P0 ;  /* 0x00000001ff0f7807 */ /* 0x000fe40000000000 */
[----:B------:R-:W-:Y:S02]  /*fae0*/  SEL R13, R13, RZ, P0 ;  /* 0x000000ff0d0d7207 */ /* 0x000fe40000000000 */
[----:B---3--:R-:W-:Y:S01]  /*faf0*/  LOP3.LUT R15, R8, R15, RZ, 0x3c, !PT ;  /* 0x0000000f080f7212 */ /* 0x008fe200078e3cff */
[----:B------:R-:W-:Y:S06]  /*fb00*/  @!P6 BRA `(.L_x_328) ;  /* 0x0000000400d0e947 */ /* 0x000fec0003800000 */
[----:B------:R-:W-:Y:S01]  /*fb10*/  ISETP.NE.U32.AND P0, PT, R2, RZ, PT ;  /* 0x000000ff0200720c */ /* 0x000fe20003f05070 */
[----:B------:R-:W-:-:S03]  /*fb20*/  IMAD.MOV.U32 R8, RZ, RZ, R5 ;  /* 0x000000ffff087224 */ /* 0x000fc600078e0005 */
[----:B------:R-:W-:-:S13]  /*fb30*/  ISETP.NE.AND.EX P0, PT, R3, RZ, PT, P0 ;  /* 0x000000ff0300720c */ /* 0x000fda0003f05300 */
[----:B------:R-:W-:Y:S05]  /*fb40*/  @!P0 BRA `(.L_x_329) ;  /* 0x0000000000448947 */ /* 0x000fea0003800000 */
[----:B------:R-:W0:Y:S01]  /*fb50*/  LDC R18, c[0x0][0x41c] ;  /* 0x00010700ff127b82 */ /* 0x000e220000000800 */
[----:B------:R-:W-:Y:S01]  /*fb60*/  ULDC.64 UR4, c[0x0][0x408] ;  /* 0x0001020000047ab9 */ /* 0x000fe20000000a00 */
[----:B0-----:R-:W-:-:S13]  /*fb70*/  ISETP.NE.AND P0, PT, R18, 0x1, PT ;  /* 0x000000011200780c */ /* 0x001fda0003f05270 */
[----:B------:R-:W0:Y:S02]  /*fb80*/  @P0 LDC.64 R8, c[0x0][0x420] ;  /* 0x00010800ff080b82 */ /* 0x000e240000000a00 */
[----:B0-----:R-:W-:-:S04]  /*fb90*/  @P0 IMAD.HI.U32 R10, R6, R8, RZ ;  /* 0x00000008060a0227 */ /* 0x001fc800078e00ff */
[----:B------:R-:W-:Y:S01]  /*fba0*/  IMAD.MOV.U32 R8, RZ, RZ, R6 ;  /* 0x000000ffff087224 */ /* 0x000fe200078e0006 */
[----:B------:R-:W-:Y:S01]  /*fbb0*/  @P0 SHF.R.U32.HI R8, RZ, R9, R10 ;  /* 0x00000009ff080219 */ /* 0x000fe2000001160a */
[----:B------:R-:W-:-:S03]  /*fbc0*/  IMAD R10, R12, UR4, RZ ;  /* 0x000000040c0a7c24 */ /* 0x000fc6000f8e02ff */
[----:B------:R-:W-:Y:S01]  /*fbd0*/  SHF.R.S32.HI R9, RZ, 0x1f, R8 ;  /* 0x0000001fff097819 */ /* 0x000fe20000011408 */
[C---:B------:R-:W-:Y:S02]  /*fbe0*/  IMAD R17, R0.reuse, UR5, R10 ;  /* 0x0000000500117c24 */ /* 0x040fe4000f8e020a */
[----:B------:R-:W-:-:S04]  /*fbf0*/  IMAD.WIDE.U32 R10, R0, UR4, R8 ;  /* 0x00000004000a7c25 */ /* 0x000fc8000f8e0008 */
[----:B------:R-:W-:Y:S01]  /*fc00*/  IMAD.IADD R17, R17, 0x1, R11 ;  /* 0x0000000111117824 */ /* 0x000fe200078e020b */
[----:B------:R-:W-:Y:S01]  /*fc10*/  LEA R2, P0, R10, R2, 0x2 ;  /* 0x000000020a027211 */ /* 0x000fe200078010ff */
[----:B------:R-:W-:-:S03]  /*fc20*/  IMAD.MOV R8, RZ, RZ, -R8 ;  /* 0x000000ffff087224 */ /* 0x000fc600078e0a08 */
[----:B------:R-:W-:Y:S01]  /*fc30*/  LEA.HI.X R3, R10, R3, R17, 0x2, P0 ;  /* 0x000000030a037211 */ /* 0x000fe200000f1411 */
[----:B------:R-:W-:-:S04]  /*fc40*/  IMAD R6, R18, R8, R6 ;  /* 0x0000000812067224 */ /* 0x000fc800078e0206 */
[----:B------:R0:W5:Y:S04]  /*fc50*/  LDG.E R8, desc[UR60][R2.64] ;  /* 0x0000003c02087981 */ /* 0x000168000c1e1900 */
.L_x_329:
[----:B0-----:R-:W0:Y:S01]  /*fc60*/  S2R R3, SR_CgaCtaId ;  /* 0x0000000000037919 */ /* 0x001e220000008800 */
[----:B------:R-:W-:-:S04]  /*fc70*/  MOV R2, 0x400 ;  /* 0x0000040000027802 */ /* 0x000fc80000000f00 */
[----:B0-----:R-:W-:Y:S02]  /*fc80*/  LEA R2, R3, R2, 0x18 ;  /* 0x0000000203027211 */ /* 0x001fe400078ec0ff */
[----:B------:R-:W-:-:S03]  /*fc90*/  SHF.L.U32 R3, R15, 0x1f, RZ ;  /* 0x0000001f0f037819 */ /* 0x000fc600000006ff */
[----:B------:R-:W-:-:S04]  /*fca0*/  IMAD R2, R13, 0x8, R2 ;  /* 0x000000080d027824 */ /* 0x000fc800078e0202 */
[----:B------:R-:W0:Y:S02]  /*fcb0*/  SYNCS.PHASECHK.TRANS64.TRYWAIT P0, [R2+URZ+0x34840], R3 ;  /* 0x03484003020075a7 */ /* 0x000e24000800017f */
[----:B0-----:R-:W-:Y:S05]  /*fcc0*/  @!P0 BRA `(.L_x_330) ;  /* 0x0000002800f48947 */ /* 0x001fea0003800000 */
.L_x_391:
        /* <DEDUP_REMOVED lines=11> */
.L_x_331:
[----:B------:R-:W2:Y:S01]  /*fd80*/  LDL R17, [R1+0x4] ;  /* 0x0000040001117983 */ /* 0x000ea20000100800 */
[----:B0-----:R-:W-:-:S03]  /*fd90*/  MOV R3, 0x400 ;  /* 0x0000040000037802 */ /* 0x001fc60000000f00 */
[----:B------:R-:W3:Y:S04]  /*fda0*/  LDL.LU R10, [R1+0x8] ;  /* 0x00000800010a7983 */ /* 0x000ee80000300800 */
[----:B------:R-:W4:Y:S01]  /*fdb0*/  LDL R9, [R1] ;  /* 0x0000000001097983 */ /* 0x000f220000100800 */
[----:B------:R-:W0:Y:S01]  /*fdc0*/  S2R R11, SR_CgaCtaId ;  /* 0x00000000000b7919 */ /* 0x000e220000008800 */
[----:B------:R-:W-:Y:S02]  /*fdd0*/  R2UR UR14, R2 ;  /* 0x00000000020e72ca */ /* 0x000fe400000e0000 */
[----:B------:R-:W-:Y:S01]  /*fde0*/  R2UR UR11, R6 ;  /* 0x00000000060b72ca */ /* 0x000fe200000e0000 */
[----:B------:R-:W-:Y:S01]  /*fdf0*/  UIADD3 UR4, UP0, UR36, 0x370, URZ ;  /* 0x0000037024047890 */ /* 0x000fe2000ff1e03f */
[----:B------:R-:W-:-:S02]  /*fe00*/  R2UR UR12, R4 ;  /* 0x00000000040c72ca */ /* 0x000fc400000e0000 */
[----:B-----5:R-:W-:Y:S01]  /*fe10*/  R2UR UR13, R8 ;  /* 0x00000000080d72ca */ /* 0x020fe200000e0000 */
[----:B------:R-:W-:Y:S01]  /*fe20*/  UIADD3.X UR5, URZ, UR37, URZ, UP0, !UPT ;  /* 0x000000253f057290 */ /* 0x000fe200087fe43f */
[----:B0-----:R-:W-:-:S05]  /*fe30*/  LEA R3, R11, R3, 0x18 ;  /* 0x000000030b037211 */ /* 0x001fca00078ec0ff */
[----:B------:R-:W-:-:S05]  /*fe40*/  IMAD R2, R13, 0xb000, R3 ;  /* 0x0000b0000d027824 */ /* 0x000fca00078e0203 */
[----:B------:R-:W-:Y:S01]  /*fe50*/  R2UR UR8, R2 ;  /* 0x00000000020872ca */ /* 0x000fe200000e0000 */
[----:B------:R-:W-:Y:S01]  /*fe60*/  VIADD R3, R3, 0x34800 ;  /* 0x0003480003037836 */ /* 0x000fe20000000000 */
[----:B------:R-:W-:Y:S01]  /*fe70*/  UMOV UR10, URZ ;  /* 0x0000003f000a7c82 */ /* 0x000fe20008000000 */
[----:B------:R-:W-:Y:S01]  /*fe80*/  UMOV UR6, 0x0 ;  /* 0x0000000000067882 */ /* 0x000fe20000000000 */
[----:B------:R-:W-:Y:S01]  /*fe90*/  UMOV UR7, 0x14f00000 ;  /* 0x14f0000000077882 */ /* 0x000fe20000000000 */
[----:B------:R-:W-:-:S08]  /*fea0*/  UMOV UR16, 0x40 ;  /* 0x0000004000107882 */ /* 0x000fd00000000000 */
[----:B------:R-:W-:Y:S01]  /*feb0*/  UIADD3 UR15, UR8, 0x23c00, URZ ;  /* 0x00023c00080f7890 */ /* 0x000fe2000fffe03f */
[----:B--2---:R-:W-:-:S13]  /*fec0*/  R2UR UR9, R17 ;  /* 0x00000000110972ca */ /* 0x004fda00000e0000 */
[----:B------:R-:W-:Y:S02]  /*fed0*/  UIMAD UR11, UR11, 0xb0, UR9 ;  /* 0x000000b00b0b78a4 */ /* 0x000fe4000f8e0209 */
[----:B------:R-:W-:Y:S02]  /*fee0*/  UIADD3 UR9, UR14, 0x34830, URZ ;  /* 0x000348300e097890 */ /* 0x000fe4000fffe03f */
[----:B------:R-:W-:Y:S01]  /*fef0*/  UIADD3 UR14, UR8, 0x1e400, URZ ;  /* 0x0001e400080e7890 */ /* 0x000fe2000fffe03f */
[----:B---3--:R-:W-:Y:S01]  /*ff00*/  SHF.L.U32 R2, R10, 0x1f, RZ ;  /* 0x0000001f0a027819 */ /* 0x008fe200000006ff */
[----:B----4-:R-:W-:-:S05]  /*ff10*/  IMAD R3, R9, 0x8, R3 ;  /* 0x0000000809037824 */ /* 0x010fca00078e0203 */
[----:B------:R-:W-:Y:S02]  /*ff20*/  UMOV UR8, UR14 ;  /* 0x0000000e00087c82 */ /* 0x000fe40008000000 */
[----:B------:R0:W-:Y:S02]  /*ff30*/  UTMALDG.4D [UR8], [UR4], desc[UR6] ;  /* 0x00000608040075b4 */ /* 0x0001e40008019000 */
[----:B0-----:R-:W-:Y:S01]  /*ff40*/  UMOV UR8, UR15 ;  /* 0x0000000f00087c82 */ /* 0x001fe20008000000 */
[----:B------:R-:W-:Y:S02]  /*ff50*/  UMOV UR10, UR16 ;  /* 0x00000010000a7c82 */ /* 0x000fe40008000000 */
[----:B------:R0:W-:Y:S01]  /*ff60*/  UTMALDG.4D [UR8], [UR4], desc[UR6] ;  /* 0x00000608040075b4 */ /* 0x0001e20008019000 */
[----:B------:R-:W1:Y:S02]  /*ff70*/  SYNCS.PHASECHK.TRANS64.TRYWAIT P0, [R3+URZ+0x60], R2 ;  /* 0x00006002030075a7 */ /* 0x000e64000800017f */
[----:B01----:R-:W-:Y:S05]  /*ff80*/  @!P0 BRA `(.L_x_332) ;  /* 0x0000002800588947 */ /* 0x003fea0003800000 */
.L_x_392:
[----:B------:R-:W-:Y:S05]  /*ff90*/  @P1 BRA `(.L_x_333) ;  /* 0x0000000000301947 */ /* 0x000fea0003800000 */
[----:B------:R-:W1:Y:S01]  /*ffa0*/  S2R R9, SR_TID.X ;  /* 0x0000000000097919 */ /* 0x000e620000002100 */
[----:B------:R-:W-:Y:S01]  /*ffb0*/  MOV R10, 0x400 ;  /* 0x00000400000a7802 */ /* 0x000fe20000000f00 */
[----:B------:R-:W2:Y:S01]  /*ffc0*/  S2R R11, SR_CgaCtaId ;  /* 0x00000000000b7919 */ /* 0x000ea20000008800 */
[----:B-1----:R-:W-:Y:S02]  /*ffd0*/  LOP3.LUT R17, R9, 0x1f, RZ, 0xc0, !PT ;  /* 0x0000001f09117812 */ /* 0x002fe400078ec0ff */
[----:B------:R-:W3:Y:S02]  /*ffe0*/  LDL R9, [R1] ;  /* 0x0000000001097983 */ /* 0x000ee40000100800 */
[----:B------:R-:W-:Y:S02]  /*fff0*/  ISETP.NE.AND P0, PT, R17, RZ, PT ;  /* 0x000000ff1100720c */ /* 0x000fe40003f05270 */
[----:B--2---:R-:W-:Y:S01]  /*10000*/  LEA R10, R11, R10, 0x18 ;  /* 0x0000000a0b0a7211 */ /* 0x004fe200078ec0ff */
[----:B0-----:R-:W-:-:S04]  /*10010*/  IMAD.MOV.U32 R3, RZ, RZ, 0xb000 ;  /* 0x0000b000ff037424 */ /* 0x001fc800078e00ff */
[----:B---3--:R-:W-:-:S04]  /*10020*/  IMAD R2, R9, 0x8, R10 ;  /* 0x0000000809027824 */ /* 0x008fc800078e020a */
[----:B------:R1:W-:Y:S02]  /*10030*/  SYNCS.ARRIVE.TRANS64 RZ, [R2+URZ+0x34850], R3 ;  /* 0x0348500302ff79a7 */ /* 0x0003e4000800003f */
[----:B------:R-:W-:Y:S05]  /*10040*/  @!P0 BRA `(.L_x_333) ;  /* 0x0000000000048947 */ /* 0x000fea0003800000 */
[----:B------:R-:W-:Y:S01]  /*10050*/  BPT.TRAP 0x1 ;  /* 0x000000040000795c */ /* 0x000fe20000300000 */
.L_x_333:
[----:B01----:R-:W2:Y:S01]  /*10060*/  LDL.LU R2, [R1+0xc] ;  /* 0x00000c0001027983 */ /* 0x003ea20000300800 */
[----:B------:R-:W-:-:S03]  /*10070*/  MOV R10, 0x400 ;  /* 0x00000400000a7802 */ /* 0x000fc60000000f00 */
[----:B------:R-:W3:Y:S04]  /*10080*/  LDL.LU R9, [R1] ;  /* 0x0000000001097983 */ /* 0x000ee80000300800 */
[----:B------:R-:W4:Y:S01]  /*10090*/  LDL R3, [R1+0x4] ;  /* 0x0000040001037983 */ /* 0x000f220000100800 */
[----:B------:R-:W0:Y:S01]  /*100a0*/  S2R R11, SR_CgaCtaId ;  /* 0x00000000000b7919 */ /* 0x000e220000008800 */
[----:B------:R-:W-:Y:S01]  /*100b0*/  R2UR UR13, R5 ;  /* 0x00000000050d72ca */ /* 0x000fe200000e0000 */
[----:B------:R-:W-:Y:S01]  /*100c0*/  UIADD3 UR4, UP0, UR36, 0x470, URZ ;  /* 0x0000047024047890 */ /* 0x000fe2000ff1e03f */
[----:B------:R-:W-:Y:S02]  /*100d0*/  R2UR UR12, R4 ;  /* 0x00000000040c72ca */ /* 0x000fe400000e0000 */
[----:B0-----:R-:W-:Y:S01]  /*100e0*/  LEA R10, R11, R10, 0x18 ;  /* 0x0000000a0b0a7211 */ /* 0x001fe200078ec0ff */
[----:B------:R-:W-:Y:S01]  /*100f0*/  UMOV UR10, URZ ;  /* 0x0000003f000a7c82 */ /* 0x000fe20008000000 */
[----:B------:R-:W-:Y:S01]  /*10100*/  UMOV UR6, 0x0 ;  /* 0x0000000000067882 */ /* 0x000fe20000000000 */
[----:B------:R-:W-:Y:S01]  /*10110*/  UMOV UR7, 0x14f00000 ;  /* 0x14f0000000077882 */ /* 0x000fe20000000000 */
[----:B------:R-:W-:Y:S01]  /*10120*/  UMOV UR15, 0x40 ;  /* 0x00000040000f7882 */ /* 0x000fe20000000000 */
[----:B------:R0:W-:Y:S01]  /*10130*/  STL [R1+0xc], R6 ;  /* 0x00000c0601007387 */ /* 0x0001e20000100800 */
[----:B------:R-:W-:Y:S01]  /*10140*/  IMAD.MOV.U32 R5, RZ, RZ, R8 ;  /* 0x000000ffff057224 */ /* 0x000fe200078e0008 */
[----:B--2---:R-:W-:Y:S01]  /*10150*/  R2UR UR11, R2 ;  /* 0x00000000020b72ca */ /* 0x004fe200000e0000 */
[----:B---3--:R-:W-:-:S05]  /*10160*/  IMAD R2, R9, 0x8, R10 ;  /* 0x0000000809027824 */ /* 0x008fca00078e020a */
[----:B------:R-:W-:Y:S01]  /*10170*/  R2UR UR9, R2 ;  /* 0x00000000020972ca */ /* 0x000fe200000e0000 */
[----:B------:R-:W-:Y:S01]  /*10180*/  IMAD R2, R9, 0xb000, R10 ;  /* 0x0000b00009027824 */ /* 0x000fe200078e020a */
[----:B----4-:R-:W-:-:S04]  /*10190*/  R2UR UR5, R3 ;  /* 0x00000000030572ca */ /* 0x010fc800000e0000 */
[----:B------:R-:W-:-:S07]  /*101a0*/  R2UR UR14, R2 ;  /* 0x00000000020e72ca */ /* 0x000fce00000e0000 */
[----:B------:R-:W-:Y:S02]  /*101b0*/  UIADD3 UR9, UR9, 0x34850, URZ ;  /* 0x0003485009097890 */ /* 0x000fe4000fffe03f */
[----:B------:R-:W-:Y:S02]  /*101c0*/  UIMAD UR11, UR11, 0xb0, UR5 ;  /* 0x000000b00b0b78a4 */ /* 0x000fe4000f8e0205 */
[----:B------:R-:W-:Y:S02]  /*101d0*/  UIADD3.X UR5, URZ, UR37, URZ, UP0, !UPT ;  /* 0x000000253f057290 */ /* 0x000fe400087fe43f */
[----:B------:R-:W-:Y:S02]  /*101e0*/  UIADD3 UR8, UR14, 0x400, URZ ;  /* 0x000004000e087890 */ /* 0x000fe4000fffe03f */
[----:B------:R-:W-:-:S07]  /*101f0*/  UIADD3 UR14, UR14, 0x5c00, URZ ;  /* 0x00005c000e0e7890 */ /* 0x000fce000fffe03f */
[----:B------:R1:W-:Y:S02]  /*10200*/  UTMALDG.4D [UR8], [UR4], desc[UR6] ;  /* 0x00000608040075b4 */ /* 0x0003e40008019000 */
[----:B-1----:R-:W-:Y:S01]  /*10210*/  UMOV UR8, UR14 ;  /* 0x0000000e00087c82 */ /* 0x002fe20008000000 */
[----:B------:R-:W-:Y:S02]  /*10220*/  UMOV UR10, UR15 ;  /* 0x0000000f000a7c82 */ /* 0x000fe40008000000 */
[----:B------:R0:W-:Y:S02]  /*10230*/  UTMALDG.4D [UR8], [UR4], desc[UR6] ;  /* 0x00000608040075b4 */ /* 0x0001e40008019000 */
[----:B0-----:R-:W-:Y:S01]  /*10240*/  NOP ;  /* 0x0000000000007918 */ /* 0x001fe20000000000 */
.L_x_328:
[----:B------:R-:W-:Y:S05]  /*10250*/  BSYNC B2 ;  /* 0x0000000000027941 */ /* 0x000fea0003800000 */
.L_x_327:
[----:B------:R-:W2:Y:S04]  /*10260*/  LDL.LU R2, [R1+0x18] ;  /* 0x0000180001027983 */ /* 0x000ea80000300800 */
[----:B------:R0:W-:Y:S04]  /*10270*/  STL [R1], R13 ;  /* 0x0000000d01007387 */ /* 0x0001e80000100800 */
[----:B------:R0:W-:Y:S02]  /*10280*/  STL [R1+0x8], R15 ;  /* 0x0000080f01007387 */ /* 0x0001e40000100800 */
[----:B0-2---:R-:W-:-:S07]  /*10290*/  VIADD R6, R2, 0xfffffffd ;  /* 0xfffffffd02067836 */ /* 0x005fce0000000000 */
.L_x_326:
[----:B------:R-:W-:Y:S05]  /*102a0*/  BSYNC B1 ;  /* 0x0000000000017941 */ /* 0x000fea0003800000 */
.L_x_325:
[----:B------:R-:W-:-:S05]  /*102b0*/  IMAD.MOV R14, RZ, RZ, -R14 ;  /* 0x000000ffff0e7224 */ /* 0x000fca00078e0a0e */
[----:B------:R-:W-:-:S13]  /*102c0*/  ISETP.NE.AND P0, PT, R7, R14, PT ;  /* 0x0000000e0700720c */ /* 0x000fda0003f05270 */
[----:B------:R-:W-:Y:S05]  /*102d0*/  @!P0 BRA `(.L_x_324) ;  /* 0x0000000c00d88947 */ /* 0x000fea0003800000 */
[----:B------:R-:W-:-:S07]  /*102e0*/  IMAD.MOV.U32 R10, RZ, RZ, R5 ;  /* 0x000000ffff0a7224 */ /* 0x000fce00078e0005 */
.L_x_348:
[----:B------:R-:W2:Y:S04]  /*102f0*/  LDL R3, [R1] ;  /* 0x0000000001037983 */ /* 0x000ea80000100800 */
[----:B------:R-:W3:Y:S01]  /*10300*/  LDL R2, [R1+0x8] ;  /* 0x0000080001027983 */ /* 0x000ee20000100800 */
[----:B------:R-:W-:Y:S05]  /*10310*/  YIELD ;  /* 0x0000000000007946 */ /* 0x000fea0003800000 */
[----:B------:R-:W-:Y:S01]  /*10320*/  BSSY B1, `(.L_x_334) ;  /* 0x0000076000017945 */ /* 0x000fe20003800000 */
[----:B--2---:R-:W-:-:S05]  /*10330*/  VIADD R7, R3, 0x1 ;  /* 0x0000000103077836 */ /* 0x004fca0000000000 */
[----:B------:R-:W-:-:S04]  /*10340*/  ISETP.NE.AND P0, PT, R7, 0x2, PT ;  /* 0x000000020700780c */ /* 0x000fc80003f05270 */
[----:B------:R-:W-:Y:S02]  /*10350*/  SEL R8, RZ, 0x1, P0 ;  /* 0x00000001ff087807 */ /* 0x000fe40000000000 */
[----:B------:R-:W-:Y:S02]  /*10360*/  SEL R7, R7, RZ, P0 ;  /* 0x000000ff07077207 */ /* 0x000fe40000000000 */
[----:B---3--:R-:W-:Y:S01]  /*10370*/  LOP3.LUT R8, R2, R8, RZ, 0x3c, !PT ;  /* 0x0000000802087212 */ /* 0x008fe200078e3cff */
[----:B0-----:R-:W-:Y:S06]  /*10380*/  @!P6 BRA `(.L_x_335) ;  /* 0x0000000400bce947 */ /* 0x001fec0003800000 */
[----:B------:R-:W-:Y:S01]  /*10390*/  ULDC.64 UR4, c[0x0][0x3f8] ;  /* 0x0000fe0000047ab9 */ /* 0x000fe20000000a00 */
[----:B------:R-:W-:Y:S01]  /*103a0*/  IMAD.MOV.U32 R9, RZ, RZ, R6 ;  /* 0x000000ffff097224 */ /* 0x000fe200078e0006 */
[----:B------:R-:W-:-:S04]  /*103b0*/  ISETP.NE.U32.AND P0, PT, RZ, UR4, PT ;  /* 0x00000004ff007c0c */ /* 0x000fc8000bf05070 */
[----:B------:R-:W-:-:S13]  /*103c0*/  ISETP.NE.AND.EX P0, PT, RZ, UR5, PT, P0 ;  /* 0x00000005ff007c0c */ /* 0x000fda000bf05300 */
        /* <DEDUP_REMOVED lines=15> */
[----:B------:R-:W-:-:S04]  /*104c0*/  LEA R10, P0, R2, UR4, 0x2 ;  /* 0x00000004020a7c11 */ /* 0x000fc8000f8010ff */
[----:B------:R-:W-:-:S05]  /*104d0*/  LEA.HI.X R11, R2, UR5, R3, 0x2, P0 ;  /* 0x00000005020b7c11 */ /* 0x000fca00080f1403 */
[----:B------:R0:W5:Y:S04]  /*104e0*/  LDG.E R10, desc[UR60][R10.64] ;  /* 0x0000003c0a0a7981 */ /* 0x000168000c1e1900 */
.L_x_336:
[----:B------:R-:W1:Y:S01]  /*104f0*/  S2R R3, SR_CgaCtaId ;  /* 0x0000000000037919 */ /* 0x000e620000008800 */
[----:B------:R-:W-:-:S04]  /*10500*/  MOV R2, 0x400 ;  /* 0x0000040000027802 */ /* 0x000fc80000000f00 */
[----:B-1----:R-:W-:Y:S02]  /*10510*/  LEA R2, R3, R2, 0x18 ;  /* 0x0000000203027211 */ /* 0x002fe400078ec0ff */
[----:B------:R-:W-:-:S03]  /*10520*/  SHF.L.U32 R3, R8, 0x1f, RZ ;  /* 0x0000001f08037819 */ /* 0x000fc600000006ff */
[----:B------:R-:W-:-:S04]  /*10530*/  IMAD R2, R7, 0x8, R2 ;  /* 0x0000000807027824 */ /* 0x000fc800078e0202 */
[----:B------:R-:W1:Y:S02]  /*10540*/  SYNCS.PHASECHK.TRANS64.TRYWAIT P0, [R2+URZ+0x34840], R3 ;  /* 0x03484003020075a7 */ /* 0x000e64000800017f */
[----:B-1----:R-:W-:Y:S05]  /*10550*/  @!P0 BRA `(.L_x_337) ;  /* 0x0000002000f88947 */ /* 0x002fea0003800000 */
.L_x_393:
[----:B0-----:R-:W0:Y:S02]  /*10560*/  S2R R11, SR_TID.X ;  /* 0x00000000000b7919 */ /* 0x001e240000002100 */
[----:B0-----:R-:W-:-:S04]  /*10570*/  LOP3.LUT R11, R11, 0x7f, RZ, 0xc0, !PT ;  /* 0x0000007f0b0b7812 */ /* 0x001fc800078ec0ff */
[----:B------:R-:W-:-:S13]  /*10580*/  ISETP.NE.AND P0, PT, R11, RZ, PT ;  /* 0x000000ff0b00720c */ /* 0x000fda0003f05270 */
[----:B------:R-:W-:Y:S05]  /*10590*/  @P0 BRA `(.L_x_338) ;  /* 0x00000000001c0947 */ /* 0x000fea0003800000 */
[----:B------:R-:W0:Y:S01]  /*105a0*/  S2R R11, SR_TID.X ;  /* 0x00000000000b7919 */ /* 0x000e220000002100 */
[----:B-1----:R-:W-:-:S04]  /*105b0*/  IMAD.MOV.U32 R3, RZ, RZ, 0xb000 ;  /* 0x0000b000ff037424 */ /* 0x002fc800078e00ff */
[----:B------:R2:W-:Y:S01]  /*105c0*/  SYNCS.ARRIVE.TRANS64 RZ, [R2+URZ+0x34830], R3 ;  /* 0x0348300302ff79a7 */ /* 0x0005e2000800003f */
[----:B0-----:R-:W-:-:S04]  /*105d0*/  LOP3.LUT R11, R11, 0x1f, RZ, 0xc0, !PT ;  /* 0x0000001f0b0b7812 */ /* 0x001fc800078ec0ff */
[----:B------:R-:W-:-:S13]  /*105e0*/  ISETP.NE.AND P1, PT, R11, RZ, PT ;  /* 0x000000ff0b00720c */ /* 0x000fda0003f25270 */
[----:B--2---:R-:W-:Y:S05]  /*105f0*/  @!P1 BRA `(.L_x_338) ;  /* 0x0000000000049947 */ /* 0x004fea0003800000 */
[----:B------:R-:W-:Y:S01]  /*10600*/  BPT.TRAP 0x1 ;  /* 0x000000040000795c */ /* 0x000fe20000300000 */
.L_x_338:
[----:B------:R-:W2:Y:S01]  /*10610*/  LDL R15, [R1+0x4] ;  /* 0x00000400010f7983 */ /* 0x000ea20000100800 */
[----:B------:R-:W-:-:S03]  /*10620*/  MOV R13, 0x400 ;  /* 0x00000400000d7802 */ /* 0x000fc60000000f00 */
[----:B-1----:R-:W3:Y:S04]  /*10630*/  LDL.LU R3, [R1+0x8] ;  /* 0x0000080001037983 */ /* 0x002ee80000300800 */
        /* <DEDUP_REMOVED lines=30> */
.L_x_394:
        /* <DEDUP_REMOVED lines=8> */
.L_x_340:
[----:B------:R-:W2:Y:S01]  /*108a0*/  LDL.LU R15, [R1+0xc] ;  /* 0x00000c00010f7983 */ /* 0x000ea20000300800 */
[----:B------:R-:W-:-:S03]  /*108b0*/  MOV R13, 0x400 ;  /* 0x00000400000d7802 */ /* 0x000fc60000000f00 */
[----:B0-----:R-:W3:Y:S04]  /*108c0*/  LDL.LU R3, [R1] ;  /* 0x0000000001037983 */ /* 0x001ee80000300800 */
[----:B------:R-:W4:Y:S01]  /*108d0*/  LDL R11, [R1+0x4] ;  /* 0x00000400010b7983 */ /* 0x000f220000100800 */
[----:B------:R-:W0:Y:S01]  /*108e0*/  S2R R14, SR_CgaCtaId ;  /* 0x00000000000e7919 */ /* 0x000e220000008800 */
[----:B------:R-:W-:Y:S01]  /*108f0*/  R2UR UR9, R2 ;  /* 0x00000000020972ca */ /* 0x000fe200000e0000 */
[----:B------:R-:W-:Y:S01]  /*10900*/  UIADD3 UR4, UP0, UR36, 0x470, URZ ;  /* 0x0000047024047890 */ /* 0x000fe2000ff1e03f */
[----:B------:R-:W-:Y:S02]  /*10910*/  R2UR UR13, R5 ;  /* 0x00000000050d72ca */ /* 0x000fe400000e0000 */
[----:B------:R-:W-:-:S02]  /*10920*/  R2UR UR12, R4 ;  /* 0x00000000040c72ca */ /* 0x000fc400000e0000 */
[----:B0-----:R-:W-:-:S07]  /*10930*/  LEA R13, R14, R13, 0x18 ;  /* 0x0000000d0e0d7211 */ /* 0x001fce00078ec0ff */
[----:B------:R-:W-:Y:S01]  /*10940*/  UIADD3 UR9, UR9, 0x50, URZ ;  /* 0x0000005009097890 */ /* 0x000fe2000fffe03f */
[----:B------:R-:W-:Y:S01]  /*10950*/  UMOV UR10, URZ ;  /* 0x0000003f000a7c82 */ /* 0x000fe20008000000 */
[----:B------:R-:W-:Y:S01]  /*10960*/  UMOV UR7, 0x14f00000 ;  /* 0x14f0000000077882 */ /* 0x000fe20000000000 */
[----:B------:R-:W-:Y:S01]  /*10970*/  UMOV UR15, 0x40 ;  /* 0x00000040000f7882 */ /* 0x000fe20000000000 */
[----:B------:R0:W-:Y:S01]  /*10980*/  STL [R1+0xc], R9 ;  /* 0x00000c0901007387 */ /* 0x0001e20000100800 */
[----:B------:R-:W-:Y:S01]  /*10990*/  IMAD.MOV.U32 R5, RZ, RZ, R10 ;  /* 0x000000ffff057224 */ /* 0x000fe200078e000a */
[----:B--2---:R-:W-:Y:S01]  /*109a0*/  R2UR UR11, R15 ;  /* 0x000000000f0b72ca */ /* 0x004fe200000e0000 */
[----:B---3--:R-:W-:Y:S01]  /*109b0*/  IMAD R3, R3, 0xb000, R13 ;  /* 0x0000b00003037824 */ /* 0x008fe200078e020d */
[----:B----4-:R-:W-:-:S04]  /*109c0*/  R2UR UR5, R11 ;  /* 0x000000000b0572ca */ /* 0x010fc800000e0000 */
[----:B------:R-:W-:-:S09]  /*109d0*/  R2UR UR6, R3 ;  /* 0x00000000030672ca */ /* 0x000fd200000e0000 */
[----:B------:R-:W-:-:S04]  /*109e0*/  UIMAD UR11, UR11, 0xb0, UR5 ;  /* 0x000000b00b0b78a4 */ /* 0x000fc8000f8e0205 */
[----:B------:R-:W-:Y:S02]  /*109f0*/  UIADD3 UR8, UR6, 0x400, URZ ;  /* 0x0000040006087890 */ /* 0x000fe4000fffe03f */
[----:B------:R-:W-:Y:S02]  /*10a00*/  UIADD3.X UR5, URZ, UR37, URZ, UP0, !UPT ;  /* 0x000000253f057290 */ /* 0x000fe400087fe43f */
[----:B------:R-:W-:-:S03]  /*10a10*/  UIADD3 UR14, UR6, 0x5c00, URZ ;  /* 0x00005c00060e7890 */ /* 0x000fc6000fffe03f */
[----:B------:R-:W-:-:S04]  /*10a20*/  UMOV UR6, 0x0 ;  /* 0x0000000000067882 */ /* 0x000fc80000000000 */
[----:B------:R1:W-:Y:S02]  /*10a30*/  UTMALDG.4D [UR8], [UR4], desc[UR6] ;  /* 0x00000608040075b4 */ /* 0x0003e40008019000 */
[----:B-1----:R-:W-:Y:S01]  /*10a40*/  UMOV UR8, UR14 ;  /* 0x0000000e00087c82 */ /* 0x002fe20008000000 */
[----:B------:R-:W-:Y:S02]  /*10a50*/  UMOV UR10, UR15 ;  /* 0x0000000f000a7c82 */ /* 0x000fe40008000000 */
[----:B------:R0:W-:Y:S02]  /*10a60*/  UTMALDG.4D [UR8], [UR4], desc[UR6] ;  /* 0x00000608040075b4 */ /* 0x0001e40008019000 */
[----:B0-----:R-:W-:Y:S01]  /*10a70*/  NOP ;  /* 0x0000000000007918 */ /* 0x001fe20000000000 */
.L_x_335:
[----:B------:R-:W-:Y:S05]  /*10a80*/  BSYNC B1 ;  /* 0x0000000000017941 */ /* 0x000fea0003800000 */
.L_x_334:
[----:B------:R-:W-:Y:S01]  /*10a90*/  VIADD R2, R7, 0x1 ;  /* 0x0000000107027836 */ /* 0x000fe20000000000 */
[----:B------:R-:W-:Y:S04]  /*10aa0*/  BSSY B1, `(.L_x_341) ;  /* 0x0000076000017945 */ /* 0x000fe80003800000 */
[----:B------:R-:W-:-:S04]  /*10ab0*/  ISETP.NE.AND P0, PT, R2, 0x2, PT ;  /* 0x000000020200780c */ /* 0x000fc80003f05270 */
[----:B------:R-:W-:Y:S02]  /*10ac0*/  SEL R3, RZ, 0x1, P0 ;  /* 0x00000001ff037807 */ /* 0x000fe40000000000 */
[----:B------:R-:W-:Y:S02]  /*10ad0*/  SEL R14, R2, RZ, P0 ;  /* 0x000000ff020e7207 */ /* 0x000fe40000000000 */
[----:B------:R-:W-:-:S05]  /*10ae0*/  LOP3.LUT R13, R8, R3, RZ, 0x3c, !PT ;  /* 0x00000003080d7212 */ /* 0x000fca00078e3cff */
[----:B------:R0:W-:Y:S04]  /*10af0*/  STL [R1+0x8], R13 ;  /* 0x0000080d01007387 */ /* 0x0001e80000100800 */
[----:B------:R0:W-:Y:S01]  /*10b00*/  STL [R1], R14 ;  /* 0x0000000e01007387 */ /* 0x0001e20000100800 */
[----:B------:R-:W-:Y:S05]  /*10b10*/  @!P6 BRA `(.L_x_342) ;  /* 0x0000000400b8e947 */ /* 0x000fea0003800000 */
[----:B------:R-:W-:Y:S01]  /*10b20*/  ULDC.64 UR4, c[0x0][0x3f8] ;  /* 0x0000fe0000047ab9 */ /* 0x000fe20000000a00 */
[----:B------:R-:W-:Y:S01]  /*10b30*/  VIADD R9, R6, 0xffffffff ;  /* 0xffffffff06097836 */ /* 0x000fe20000000000 */
[----:B------:R-:W-:-:S04]  /*10b40*/  ISETP.NE.U32.AND P0, PT, RZ, UR4, PT ;  /* 0x00000004ff007c0c */ /* 0x000fc8000bf05070 */
[----:B------:R-:W-:-:S13]  /*10b50*/  ISETP.NE.AND.EX P0, PT, RZ, UR5, PT, P0 ;  /* 0x00000005ff007c0c */ /* 0x000fda000bf05300 */
[----:B------:R-:W-:Y:S05]  /*10b60*/  @!P0 BRA `(.L_x_343) ;  /* 0x0000000000448947 */ /* 0x000fea0003800000 */
[----:B------:R-:W1:Y:S01]  /*10b70*/  LDC R11, c[0x0][0x41c] ;  /* 0x00010700ff0b7b82 */ /* 0x000e620000000800 */
        /* <DEDUP_REMOVED lines=16> */
.L_x_343:
[----:B------:R-:W2:Y:S01]  /*10c80*/  S2R R3, SR_CgaCtaId ;  /* 0x0000000000037919 */ /* 0x000ea20000008800 */
[----:B------:R-:W-:-:S04]  /*10c90*/  MOV R2, 0x400 ;  /* 0x0000040000027802 */ /* 0x000fc80000000f00 */
[----:B--2---:R-:W-:Y:S02]  /*10ca0*/  LEA R2, R3, R2, 0x18 ;  /* 0x0000000203027211 */ /* 0x004fe400078ec0ff */
[----:B------:R-:W-:-:S03]  /*10cb0*/  SHF.L.U32 R3, R13, 0x1f, RZ ;  /* 0x0000001f0d037819 */ /* 0x000fc600000006ff */
[----:B------:R-:W-:-:S04]  /*10cc0*/  IMAD R2, R14, 0x8, R2 ;  /* 0x000000080e027824 */ /* 0x000fc800078e0202 */
[----:B------:R-:W2:Y:S02]  /*10cd0*/  SYNCS.PHASECHK.TRANS64.TRYWAIT P0, [R2+URZ+0x34840], R3 ;  /* 0x03484003020075a7 */ /* 0x000ea4000800017f */
[----:B--2---:R-:W-:Y:S05]  /*10ce0*/  @!P0 BRA `(.L_x_344) ;  /* 0x0000001c003c8947 */ /* 0x004fea0003800000 */
.L_x_395:
        /* <DEDUP_REMOVED lines=11> */
.L_x_345:
[----:B0-----:R-:W3:Y:S01]  /*10da0*/  LDL R13, [R1] ;  /* 0x00000000010d7983 */ /* 0x001ee20000100800 */
[----:B------:R-:W-:-:S03]  /*10db0*/  MOV R14, 0x400 ;  /* 0x00000400000e7802 */ /* 0x000fc60000000f00 */
[----:B------:R-:W4:Y:S01]  /*10dc0*/  LDL R11, [R1+0x4] ;  /* 0x00000400010b7983 */ /* 0x000f220000100800 */
[----:B------:R-:W0:Y:S01]  /*10dd0*/  S2R R15, SR_CgaCtaId ;  /* 0x00000000000f7919 */ /* 0x000e220000008800 */
[----:B------:R-:W-:Y:S01]  /*10de0*/  R2UR UR11, R9 ;  /* 0x00000000090b72ca */ /* 0x000fe200000e0000 */
[----:B------:R-:W-:Y:S01]  /*10df0*/  UIADD3 UR4, UP0, UR36, 0x370, URZ ;  /* 0x0000037024047890 */ /* 0x000fe2000ff1e03f */
[----:B------:R-:W-:Y:S02]  /*10e00*/  R2UR UR12, R4 ;  /* 0x00000000040c72ca */ /* 0x000fe400000e0000 */
[----:B0-----:R-:W-:-:S05]  /*10e10*/  LEA R14, R15, R14, 0x18 ;  /* 0x0000000e0f0e7211 */ /* 0x001fca00078ec0ff */
[----:B--2---:R-:W-:Y:S01]  /*10e20*/  VIADD R2, R14, 0x34800 ;  /* 0x000348000e027836 */ /* 0x004fe20000000000 */
[----:B-----5:R-:W-:Y:S01]  /*10e30*/  R2UR UR13, R10 ;  /* 0x000000000a0d72ca */ /* 0x020fe200000e0000 */
[----:B------:R-:W-:Y:S01]  /*10e40*/  UMOV UR10, URZ ;  /* 0x0000003f000a7c82 */ /* 0x000fe20008000000 */
[----:B------:R-:W-:Y:S01]  /*10e50*/  UMOV UR6, 0x0 ;  /* 0x0000000000067882 */ /* 0x000fe20000000000 */
[----:B------:R-:W-:Y:S01]  /*10e60*/  UMOV UR7, 0x14f00000 ;  /* 0x14f0000000077882 */ /* 0x000fe20000000000 */
[----:B------:R-:W-:Y:S01]  /*10e70*/  UMOV UR16, 0x40 ;  /* 0x0000004000107882 */ /* 0x000fe20000000000 */
[----:B------:R-:W-:Y:S01]  /*10e80*/  SHF.L.U32 R8, R8, 0x1f, RZ ;  /* 0x0000001f08087819 */ /* 0x000fe200000006ff */
        /* <DEDUP_REMOVED lines=9> */
[----:B------:R-:W-:Y:S01]  /*10f20*/  UIADD3 UR15, UR8, 0x23c00, URZ ;  /* 0x00023c00080f7890 */ /* 0x000fe2000fffe03f */
[----:B------:R-:W-:-:S04]  /*10f30*/  IMAD R2, R7, 0x8, R2 ;  /* 0x0000000807027824 */ /* 0x000fc800078e0202 */
[----:B------:R-:W-:Y:S02]  /*10f40*/  UMOV UR8, UR14 ;  /* 0x0000000e00087c82 */ /* 0x000fe40008000000 */
[----:B------:R0:W-:Y:S02]  /*10f50*/  UTMALDG.4D [UR8], [UR4], desc[UR6] ;  /* 0x00000608040075b4 */ /* 0x0001e40008019000 */
[----:B0-----:R-:W-:Y:S01]  /*10f60*/  UMOV UR8, UR15 ;  /* 0x0000000f00087c82 */ /* 0x001fe20008000000 */
[----:B------:R-:W-:Y:S02]  /*10f70*/  UMOV UR10, UR16 ;  /* 0x00000010000a7c82 */ /* 0x000fe40008000000 */
[----:B------:R0:W-:Y:S01]  /*10f80*/  UTMALDG.4D [UR8], [UR4], desc[UR6] ;  /* 0x00000608040075b4 */ /* 0x0001e20008019000 */
[----:B------:R-:W1:Y:S02]  /*10f90*/  SYNCS.PHASECHK.TRANS64.TRYWAIT P1, [R2+URZ+0x60], R8 ;  /* 0x00006008020075a7 */ /* 0x000e64000802017f */
[----:B01----:R-:W-:Y:S05]  /*10fa0*/  @!P1 BRA `(.L_x_346) ;  /* 0x0000001800a09947 */ /* 0x003fea0003800000 */
.L_x_396:
[----:B------:R-:W-:Y:S05]  /*10fb0*/  @P0 BRA `(.L_x_347) ;  /* 0x00000000001c0947 */ /* 0x000fea0003800000 */
[----:B------:R-:W1:Y:S02]  /*10fc0*/  S2R R3, SR_TID.X ;  /* 0x0000000000037919 */ /* 0x000e640000002100 */
[----:B-1----:R-:W-:-:S04]  /*10fd0*/  LOP3.LUT R3, R3, 0x1f, RZ, 0xc0, !PT ;  /* 0x0000001f03037812 */ /* 0x002fc800078ec0ff */
[----:B------:R-:W-:Y:S01]  /*10fe0*/  ISETP.NE.AND P1, PT, R3, RZ, PT ;  /* 0x000000ff0300720c */ /* 0x000fe20003f25270 */
[----:B------:R-:W-:-:S04]  /*10ff0*/  IMAD.MOV.U32 R3, RZ, RZ, 0xb000 ;  /* 0x0000b000ff037424 */ /* 0x000fc800078e00ff */
[----:B------:R1:W-:Y:S08]  /*11000*/  SYNCS.ARRIVE.TRANS64 RZ, [R2+URZ+0x50], R3 ;  /* 0x0000500302ff79a7 */ /* 0x0003f0000800003f */
[----:B------:R-:W-:Y:S05]  /*11010*/  @!P1 BRA `(.L_x_347) ;  /* 0x0000000000049947 */ /* 0x000fea0003800000 */
[----:B------:R-:W-:Y:S01]  /*11020*/  BPT.TRAP 0x1 ;  /* 0x000000040000795c */ /* 0x000fe20000300000 */
.L_x_347:
[----:B------:R-:W2:Y:S01]  /*11030*/  LDL.LU R13, [R1+0xc] ;  /* 0x00000c00010d7983 */ /* 0x000ea20000300800 */
[----:B0-----:R-:W-:-:S03]  /*11040*/  MOV R8, 0x400 ;  /* 0x0000040000087802 */ /* 0x001fc60000000f00 */
[----:B-1----:R-:W3:Y:S01]  /*11050*/  LDL R3, [R1+0x4] ;  /* 0x0000040001037983 */ /* 0x002ee20000100800 */
[----:B------:R-:W0:Y:S01]  /*11060*/  S2R R11, SR_CgaCtaId ;  /* 0x00000000000b7919 */ /* 0x000e220000008800 */
[----:B------:R-:W-:Y:S01]  /*11070*/  R2UR UR9, R2 ;  /* 0x00000000020972ca */ /* 0x000fe200000e0000 */
[----:B------:R-:W-:Y:S01]  /*11080*/  UIADD3 UR4, UP0, UR36, 0x470, URZ ;  /* 0x0000047024047890 */ /* 0x000fe2000ff1e03f */
[----:B------:R-:W-:Y:S02]  /*11090*/  R2UR UR13, R5 ;  /* 0x00000000050d72ca */ /* 0x000fe400000e0000 */
[----:B------:R-:W-:Y:S02]  /*110a0*/  R2UR UR12, R4 ;  /* 0x00000000040c72ca */ /* 0x000fe400000e0000 */
[----:B0-----:R-:W-:-:S05]  /*110b0*/  LEA R8, R11, R8, 0x18 ;  /* 0x000000080b087211 */ /* 0x001fca00078ec0ff */
[----:B------:R-:W-:-:S05]  /*110c0*/  IMAD R7, R7, 0xb000, R8 ;  /* 0x0000b00007077824 */ /* 0x000fca00078e0208 */
[----:B------:R-:W-:Y:S01]  /*110d0*/  R2UR UR14, R7 ;  /* 0x00000000070e72ca */ /* 0x000fe200000e0000 */
[----:B------:R-:W-:Y:S01]  /*110e0*/  UIADD3 UR9, UR9, 0x50, URZ ;  /* 0x0000005009097890 */ /* 0x000fe2000fffe03f */
[----:B------:R-:W-:Y:S01]  /*110f0*/  UMOV UR10, URZ ;  /* 0x0000003f000a7c82 */ /* 0x000fe20008000000 */
[----:B------:R-:W-:Y:S01]  /*11100*/  UMOV UR6, 0x0 ;  /* 0x0000000000067882 */ /* 0x000fe20000000000 */
[----:B------:R-:W-:-:S09]  /*11110*/  UMOV UR7, 0x14f00000 ;  /* 0x14f0000000077882 */ /* 0x000fd20000000000 */
[----:B------:R-:W-:Y:S02]  /*11120*/  UIADD3 UR8, UR14, 0x400, URZ ;  /* 0x000004000e087890 */ /* 0x000fe4000fffe03f */
[----:B------:R-:W-:Y:S01]  /*11130*/  UIADD3 UR14, UR14, 0x5c00, URZ ;  /* 0x00005c000e0e7890 */ /* 0x000fe2000fffe03f */
[----:B------:R-:W-:Y:S01]  /*11140*/  UMOV UR15, 0x40 ;  /* 0x00000040000f7882 */ /* 0x000fe20000000000 */
[----:B------:R1:W-:Y:S01]  /*11150*/  STL [R1+0xc], R9 ;  /* 0x00000c0901007387 */ /* 0x0003e20000100800 */
[----:B------:R-:W-:Y:S01]  /*11160*/  IMAD.MOV.U32 R5, RZ, RZ, R10 ;  /* 0x000000ffff057224 */ /* 0x000fe200078e000a */
[----:B--2---:R-:W-:Y:S02]  /*11170*/  R2UR UR11, R13 ;  /* 0x000000000d0b72ca */ /* 0x004fe400000e0000 */
[----:B---3--:R-:W-:-:S13]  /*11180*/  R2UR UR5, R3 ;  /* 0x00000000030572ca */ /* 0x008fda00000e0000 */
[----:B------:R-:W-:Y:S02]  /*11190*/  UIMAD UR11, UR11, 0xb0, UR5 ;  /* 0x000000b00b0b78a4 */ /* 0x000fe4000f8e0205 */
[----:B------:R-:W-:-:S09]  /*111a0*/  UIADD3.X UR5, URZ, UR37, URZ, UP0, !UPT ;  /* 0x000000253f057290 */ /* 0x000fd200087fe43f */
[----:B------:R0:W-:Y:S02]  /*111b0*/  UTMALDG.4D [UR8], [UR4], desc[UR6] ;  /* 0x00000608040075b4 */ /* 0x0001e40008019000 */
[----:B0-----:R-:W-:Y:S01]  /*111c0*/  UMOV UR8, UR14 ;  /* 0x0000000e00087c82 */ /* 0x001fe20008000000 */
[----:B------:R-:W-:Y:S02]  /*111d0*/  UMOV UR10, UR15 ;  /* 0x0000000f000a7c82 */ /* 0x000fe40008000000 */
[----:B------:R1:W-:Y:S02]  /*111e0*/  UTMALDG.4D [UR8], [UR4], desc[UR6] ;  /* 0x00000608040075b4 */ /* 0x0003e40008019000 */
[----:B-1----:R-:W-:Y:S01]  /*111f0*/  NOP ;  /* 0x0000000000007918 */ /* 0x002fe20000000000 */
.L_x_342:
[----:B------:R-:W-:Y:S05]  /*11200*/  BSYNC B1 ;  /* 0x0000000000017941 */ /* 0x000fea0003800000 */
.L_x_341:
[C---:B------:R-:W-:Y:S01]  /*11210*/  ISETP.GT.AND P0, PT, R6.reuse, 0x1, PT ;  /* 0x000000010600780c */ /* 0x040fe20003f04270 */
[----:B------:R-:W-:-:S12]  /*11220*/  VIADD R6, R6, 0xfffffffe ;  /* 0xfffffffe06067836 */ /* 0x000fd80000000000 */
[----:B------:R-:W-:Y:S05]  /*11230*/  @P0 BRA `(.L_x_348) ;  /* 0xfffffff0002c0947 */ /* 0x000fea000383ffff */
.L_x_324:
[----:B------:R-:W-:Y:S05]  /*11240*/  BSYNC B0 ;  /* 0x0000000000007941 */ /* 0x000fea0003800000 */
.L_x_323:
[----:B------:R-:W1:Y:S01]  /*11250*/  S2R R2, SR_TID.X ;  /* 0x0000000000027919 */ /* 0x000e620000002100 */
[----:B------:R-:W-:Y:S01]  /*11260*/  BSSY B0, `(.L_x_349) ;  /* 0x0000010000007945 */ /* 0x000fe20003800000 */
[----:B-1----:R-:W-:-:S04]  /*11270*/  LOP3.LUT R2, R2, 0x1f, RZ, 0xc0, !PT ;  /* 0x0000001f02027812 */ /* 0x002fc800078ec0ff */
[----:B------:R-:W-:-:S13]  /*11280*/  ISETP.NE.AND P0, PT, R2, RZ, PT ;  /* 0x000000ff0200720c */ /* 0x000fda0003f05270 */
[----:B------:R-:W-:Y:S05]  /*11290*/  @P0 BRA `(.L_x_350) ;  /* 0x0000000000300947 */ /* 0x000fea0003800000 */
[----:B------:R-:W1:Y:S01]  /*112a0*/  S2R R9, SR_LANEID ;  /* 0x0000000000097919 */ /* 0x000e620000000000 */
[----:B------:R-:W-:Y:S01]  /*112b0*/  VOTEU.ANY UR4, UPT, PT ;  /* 0x0000000000047886 */ /* 0x000fe200038e0100 */
[----:B------:R-:W2:Y:S01]  /*112c0*/  LDC.64 R2, c[0x0][0xc38] ;  /* 0x00030e00ff027b82 */ /* 0x000ea20000000a00 */
[----:B------:R-:W1:Y:S08]  /*112d0*/  FLO.U32 R0, UR4 ;  /* 0x0000000400007d00 */ /* 0x000e7000080e0000 */
[----:B------:R-:W2:Y:S01]  /*112e0*/  POPC R7, UR4 ;  /* 0x0000000400077d09 */ /* 0x000ea20008000000 */
[----:B-1----:R-:W-:-:S13]  /*112f0*/  ISETP.EQ.U32.AND P0, PT, R0, R9, PT ;  /* 0x000000090000720c */ /* 0x002fda0003f02070 */
[----:B--2---:R-:W2:Y:S01]  /*11300*/  @P0 ATOMG.E.ADD.STRONG.GPU PT, R3, desc[UR60][R2.64], R7 ;  /* 0x00000007020309a8 */ /* 0x004ea200081ee1fc */
[----:B------:R-:W1:Y:S02]  /*11310*/  S2R R6, SR_LTMASK ;  /* 0x0000000000067919 */ /* 0x000e640000003900 */
[----:B-1----:R-:W-:-:S04]  /*11320*/  LOP3.LUT R6, R6, UR4, RZ, 0xc0, !PT ;  /* 0x0000000406067c12 */ /* 0x002fc8000f8ec0ff */
[----:B------:R-:W1:Y:S01]  /*11330*/  POPC R9, R6 ;  /* 0x0000000600097309 */ /* 0x000e620000000000 */
[----:B--2---:R-:W1:Y:S02]  /*11340*/  SHFL.IDX PT, R0, R3, R0, 0x1f ;  /* 0x00001f0003007589 */ /* 0x004e6400000e0000 */
[----:B-1----:R-:W-:-:S07]  /*11350*/  IADD3 R16, R0, UR38, R9 ;  /* 0x0000002600107c10 */ /* 0x002fce000fffe009 */
.L_x_350:
[----:B------:R-:W-:Y:S05]  /*11360*/  BSYNC B0 ;  /* 0x0000000000007941 */ /* 0x000fea0003800000 */
.L_x_349:
[----:B------:R-:W-:Y:S04]  /*11370*/  BSSY B0, `(.L_x_351) ;  /* 0x0000032000007945 */ /* 0x000fe80003800000 */
[----:B------:R-:W-:Y:S05]  /*11380*/  @!P6 BRA `(.L_x_352) ;  /* 0x0000000000c0e947 */ /* 0x000fea0003800000 */
[----:B------:R-:W2:Y:S01]  /*11390*/  LDL R2, [R1] ;  /* 0x0000000001027983 */ /* 0x000ea20000100800 */
[----:B------:R-:W-:-:S03]  /*113a0*/  MOV R3, 0x400 ;  /* 0x0000040000037802 */ /* 0x000fc60000000f00 */
[----:B------:R-:W3:Y:S01]  /*113b0*/  LDL R0, [R1+0x8] ;  /* 0x0000080001007983 */ /* 0x000ee20000100800 */
[----:B------:R-:W1:Y:S02]  /*113c0*/  S2R R6, SR_CgaCtaId ;  /* 0x0000000000067919 */ /* 0x000e640000008800 */
[----:B-1----:R-:W-:-:S05]  /*113d0*/  LEA R3, R6, R3, 0x18 ;  /* 0x0000000306037211 */ /* 0x002fca00078ec0ff */
[----:B--2---:R-:W-:Y:S01]  /*113e0*/  IMAD R3, R2, 0x8, R3 ;  /* 0x0000000802037824 */ /* 0x004fe200078e0203 */
[----:B---3--:R-:W-:-:S04]  /*113f0*/  SHF.L.U32 R0, R0, 0x1f, RZ ;  /* 0x0000001f00007819 */ /* 0x008fc800000006ff */
[----:B------:R-:W1:Y:S02]  /*11400*/  SYNCS.PHASECHK.TRANS64.TRYWAIT P0, [R3+URZ+0x34860], R0 ;  /* 0x03486000030075a7 */ /* 0x000e64000800017f */
[----:B-1----:R-:W-:Y:S05]  /*11410*/  @!P0 BRA `(.L_x_353) ;  /* 0x0000001400988947 */ /* 0x002fea0003800000 */
.L_x_397:
        /* <DEDUP_REMOVED lines=11> */
.L_x_354:
[----:B-1----:R-:W2:Y:S01]  /*114d0*/  LDL R0, [R1] ;  /* 0x0000000001007983 */ /* 0x002ea20000100800 */
[----:B------:R-:W-:-:S03]  /*114e0*/  MOV R7, 0x400 ;  /* 0x0000040000077802 */ /* 0x000fc60000000f00 */
[----:B------:R-:W3:Y:S04]  /*114f0*/  LDL.LU R6, [R1+0x4] ;  /* 0x0000040001067983 */ /* 0x000ee80000300800 */
[----:B------:R-:W4:Y:S01]  /*11500*/  LDL R2, [R1+0xc] ;  /* 0x00000c0001027983 */ /* 0x000f220000100800 */
[----:B------:R-:W1:Y:S01]  /*11510*/  S2R R8, SR_CgaCtaId ;  /* 0x0000000000087919 */ /* 0x000e620000008800 */
[----:B------:R-:W-:Y:S01]  /*11520*/  R2UR UR9, R3 ;  /* 0x00000000030972ca */ /* 0x000fe200000e0000 */
[----:B------:R-:W-:Y:S01]  /*11530*/  UIADD3 UR4, UP0, UR36, 0x470, URZ ;  /* 0x0000047024047890 */ /* 0x000fe2000ff1e03f */
[----:B------:R-:W-:Y:S02]  /*11540*/  R2UR UR12, R4 ;  /* 0x00000000040c72ca */ /* 0x000fe400000e0000 */
[----:B------:R-:W-:-:S02]  /*11550*/  R2UR UR13, R5 ;  /* 0x00000000050d72ca */ /* 0x000fc400000e0000 */
[----:B-1----:R-:W-:-:S07]  /*11560*/  LEA R7, R8, R7, 0x18 ;  /* 0x0000000708077211 */ /* 0x002fce00078ec0ff */
        /* <DEDUP_REMOVED lines=14> */
[----:B-1----:R-:W-:Y:S01]  /*11650*/  UMOV UR8, UR14 ;  /* 0x0000000e00087c82 */ /* 0x002fe20008000000 */
[----:B------:R-:W-:Y:S02]  /*11660*/  UMOV UR10, UR15 ;  /* 0x0000000f000a7c82 */ /* 0x000fe40008000000 */
[----:B------:R1:W-:Y:S02]  /*11670*/  UTMALDG.4D [UR8], [UR4], desc[UR6] ;  /* 0x00000608040075b4 */ /* 0x0003e40008019000 */
[----:B-1----:R-:W-:Y:S01]  /*11680*/  NOP ;  /* 0x0000000000007918 */ /* 0x002fe20000000000 */
.L_x_352:
[----:B------:R-:W-:Y:S05]  /*11690*/  BSYNC B0 ;  /* 0x0000000000007941 */ /* 0x000fea0003800000 */
.L_x_351:
[----:B------:R-:W2:Y:S04]  /*116a0*/  LDL.LU R0, [R1] ;  /* 0x0000000001007983 */ /* 0x000ea80000300800 */
[----:B------:R-:W3:Y:S01]  /*116b0*/  LDL.LU R3, [R1+0x8] ;  /* 0x0000080001037983 */ /* 0x000ee20000300800 */
[----:B--2---:R-:W-:-:S05]  /*116c0*/  VIADD R0, R0, 0x1 ;  /* 0x0000000100007836 */ /* 0x004fca0000000000 */
[----:B------:R-:W-:-:S04]  /*116d0*/  ISETP.NE.AND P0, PT, R0, 0x2, PT ;  /* 0x000000020000780c */ /* 0x000fc80003f05270 */
[----:B------:R-:W-:Y:S02]  /*116e0*/  SEL R2, RZ, 0x1, P0 ;  /* 0x00000001ff027807 */ /* 0x000fe40000000000 */
[----:B------:R-:W-:Y:S02]  /*116f0*/  SEL R0, R0, RZ, P0 ;  /* 0x000000ff00007207 */ /* 0x000fe40000000000 */
[----:B---3--:R-:W-:-:S05]  /*11700*/  LOP3.LUT R3, R3, R2, RZ, 0x3c, !PT ;  /* 0x0000000203037212 */ /* 0x008fca00078e3cff */
[----:B------:R1:W-:Y:S04]  /*11710*/  STL [R1+0x8], R3 ;  /* 0x0000080301007387 */ /* 0x0003e80000100800 */
[----:B------:R1:W-:Y:S02]  /*11720*/  STL [R1], R0 ;  /* 0x0000000001007387 */ /* 0x0003e40000100800 */
.L_x_309:
[----:B------:R-:W-:Y:S05]  /*11730*/  BSYNC B6 ;  /* 0x0000000000067941 */ /* 0x000fea0003800000 */
.L_x_307:
[----:B------:R-:W-:-:S03]  /*11740*/  UMOV UR4, 0xffffffff ;  /* 0xffffffff00047882 */ /* 0x000fc60000000000 */
[----:B------:R-:W-:Y:S05]  /*11750*/  BRA.DIV UR4, `(.L_x_355) ;  /* 0x0000001204dc7947 */ /* 0x000fea000b800000 */
[----:B------:R2:W3:Y:S04]  /*11760*/  SHFL.IDX PT, R4, R16, RZ, 0x1f ;  /* 0x00001fff10047589 */ /* 0x0004e800000e0000 */
[----:B------:R2:W4:Y:S02]  /*11770*/  SHFL.IDX PT, R5, R16, 0x1, 0x1f ;  /* 0x00201f0010057f89 */ /* 0x00052400000e0000 */
.L_x_401:
[----:B01----:R-:W0:Y:S01]  /*11780*/  S2R R0, SR_TID.X ;  /* 0x0000000000007919 */ /* 0x003e220000002100 */
[----:B------:R-:W-:Y:S01]  /*11790*/  ULDC UR4, c[0x0][0xc14] ;  /* 0x0003050000047ab9 */ /* 0x000fe20000000800 */
[----:B------:R-:W-:Y:S01]  /*117a0*/  BSSY B0, `(.L_x_356) ;  /* 0x000000b000007945 */ /* 0x000fe20003800000 */
[----:B------:R-:W-:Y:S01]  /*117b0*/  IMAD.MOV.U32 R3, RZ, RZ, RZ ;  /* 0x000000ffff037224 */ /* 0x000fe200078e00ff */
[----:B0-----:R-:W-:Y:S01]  /*117c0*/  LOP3.LUT R9, R0, 0x1f, RZ, 0xc0, !PT ;  /* 0x0000001f00097812 */ /* 0x001fe200078ec0ff */
[----:B------:R-:W-:-:S03]  /*117d0*/  IMAD.U32 R0, RZ, RZ, UR4 ;  /* 0x00000004ff007e24 */ /* 0x000fc6000f8e00ff */
[C---:B------:R-:W-:Y:S01]  /*117e0*/  ISETP.NE.AND P0, PT, R9.reuse, 0x1f, PT ;  /* 0x0000001f0900780c */ /* 0x040fe20003f05270 */
[----:B------:R-:W-:-:S05]  /*117f0*/  IMAD.IADD R7, R9, 0x1, R19 ;  /* 0x0000000109077824 */ /* 0x000fca00078e0213 */
[----:B------:R-:W-:-:S13]  /*11800*/  ISETP.GE.OR P0, PT, R7, R0, !P0 ;  /* 0x000000000700720c */ /* 0x000fda0004706670 */
[----:B------:R-:W-:Y:S05]  /*11810*/  @P0 BRA `(.L_x_357) ;  /* 0x00000000000c0947 */ /* 0x000fea0003800000 */
[----:B------:R-:W0:Y:S02]  /*11820*/  LDC.64 R2, c[0x0][0xc58] ;  /* 0x00031600ff027b82 */ /* 0x000e240000000a00 */
[----:B0-----:R-:W-:-:S06]  /*11830*/  IMAD.WIDE R2, R7, 0x4, R2 ;  /* 0x0000000407027825 */ /* 0x001fcc00078e0202 */
[----:B------:R0:W5:Y:S02]  /*11840*/  LDG.E R3, desc[UR60][R2.64] ;  /* 0x0000003c02037981 */ /* 0x000164000c1e1900 */
.L_x_357:
[----:B------:R-:W-:Y:S05]  /*11850*/  BSYNC B0 ;  /* 0x0000000000007941 */ /* 0x000fea0003800000 */
.L_x_356:
[----:B------:R-:W-:-:S03]  /*11860*/  UMOV UR4, 0xffffffff ;  /* 0xffffffff00047882 */ /* 0x000fc60000000000 */
[----:B------:R-:W-:Y:S05]  /*11870*/  BRA.DIV UR4, `(.L_x_358) ;  /* 0x0000001204e07947 */ /* 0x000fea000b800000 */
[----:B-----5:R-:W1:Y:S01]  /*11880*/  SHFL.UP PT, R14, R3, 0x1, RZ ;  /* 0x04200000030e7989 */ /* 0x020e6200000e00ff */
[C---:B------:R-:W-:Y:S02]  /*11890*/  ISETP.NE.AND P0, PT, R9.reuse, RZ, PT ;  /* 0x000000ff0900720c */ /* 0x040fe40003f05270 */
[C---:B------:R-:W-:Y:S02]  /*118a0*/  ISETP.GE.U32.AND P1, PT, R9.reuse, 0x2, PT ;  /* 0x000000020900780c */ /* 0x040fe40003f26070 */
[----:B-1----:R-:W-:Y:S02]  /*118b0*/  SEL R14, R14, RZ, P0 ;  /* 0x000000ff0e0e7207 */ /* 0x002fe40000000000 */
[----:B------:R-:W-:-:S03]  /*118c0*/  ISETP.GE.U32.AND P0, PT, R9, 0x4, PT ;  /* 0x000000040900780c */ /* 0x000fc60003f06070 */
[----:B------:R-:W-:-:S05]  /*118d0*/  IMAD.IADD R13, R3, 0x1, R14 ;  /* 0x00000001030d7824 */ /* 0x000fca00078e020e */
[----:B------:R-:W1:Y:S02]  /*118e0*/  SHFL.UP PT, R14, R13, 0x2, RZ ;  /* 0x044000000d0e7989 */ /* 0x000e6400000e00ff */
        /* <DEDUP_REMOVED lines=8> */
[----:B-1----:R-:W-:-:S05]  /*11970*/  SEL R8, R14, RZ, P1 ;  /* 0x000000ff0e087207 */ /* 0x002fca0000800000 */
[----:B------:R-:W-:-:S05]  /*11980*/  IMAD.IADD R8, R7, 0x1, R8 ;  /* 0x0000000107087824 */ /* 0x000fca00078e0208 */
[----:B------:R-:W1:Y:S02]  /*11990*/  SHFL.UP PT, R14, R8, 0x10, RZ ;  /* 0x06000000080e7989 */ /* 0x000e6400000e00ff */
[----:B-1----:R-:W-:-:S05]  /*119a0*/  SEL R9, R14, RZ, P0 ;  /* 0x000000ff0e097207 */ /* 0x002fca0000000000 */
[----:B0-----:R-:W-:-:S05]  /*119b0*/  IMAD.IADD R2, R8, 0x1, R9 ;  /* 0x0000000108027824 */ /* 0x001fca00078e0209 */
[----:B------:R0:W1:Y:S02]  /*119c0*/  SHFL.IDX PT, R14, R2, 0x1f, 0x1f ;  /* 0x03e01f00020e7f89 */ /* 0x00006400000e0000 */
.L_x_409:
[----:B------:R-:W-:Y:S02]  /*119d0*/  ULDC UR4, c[0x0][0xc10] ;  /* 0x0003040000047ab9 */ /* 0x000fe40000000800 */
[----:B--2---:R-:W-:-:S04]  /*119e0*/  IMAD.U32 R16, RZ, RZ, UR4 ;  /* 0x00000004ff107e24 */ /* 0x004fc8000f8e00ff */
[----:B-1----:R-:W-:-:S04]  /*119f0*/  IMAD R6, R14, R16, RZ ;  /* 0x000000100e067224 */ /* 0x002fc800078e02ff */
[----:B----4-:R-:W-:-:S05]  /*11a00*/  IMAD.IADD R5, R5, 0x1, R6 ;  /* 0x0000000105057824 */ /* 0x010fca00078e0206 */
[----:B---3--:R-:W-:-:S13]  /*11a10*/  ISETP.GT.AND P0, PT, R5, R4, PT ;  /* 0x000000040500720c */ /* 0x008fda0003f04270 */
[----:B------:R-:W-:Y:S05]  /*11a20*/  @P0 BRA `(.L_x_359) ;  /* 0x0000000000b40947 */ /* 0x000fea0003800000 */
[----:B------:R-:W1:Y:S02]  /*11a30*/  LDC R0, c[0x0][0xc14] ;  /* 0x00030500ff007b82 */ /* 0x000e640000000800 */
.L_x_364:
[----:B------:R-:W-:-:S05]  /*11a40*/  VIADD R19, R19, 0x1f ;  /* 0x0000001f13137836 */ /* 0x000fca0000000000 */
[----:B-1----:R-:W-:-:S13]  /*11a50*/  ISETP.GE.AND P0, PT, R19, R0, PT ;  /* 0x000000001300720c */ /* 0x002fda0003f06270 */
[----:B------:R-:W-:Y:S05]  /*11a60*/  @P0 BRA `(.L_x_360) ;  /* 0x00000004005c0947 */ /* 0x000fea0003800000 */
[----:B0-----:R-:W0:Y:S01]  /*11a70*/  S2R R2, SR_TID.X ;  /* 0x0000000000027919 */ /* 0x001e220000002100 */
[----:B------:R-:W-:Y:S01]  /*11a80*/  BSSY B0, `(.L_x_361) ;  /* 0x000000a000007945 */ /* 0x000fe20003800000 */
[----:B------:R-:W-:Y:S01]  /*11a90*/  IMAD.MOV.U32 R3, RZ, RZ, RZ ;  /* 0x000000ffff037224 */ /* 0x000fe200078e00ff */
[----:B0-----:R-:W-:-:S04]  /*11aa0*/  LOP3.LUT R8, R2, 0x1f, RZ, 0xc0, !PT ;  /* 0x0000001f02087812 */ /* 0x001fc800078ec0ff */
[C---:B------:R-:W-:Y:S01]  /*11ab0*/  ISETP.NE.AND P1, PT, R8.reuse, 0x1f, PT ;  /* 0x0000001f0800780c */ /* 0x040fe20003f25270 */
[----:B------:R-:W-:-:S05]  /*11ac0*/  IMAD.IADD R7, R8, 0x1, R19 ;  /* 0x0000000108077824 */ /* 0x000fca00078e0213 */
[----:B------:R-:W-:-:S13]  /*11ad0*/  ISETP.GE.OR P0, PT, R7, R0, !P1 ;  /* 0x000000000700720c */ /* 0x000fda0004f06670 */
[----:B------:R-:W-:Y:S05]  /*11ae0*/  @P0 BRA `(.L_x_362) ;  /* 0x00000000000c0947 */ /* 0x000fea0003800000 */
[----:B------:R-:W0:Y:S02]  /*11af0*/  LDC.64 R2, c[0x0][0xc58] ;  /* 0x00031600ff027b82 */ /* 0x000e240000000a00 */
[----:B0-----:R-:W-:-:S06]  /*11b00*/  IMAD.WIDE R2, R7, 0x4, R2 ;  /* 0x0000000407027825 */ /* 0x001fcc00078e0202 */
[----:B------:R0:W5:Y:S02]  /*11b10*/  LDG.E R3, desc[UR60][R2.64] ;  /* 0x0000003c02037981 */ /* 0x000164000c1e1900 */
.L_x_362:
[----:B------:R-:W-:Y:S05]  /*11b20*/  BSYNC B0 ;  /* 0x0000000000007941 */ /* 0x000fea0003800000 */
.L_x_361:
[----:B------:R-:W-:-:S03]  /*11b30*/  UMOV UR4, 0xffffffff ;  /* 0xffffffff00047882 */ /* 0x000fc60000000000 */
[----:B------:R-:W-:Y:S05]  /*11b40*/  BRA.DIV UR4, `(.L_x_363) ;  /* 0x0000001204fc7947 */ /* 0x000fea000b800000 */
[----:B-----5:R-:W1:Y:S01]  /*11b50*/  SHFL.UP PT, R14, R3, 0x1, RZ ;  /* 0x04200000030e7989 */ /* 0x020e6200000e00ff */
[C---:B------:R-:W-:Y:S02]  /*11b60*/  ISETP.NE.AND P0, PT, R8.reuse, RZ, PT ;  /* 0x000000ff0800720c */ /* 0x040fe40003f05270 */
[----:B------:R-:W-:Y:S02]  /*11b70*/  ISETP.GE.U32.AND P1, PT, R8, 0x2, PT ;  /* 0x000000020800780c */ /* 0x000fe40003f26070 */
[----:B-1----:R-:W-:Y:S02]  /*11b80*/  SEL R14, R14, RZ, P0 ;  /* 0x000000ff0e0e7207 */ /* 0x002fe40000000000 */
        /* <DEDUP_REMOVED lines=16> */
[----:B------:R0:W1:Y:S02]  /*11c90*/  SHFL.IDX PT, R14, R2, 0x1f, 0x1f ;  /* 0x03e01f00020e7f89 */ /* 0x00006400000e0000 */
.L_x_417:
[----:B------:R-:W-:Y:S02]  /*11ca0*/  ULDC UR4, c[0x0][0xc10] ;  /* 0x0003040000047ab9 */ /* 0x000fe40000000800 */
[----:B------:R-:W-:-:S04]  /*11cb0*/  IMAD.U32 R16, RZ, RZ, UR4 ;  /* 0x00000004ff107e24 */ /* 0x000fc8000f8e00ff */
[----:B-1----:R-:W-:-:S04]  /*11cc0*/  IMAD R6, R14, R16, RZ ;  /* 0x000000100e067224 */ /* 0x002fc800078e02ff */
[----:B------:R-:W-:-:S05]  /*11cd0*/  IMAD.IADD R5, R6, 0x1, R5 ;  /* 0x0000000106057824 */ /* 0x000fca00078e0205 */
[----:B------:R-:W-:-:S13]  /*11ce0*/  ISETP.GT.AND P0, PT, R5, R4, PT ;  /* 0x000000040500720c */ /* 0x000fda0003f04270 */
[----:B------:R-:W-:Y:S05]  /*11cf0*/  @!P0 BRA `(.L_x_364) ;  /* 0xfffffffc00508947 */ /* 0x000fea000383ffff */
.L_x_359:
[----:B------:R-:W-:Y:S01]  /*11d00*/  IMAD.IADD R6, R5, 0x1, -R6 ;  /* 0x0000000105067824 */ /* 0x000fe200078e0a06 */
[----:B------:R-:W-:-:S03]  /*11d10*/  UMOV UR4, 0xffffffff ;  /* 0xffffffff00047882 */ /* 0x000fc60000000000 */
[----:B------:R-:W-:-:S05]  /*11d20*/  IMAD R5, R2, R16, R6 ;  /* 0x0000001002057224 */ /* 0x000fca00078e0206 */
[----:B------:R-:W-:Y:S01]  /*11d30*/  ISETP.GT.AND P6, PT, R5, R4, PT ;  /* 0x000000040500720c */ /* 0x000fe20003fc4270 */
[----:B------:R-:W-:-:S12]  /*11d40*/  BRA.DIV UR4, `(.L_x_365) ;  /* 0x00000016044c7947 */ /* 0x000fd8000b800000 */
[----:B------:R-:W-:-:S04]  /*11d50*/  VOTE.ANY R7, PT, !P6 ;  /* 0x0000000000077806 */ /* 0x000fc800070e0100 */
[----:B------:R-:W1:Y:S02]  /*11d60*/  POPC R5, R7 ;  /* 0x0000000700057309 */ /* 0x000e640000000000 */
[----:B-1----:R1:W2:Y:S02]  /*11d70*/  SHFL.IDX PT, R17, R3, R5, 0x1f ;  /* 0x00001f0503117589 */ /* 0x0022a400000e0000 */
.L_x_421:
[----:B------:R-:W-:Y:S01]  /*11d80*/  ISETP.NE.AND P0, PT, R7, RZ, PT ;  /* 0x000000ff0700720c */ /* 0x000fe20003f05270 */
[----:B------:R-:W-:-:S12]  /*11d90*/  IMAD.MOV.U32 R14, RZ, RZ, RZ ;  /* 0x000000ffff0e7224 */ /* 0x000fd800078e00ff */
[----:B------:R-:W-:Y:S05]  /*11da0*/  @!P0 BRA `(.L_x_366) ;  /* 0x0000000000108947 */ /* 0x000fea0003800000 */
[----:B------:R-:W-:Y:S01]  /*11db0*/  UMOV UR4, 0xffffffff ;  /* 0xffffffff00047882 */ /* 0x000fe20000000000 */
[----:B------:R-:W-:Y:S02]  /*11dc0*/  VIADD R12, R5, 0xffffffff ;  /* 0xffffffff050c7836 */ /* 0x000fe40000000000 */
[----:B------:R-:W-:Y:S05]  /*11dd0*/  BRA.DIV UR4, `(.L_x_367) ;  /* 0x0000001604707947 */ /* 0x000fea000b800000 */
[----:B------:R3:W4:Y:S02]  /*11de0*/  SHFL.IDX PT, R14, R2, R12, 0x1f ;  /* 0x00001f0c020e7589 */ /* 0x00072400000e0000 */
.L_x_366:
[-C--:B--2---:R-:W-:Y:S01]  /*11df0*/  IABS R7, R17.reuse ;  /* 0x0000001100077213 */ /* 0x084fe20000000000 */
[----:B----4-:R-:W-:Y:S01]  /*11e00*/  IMAD R16, R14, R16, R6 ;  /* 0x000000100e107224 */ /* 0x010fe200078e0206 */
[----:B------:R-:W-:Y:S01]  /*11e10*/  IABS R6, R17 ;  /* 0x0000001100067213 */ /* 0x000fe20000000000 */
[----:B------:R-:W-:Y:S01]  /*11e20*/  IMAD.IADD R19, R5, 0x1, R19 ;  /* 0x0000000105137824 */ /* 0x000fe200078e0213 */
[----:B------:R-:W2:Y:S03]  /*11e30*/  I2F.RP R8, R7 ;  /* 0x0000000700087306 */ /* 0x000ea60000209400 */
[----:B------:R-:W-:-:S05]  /*11e40*/  IMAD.MOV R6, RZ, RZ, -R6 ;  /* 0x000000ffff067224 */ /* 0x000fca00078e0a06 */
[----:B--2---:R-:W2:Y:S02]  /*11e50*/  MUFU.RCP R8, R8 ;  /* 0x0000000800087308 */ /* 0x004ea40000001000 */
[----:B--2---:R-:W-:-:S06]  /*11e60*/  VIADD R9, R8, 0xffffffe ;  /* 0x0ffffffe08097836 */ /* 0x004fcc0000000000 */
[----:B-1----:R-:W0:Y:S02]  /*11e70*/  F2I.FTZ.U32.TRUNC.NTZ R3, R9 ;  /* 0x0000000900037305 */ /* 0x002e24000021f000 */
[----:B0--3--:R-:W-:-:S04]  /*11e80*/  IMAD.MOV R2, RZ, RZ, -R3 ;  /* 0x000000ffff027224 */ /* 0x009fc800078e0a03 */
[----:B------:R-:W-:Y:S02]  /*11e90*/  IMAD R11, R2, R7, RZ ;  /* 0x00000007020b7224 */ /* 0x000fe400078e02ff */
[----:B------:R-:W-:-:S04]  /*11ea0*/  IMAD.MOV.U32 R2, RZ, RZ, RZ ;  /* 0x000000ffff027224 */ /* 0x000fc800078e00ff */
[----:B------:R-:W-:-:S04]  /*11eb0*/  IMAD.HI.U32 R3, R3, R11, R2 ;  /* 0x0000000b03037227 */ /* 0x000fc800078e0002 */
[----:B------:R-:W-:-:S05]  /*11ec0*/  IMAD.IADD R2, R4, 0x1, -R16 ;  /* 0x0000000104027824 */ /* 0x000fca00078e0a10 */
[----:B------:R-:W-:-:S05]  /*11ed0*/  IABS R4, R2 ;  /* 0x0000000200047213 */ /* 0x000fca0000000000 */
        /* <DEDUP_REMOVED lines=16> */
.L_x_360:
[----:B------:R-:W-:Y:S01]  /*11fe0*/  UMOV UR4, URZ ;  /* 0x0000003f00047c82 */ /* 0x000fe20008000000 */
[----:B------:R-:W-:Y:S01]  /*11ff0*/  UMOV UR5, URZ ;  /* 0x0000003f00057c82 */ /* 0x000fe20008000000 */
[----:B------:R-:W-:Y:S01]  /*12000*/  ULDC UR6, c[0x0][0xc14] ;  /* 0x0003050000067ab9 */ /* 0x000fe20000000800 */
[----:B------:R-:W-:Y:S02]  /*12010*/  IMAD.MOV.U32 R16, RZ, RZ, R4 ;  /* 0x000000ffff107224 */ /* 0x000fe400078e0004 */
[----:B------:R-:W-:Y:S02]  /*12020*/  IMAD.U32 R17, RZ, RZ, UR4 ;  /* 0x00000004ff117e24 */ /* 0x000fe4000f8e00ff */
[----:B------:R-:W-:Y:S02]  /*12030*/  IMAD.U32 R18, RZ, RZ, UR5 ;  /* 0x00000005ff127e24 */ /* 0x000fe4000f8e00ff */
[----:B------:R-:W-:-:S07]  /*12040*/  IMAD.U32 R19, RZ, RZ, UR6 ;  /* 0x00000006ff137e24 */ /* 0x000fce000f8e00ff */
.L_x_368:
[----:B0-----:R-:W0:Y:S01]  /*12050*/  S2R R2, SR_TID.X ;  /* 0x0000000000027919 */ /* 0x001e220000002100 */
[----:B------:R-:W-:Y:S05]  /*12060*/  WARPSYNC.ALL ;  /* 0x0000000000007948 */ /* 0x000fea0003800000 */
[----:B------:R-:W-:Y:S01]  /*12070*/  BAR.SYNC.DEFER_BLOCKING 0x4, 0x120 ;  /* 0x0104800000007b1d */ /* 0x000fe20000010000 */
[----:B0-----:R-:W-:-:S04]  /*12080*/  LOP3.LUT R2, R2, 0x1f, RZ, 0xc0, !PT ;  /* 0x0000001f02027812 */ /* 0x001fc800078ec0ff */
[----:B------:R-:W-:-:S13]  /*12090*/  ISETP.NE.AND P0, PT, R2, RZ, PT ;  /* 0x000000ff0200720c */ /* 0x000fda0003f05270 */
[----:B------:R-:W0:Y:S01]  /*120a0*/  @!P0 S2R R3, SR_CgaCtaId ;  /* 0x0000000000038919 */ /* 0x000e220000008800 */
[----:B------:R-:W-:-:S04]  /*120b0*/  @!P0 MOV R2, 0x400 ;  /* 0x0000040000028802 */ /* 0x000fc80000000f00 */
[----:B0-----:R-:W-:-:S05]  /*120c0*/  @!P0 LEA R2, R3, R2, 0x18 ;  /* 0x0000000203028211 */ /* 0x001fca00078ec0ff */
[----:B------:R1:W-:Y:S01]  /*120d0*/  @!P0 STS.128 [R2+0x348d0], R16 ;  /* 0x0348d01002008388 */ /* 0x0003e20000000c00 */
[----:B------:R-:W-:Y:S06]  /*120e0*/  BAR.ARV 0x5, 0x120 ;  /* 0x0144800000007b1d */ /* 0x000fec0000002000 */
[----:B------:R-:W-:-:S13]  /*120f0*/  ISETP.GE.AND P0, PT, R19, R0, PT ;  /* 0x000000001300720c */ /* 0x000fda0003f06270 */
[----:B------:R-:W-:Y:S05]  /*12100*/  @!P0 BRA `(.L_x_369) ;  /* 0xffffffc400288947 */ /* 0x000fea000383ffff */
.L_x_305:
[----:B0-----:R-:W2:Y:S01]  /*12110*/  LDL.LU R0, [R1+0x28] ;  /* 0x0000280001007983 */ /* 0x001ea20000300800 */
[----:B------:R-:W-:Y:S01]  /*12120*/  BSSY B0, `(.L_x_370) ;  /* 0x000000b000007945 */ /* 0x000fe20003800000 */
[----:B------:R-:W0:Y:S01]  /*12130*/  S2R R5, SR_CgaCtaId ;  /* 0x0000000000057919 */ /* 0x000e220000008800 */
[----:B--2---:R-:W-:-:S05]  /*12140*/  VIADD R0, R0, 0x1 ;  /* 0x0000000100007836 */ /* 0x004fca0000000000 */
[----:B-1----:R-:W-:-:S04]  /*12150*/  LEA.HI R2, R0, R0, RZ, 0x1 ;  /* 0x0000000000027211 */ /* 0x002fc800078f08ff */
[----:B------:R-:W-:-:S05]  /*12160*/  LOP3.LUT R3, R2, 0xfffffffe, RZ, 0xc0, !PT ;  /* 0xfffffffe02037812 */ /* 0x000fca00078ec0ff */
[----:B------:R-:W-:Y:S01]  /*12170*/  IMAD.IADD R3, R0, 0x1, -R3 ;  /* 0x0000000100037824 */ /* 0x000fe200078e0a03 */
[----:B------:R-:W-:-:S04]  /*12180*/  MOV R0, 0x400 ;  /* 0x0000040000007802 */ /* 0x000fc80000000f00 */
[----:B0-----:R-:W-:Y:S02]  /*12190*/  LEA R0, R5, R0, 0x18 ;  /* 0x0000000005007211 */ /* 0x001fe400078ec0ff */
[----:B------:R-:W-:-:S04]  /*121a0*/  SHF.L.U32 R3, R3, 0x1f, RZ ;  /* 0x0000001f03037819 */ /* 0x000fc800000006ff */
[----:B------:R-:W0:Y:S02]  /*121b0*/  SYNCS.PHASECHK.TRANS64.TRYWAIT P0, [R0+URZ+0x34820], R3 ;  /* 0x03482003000075a7 */ /* 0x000e24000800017f */
[----:B0-----:R-:W-:Y:S05]  /*121c0*/  @!P0 BRA `(.L_x_371) ;  /* 0x0000001000988947 */ /* 0x001fea0003800000 */
.L_x_424:
[----:B------:R-:W-:Y:S05]  /*121d0*/  BSYNC B0 ;  /* 0x0000000000007941 */ /* 0x000fea0003800000 */
.L_x_370:
[----:B------:R-:W-:-:S03]  /*121e0*/  UMOV UR4, 0xffffffff ;  /* 0xffffffff00047882 */ /* 0x000fc60000000000 */
[----:B------:R-:W-:Y:S05]  /*121f0*/  BRA.DIV UR4, `(.L_x_372) ;  /* 0x0000001204a07947 */ /* 0x000fea000b800000 */
[----:B------:R-:W1:Y:S02]  /*12200*/  S2R R2, SR_TID.X ;  /* 0x0000000000027919 */ /* 0x000e640000002100 */
[----:B-1----:R-:W-:-:S04]  /*12210*/  SHF.R.U32.HI R2, RZ, 0x5, R2 ;  /* 0x00000005ff027819 */ /* 0x002fc80000011602 */
[----:B------:R-:W-:-:S05]  /*12220*/  LOP3.LUT R2, R2, 0x3, RZ, 0xc0, !PT ;  /* 0x0000000302027812 */ /* 0x000fca00078ec0ff */
[----:B------:R1:W2:Y:S02]  /*12230*/  SHFL.IDX PT, R14, R2, RZ, 0x1f ;  /* 0x00001fff020e7589 */ /* 0x0002a400000e0000 */
.L_x_427:
[----:B--2---:R-:W-:Y:S01]  /*12240*/  ISETP.NE.AND P0, PT, R14, RZ, PT ;  /* 0x000000ff0e00720c */ /* 0x004fe20003f05270 */
[----:B------:R-:W-:-:S12]  /*12250*/  BSSY B0, `(.L_x_373) ;  /* 0x0000027000007945 */ /* 0x000fd80003800000 */
[----:B------:R-:W-:Y:S05]  /*12260*/  @P0 BRA `(.L_x_374) ;  /* 0x0000000000940947 */ /* 0x000fea0003800000 */
[----:B------:R-:W-:-:S03]  /*12270*/  UMOV UR4, 0xffffffff ;  /* 0xffffffff00047882 */ /* 0x000fc60000000000 */
[----:B------:R-:W-:Y:S05]  /*12280*/  BRA.DIV UR4, `(.L_x_375) ;  /* 0x0000001204b07947 */ /* 0x000fea000b800000 */
[----:B------:R-:W-:-:S13]  /*12290*/  ELECT P6, URZ, PT ;  /* 0x00000000003f782f */ /* 0x000fda00038c0000 */
.L_x_430:
[----:B------:R-:W-:Y:S05]  /*122a0*/  @!P6 BRA `(.L_x_374) ;  /* 0x000000000084e947 */ /* 0x000fea0003800000 */
[----:B-1----:R-:W2:Y:S02]  /*122b0*/  LDL.LU R2, [R1+0x30] ;  /* 0x0000300001027983 */ /* 0x002ea40000300800 */
[----:B--2---:R-:W-:-:S04]  /*122c0*/  LOP3.LUT R2, R2, 0x2, RZ, 0xfc, !PT ;  /* 0x0000000202027812 */ /* 0x004fc800078efcff */
[----:B------:R-:W-:-:S13]  /*122d0*/  ISETP.NE.AND P2, PT, R2, 0x3, PT ;  /* 0x000000030200780c */ /* 0x000fda0003f45270 */
[----:B------:R-:W-:Y:S05]  /*122e0*/  @!P2 BRA `(.L_x_376) ;  /* 0x000000000004a947 */ /* 0x000fea0003800000 */
[----:B------:R-:W-:Y:S01]  /*122f0*/  BPT.TRAP 0x1 ;  /* 0x000000040000795c */ /* 0x000fe20000300000 */
.L_x_376:
[----:B0-----:R-:W2:Y:S04]  /*12300*/  LDL R3, [R1] ;  /* 0x0000000001037983 */ /* 0x001ea80000100800 */
[----:B------:R-:W3:Y:S01]  /*12310*/  LDL.LU R7, [R1+0x8] ;  /* 0x0000080001077983 */ /* 0x000ee20000300800 */
[----:B------:R-:W-:-:S04]  /*12320*/  VIADD R2, R0, 0x34840 ;  /* 0x0003484000027836 */ /* 0x000fc80000000000 */
[C---:B--2---:R-:W-:Y:S02]  /*12330*/  IMAD R6, R3.reuse, 0x8, R2 ;  /* 0x0000000803067824 */ /* 0x044fe400078e0202 */
[----:B------:R-:W-:Y:S01]  /*12340*/  VIADD R3, R3, 0x1 ;  /* 0x0000000103037836 */ /* 0x000fe20000000000 */
[----:B---3--:R-:W-:-:S04]  /*12350*/  SHF.L.U32 R5, R7, 0x1f, RZ ;  /* 0x0000001f07057819 */ /* 0x008fc800000006ff */
[C---:B------:R-:W-:Y:S01]  /*12360*/  ISETP.NE.AND P1, PT, R3.reuse, 0x2, PT ;  /* 0x000000020300780c */ /* 0x040fe20003f25270 */
[----:B------:R-:W0:Y:S03]  /*12370*/  SYNCS.PHASECHK.TRANS64.TRYWAIT P0, [R6+URZ], R5 ;  /* 0x00000005060075a7 */ /* 0x000e26000800017f */
[----:B------:R-:W-:Y:S02]  /*12380*/  SEL R4, RZ, 0x1, P1 ;  /* 0x00000001ff047807 */ /* 0x000fe40000800000 */
[----:B------:R-:W-:Y:S02]  /*12390*/  SEL R3, R3, RZ, P1 ;  /* 0x000000ff03037207 */ /* 0x000fe40000800000 */
[----:B------:R-:W-:-:S03]  /*123a0*/  LOP3.LUT R4, R7, R4, RZ, 0x3c, !PT ;  /* 0x0000000407047212 */ /* 0x000fc600078e3cff */
[----:B------:R-:W-:Y:S01]  /*123b0*/  IMAD R7, R3, 0x8, R2 ;  /* 0x0000000803077824 */ /* 0x000fe200078e0202 */
[----:B------:R-:W-:Y:S01]  /*123c0*/  SHF.L.U32 R2, R4, 0x1f, RZ ;  /* 0x0000001f04027819 */ /* 0x000fe200000006ff */
[----:B0-----:R-:W-:Y:S06]  /*123d0*/  @!P0 BRA `(.L_x_377) ;  /* 0x00000010007c8947 */ /* 0x001fec0003800000 */
.L_x_431:
[----:B------:R-:W1:Y:S02]  /*123e0*/  SYNCS.PHASECHK.TRANS64.TRYWAIT P0, [R7+URZ], R2 ;  /* 0x00000002070075a7 */ /* 0x000e64000800017f */
[----:B-1----:R-:W-:Y:S05]  /*123f0*/  @!P0 BRA `(.L_x_378) ;  /* 0x0000001000888947 */ /* 0x002fea0003800000 */
.L_x_432:
[----:B------:R-:W-:Y:S05]  /*12400*/  @!P2 BRA `(.L_x_379) ;  /* 0x000000000004a947 */ /* 0x000fea0003800000 */
[----:B------:R-:W-:Y:S01]  /*12410*/  BPT.TRAP 0x1 ;  /* 0x000000040000795c */ /* 0x000fe20000300000 */
.L_x_379:
[----:B------:R-:W2:Y:S01]  /*12420*/  LDL.LU R4, [R1] ;  /* 0x0000000001047983 */ /* 0x000ea20000300800 */
[----:B------:R-:W-:-:S04]  /*12430*/  VIADD R0, R0, 0x34860 ;  /* 0x0003486000007836 */ /* 0x000fc80000000000 */
[----:B--2---:R-:W-:-:S04]  /*12440*/  IMAD R4, R4, 0x8, R0 ;  /* 0x0000000804047824 */ /* 0x004fc800078e0200 */
[----:B------:R-:W2:Y:S02]  /*12450*/  SYNCS.PHASECHK.TRANS64.TRYWAIT P0, [R4+URZ], R5 ;  /* 0x00000005040075a7 */ /* 0x000ea4000800017f */
[----:B--2---:R-:W-:Y:S05]  /*12460*/  @!P0 BRA `(.L_x_380) ;  /* 0x0000001000808947 */ /* 0x004fea0003800000 */
.L_x_433:
[----:B------:R-:W-:-:S07]  /*12470*/  IMAD R3, R3, 0x8, R0 ;  /* 0x0000000803037824 */ /* 0x000fce00078e0200 */
.L_x_381:
[----:B---3--:R3:W4:Y:S02]  /*12480*/  SYNCS.PHASECHK.TRANS64.TRYWAIT P0, [R3+URZ], R2 ;  /* 0x00000002030075a7 */ /* 0x008724000800017f */
[----:B----4-:R-:W-:Y:S05]  /*12490*/  @!P0 NANOSLEEP.SYNCS 0x989680 ;  /* 0x009896800000895d */ /* 0x010fea0003900000 */
[----:B------:R-:W4:Y:S02]  /*124a0*/  @!P0 SYNCS.PHASECHK.TRANS64 P0, [R3+URZ], R2 ;  /* 0x00000002030085a7 */ /* 0x000f24000800007f */
[----:B----4-:R-:W-:Y:S05]  /*124b0*/  @!P0 BRA `(.L_x_381) ;  /* 0xfffffffc00f08947 */ /* 0x010fea000383ffff */
.L_x_374:
[----:B------:R-:W-:Y:S05]  /*124c0*/  BSYNC B0 ;  /* 0x0000000000007941 */ /* 0x000fea0003800000 */
.L_x_373:
[----:B------:R-:W-:Y:S05]  /*124d0*/  EXIT ;  /* 0x000000000000794d */ /* 0x000fea0003800000 */
.L_x_259:
[----:B-1----:R1:W2:Y:S02]  /*124e0*/  SYNCS.PHASECHK.TRANS64.TRYWAIT P1, [R0+URZ+0x34800], R3 ;  /* 0x03480003000075a7 */ /* 0x0022a4000802017f */
[----:B--2---:R-:W-:Y:S05]  /*124f0*/  @!P1 NANOSLEEP.SYNCS 0x989680 ;  /* 0x009896800000995d */ /* 0x004fea0003900000 */
[----:B------:R-:W2:Y:S02]  /*12500*/  @!P1 SYNCS.PHASECHK.TRANS64 P1, [R0+URZ+0x34800], R3 ;  /* 0x03480003000095a7 */ /* 0x000ea4000802007f */
[----:B--2---:R-:W-:Y:S05]  /*12510*/  @!P1 BRA `(.L_x_259) ;  /* 0xfffffffc00f09947 */ /* 0x004fea000383ffff */
[----:B------:R-:W-:Y:S05]  /*12520*/  BRA `(.L_x_382) ;  /* 0xfffffef0000c7947 */ /* 0x000fea000383ffff */
.L_x_263:
[----:B0-----:R0:W2:Y:S02]  /*12530*/  SYNCS.PHASECHK.TRANS64.TRYWAIT P2, [R12+URZ+0x34830], R3 ;  /* 0x034830030c0075a7 */ /* 0x0010a4000804017f */
[----:B--2---:R-:W-:Y:S05]  /*12540*/  @!P2 NANOSLEEP.SYNCS 0x989680 ;  /* 0x009896800000a95d */ /* 0x004fea0003900000 */
[----:B------:R-:W2:Y:S02]  /*12550*/  @!P2 SYNCS.PHASECHK.TRANS64 P2, [R12+URZ+0x34830], R3 ;  /* 0x034830030c00a5a7 */ /* 0x000ea4000804007f */
[----:B--2---:R-:W-:Y:S05]  /*12560*/  @!P2 BRA `(.L_x_263) ;  /* 0xfffffffc00f0a947 */ /* 0x004fea000383ffff */
[----:B------:R-:W-:Y:S05]  /*12570*/  BRA `(.L_x_262) ;  /* 0xfffffef000307947 */ /* 0x000fea000383ffff */
.L_x_268:
[----:B-1----:R1:W2:Y:S02]  /*12580*/  SYNCS.PHASECHK.TRANS64.TRYWAIT P2, [R0+URZ+0x34830], R11 ;  /* 0x0348300b000075a7 */ /* 0x0022a4000804017f */
[----:B--2---:R-:W-:Y:S05]  /*12590*/  @!P2 NANOSLEEP.SYNCS 0x989680 ;  /* 0x009896800000a95d */ /* 0x004fea0003900000 */
[----:B------:R-:W2:Y:S02]  /*125a0*/  @!P2 SYNCS.PHASECHK.TRANS64 P2, [R0+URZ+0x34830], R11 ;  /* 0x0348300b0000a5a7 */ /* 0x000ea4000804007f */
[----:B--2---:R-:W-:Y:S05]  /*125b0*/  @!P2 BRA `(.L_x_268) ;  /* 0xfffffffc00f0a947 */ /* 0x004fea000383ffff */
[----:B------:R-:W-:Y:S05]  /*125c0*/  BRA `(.L_x_265) ;  /* 0xffffff40004c7947 */ /* 0x000fea000383ffff */
.L_x_272:
[----:B-1----:R-:W-:-:S04]  /*125d0*/  IMAD.U32 R11, RZ, RZ, UR6 ;  /* 0x00000006ff0b7e24 */ /* 0x002fc8000f8e00ff */
[----:B------:R1:W2:Y:S03]  /*125e0*/  SYNCS.PHASECHK.TRANS64.TRYWAIT P2, [R11+URZ+0x34850], R0 ;  /* 0x034850000b0075a7 */ /* 0x0002a6000804017f */
[----:B--2---:R-:W-:Y:S05]  /*125f0*/  @!P2 NANOSLEEP.SYNCS 0x989680 ;  /* 0x009896800000a95d */ /* 0x004fea0003900000 */
[----:B------:R-:W2:Y:S02]  /*12600*/  @!P2 SYNCS.PHASECHK.TRANS64 P2, [R11+URZ+0x34850], R0 ;  /* 0x034850000b00a5a7 */ /* 0x000ea4000804007f */
[----:B--2---:R-:W-:Y:S05]  /*12610*/  @!P2 BRA `(.L_x_272) ;  /* 0xfffffffc00eca947 */ /* 0x004fea000383ffff */
[----:B------:R-:W-:Y:S05]  /*12620*/  BRA `(.L_x_269) ;  /* 0xffffff6400fc7947 */ /* 0x000fea000383ffff */
.L_x_277:
[----:B-1----:R1:W2:Y:S02]  /*12630*/  SYNCS.PHASECHK.TRANS64.TRYWAIT P0, [R8+URZ+0x34850], R3 ;  /* 0x03485003080075a7 */ /* 0x0022a4000800017f */
[----:B--2---:R-:W-:Y:S05]  /*12640*/  @!P0 NANOSLEEP.SYNCS 0x989680 ;  /* 0x009896800000895d */ /* 0x004fea0003900000 */
[----:B------:R-:W2:Y:S02]  /*12650*/  @!P0 SYNCS.PHASECHK.TRANS64 P0, [R8+URZ+0x34850], R3 ;  /* 0x03485003080085a7 */ /* 0x000ea4000800007f */
[----:B--2---:R-:W-:Y:S05]  /*12660*/  @!P0 BRA `(.L_x_277) ;  /* 0xfffffffc00f08947 */ /* 0x004fea000383ffff */
[----:B------:R-:W-:Y:S05]  /*12670*/  BRA `(.L_x_276) ;  /* 0xffffff8800e07947 */ /* 0x000fea000383ffff */
.L_x_315:
[----:B------:R-:W0:Y:S01]  /*12680*/  S2R R7, SR_TID.X ;  /* 0x0000000000077919 */ /* 0x000e220000002100 */
[----:B------:R-:W-:Y:S01]  /*12690*/  BSSY B0, `(.L_x_383) ;  /* 0x000000a000007945 */ /* 0x000fe20003800000 */
[----:B------:R-:W-:Y:S02]  /*126a0*/  IMAD.MOV.U32 R12, RZ, RZ, RZ ;  /* 0x000000ffff0c7224 */ /* 0x000fe400078e00ff */
[----:B------:R-:W-:Y:S02]  /*126b0*/  IMAD.MOV.U32 R11, RZ, RZ, 0x1f ;  /* 0x0000001fff0b7424 */ /* 0x000fe400078e00ff */
[----:B------:R-:W-:Y:S01]  /*126c0*/  IMAD.MOV.U32 R15, RZ, RZ, -0x1 ;  /* 0xffffffffff0f7424 */ /* 0x000fe200078e00ff */
[----:B0-----:R-:W-:-:S04]  /*126d0*/  SHF.R.U32.HI R7, RZ, 0x5, R7 ;  /* 0x00000005ff077819 */ /* 0x001fc80000011607 */
[----:B------:R-:W-:-:S05]  /*126e0*/  LOP3.LUT R7, R7, 0x3, RZ, 0xc0, !PT ;  /* 0x0000000307077812 */ /* 0x000fca00078ec0ff */
[----:B------:R-:W-:-:S07]  /*126f0*/  IMAD.MOV.U32 R13, RZ, RZ, R7 ;  /* 0x000000ffff0d7224 */ /* 0x000fce00078e0007 */
[----:B------:R-:W-:Y:S05]  /*12700*/  WARPSYNC.COLLECTIVE R15, `(.L_x_384) ;  /* 0x000000000f087348 */ /* 0x000fea0003c00000 */
[----:B------:R0:W1:Y:S02]  /*12710*/  SHFL.IDX P6, R14, R13, R12, R11 ;  /* 0x0000000c0d0e7389 */ /* 0x00006400000c000b */
[----:B01----:R-:W-:Y:S01]  /*12720*/  ENDCOLLECTIVE ;  /* 0x000000000000791b */ /* 0x003fe20003800000 */
.L_x_384:
[----:B------:R-:W-:Y:S05]  /*12730*/  BSYNC B0 ;  /* 0x0000000000007941 */ /* 0x000fea0003800000 */
.L_x_383:
[----:B------:R-:W-:Y:S05]  /*12740*/  BRA `(.L_x_385) ;  /* 0xffffffc800c07947 */ /* 0x000fea000383ffff */
.L_x_316:
[----:B------:R-:W-:Y:S01]  /*12750*/  BSSY B0, `(.L_x_386) ;  /* 0x0000006000007945 */ /* 0x000fe20003800000 */
[----:B------:R-:W-:-:S07]  /*12760*/  IMAD.MOV.U32 R15, RZ, RZ, -0x1 ;  /* 0xffffffffff0f7424 */ /* 0x000fce00078e00ff */
[----:B------:R-:W-:Y:S05]  /*12770*/  WARPSYNC.COLLECTIVE R15, `(.L_x_387) ;  /* 0x000000000f0c7348 */ /* 0x000fea0003c00000 */
[----:B------:R-:W-:Y:S02]  /*12780*/  ELECT P6, UR62, PT ;  /* 0x00000000003e782f */ /* 0x000fe400038c0000 */
[----:B------:R-:W-:Y:S01]  /*12790*/  MOV R14, UR62 ;  /* 0x0000003e000e7c02 */ /* 0x000fe20008000f00 */
[----:B------:R-:W-:Y:S10]  /*127a0*/  ENDCOLLECTIVE ;  /* 0x000000000000791b */ /* 0x000ff40003800000 */
.L_x_387:
[----:B------:R-:W-:Y:S05]  /*127b0*/  BSYNC B0 ;  /* 0x0000000000007941 */ /* 0x000fea0003800000 */
.L_x_386:
[----:B------:R-:W-:Y:S05]  /*127c0*/  BRA `(.L_x_388) ;  /* 0xffffffc800b87947 */ /* 0x000fea000383ffff */
.L_x_319:
[----:B0-----:R0:W1:Y:S02]  /*127d0*/  SYNCS.PHASECHK.TRANS64.TRYWAIT P0, [R8+URZ+0x34840], R9 ;  /* 0x03484009080075a7 */ /* 0x001064000800017f */
[----:B-1----:R-:W-:Y:S05]  /*127e0*/  @!P0 NANOSLEEP.SYNCS 0x989680 ;  /* 0x009896800000895d */ /* 0x002fea0003900000 */
[----:B------:R-:W1:Y:S02]  /*127f0*/  @!P0 SYNCS.PHASECHK.TRANS64 P0, [R8+URZ+0x34840], R9 ;  /* 0x03484009080085a7 */ /* 0x000e64000800007f */
[----:B-1----:R-:W-:Y:S05]  /*12800*/  @!P0 BRA `(.L_x_319) ;  /* 0xfffffffc00f08947 */ /* 0x002fea000383ffff */
[----:B------:R-:W-:Y:S05]  /*12810*/  BRA `(.L_x_389) ;  /* 0xffffffcc00287947 */ /* 0x000fea000383ffff */
.L_x_322:
[----:B0-----:R-:W0:Y:S01]  /*12820*/  S2R R9, SR_CgaCtaId ;  /* 0x0000000000097919 */ /* 0x001e220000008800 */
[----:B------:R-:W-:-:S04]  /*12830*/  MOV R8, 0x400 ;  /* 0x0000040000087802 */ /* 0x000fc80000000f00 */
[----:B0-----:R-:W-:-:S04]  /*12840*/  LEA R8, R9, R8, 0x18 ;  /* 0x0000000809087211 */ /* 0x001fc800078ec0ff */
[----:B------:R0:W1:Y:S03]  /*12850*/  SYNCS.PHASECHK.TRANS64.TRYWAIT P0, [R8+URZ+0x34820], R6 ;  /* 0x03482006080075a7 */ /* 0x000066000800017f */
[----:B-1----:R-:W-:Y:S05]  /*12860*/  @!P0 NANOSLEEP.SYNCS 0x989680 ;  /* 0x009896800000895d */ /* 0x002fea0003900000 */
[----:B------:R-:W1:Y:S02]  /*12870*/  @!P0 SYNCS.PHASECHK.TRANS64 P0, [R8+URZ+0x34820], R6 ;  /* 0x03482006080085a7 */ /* 0x000e64000800007f */
[----:B-1----:R-:W-:Y:S05]  /*12880*/  @!P0 BRA `(.L_x_322) ;  /* 0xfffffffc00e48947 */ /* 0x002fea000383ffff */
[----:B------:R-:W-:Y:S05]  /*12890*/  BRA `(.L_x_390) ;  /* 0xffffffd0003c7947 */ /* 0x000fea000383ffff */
.L_x_330:
[----:B0-----:R0:W1:Y:S02]  /*128a0*/  SYNCS.PHASECHK.TRANS64.TRYWAIT P0, [R2+URZ+0x34840], R3 ;  /* 0x03484003020075a7 */ /* 0x001064000800017f */
[----:B-1----:R-:W-:Y:S05]  /*128b0*/  @!P0 NANOSLEEP.SYNCS 0x989680 ;  /* 0x009896800000895d */ /* 0x002fea0003900000 */
[----:B------:R-:W1:Y:S02]  /*128c0*/  @!P0 SYNCS.PHASECHK.TRANS64 P0, [R2+URZ+0x34840], R3 ;  /* 0x03484003020085a7 */ /* 0x000e64000800007f */
[----:B-1----:R-:W-:Y:S05]  /*128d0*/  @!P0 BRA `(.L_x_330) ;  /* 0xfffffffc00f08947 */ /* 0x002fea000383ffff */
[----:B------:R-:W-:Y:S05]  /*128e0*/  BRA `(.L_x_391) ;  /* 0xffffffd000f87947 */ /* 0x000fea000383ffff */
.L_x_332:
[----:B0-----:R0:W1:Y:S02]  /*128f0*/  SYNCS.PHASECHK.TRANS64.TRYWAIT P0, [R3+URZ+0x60], R2 ;  /* 0x00006002030075a7 */ /* 0x001064000800017f */
[----:B-1----:R-:W-:Y:S05]  /*12900*/  @!P0 NANOSLEEP.SYNCS 0x989680 ;  /* 0x009896800000895d */ /* 0x002fea0003900000 */
[----:B------:R-:W1:Y:S02]  /*12910*/  @!P0 SYNCS.PHASECHK.TRANS64 P0, [R3+URZ+0x60], R2 ;  /* 0x00006002030085a7 */ /* 0x000e64000800007f */
[----:B-1----:R-:W-:Y:S05]  /*12920*/  @!P0 BRA `(.L_x_332) ;  /* 0xfffffffc00f08947 */ /* 0x002fea000383ffff */
[----:B------:R-:W-:Y:S05]  /*12930*/  BRA `(.L_x_392) ;  /* 0xffffffd400947947 */ /* 0x000fea000383ffff */
.L_x_337:
[----:B-1----:R1:W2:Y:S02]  /*12940*/  SYNCS.PHASECHK.TRANS64.TRYWAIT P0, [R2+URZ+0x34840], R3 ;  /* 0x03484003020075a7 */ /* 0x0022a4000800017f */
[----:B--2---:R-:W-:Y:S05]  /*12950*/  @!P0 NANOSLEEP.SYNCS 0x989680 ;  /* 0x009896800000895d */ /* 0x004fea0003900000 */
[----:B------:R-:W2:Y:S02]  /*12960*/  @!P0 SYNCS.PHASECHK.TRANS64 P0, [R2+URZ+0x34840], R3 ;  /* 0x03484003020085a7 */ /* 0x000ea4000800007f */
[----:B--2---:R-:W-:Y:S05]  /*12970*/  @!P0 BRA `(.L_x_337) ;  /* 0xfffffffc00f08947 */ /* 0x004fea000383ffff */
[----:B------:R-:W-:Y:S05]  /*12980*/  BRA `(.L_x_393) ;  /* 0xffffffd800f47947 */ /* 0x000fea000383ffff */
.L_x_339:
[----:B0-----:R0:W1:Y:S02]  /*12990*/  SYNCS.PHASECHK.TRANS64.TRYWAIT P1, [R2+URZ+0x60], R3 ;  /* 0x00006003020075a7 */ /* 0x001064000802017f */
[----:B-1----:R-:W-:Y:S05]  /*129a0*/  @!P1 NANOSLEEP.SYNCS 0x989680 ;  /* 0x009896800000995d */ /* 0x002fea0003900000 */
[----:B------:R-:W1:Y:S02]  /*129b0*/  @!P1 SYNCS.PHASECHK.TRANS64 P1, [R2+URZ+0x60], R3 ;  /* 0x00006003020095a7 */ /* 0x000e64000802007f */
[----:B-1----:R-:W-:Y:S05]  /*129c0*/  @!P1 BRA `(.L_x_339) ;  /* 0xfffffffc00f09947 */ /* 0x002fea000383ffff */
[----:B------:R-:W-:Y:S05]  /*129d0*/  BRA `(.L_x_394) ;  /* 0xffffffdc00907947 */ /* 0x000fea000383ffff */
.L_x_344:
[----:B--2---:R2:W3:Y:S02]  /*129e0*/  SYNCS.PHASECHK.TRANS64.TRYWAIT P0, [R2+URZ+0x34840], R3 ;  /* 0x03484003020075a7 */ /* 0x0044e4000800017f */
[----:B---3--:R-:W-:Y:S05]  /*129f0*/  @!P0 NANOSLEEP.SYNCS 0x989680 ;  /* 0x009896800000895d */ /* 0x008fea0003900000 */
[----:B------:R-:W3:Y:S02]  /*12a00*/  @!P0 SYNCS.PHASECHK.TRANS64 P0, [R2+URZ+0x34840], R3 ;  /* 0x03484003020085a7 */ /* 0x000ee4000800007f */
[----:B---3--:R-:W-:Y:S05]  /*12a10*/  @!P0 BRA `(.L_x_344) ;  /* 0xfffffffc00f08947 */ /* 0x008fea000383ffff */
[----:B------:R-:W-:Y:S05]  /*12a20*/  BRA `(.L_x_395) ;  /* 0xffffffe000b07947 */ /* 0x000fea000383ffff */
.L_x_346:
[----:B0-----:R0:W1:Y:S02]  /*12a30*/  SYNCS.PHASECHK.TRANS64.TRYWAIT P1, [R2+URZ+0x60], R8 ;  /* 0x00006008020075a7 */ /* 0x001064000802017f */
[----:B-1----:R-:W-:Y:S05]  /*12a40*/  @!P1 NANOSLEEP.SYNCS 0x989680 ;  /* 0x009896800000995d */ /* 0x002fea0003900000 */
[----:B------:R-:W1:Y:S02]  /*12a50*/  @!P1 SYNCS.PHASECHK.TRANS64 P1, [R2+URZ+0x60], R8 ;  /* 0x00006008020095a7 */ /* 0x000e64000802007f */
[----:B-1----:R-:W-:Y:S05]  /*12a60*/  @!P1 BRA `(.L_x_346) ;  /* 0xfffffffc00f09947 */ /* 0x002fea000383ffff */
[----:B------:R-:W-:Y:S05]  /*12a70*/  BRA `(.L_x_396) ;  /* 0xffffffe4004c7947 */ /* 0x000fea000383ffff */
.L_x_353:
[----:B-1----:R1:W2:Y:S02]  /*12a80*/  SYNCS.PHASECHK.TRANS64.TRYWAIT P0, [R3+URZ+0x34860], R0 ;  /* 0x03486000030075a7 */ /* 0x0022a4000800017f */
[----:B--2---:R-:W-:Y:S05]  /*12a90*/  @!P0 NANOSLEEP.SYNCS 0x989680 ;  /* 0x009896800000895d */ /* 0x004fea0003900000 */
[----:B------:R-:W2:Y:S02]  /*12aa0*/  @!P0 SYNCS.PHASECHK.TRANS64 P0, [R3+URZ+0x34860], R0 ;  /* 0x03486000030085a7 */ /* 0x000ea4000800007f */
[----:B--2---:R-:W-:Y:S05]  /*12ab0*/  @!P0 BRA `(.L_x_353) ;  /* 0xfffffffc00f08947 */ /* 0x004fea000383ffff */
[----:B------:R-:W-:Y:S05]  /*12ac0*/  BRA `(.L_x_397) ;  /* 0xffffffe800547947 */ /* 0x000fea000383ffff */
.L_x_355:
[----:B------:R-:W-:Y:S01]  /*12ad0*/  BSSY B0, `(.L_x_398) ;  /* 0x0000008000007945 */ /* 0x000fe20003800000 */
[----:B0-----:R-:W-:Y:S02]  /*12ae0*/  IMAD.MOV.U32 R13, RZ, RZ, R16 ;  /* 0x000000ffff0d7224 */ /* 0x001fe400078e0010 */
[----:B------:R-:W-:Y:S02]  /*12af0*/  IMAD.MOV.U32 R12, RZ, RZ, RZ ;  /* 0x000000ffff0c7224 */ /* 0x000fe400078e00ff */
[----:B------:R-:W-:Y:S02]  /*12b00*/  IMAD.MOV.U32 R11, RZ, RZ, 0x1f ;  /* 0x0000001fff0b7424 */ /* 0x000fe400078e00ff */
[----:B------:R-:W-:-:S07]  /*12b10*/  IMAD.MOV.U32 R15, RZ, RZ, -0x1 ;  /* 0xffffffffff0f7424 */ /* 0x000fce00078e00ff */
[----:B-1----:R-:W-:Y:S05]  /*12b20*/  WARPSYNC.COLLECTIVE R15, `(.L_x_399) ;  /* 0x000000000f087348 */ /* 0x002fea0003c00000 */
[----:B------:R0:W2:Y:S02]  /*12b30*/  SHFL.IDX P6, R14, R13, R12, R11 ;  /* 0x0000000c0d0e7389 */ /* 0x0000a400000c000b */
[----:B012---:R-:W-:Y:S01]  /*12b40*/  ENDCOLLECTIVE ;  /* 0x000000000000791b */ /* 0x007fe20003800000 */
.L_x_399:
[----:B------:R-:W-:Y:S05]  /*12b50*/  BSYNC B0 ;  /* 0x0000000000007941 */ /* 0x000fea0003800000 */
.L_x_398:
[----:B------:R-:W-:Y:S02]  /*12b60*/  IMAD.MOV.U32 R13, RZ, RZ, R16 ;  /* 0x000000ffff0d7224 */ /* 0x000fe400078e0010 */
[----:B------:R-:W-:Y:S02]  /*12b70*/  IMAD.MOV.U32 R12, RZ, RZ, 0x1 ;  /* 0x00000001ff0c7424 */ /* 0x000fe400078e00ff */
[----:B------:R-:W-:Y:S02]  /*12b80*/  IMAD.MOV.U32 R11, RZ, RZ, 0x1f ;  /* 0x0000001fff0b7424 */ /* 0x000fe400078e00ff */
[----:B------:R-:W-:Y:S02]  /*12b90*/  IMAD.MOV.U32 R15, RZ, RZ, -0x1 ;  /* 0xffffffffff0f7424 */ /* 0x000fe400078e00ff */
[----:B------:R-:W-:-:S07]  /*12ba0*/  IMAD.MOV.U32 R4, RZ, RZ, R14 ;  /* 0x000000ffff047224 */ /* 0x000fce00078e000e */
[----:B------:R-:W-:Y:S05]  /*12bb0*/  WARPSYNC.COLLECTIVE R15, `(.L_x_400) ;  /* 0x000000000f087348 */ /* 0x000fea0003c00000 */
[----:B------:R0:W1:Y:S02]  /*12bc0*/  SHFL.IDX P6, R14, R13, R12, R11 ;  /* 0x0000000c0d0e7389 */ /* 0x00006400000c000b */
[----:B01----:R-:W-:Y:S01]  /*12bd0*/  ENDCOLLECTIVE ;  /* 0x000000000000791b */ /* 0x003fe20003800000 */
.L_x_400:
[----:B------:R-:W-:Y:S01]  /*12be0*/  IMAD.MOV.U32 R5, RZ, RZ, R14 ;  /* 0x000000ffff057224 */ /* 0x000fe200078e000e */
[----:B------:R-:W-:Y:S06]  /*12bf0*/  BRA `(.L_x_401) ;  /* 0xffffffe800e07947 */ /* 0x000fec000383ffff */
.L_x_358:
[----:B------:R-:W-:Y:S01]  /*12c00*/  BSSY B0, `(.L_x_402) ;  /* 0x0000008000007945 */ /* 0x000fe20003800000 */
[----:B-----5:R-:W-:Y:S02]  /*12c10*/  IMAD.MOV.U32 R13, RZ, RZ, R3 ;  /* 0x000000ffff0d7224 */ /* 0x020fe400078e0003 */
[----:B------:R-:W-:Y:S02]  /*12c20*/  IMAD.MOV.U32 R12, RZ, RZ, 0x1 ;  /* 0x00000001ff0c7424 */ /* 0x000fe400078e00ff */
[----:B------:R-:W-:Y:S02]  /*12c30*/  IMAD.MOV.U32 R11, RZ, RZ, RZ ;  /* 0x000000ffff0b7224 */ /* 0x000fe400078e00ff */
[----:B------:R-:W-:-:S07]  /*12c40*/  IMAD.MOV.U32 R15, RZ, RZ, -0x1 ;  /* 0xffffffffff0f7424 */ /* 0x000fce00078e00ff */
[----:B0-234-:R-:W-:Y:S05]  /*12c50*/  WARPSYNC.COLLECTIVE R15, `(.L_x_403) ;  /* 0x000000000f087348 */ /* 0x01dfea0003c00000 */
[----:B------:R1:W0:Y:S02]  /*12c60*/  SHFL.UP P6, R14, R13, R12, R11 ;  /* 0x0400000c0d0e7389 */ /* 0x00022400000c000b */
[----:B01234-:R-:W-:Y:S01]  /*12c70*/  ENDCOLLECTIVE ;  /* 0x000000000000791b */ /* 0x01ffe20003800000 */
.L_x_403:
[----:B------:R-:W-:Y:S05]  /*12c80*/  BSYNC B0 ;  /* 0x0000000000007941 */ /* 0x000fea0003800000 */
.L_x_402:
[C---:B------:R-:W-:Y:S01]  /*12c90*/  ISETP.NE.AND P0, PT, R9.reuse, RZ, PT ;  /* 0x000000ff0900720c */ /* 0x040fe20003f05270 */
[----:B------:R-:W-:Y:S02]  /*12ca0*/  IMAD.MOV.U32 R12, RZ, RZ, 0x2 ;  /* 0x00000002ff0c7424 */ /* 0x000fe400078e00ff */
[----:B------:R-:W-:Y:S01]  /*12cb0*/  IMAD.MOV.U32 R11, RZ, RZ, RZ ;  /* 0x000000ffff0b7224 */ /* 0x000fe200078e00ff */
[----:B------:R-:W-:Y:S01]  /*12cc0*/  SEL R14, R14, RZ, P0 ;  /* 0x000000ff0e0e7207 */ /* 0x000fe20000000000 */
[----:B------:R-:W-:Y:S01]  /*12cd0*/  IMAD.MOV.U32 R15, RZ, RZ, -0x1 ;  /* 0xffffffffff0f7424 */ /* 0x000fe200078e00ff */
[----:B------:R-:W-:-:S03]  /*12ce0*/  ISETP.GE.U32.AND P0, PT, R9, 0x2, PT ;  /* 0x000000020900780c */ /* 0x000fc60003f06070 */
[----:B------:R-:W-:-:S10]  /*12cf0*/  IMAD.IADD R13, R3, 0x1, R14 ;  /* 0x00000001030d7824 */ /* 0x000fd400078e020e */
[----:B------:R-:W-:Y:S05]  /*12d00*/  WARPSYNC.COLLECTIVE R15, `(.L_x_404) ;  /* 0x000000000f087348 */ /* 0x000fea0003c00000 */
[----:B------:R0:W1:Y:S02]  /*12d10*/  SHFL.UP P6, R14, R13, R12, R11 ;  /* 0x0400000c0d0e7389 */ /* 0x00006400000c000b */
[----:B01----:R-:W-:Y:S01]  /*12d20*/  ENDCOLLECTIVE ;  /* 0x000000000000791b */ /* 0x003fe20003800000 */
.L_x_404:
[----:B------:R-:W-:Y:S01]  /*12d30*/  IMAD.MOV.U32 R12, RZ, RZ, 0x4 ;  /* 0x00000004ff0c7424 */ /* 0x000fe200078e00ff */
[----:B------:R-:W-:Y:S02]  /*12d40*/  SEL R6, R14, RZ, P0 ;  /* 0x000000ff0e067207 */ /* 0x000fe40000000000 */
[----:B------:R-:W-:-:S03]  /*12d50*/  ISETP.GE.U32.AND P0, PT, R9, 0x4, PT ;  /* 0x000000040900780c */ /* 0x000fc60003f06070 */
[----:B------:R-:W-:-:S04]  /*12d60*/  IMAD.IADD R6, R13, 0x1, R6 ;  /* 0x000000010d067824 */ /* 0x000fc800078e0206 */
[----:B------:R-:W-:-:S07]  /*12d70*/  IMAD.MOV.U32 R13, RZ, RZ, R6 ;  /* 0x000000ffff0d7224 */ /* 0x000fce00078e0006 */
[----:B------:R-:W-:Y:S05]  /*12d80*/  WARPSYNC.COLLECTIVE R15, `(.L_x_405) ;  /* 0x000000000f087348 */ /* 0x000fea0003c00000 */
[----:B------:R0:W1:Y:S02]  /*12d90*/  SHFL.UP P6, R14, R13, R12, R11 ;  /* 0x0400000c0d0e7389 */ /* 0x00006400000c000b */
[----:B01----:R-:W-:Y:S01]  /*12da0*/  ENDCOLLECTIVE ;  /* 0x000000000000791b */ /* 0x003fe20003800000 */
.L_x_405:
        /* <DEDUP_REMOVED lines=8> */
.L_x_406:
        /* <DEDUP_REMOVED lines=8> */
.L_x_407:
[----:B------:R-:W-:Y:S02]  /*12eb0*/  IMAD.MOV.U32 R12, RZ, RZ, 0x1f ;  /* 0x0000001fff0c7424 */ /* 0x000fe400078e00ff */
[----:B------:R-:W-:Y:S01]  /*12ec0*/  IMAD.MOV.U32 R11, RZ, RZ, 0x1f ;  /* 0x0000001fff0b7424 */ /* 0x000fe200078e00ff */
[----:B------:R-:W-:-:S05]  /*12ed0*/  SEL R7, R14, RZ, P0 ;  /* 0x000000ff0e077207 */ /* 0x000fca0000000000 */
[----:B------:R-:W-:-:S04]  /*12ee0*/  IMAD.IADD R2, R8, 0x1, R7 ;  /* 0x0000000108027824 */ /* 0x000fc800078e0207 */
[----:B------:R-:W-:-:S07]  /*12ef0*/  IMAD.MOV.U32 R13, RZ, RZ, R2 ;  /* 0x000000ffff0d7224 */ /* 0x000fce00078e0002 */
[----:B------:R-:W-:Y:S05]  /*12f00*/  WARPSYNC.COLLECTIVE R15, `(.L_x_408) ;  /* 0x000000000f087348 */ /* 0x000fea0003c00000 */
[----:B------:R0:W1:Y:S02]  /*12f10*/  SHFL.IDX P6, R14, R13, R12, R11 ;  /* 0x0000000c0d0e7389 */ /* 0x00006400000c000b */
[----:B01----:R-:W-:Y:S01]  /*12f20*/  ENDCOLLECTIVE ;  /* 0x000000000000791b */ /* 0x003fe20003800000 */
.L_x_408:
[----:B------:R-:W-:Y:S05]  /*12f30*/  BRA `(.L_x_409) ;  /* 0xffffffe800a47947 */ /* 0x000fea000383ffff */
.L_x_363:
[----:B------:R-:W-:Y:S01]  /*12f40*/  BSSY B0, `(.L_x_410) ;  /* 0x0000008000007945 */ /* 0x000fe20003800000 */
[----:B-----5:R-:W-:Y:S02]  /*12f50*/  IMAD.MOV.U32 R13, RZ, RZ, R3 ;  /* 0x000000ffff0d7224 */ /* 0x020fe400078e0003 */
[----:B------:R-:W-:Y:S02]  /*12f60*/  IMAD.MOV.U32 R12, RZ, RZ, 0x1 ;  /* 0x00000001ff0c7424 */ /* 0x000fe400078e00ff */
[----:B------:R-:W-:Y:S02]  /*12f70*/  IMAD.MOV.U32 R11, RZ, RZ, RZ ;  /* 0x000000ffff0b7224 */ /* 0x000fe400078e00ff */
[----:B------:R-:W-:-:S07]  /*12f80*/  IMAD.MOV.U32 R15, RZ, RZ, -0x1 ;  /* 0xffffffffff0f7424 */ /* 0x000fce00078e00ff */
[----:B0-----:R-:W-:Y:S05]  /*12f90*/  WARPSYNC.COLLECTIVE R15, `(.L_x_411) ;  /* 0x000000000f087348 */ /* 0x001fea0003c00000 */
[----:B------:R1:W2:Y:S02]  /*12fa0*/  SHFL.UP P6, R14, R13, R12, R11 ;  /* 0x0400000c0d0e7389 */ /* 0x0002a400000c000b */
[----:B012---:R-:W-:Y:S01]  /*12fb0*/  ENDCOLLECTIVE ;  /* 0x000000000000791b */ /* 0x007fe20003800000 */
.L_x_411:
[----:B------:R-:W-:Y:S05]  /*12fc0*/  BSYNC B0 ;  /* 0x0000000000007941 */ /* 0x000fea0003800000 */
.L_x_410:
[----:B------:R-:W-:Y:S01]  /*12fd0*/  ISETP.NE.AND P0, PT, R8, RZ, PT ;  /* 0x000000ff0800720c */ /* 0x000fe20003f05270 */
        /* <DEDUP_REMOVED lines=9> */
.L_x_412:
        /* <DEDUP_REMOVED lines=8> */
.L_x_413:
        /* <DEDUP_REMOVED lines=8> */
.L_x_414:
        /* <DEDUP_REMOVED lines=8> */
.L_x_415:
        /* <DEDUP_REMOVED lines=8> */
.L_x_416:
[----:B------:R-:W-:Y:S05]  /*13270*/  BRA `(.L_x_417) ;  /* 0xffffffe800887947 */ /* 0x000fea000383ffff */
.L_x_365:
[----:B------:R-:W-:Y:S01]  /*13280*/  BSSY B0, `(.L_x_418) ;  /* 0x0000006000007945 */ /* 0x000fe20003800000 */
[----:B------:R-:W-:Y:S01]  /*13290*/  PLOP3.LUT P6, PT, P6, PT, PT, 0x8, 0x0 ;  /* 0x000000000000781c */ /* 0x000fe200037ce170 */
[----:B------:R-:W-:-:S12]  /*132a0*/  IMAD.MOV.U32 R15, RZ, RZ, -0x1 ;  /* 0xffffffffff0f7424 */ /* 0x000fd800078e00ff */
[----:B0-----:R-:W-:Y:S05]  /*132b0*/  WARPSYNC.COLLECTIVE R15, `(.L_x_419) ;  /* 0x000000000f087348 */ /* 0x001fea0003c00000 */
[----:B------:R-:W-:Y:S01]  /*132c0*/  VOTE.ANY R14, PT, P6 ;  /* 0x00000000000e7806 */ /* 0x000fe200030e0100 */
[----:B0-----:R-:W-:Y:S06]  /*132d0*/  ENDCOLLECTIVE ;  /* 0x000000000000791b */ /* 0x001fec0003800000 */
.L_x_419:
[----:B------:R-:W-:Y:S05]  /*132e0*/  BSYNC B0 ;  /* 0x0000000000007941 */ /* 0x000fea0003800000 */
.L_x_418:
[----:B------:R-:W-:Y:S02]  /*132f0*/  IMAD.MOV.U32 R7, RZ, RZ, R14 ;  /* 0x000000ffff077224 */ /* 0x000fe400078e000e */
[----:B------:R-:W-:Y:S02]  /*13300*/  IMAD.MOV.U32 R13, RZ, RZ, R3 ;  /* 0x000000ffff0d7224 */ /* 0x000fe400078e0003 */
[----:B------:R-:W0:Y:S01]  /*13310*/  POPC R5, R7 ;  /* 0x0000000700057309 */ /* 0x000e220000000000 */
[----:B------:R-:W-:Y:S02]  /*13320*/  IMAD.MOV.U32 R11, RZ, RZ, 0x1f ;  /* 0x0000001fff0b7424 */ /* 0x000fe400078e00ff */
[----:B------:R-:W-:Y:S02]  /*13330*/  IMAD.MOV.U32 R15, RZ, RZ, -0x1 ;  /* 0xffffffffff0f7424 */ /* 0x000fe400078e00ff */
[----:B0-----:R-:W-:-:S07]  /*13340*/  IMAD.MOV.U32 R12, RZ, RZ, R5 ;  /* 0x000000ffff0c7224 */ /* 0x001fce00078e0005 */
[----:B------:R-:W-:Y:S05]  /*13350*/  WARPSYNC.COLLECTIVE R15, `(.L_x_420) ;  /* 0x000000000f087348 */ /* 0x000fea0003c00000 */
[----:B------:R0:W1:Y:S02]  /*13360*/  SHFL.IDX P6, R14, R13, R12, R11 ;  /* 0x0000000c0d0e7389 */ /* 0x00006400000c000b */
[----:B01----:R-:W-:Y:S01]  /*13370*/  ENDCOLLECTIVE ;  /* 0x000000000000791b */ /* 0x003fe20003800000 */
.L_x_420:
[----:B------:R-:W-:Y:S01]  /*13380*/  IMAD.MOV.U32 R17, RZ, RZ, R14 ;  /* 0x000000ffff117224 */ /* 0x000fe200078e000e */
[----:B------:R-:W-:Y:S06]  /*13390*/  BRA `(.L_x_421) ;  /* 0xffffffe800787947 */ /* 0x000fec000383ffff */
.L_x_367:
[----:B------:R-:W-:Y:S01]  /*133a0*/  BSSY B0, `(.L_x_422) ;  /* 0x0000007000007945 */ /* 0x000fe20003800000 */
[----:B------:R-:W-:Y:S02]  /*133b0*/  IMAD.MOV.U32 R13, RZ, RZ, R2 ;  /* 0x000000ffff0d7224 */ /* 0x000fe400078e0002 */
[----:B------:R-:W-:Y:S02]  /*133c0*/  IMAD.MOV.U32 R11, RZ, RZ, 0x1f ;  /* 0x0000001fff0b7424 */ /* 0x000fe400078e00ff */
[----:B------:R-:W-:-:S07]  /*133d0*/  IMAD.MOV.U32 R15, RZ, RZ, -0x1 ;  /* 0xffffffffff0f7424 */ /* 0x000fce00078e00ff */
[----:B012---:R-:W-:Y:S05]  /*133e0*/  WARPSYNC.COLLECTIVE R15, `(.L_x_423) ;  /* 0x000000000f087348 */ /* 0x007fea0003c00000 */
[----:B------:R3:W4:Y:S02]  /*133f0*/  SHFL.IDX P6, R14, R13, R12, R11 ;  /* 0x0000000c0d0e7389 */ /* 0x00072400000c000b */
[----:B01234-:R-:W-:Y:S01]  /*13400*/  ENDCOLLECTIVE ;  /* 0x000000000000791b */ /* 0x01ffe20003800000 */
.L_x_423:
[----:B------:R-:W-:Y:S05]  /*13410*/  BSYNC B0 ;  /* 0x0000000000007941 */ /* 0x000fea0003800000 */
.L_x_422:
[----:B------:R-:W-:Y:S05]  /*13420*/  BRA `(.L_x_366) ;  /* 0xffffffe800707947 */ /* 0x000fea000383ffff */
.L_x_371:
[----:B0-----:R0:W1:Y:S02]  /*13430*/  SYNCS.PHASECHK.TRANS64.TRYWAIT P0, [R0+URZ+0x34820], R3 ;  /* 0x03482003000075a7 */ /* 0x001064000800017f */
[----:B-1----:R-:W-:Y:S05]  /*13440*/  @!P0 NANOSLEEP.SYNCS 0x989680 ;  /* 0x009896800000895d */ /* 0x002fea0003900000 */
[----:B------:R-:W1:Y:S02]  /*13450*/  @!P0 SYNCS.PHASECHK.TRANS64 P0, [R0+URZ+0x34820], R3 ;  /* 0x03482003000085a7 */ /* 0x000e64000800007f */
[----:B-1----:R-:W-:Y:S05]  /*13460*/  @!P0 BRA `(.L_x_371) ;  /* 0xfffffffc00f08947 */ /* 0x002fea000383ffff */
[----:B------:R-:W-:Y:S05]  /*13470*/  BRA `(.L_x_424) ;  /* 0xffffffec00547947 */ /* 0x000fea000383ffff */
.L_x_372:
        /* <DEDUP_REMOVED lines=8> */
[----:B0-----:R-:W-:Y:S05]  /*13500*/  WARPSYNC.COLLECTIVE R15, `(.L_x_426) ;  /* 0x000000000f087348 */ /* 0x001fea0003c00000 */
[----:B------:R1:W2:Y:S02]  /*13510*/  SHFL.IDX P6, R14, R13, R12, R11 ;  /* 0x0000000c0d0e7389 */ /* 0x0002a400000c000b */
[----:B012---:R-:W-:Y:S01]  /*13520*/  ENDCOLLECTIVE ;  /* 0x000000000000791b */ /* 0x007fe20003800000 */
.L_x_426:
[----:B------:R-:W-:Y:S05]  /*13530*/  BSYNC B0 ;  /* 0x0000000000007941 */ /* 0x000fea0003800000 */
.L_x_425:
[----:B------:R-:W-:Y:S05]  /*13540*/  BRA `(.L_x_427) ;  /* 0xffffffec003c7947 */ /* 0x000fea000383ffff */
.L_x_375:
[----:B------:R-:W-:Y:S01]  /*13550*/  BSSY B1, `(.L_x_428) ;  /* 0x0000006000017945 */ /* 0x000fe20003800000 */
[----:B------:R-:W-:-:S07]  /*13560*/  IMAD.MOV.U32 R15, RZ, RZ, -0x1 ;  /* 0xffffffffff0f7424 */ /* 0x000fce00078e00ff */
[----:B01----:R-:W-:Y:S05]  /*13570*/  WARPSYNC.COLLECTIVE R15, `(.L_x_429) ;  /* 0x000000000f0c7348 */ /* 0x003fea0003c00000 */
[----:B------:R-:W-:Y:S02]  /*13580*/  ELECT P6, UR62, PT ;  /* 0x00000000003e782f */ /* 0x000fe400038c0000 */
[----:B------:R-:W-:Y:S01]  /*13590*/  MOV R14, UR62 ;  /* 0x0000003e000e7c02 */ /* 0x000fe20008000f00 */
[----:B01----:R-:W-:Y:S10]  /*135a0*/  ENDCOLLECTIVE ;  /* 0x000000000000791b */ /* 0x003ff40003800000 */
.L_x_429:
[----:B------:R-:W-:Y:S05]  /*135b0*/  BSYNC B1 ;  /* 0x0000000000017941 */ /* 0x000fea0003800000 */
.L_x_428:
[----:B------:R-:W-:Y:S05]  /*135c0*/  BRA `(.L_x_430) ;  /* 0xffffffec00347947 */ /* 0x000fea000383ffff */
.L_x_377:
[----:B0-----:R0:W1:Y:S02]  /*135d0*/  SYNCS.PHASECHK.TRANS64.TRYWAIT P0, [R6+URZ], R5 ;  /* 0x00000005060075a7 */ /* 0x001064000800017f */
[----:B-1----:R-:W-:Y:S05]  /*135e0*/  @!P0 NANOSLEEP.SYNCS 0x989680 ;  /* 0x009896800000895d */ /* 0x002fea0003900000 */
[----:B------:R-:W1:Y:S02]  /*135f0*/  @!P0 SYNCS.PHASECHK.TRANS64 P0, [R6+URZ], R5 ;  /* 0x00000005060085a7 */ /* 0x000e64000800007f */
[----:B-1----:R-:W-:Y:S05]  /*13600*/  @!P0 BRA `(.L_x_377) ;  /* 0xfffffffc00f08947 */ /* 0x002fea000383ffff */
[----:B------:R-:W-:Y:S05]  /*13610*/  BRA `(.L_x_431) ;  /* 0xffffffec00707947 */ /* 0x000fea000383ffff */
.L_x_378:
[----:B-1----:R1:W2:Y:S02]  /*13620*/  SYNCS.PHASECHK.TRANS64.TRYWAIT P0, [R7+URZ], R2 ;  /* 0x00000002070075a7 */ /* 0x0022a4000800017f */
[----:B--2---:R-:W-:Y:S05]  /*13630*/  @!P0 NANOSLEEP.SYNCS 0x989680 ;  /* 0x009896800000895d */ /* 0x004fea0003900000 */
[----:B------:R-:W2:Y:S02]  /*13640*/  @!P0 SYNCS.PHASECHK.TRANS64 P0, [R7+URZ], R2 ;  /* 0x00000002070085a7 */ /* 0x000ea4000800007f */
[----:B--2---:R-:W-:Y:S05]  /*13650*/  @!P0 BRA `(.L_x_378) ;  /* 0xfffffffc00f08947 */ /* 0x004fea000383ffff */
[----:B------:R-:W-:Y:S05]  /*13660*/  BRA `(.L_x_432) ;  /* 0xffffffec00647947 */ /* 0x000fea000383ffff */
.L_x_380:
[----:B--2---:R2:W3:Y:S02]  /*13670*/  SYNCS.PHASECHK.TRANS64.TRYWAIT P0, [R4+URZ], R5 ;  /* 0x00000005040075a7 */ /* 0x0044e4000800017f */
[----:B---3--:R-:W-:Y:S05]  /*13680*/  @!P0 NANOSLEEP.SYNCS 0x989680 ;  /* 0x009896800000895d */ /* 0x008fea0003900000 */
[----:B------:R-:W3:Y:S02]  /*13690*/  @!P0 SYNCS.PHASECHK.TRANS64 P0, [R4+URZ], R5 ;  /* 0x00000005040085a7 */ /* 0x000ee4000800007f */
[----:B---3--:R-:W-:Y:S05]  /*136a0*/  @!P0 BRA `(.L_x_380) ;  /* 0xfffffffc00f08947 */ /* 0x008fea000383ffff */
[----:B------:R-:W-:Y:S05]  /*136b0*/  BRA `(.L_x_433) ;  /* 0xffffffec006c7947 */ /* 0x000fea000383ffff */
.L_x_434:
        /* <DEDUP_REMOVED lines=12> */
.L_x_2728:


//--------------------- .text._ZN7cutlass13device_kernelIN5flash11enable_sm90INS1_16FlashAttnFwdSm90INS1_25CollectiveMainloopFwdSm90ILi2EN4cute5tupleIJNS5_1CILi1EEES8_S8_EEENS6_IJNS7_ILi128EEENS7_ILi176EEESA_EEELi128ENS_10bfloat16_tEfNS_4arch4Sm90ELb0ELb0ELb0ELb1ELb0ELb1ELb0ELb1ELb1ELb0ELb0ELb0EEENS1_21CollectiveEpilogueFwdINS6_IJSA_SA_SB_EEES9_SD_SF_Li256ELb1ELb0ELb0ELb0EEENS1_36VarlenDynamicPersistentTileSchedulerILi128ELi176ELi256ELi32ELb0ELb0ELb1ELb0ELb1ELb1EEEEEEEEEvNT_6ParamsE --------------------------
	.section	.text._ZN7cutlass13device_kernelIN5flash11enable_sm90INS1_16FlashAttnFwdSm90INS1_25CollectiveMainloopFwdSm90ILi2EN4cute5tupleIJNS5_1CILi1EEES8_S8_EEENS6_IJNS7_ILi128EEENS7_ILi176EEESA_EEELi128ENS_10bfloat16_tEfNS_4arch4Sm90ELb0ELb0ELb0ELb1ELb0ELb1ELb0ELb1ELb1ELb0ELb0ELb0EEENS1_21CollectiveEpilogueFwdINS6_IJSA_SA_SB_EEES9_SD_SF_Li256ELb1ELb0ELb0ELb0EEENS1_36VarlenDynamicPersistentTileSchedulerILi128ELi176ELi256ELi32ELb0ELb0ELb1ELb0ELb1ELb1EEEEEEEEEvNT_6ParamsE,"ax",@progbits
	.align	128
.text._ZN7cutlass13device_kernelIN5flash11enable_sm90INS1_16FlashAttnFwdSm90INS1_25CollectiveMainloopFwdSm90ILi2EN4cute5tupleIJNS5_1CILi1EEES8_S8_EEENS6_IJNS7_ILi128EEENS7_ILi176EEESA_EEELi128ENS_10bfloat16_tEfNS_4arch4Sm90ELb0ELb0ELb0ELb1ELb0ELb1ELb0ELb1ELb1ELb0ELb0ELb0EEENS1_21CollectiveEpilogueFwdINS6_IJSA_SA_SB_EEES9_SD_SF_Li256ELb1ELb0ELb0ELb0EEENS1_36VarlenDynamicPersistentTileSchedulerILi128ELi176ELi256ELi32ELb0ELb0ELb1ELb0ELb1ELb1EEEEEEEEEvNT_6ParamsE:
        .type           _ZN7cutlass13device_kernelIN5flash11enable_sm90INS1_16FlashAttnFwdSm90INS1_25CollectiveMainloopFwdSm90ILi2EN4cute5tupleIJNS5_1CILi1EEES8_S8_EEENS6_IJNS7_ILi128EEENS7_ILi176EEESA_EEELi128ENS_10bfloat16_tEfNS_4arch4Sm90ELb0ELb0ELb0ELb1ELb0ELb1ELb0ELb1ELb1ELb0ELb0ELb0EEENS1_21CollectiveEpilogueFwdINS6_IJSA_SA_SB_EEES9_SD_SF_Li256ELb1ELb0ELb0ELb0EEENS1_36VarlenDynamicPersistentTileSchedulerILi128ELi176ELi256ELi32ELb0ELb0ELb1ELb0ELb1ELb1EEEEEEEEEvNT_6ParamsE,@function
        .size           _ZN7cutlass13device_kernelIN5flash11enable_sm90INS1_16FlashAttnFwdSm90INS1_25CollectiveMainloopFwdSm90ILi2EN4cute5tupleIJNS5_1CILi1EEES8_S8_EEENS6_IJNS7_ILi128EEENS7_ILi176EEESA_EEELi128ENS_10bfloat16_tEfNS_4arch4Sm90ELb0ELb0ELb0ELb1ELb0ELb1ELb0ELb1ELb1ELb0ELb0ELb0EEENS1_21CollectiveEpilogueFwdINS6_IJSA_SA_SB_EEES9_SD_SF_Li256ELb1ELb0ELb0ELb0EEENS1_36VarlenDynamicPersistentTileSchedulerILi128ELi176ELi256ELi32ELb0ELb0ELb1ELb0ELb1ELb1EEEEEEEEEvNT_6ParamsE,(.L_x_2729 - _ZN7cutlass13device_kernelIN5flash11enable_sm90INS1_16FlashAttnFwdSm90INS1_25CollectiveMainloopFwdSm90ILi2EN4cute5tupleIJNS5_1CILi1EEES8_S8_EEENS6_IJNS7_ILi128EEENS7_ILi176EEESA_EEELi128ENS_10bfloat16_tEfNS_4arch4Sm90ELb0ELb0ELb0ELb1ELb0ELb1ELb0ELb1ELb1ELb0ELb0ELb0EEENS1_21CollectiveEpilogueFwdINS6_IJSA_SA_SB_EEES9_SD_SF_Li256ELb1ELb0ELb0ELb0EEENS1_36VarlenDynamicPersistentTileSchedulerILi128ELi176ELi256ELi32ELb0ELb0ELb1ELb0ELb1ELb1EEEEEEEEEvNT_6ParamsE)
        .other          _ZN7cutlass13device_kernelIN5flash11enable_sm90INS1_16FlashAttnFwdSm90INS1_25CollectiveMainloopFwdSm90ILi2EN4cute5tupleIJNS5_1CILi1EEES8_S8_EEENS6_IJNS7_ILi128EEENS7_ILi176EEESA_EEELi128ENS_10bfloat16_tEfNS_4arch4Sm90ELb0ELb0ELb0ELb1ELb0ELb1ELb0ELb1ELb1ELb0ELb0ELb0EEENS1_21CollectiveEpilogueFwdINS6_IJSA_SA_SB_EEES9_SD_SF_Li256ELb1ELb0ELb0ELb0EEENS1_36VarlenDynamicPersistentTileSchedulerILi128ELi176ELi256ELi32ELb0ELb0ELb1ELb0ELb1ELb1EEEEEEEEEvNT_6ParamsE,@"STO_CUDA_ENTRY STV_DEFAULT"
_ZN7cutlass13device_kernelIN5flash11enable_sm90INS1_16FlashAttnFwdSm90INS1_25CollectiveMainloopFwdSm90ILi2EN4cute5tupleIJNS5_1CILi1EEES8_S8_EEENS6_IJNS7_ILi128EEENS7_ILi176EEESA_EEELi128ENS_10bfloat16_tEfNS_4arch4Sm90ELb0ELb0ELb0ELb1ELb0ELb1ELb0ELb1ELb1ELb0ELb0ELb0EEENS1_21CollectiveEpilogueFwdINS6_IJSA_SA_SB_EEES9_SD_SF_Li256ELb1ELb0ELb0ELb0EEENS1_36VarlenDynamicPersistentTileSchedulerILi128ELi176ELi256ELi32ELb0ELb0ELb1ELb0ELb1ELb1EEEEEEEEEvNT_6ParamsE:
[----:B------:R-:W0:Y:S02]  /*0000*/  LDC R1, c[0x0][0x28] ;  /* 0x00000a00ff017b82 */ /* 0x000e240000000800 */
[----:B0-----:R-:W-:Y:S01]  /*0010*/  VIADD R1, R1, 0xffffff68 ;  /* 0xffffff6801017836 */ /* 0x001fe20000000000 */
[----:B------:R-:W0:Y:S01]  /*0020*/  S2R R3, SR_TID.X ;  /* 0x0000000000037919 */ /* 0x000e220000002100 */
[----:B------:R-:W-:Y:S01]  /*0030*/  ELECT P0, URZ, PT ;  /* 0x00000000003f782f */ /* 0x000fe20003800000 */
[----:B------:R-:W-:Y:S01]  /*0040*/  BSSY B0, `(.L_x_435) ;  /* 0x0000017000007945 */ /* 0x000fe20003800000 */
[--C-:B0-----:R-:W-:Y:S02]  /*0050*/  SHF.R.U32.HI R0, RZ, 0x5, R3.reuse ;  /* 0x00000005ff007819 */ /* 0x101fe40000011603 */
[----:B------:R-:W-:-:S03]  /*0060*/  SHF.R.U32.HI R4, RZ, 0x7, R3 ;  /* 0x00000007ff047819 */ /* 0x000fc60000011603 */
[----:B------:R-:W0:Y:S02]  /*0070*/  SHFL.IDX PT, R2, R0, RZ, 0x1f ;  /* 0x00001fff00027589 */ /* 0x000e2400000e0000 */
[----:B0-----:R-:W-:-:S13]  /*0080*/  ISETP.EQ.AND P0, PT, R2, RZ, P0 ;  /* 0x000000ff0200720c */ /* 0x001fda0000702270 */
[----:B------:R-:W-:Y:S05]  /*0090*/  @!P0 BRA `(.L_x_436) ;  /* 0x0000000000448947 */ /* 0x000fea0003800000 */
[----:B------:R-:W-:Y:S02]  /*00a0*/  ULDC.64 UR4, c[0x0][0x198] ;  /* 0x0000660000047ab9 */ /* 0x000fe40000000a00 */
[----:B------:R-:W-:Y:S02]  /*00b0*/  UIADD3 UR6, UP0, UR4, 0x270, URZ ;  /* 0x0000027004067890 */ /* 0x000fe4000ff1e03f */
[----:B------:R-:W-:Y:S02]  /*00c0*/  UIADD3 UR8, UP1, UR4, 0x370, URZ ;  /* 0x0000037004087890 */ /* 0x000fe4000ff3e03f */
[----:B------:R-:W-:Y:S02]  /*00d0*/  UIADD3 UR10, UP2, UR4, 0x470, URZ ;  /* 0x00000470040a7890 */ /* 0x000fe4000ff5e03f */
[----:B------:R-:W-:Y:S02]  /*00e0*/  UIADD3 UR12, UP3, UR4, 0x570, URZ ;  /* 0x00000570040c7890 */ /* 0x000fe4000ff7e03f */
[----:B------:R-:W-:-:S02]  /*00f0*/  UIADD3 UR4, UP4, UR4, 0x670, URZ ;  /* 0x0000067004047890 */ /* 0x000fc4000ff9e03f */
[----:B------:R-:W-:Y:S02]  /*0100*/  UIADD3.X UR7, URZ, UR5, URZ, UP0, !UPT ;  /* 0x000000053f077290 */ /* 0x000fe400087fe43f */
[----:B------:R-:W-:Y:S02]  /*0110*/  UIADD3.X UR9, URZ, UR5, URZ, UP1, !UPT ;  /* 0x000000053f097290 */ /* 0x000fe40008ffe43f */
[----:B------:R-:W-:Y:S02]  /*0120*/  UIADD3.X UR11, URZ, UR5, URZ, UP2, !UPT ;  /* 0x000000053f0b7290 */ /* 0x000fe400097fe43f */
[----:B------:R-:W-:Y:S02]  /*0130*/  UIADD3.X UR13, URZ, UR5, URZ, UP3, !UPT ;  /* 0x000000053f0d7290 */ /* 0x000fe40009ffe43f */
[----:B------:R-:W-:Y:S01]  /*0140*/  UIADD3.X UR5, URZ, UR5, URZ, UP4, !UPT ;  /* 0x000000053f057290 */ /* 0x000fe2000a7fe43f */
[----:B------:R0:W-:Y:S02]  /*0150*/  UTMACCTL.PF [UR6] ;  /* 0x00000000060079b9 */ /* 0x0001e40008040000 */
[----:B------:R0:W-:Y:S02]  /*0160*/  UTMACCTL.PF [UR8] ;  /* 0x00000000080079b9 */ /* 0x0001e40008040000 */
[----:B------:R0:W-:Y:S02]  /*0170*/  UTMACCTL.PF [UR10] ;  /* 0x000000000a0079b9 */ /* 0x0001e40008040000 */
[----:B------:R0:W-:Y:S02]  /*0180*/  UTMACCTL.PF [UR12] ;  /* 0x000000000c0079b9 */ /* 0x0001e40008040000 */
[----:B------:R0:W-:Y:S02]  /*0190*/  UTMACCTL.PF [UR4] ;  /* 0x00000000040079b9 */ /* 0x0001e40008040000 */
[----:B0-----:R-:W-:Y:S01]  /*01a0*/  NOP ;  /* 0x0000000000007918 */ /* 0x001fe20000000000 */
.L_x_436:
[----:B------:R-:W-:Y:S05]  /*01b0*/  BSYNC B0 ;  /* 0x0000000000007941 */ /* 0x000fea0003800000 */
.L_x_435:
[----:B------:R-:W-:Y:S01]  /*01c0*/  VOTEU.ANY UP0, P0 ;  /* 0x00000000003f7886 */ /* 0x000fe20000000100 */
[----:B------:R-:W0:Y:S01]  /*01d0*/  SHFL.IDX PT, R4, R4, RZ, 0x1f ;  /* 0x00001fff04047589 */ /* 0x000e2200000e0000 */
[----:B------:R-:W-:Y:S01]  /*01e0*/  UMOV UR4, 0x1 ;  /* 0x0000000100047882 */ /* 0x000fe20000000000 */
[----:B------:R-:W-:Y:S01]  /*01f0*/  UMOV UR7, 0x100 ;  /* 0x0000010000077882 */ /* 0x000fe20000000000 */
[----:B------:R-:W-:Y:S01]  /*0200*/  VOTEU.ANY UP1, P0 ;  /* 0x00000000003f7886 */ /* 0x000fe20000020100 */
[----:B------:R-:W1:Y:S01]  /*0210*/  @UP0 S2UR UR8, SR_CgaCtaId ;  /* 0x00000000000809c3 */ /* 0x000e620000008800 */
[----:B------:R-:W2:Y:S01]  /*0220*/  SHFL.IDX PT, R2, R0, RZ, 0x1f ;  /* 0x00001fff00027589 */ /* 0x000ea200000e0000 */
[----:B------:R-:W-:Y:S01]  /*0230*/  @UP0 UMOV UR6, 0x400 ;  /* 0x0000040000060882 */ /* 0x000fe20000000000 */
[----:B------:R-:W-:-:S04]  /*0240*/  @UP0 UIADD3 UR4, -UR4, 0x100000, URZ ;  /* 0x0010000004040890 */ /* 0x000fc8000fffe13f */
[----:B------:R-:W-:Y:S02]  /*0250*/  @UP0 USHF.L.U32 UR5, UR4, 0xb, URZ ;  /* 0x0000000b04050899 */ /* 0x000fe4000800063f */
[----:B------:R-:W-:Y:S01]  /*0260*/  @UP0 USHF.L.U32 UR4, UR4, 0x1, URZ ;  /* 0x0000000104040899 */ /* 0x000fe2000800063f */
[----:B------:R-:W-:Y:S01]  /*0270*/  VOTEU.ANY UP2, P0 ;  /* 0x00000000003f7886 */ /* 0x000fe20000040100 */
[----:B0-----:R-:W-:Y:S01]  /*0280*/  R2UR UR9, R4 ;  /* 0x00000000040972ca */ /* 0x001fe200000e0000 */
[----:B-1----:R-:W-:Y:S01]  /*0290*/  @UP0 ULEA UR8, UR8, UR6, 0x18 ;  /* 0x0000000608080291 */ /* 0x002fe2000f8ec03f */
[----:B--2---:R-:W-:Y:S01]  /*02a0*/  ISETP.NE.AND P1, PT, R2, RZ, PT ;  /* 0x000000ff0200720c */ /* 0x004fe20003f25270 */
[----:B------:R-:W-:-:S04]  /*02b0*/  @UP0 UIADD3 UR6, -UR7, 0x100000, URZ ;  /* 0x0010000007060890 */ /* 0x000fc8000fffe13f */
[----:B------:R-:W-:Y:S02]  /*02c0*/  @UP0 USHF.L.U32 UR7, UR6, 0xb, URZ ;  /* 0x0000000b06070899 */ /* 0x000fe4000800063f */
[----:B------:R-:W-:-:S04]  /*02d0*/  @UP0 USHF.L.U32 UR6, UR6, 0x1, URZ ;  /* 0x0000000106060899 */ /* 0x000fc8000800063f */
[----:B------:R-:W-:Y:S01]  /*02e0*/  UISETP.NE.AND UP0, UPT, UR9, URZ, UPT ;  /* 0x0000003f0900728c */ /* 0x000fe2000bf05270 */
[----:B------:R-:W0:Y:S02]  /*02f0*/  FENCE.VIEW.ASYNC.S ;  /* 0x00000000000073c6 */ /* 0x000e240000000000 */
[----:B0-----:R0:W1:Y:S05]  /*0300*/  @UP1 SYNCS.EXCH.64 URZ, [UR8+0x34800], UR4 ;  /* 0x03480004083f15b2 */ /* 0x00106a0008000100 */
[----:B------:R0:W2:Y:S01]  /*0310*/  @UP2 SYNCS.EXCH.64 URZ, [UR8+0x34820], UR6 ;  /* 0x03482006083f25b2 */ /* 0x0000a20008000100 */
[----:B------:R-:W-:Y:S05]  /*0320*/  @P1 BRA `(.L_x_437) ;  /* 0x0000000000481947 */ /* 0x000fea0003800000 */
[----:B0-----:R-:W0:Y:S01]  /*0330*/  S2UR UR5, SR_CgaCtaId ;  /* 0x00000000000579c3 */ /* 0x001e220000008800 */
        /* <DEDUP_REMOVED lines=15> */
[----:B------:R3:W0:Y:S02]  /*0430*/  SYNCS.EXCH.64 URZ, [UR8+0x34848], UR4 ;  /* 0x03484804083f75b2 */ /* 0x0006240008000100 */
[----:B---3--:R-:W-:Y:S01]  /*0440*/  NOP ;  /* 0x0000000000007918 */ /* 0x008fe20000000000 */
.L_x_437:
[----:B------:R-:W3:Y:S01]  /*0450*/  SHFL.IDX PT, R2, R0, RZ, 0x1f ;  /* 0x00001fff00027589 */ /* 0x000ee200000e0000 */
[----:B------:R-:W-:Y:S01]  /*0460*/  NOP ;  /* 0x0000000000007918 */ /* 0x000fe20000000000 */
[----:B---3--:R-:W-:-:S13]  /*0470*/  ISETP.NE.AND P0, PT, R2, RZ, PT ;  /* 0x000000ff0200720c */ /* 0x008fda0003f05270 */
        /* <DEDUP_REMOVED lines=17> */
[----:B------:R3:W0:Y:S02]  /*0590*/  SYNCS.EXCH.64 URZ, [UR8+0x34868], UR6 ;  /* 0x03486806083f75b2 */ /* 0x0006240008000100 */
[----:B---3--:R-:W-:Y:S01]  /*05a0*/  NOP ;  /* 0x0000000000007918 */ /* 0x008fe20000000000 */
.L_x_438:
[----:B------:R-:W3:Y:S01]  /*05b0*/  SHFL.IDX PT, R2, R0, RZ, 0x1f ;  /* 0x00001fff00027589 */ /* 0x000ee200000e0000 */
[----:B------:R-:W-:Y:S01]  /*05c0*/  NOP ;  /* 0x0000000000007918 */ /* 0x000fe20000000000 */
[----:B---3--:R-:W-:-:S13]  /*05d0*/  ISETP.NE.AND P0, PT, R2, RZ, PT ;  /* 0x000000ff0200720c */ /* 0x008fda0003f05270 */
        /* <DEDUP_REMOVED lines=13> */
[----:B------:R3:W0:Y:S02]  /*06b0*/  SYNCS.EXCH.64 URZ, [UR6+0x34888], UR4 ;  /* 0x03488804063f75b2 */ /* 0x0006240008000100 */
[----:B---3--:R-:W-:Y:S01]  /*06c0*/  NOP ;  /* 0x0000000000007918 */ /* 0x008fe20000000000 */
.L_x_439:
        /* <DEDUP_REMOVED lines=22> */
.L_x_440:
        /* <DEDUP_REMOVED lines=22> */
.L_x_441:
[----:B------:R-:W-:Y:S01]  /*0990*/  PLOP3.LUT P0, PT, PT, PT, UP0, 0x80, 0x0 ;  /* 0x000000000000781c */ /* 0x000fe20003f0f008 */
[----:B------:R-:W-:Y:S01]  /*09a0*/  UMOV UR60, 0x1 ;  /* 0x00000001003c7882 */ /* 0x000fe20000000000 */
[----:B------:R-:W-:Y:S01]  /*09b0*/  NOP ;  /* 0x0000000000007918 */ /* 0x000fe20000000000 */
[----:B------:R-:W-:Y:S01]  /*09c0*/  USEL UR60, UR60, 0x2, !UP0 ;  /* 0x000000023c3c7887 */ /* 0x000fe2000c000000 */
[----:B------:R-:W-:Y:S01]  /*09d0*/  BSSY B7, `(.L_x_442) ;  /* 0x0002380000077945 */ /* 0x000fe20003800000 */
[----:B012-4-:R-:W-:Y:S08]  /*09e0*/  BAR.SYNC.DEFER_BLOCKING 0x0 ;  /* 0x0000000000007b1d */ /* 0x017ff00000010000 */
[----:B------:R-:W-:Y:S05]  /*09f0*/  @!P0 BRA `(.L_x_443) ;  /* 0x000001dc00ac8947 */ /* 0x000fea0003800000 */
.L_x_444:
[----:B------:R-:W-:-:S08]  /*0a00*/  NOP ;  /* 0x0000000000007918 */ /* 0x000fd00000000000 */
[----:B------:R-:W0:Y:S02]  /*0a10*/  USETMAXREG.TRY_ALLOC.CTAPOOL UP0, 0xf0 ;  /* 0x000000f0000079c8 */ /* 0x000e240008000600 */
[----:B0-----:R-:W-:-:S13]  /*0a20*/  PLOP3.LUT P0, PT, PT, PT, UP0, 0x80, 0x0 ;  /* 0x000000000000781c */ /* 0x001fda0003f0f008 */
[----:B------:R-:W-:Y:S05]  /*0a30*/  @!P0 BRA `(.L_x_444) ;  /* 0xfffffffc00f08947 */ /* 0x000fea000383ffff */
[----:B------:R-:W2:Y:S01]  /*0a40*/  LDL.LU R0, [R1] ;  /* 0x0000000001007983 */ /* 0x000ea20000300800 */
[----:B------:R-:W-:Y:S01]  /*0a50*/  SHF.R.U32.HI R2, RZ, 0x7, R3 ;  /* 0x00000007ff027819 */ /* 0x000fe20000011603 */
[----:B------:R-:W0:Y:S01]  /*0a60*/  S2UR UR5, SR_CgaCtaId ;  /* 0x00000000000579c3 */ /* 0x000e220000008800 */
[----:B------:R-:W-:-:S07]  /*0a70*/  UMOV UR4, 0x400 ;  /* 0x0000040000047882 */ /* 0x000fce0000000000 */
[----:B------:R-:W-:Y:S06]  /*0a80*/  BAR.ARV 0x8, 0x120 ;  /* 0x0204800000007b1d */ /* 0x000fec0000002000 */
[----:B------:R-:W-:-:S13]  /*0a90*/  ISETP.NE.AND P0, PT, R2, 0x1, PT ;  /* 0x000000010200780c */ /* 0x000fda0003f05270 */
[----:B------:R-:W-:Y:S06]  /*0aa0*/  @!P0 BAR.ARV 0x9, 0x100 ;  /* 0x0244000000008b1d */ /* 0x000fec0000002000 */
[----:B0-----:R-:W-:Y:S02]  /*0ab0*/  ULEA UR4, UR5, UR4, 0x18 ;  /* 0x0000000405047291 */ /* 0x001fe4000f8ec03f */
[----:B------:R-:W-:Y:S04]  /*0ac0*/  BAR.SYNC.DEFER_BLOCKING 0x5, 0x120 ;  /* 0x0144800000007b1d */ /* 0x000fe80000010000 */
[----:B------:R-:W-:-:S02]  /*0ad0*/  IMAD.U32 R2, RZ, RZ, UR4 ;  /* 0x00000004ff027e24 */ /* 0x000fc4000f8e00ff */
[----:B------:R-:W-:-:S03]  /*0ae0*/  ULDC UR4, c[0x0][0xc14] ;  /* 0x0003050000047ab9 */ /* 0x000fc60000000800 */
[----:B------:R-:W0:Y:S01]  /*0af0*/  LDS.128 R156, [R2+0x348d0] ;  /* 0x0348d000029c7984 */ /* 0x000e220000000c00 */
[----:B------:R-:W-:Y:S06]  /*0b00*/  BAR.ARV 0x4, 0x120 ;  /* 0x0104800000007b1d */ /* 0x000fec0000002000 */
[----:B--2---:R-:W-:-:S04]  /*0b10*/  LOP3.LUT R0, R0, 0xffffffdf, RZ, 0xc0, !PT ;  /* 0xffffffdf00007812 */ /* 0x004fc800078ec0ff */
[----:B------:R-:W-:Y:S02]  /*0b20*/  @P0 LOP3.LUT R0, R0, 0x20, RZ, 0xfc, !PT ;  /* 0x0000002000000812 */ /* 0x000fe400078efcff */
[----:B0-----:R-:W-:-:S03]  /*0b30*/  ISETP.GE.AND P0, PT, R159, UR4, PT ;  /* 0x000000049f007c0c */ /* 0x001fc6000bf06270 */
[----:B------:R0:W-:Y:S10]  /*0b40*/  STL [R1], R0 ;  /* 0x0000000001007387 */ /* 0x0001f40000100800 */
[----:B0-----:R-:W-:Y:S05]  /*0b50*/  @P0 BRA `(.L_x_445) ;  /* 0x00000234009c0947 */ /* 0x001fea0003800000 */
[----:B------:R-:W-:Y:S01]  /*0b60*/  VIADD R5, R3, 0xffffff80 ;  /* 0xffffff8003057836 */ /* 0x000fe20000000000 */
[----:B------:R-:W-:Y:S01]  /*0b70*/  R2UR UR4, R2 ;  /* 0x00000000020472ca */ /* 0x000fe200000e0000 */
[----:B------:R-:W-:Y:S01]  /*0b80*/  ULOP3.LUT UR5, UR60, 0x1, URZ, 0xfc, !UPT ;  /* 0x000000013c057892 */ /* 0x000fe2000f8efc3f */
[----:B------:R-:W-:Y:S01]  /*0b90*/  STL [R1+0x84], RZ ;  /* 0x000084ff01007387 */ /* 0x000fe20000100800 */
[----:B------:R-:W-:Y:S02]  /*0ba0*/  CS2R R228, SRZ ;  /* 0x0000000000e47805 */ /* 0x000fe4000001ff00 */
[----:B------:R-:W-:Y:S01]  /*0bb0*/  SHF.R.S32.HI R0, RZ, 0x1f, R5 ;  /* 0x0000001fff007819 */ /* 0x000fe20000011405 */
[----:B------:R-:W-:Y:S01]  /*0bc0*/  IMAD.MOV.U32 R220, RZ, RZ, RZ ;  /* 0x000000ffffdc7224 */ /* 0x000fe200078e00ff */
[----:B------:R-:W-:Y:S01]  /*0bd0*/  STL [R1+0x4], RZ ;  /* 0x000004ff01007387 */ /* 0x000fe20000100800 */
[----:B------:R-:W-:Y:S01]  /*0be0*/  IMAD.U32 R3, RZ, RZ, UR5 ;  /* 0x00000005ff037e24 */ /* 0x000fe2000f8e00ff */
[----:B------:R-:W-:-:S02]  /*0bf0*/  LEA.HI R3, R0, R5, RZ, 0x6 ;  /* 0x0000000500037211 */ /* 0x000fc400078f30ff */
[----:B------:R-:W-:-:S03]  /*0c00*/  LEA.HI R0, R0, R5, RZ, 0x3 ;  /* 0x0000000500007211 */ /* 0x000fc600078f18ff */
[----:B------:R-:W-:Y:S01]  /*0c10*/  IMAD.SHL.U32 R4, R3, 0x8, RZ ;  /* 0x0000000803047824 */ /* 0x000fe200078e00ff */
[----:B------:R-:W-:Y:S01]  /*0c20*/  UIADD3 UR4, UR4, 0x16400, URZ ;  /* 0x0001640004047890 */ /* 0x000fe2000fffe03f */
[----:B------:R-:W-:Y:S02]  /*0c30*/  LOP3.LUT R3, R0, 0xfffffff8, RZ, 0xc0, !PT ;  /* 0xfffffff800037812 */ /* 0x000fe400078ec0ff */
[----:B------:R-:W-:Y:S02]  /*0c40*/  SHF.R.S32.HI R22, RZ, 0x3, R0 ;  /* 0x00000003ff167819 */ /* 0x000fe40000011400 */
[----:B------:R-:W-:Y:S01]  /*0c50*/  LOP3.LUT R14, R4, 0xfffffe00, RZ, 0xc0, !PT ;  /* 0xfffffe00040e7812 */ /* 0x000fe200078ec0ff */
[----:B------:R-:W-:Y:S01]  /*0c60*/  IMAD.U32 R4, RZ, RZ, UR4 ;  /* 0x00000004ff047e24 */ /* 0x000fe2000f8e00ff */
[----:B------:R-:W-:Y:S01]  /*0c70*/  SHF.R.S32.HI R23, RZ, 0x1f, R22 ;  /* 0x0000001fff177819 */ /* 0x000fe20000011416 */
[----:B------:R-:W-:Y:S02]  /*0c80*/  IMAD.IADD R3, R5, 0x1, -R3 ;  /* 0x0000000105037824 */ /* 0x000fe400078e0a03 */
[C---:B------:R-:W-:Y:S01]  /*0c90*/  IMAD.SHL.U32 R0, R22.reuse, 0x40, RZ ;  /* 0x0000004016007824 */ /* 0x040fe200078e00ff */
[----:B------:R-:W-:Y:S01]  /*0ca0*/  STL [R1+0x8c], R4 ;  /* 0x00008c0401007387 */ /* 0x000fe20000100800 */
[----:B------:R-:W-:-:S02]  /*0cb0*/  VIADD R223, R22, 0x20 ;  /* 0x0000002016df7836 */ /* 0x000fc40000000000 */
[----:B------:R-:W-:Y:S01]  /*0cc0*/  VIADD R222, R22, 0x40 ;  /* 0x0000004016de7836 */ /* 0x000fe20000000000 */
[----:B------:R0:W-:Y:S01]  /*0cd0*/  STL [R1+0x3c], R0 ;  /* 0x00003c0001007387 */ /* 0x0001e20000100800 */
[C---:B------:R-:W-:Y:S01]  /*0ce0*/  IMAD.SHL.U32 R16, R3.reuse, 0x8, RZ ;  /* 0x0000000803107824 */ /* 0x040fe200078e00ff */
[--C-:B------:R-:W-:Y:S01]  /*0cf0*/  SHF.R.S32.HI R6, RZ, 0x1f, R223.reuse ;  /* 0x0000001fff067819 */ /* 0x100fe200000114df */
[----:B------:R-:W-:Y:S01]  /*0d00*/  IMAD.SHL.U32 R18, R3, 0x4, RZ ;  /* 0x0000000403127824 */ /* 0x000fe200078e00ff */
[----:B------:R-:W-:Y:S01]  /*0d10*/  LOP3.LUT R3, R0, 0x1c0, RZ, 0xc0, !PT ;  /* 0x000001c000037812 */ /* 0x000fe200078ec0ff */
[C---:B------:R-:W-:Y:S01]  /*0d20*/  VIADD R225, R22.reuse, 0x80 ;  /* 0x0000008016e17836 */ /* 0x040fe20000000000 */
[--C-:B------:R-:W-:Y:S01]  /*0d30*/  SHF.R.S32.HI R15, RZ, 0x1f, R222.reuse ;  /* 0x0000001fff0f7819 */ /* 0x100fe200000114de */
[C---:B------:R-:W-:Y:S01]  /*0d40*/  VIADD R224, R22.reuse, 0x60 ;  /* 0x0000006016e07836 */ /* 0x040fe20000000000 */
[----:B------:R-:W-:Y:S01]  /*0d50*/  SHF.R.S32.HI R7, RZ, 0x1f, R222 ;  /* 0x0000001fff077819 */ /* 0x000fe200000114de */
[----:B------:R-:W-:Y:S01]  /*0d60*/  VIADD R226, R22, 0xa0 ;  /* 0x000000a016e27836 */ /* 0x000fe20000000000 */
[----:B0-----:R-:W-:Y:S01]  /*0d70*/  SHF.R.S32.HI R0, RZ, 0x1f, R223 ;  /* 0x0000001fff007819 */ /* 0x001fe200000114df */
[----:B------:R-:W-:Y:S01]  /*0d80*/  IMAD.SHL.U32 R4, R223, 0x40, RZ ;  /* 0x00000040df047824 */ /* 0x000fe200078e00ff */
[----:B------:R-:W-:Y:S01]  /*0d90*/  SHF.R.S32.HI R20, RZ, 0x1f, R224 ;  /* 0x0000001fff147819 */ /* 0x000fe200000114e0 */
[----:B------:R-:W-:Y:S01]  /*0da0*/  IMAD.SHL.U32 R10, R225, 0x40, RZ ;  /* 0x00000040e10a7824 */ /* 0x000fe200078e00ff */
[----:B------:R-:W-:Y:S01]  /*0db0*/  LEA.HI R6, R6, R223, RZ, 0x3 ;  /* 0x000000df06067211 */ /* 0x000fe200078f18ff */
[----:B------:R-:W-:Y:S01]  /*0dc0*/  IMAD.SHL.U32 R5, R222, 0x40, RZ ;  /* 0x00000040de057824 */ /* 0x000fe200078e00ff */
[----:B------:R0:W-:Y:S01]  /*0dd0*/  STL [R1+0x78], R0 ;  /* 0x0000780001007387 */ /* 0x0001e20000100800 */
[----:B------:R-:W-:Y:S01]  /*0de0*/  IMAD.SHL.U32 R11, R226, 0x40, RZ ;  /* 0x00000040e20b7824 */ /* 0x000fe200078e00ff */
[----:B------:R-:W-:Y:S01]  /*0df0*/  LOP3.LUT R4, R4, 0x1c0, RZ, 0xc0, !PT ;  /* 0x000001c004047812 */ /* 0x000fe200078ec0ff */
[----:B------:R-:W-:Y:S01]  /*0e00*/  IMAD.SHL.U32 R8, R224, 0x40, RZ ;  /* 0x00000040e0087824 */ /* 0x000fe200078e00ff */
[----:B------:R1:W-:Y:S01]  /*0e10*/  STL [R1+0x74], R15 ;  /* 0x0000740f01007387 */ /* 0x0003e20000100800 */
[----:B------:R-:W-:Y:S01]  /*0e20*/  LOP3.LUT R10, R10, 0x1c0, RZ, 0xc0, !PT ;  /* 0x000001c00a0a7812 */ /* 0x000fe200078ec0ff */
[----:B------:R-:W-:Y:S01]  /*0e30*/  IMAD.SHL.U32 R6, R6, 0x40, RZ ;  /* 0x0000004006067824 */ /* 0x000fe200078e00ff */
[----:B------:R-:W-:Y:S01]  /*0e40*/  LOP3.LUT R5, R5, 0x1c0, RZ, 0xc0, !PT ;  /* 0x000001c005057812 */ /* 0x000fe200078ec0ff */
[----:B------:R-:W-:Y:S01]  /*0e50*/  STL [R1+0x70], R20 ;  /* 0x0000701401007387 */ /* 0x000fe20000100800 */
[----:B------:R-:W-:Y:S01]  /*0e60*/  LOP3.LUT R8, R8, 0x1c0, RZ, 0xc0, !PT ;  /* 0x000001c008087812 */ /* 0x000fe200078ec0ff */
[----:B------:R-:W-:Y:S01]  /*0e70*/  VIADD R221, R18, 0x20 ;  /* 0x0000002012dd7836 */ /* 0x000fe20000000000 */
[----:B0-----:R-:W-:Y:S01]  /*0e80*/  LOP3.LUT R0, R3, 0x38, R16, 0xf8, !PT ;  /* 0x0000003803007812 */ /* 0x001fe200078ef810 */
[----:B------:R-:W-:Y:S01]  /*0e90*/  VIADD R227, R16, 0x40 ;  /* 0x0000004010e37836 */ /* 0x000fe20000000000 */
[----:B------:R-:W-:-:S02]  /*0ea0*/  LEA.HI R7, R7, R222, RZ, 0x3 ;  /* 0x000000de07077211 */ /* 0x000fc400078f18ff */
[----:B-1----:R-:W-:Y:S02]  /*0eb0*/  SHF.R.U32.HI R15, RZ, 0x3, R3 ;  /* 0x00000003ff0f7819 */ /* 0x002fe40000011603 */
[----:B------:R-:W-:Y:S01]  /*0ec0*/  LOP3.LUT R3, R11, 0x1c0, RZ, 0xc0, !PT ;  /* 0x000001c00b037812 */ /* 0x000fe200078ec0ff */
[----:B------:R-:W-:Y:S01]  /*0ed0*/  IMAD.SHL.U32 R7, R7, 0x40, RZ ;  /* 0x0000004007077824 */ /* 0x000fe200078e00ff */
[----:B------:R-:W-:Y:S01]  /*0ee0*/  LOP3.LUT R0, R14, R0, R15, 0xf6, !PT ;  /* 0x000000000e007212 */ /* 0x000fe200078ef60f */
[----:B------:R-:W-:Y:S01]  /*0ef0*/  STL [R1+0x64], R15 ;  /* 0x0000640f01007387 */ /* 0x000fe20000100800 */
[----:B------:R-:W-:Y:S02]  /*0f00*/  SHF.R.S32.HI R9, RZ, 0x1f, R224 ;  /* 0x0000001fff097819 */ /* 0x000fe400000114e0 */
[----:B------:R-:W-:Y:S01]  /*0f10*/  SHF.R.S32.HI R13, RZ, 0x1f, R226 ;  /* 0x0000001fff0d7819 */ /* 0x000fe200000114e2 */
[----:B------:R-:W-:Y:S01]  /*0f20*/  STL [R1+0x38], R4 ;  /* 0x0000380401007387 */ /* 0x000fe20000100800 */
[----:B------:R-:W-:-:S02]  /*0f30*/  SHF.R.S32.HI R12, RZ, 0x1f, R225 ;  /* 0x0000001fff0c7819 */ /* 0x000fc400000114e1 */
[----:B------:R-:W-:Y:S01]  /*0f40*/  LEA.HI R9, R9, R224, RZ, 0x3 ;  /* 0x000000e009097211 */ /* 0x000fe200078f18ff */
[----:B------:R-:W-:Y:S01]  /*0f50*/  STL [R1+0x44], R10 ;  /* 0x0000440a01007387 */ /* 0x000fe20000100800 */
[----:B------:R-:W-:Y:S02]  /*0f60*/  LEA.HI R13, R13, R226, RZ, 0x3 ;  /* 0x000000e20d0d7211 */ /* 0x000fe400078f18ff */
[----:B------:R-:W-:Y:S01]  /*0f70*/  LEA.HI R12, R12, R225, RZ, 0x3 ;  /* 0x000000e10c0c7211 */ /* 0x000fe200078f18ff */
[----:B------:R-:W-:Y:S01]  /*0f80*/  STL [R1+0x34], R5 ;  /* 0x0000340501007387 */ /* 0x000fe20000100800 */
[----:B------:R-:W-:Y:S01]  /*0f90*/  IMAD.SHL.U32 R9, R9, 0x40, RZ ;  /* 0x0000004009097824 */ /* 0x000fe200078e00ff */
[----:B------:R-:W-:Y:S01]  /*0fa0*/  SHF.R.S32.HI R17, RZ, 0x1f, R16 ;  /* 0x0000001fff117819 */ /* 0x000fe20000011410 */
[----:B------:R-:W-:Y:S01]  /*0fb0*/  IMAD.SHL.U32 R13, R13, 0x40, RZ ;  /* 0x000000400d0d7824 */ /* 0x000fe200078e00ff */
[----:B------:R0:W-:Y:S01]  /*0fc0*/  STL [R1+0x40], R3 ;  /* 0x0000400301007387 */ /* 0x0001e20000100800 */
[----:B------:R-:W-:-:S03]  /*0fd0*/  IMAD.SHL.U32 R12, R12, 0x40, RZ ;  /* 0x000000400c0c7824 */ /* 0x000fc600078e00ff */
[----:B------:R-:W-:Y:S04]  /*0fe0*/  STL [R1+0x30], R8 ;  /* 0x0000300801007387 */ /* 0x000fe80000100800 */
[----:B------:R1:W-:Y:S01]  /*0ff0*/  STL [R1+0x60], R0 ;  /* 0x0000600001007387 */ /* 0x0003e20000100800 */
[----:B0-----:R-:W-:Y:S02]  /*1000*/  SHF.R.U32.HI R3, RZ, 0x3, R4 ;  /* 0x00000003ff037819 */ /* 0x001fe40000011604 */
[----:B------:R-:W-:-:S03]  /*1010*/  SHF.R.U32.HI R4, RZ, 0x3, R8 ;  /* 0x00000003ff047819 */ /* 0x000fc60000011608 */
[----:B------:R0:W-:Y:S01]  /*1020*/  STL [R1+0x5c], R3 ;  /* 0x00005c0301007387 */ /* 0x0001e20000100800 */
[----:B-1----:R-:W-:-:S05]  /*1030*/  SHF.R.U32.HI R0, RZ, 0x3, R5 ;  /* 0x00000003ff007819 */ /* 0x002fca0000011605 */
[----:B------:R1:W-:Y:S01]  /*1040*/  STL [R1+0x58], R0 ;  /* 0x0000580001007387 */ /* 0x0003e20000100800 */
[----:B0-----:R-:W-:-:S03]  /*1050*/  LOP3.LUT R3, R6, 0xfffffe00, RZ, 0xc0, !PT ;  /* 0xfffffe0006037812 */ /* 0x001fc600078ec0ff */
[----:B------:R0:W-:Y:S04]  /*1060*/  STL [R1+0x50], R4 ;  /* 0x0000500401007387 */ /* 0x0001e80000100800 */
[----:B------:R2:W-:Y:S01]  /*1070*/  STL [R1+0x4c], R3 ;  /* 0x00004c0301007387 */ /* 0x0005e20000100800 */
[----:B-1----:R-:W-:Y:S02]  /*1080*/  LOP3.LUT R0, R7, 0xfffffe00, RZ, 0xc0, !PT ;  /* 0xfffffe0007007812 */ /* 0x002fe400078ec0ff */
[----:B0-----:R-:W-:-:S03]  /*1090*/  LOP3.LUT R4, R9, 0xfffffe00, RZ, 0xc0, !PT ;  /* 0xfffffe0009047812 */ /* 0x001fc600078ec0ff */
[----:B------:R0:W-:Y:S01]  /*10a0*/  STL [R1+0x48], R0 ;  /* 0x0000480001007387 */ /* 0x0001e20000100800 */
[----:B--2---:R-:W-:-:S03]  /*10b0*/  LOP3.LUT R3, R12, 0xfffffe00, RZ, 0xc0, !PT ;  /* 0xfffffe000c037812 */ /* 0x004fc600078ec0ff */
[----:B------:R1:W-:Y:S01]  /*10c0*/  STL [R1+0x54], R4 ;  /* 0x0000540401007387 */ /* 0x0003e20000100800 */
[----:B0-----:R-:W-:-:S05]  /*10d0*/  LOP3.LUT R0, R13, 0xfffffe00, RZ, 0xc0, !PT ;  /* 0xfffffe000d007812 */ /* 0x001fca00078ec0ff */
[----:B------:R1:W-:Y:S04]  /*10e0*/  STL [R1+0x68], R0 ;  /* 0x0000680001007387 */ /* 0x0003e80000100800 */
[----:B------:R1:W-:Y:S02]  /*10f0*/  STL [R1+0x6c], R3 ;  /* 0x00006c0301007387 */ /* 0x0003e40000100800 */
.L_x_663:
[----:B01---5:R-:W0:Y:S01]  /*1100*/  LDC.64 R4, c[0x0][0xc60] ;  /* 0x00031800ff047b82 */ /* 0x023e220000000a00 */
[----:B------:R-:W-:Y:S01]  /*1110*/  ULDC.64 UR4, c[0x0][0x208] ;  /* 0x0000820000047ab9 */ /* 0x000fe20000000a00 */
[----:B0-----:R-:W-:-:S05]  /*1120*/  IMAD.WIDE R4, R159, 0x4, R4 ;  /* 0x000000049f047825 */ /* 0x001fca00078e0204 */
[----:B--2---:R-:W2:Y:S01]  /*1130*/  LDG.E R10, desc[UR4][R4.64] ;  /* 0x00000004040a7981 */ /* 0x004ea2000c1e1900 */
[----:B------:R-:W-:Y:S05]  /*1140*/  YIELD ;  /* 0x0000000000007946 */ /* 0x000fea0003800000 */
[----:B------:R-:W-:Y:S01]  /*1150*/  ULDC.64 UR4, c[0x0][0xa28] ;  /* 0x00028a0000047ab9 */ /* 0x000fe20000000a00 */
[----:B------:R-:W-:Y:S01]  /*1160*/  ULDC.64 UR8, c[0x0][0xa18] ;  /* 0x0002860000087ab9 */ /* 0x000fe20000000a00 */
[----:B------:R-:W-:Y:S01]  /*1170*/  ISETP.NE.U32.AND P1, PT, RZ, UR4, PT ;  /* 0x00000004ff007c0c */ /* 0x000fe2000bf25070 */
[----:B------:R-:W-:Y:S01]  /*1180*/  ULDC.64 UR6, c[0x0][0xa08] ;  /* 0x0002820000067ab9 */ /* 0x000fe20000000a00 */
[----:B------:R-:W-:Y:S01]  /*1190*/  IMAD.MOV.U32 R3, RZ, RZ, RZ ;  /* 0x000000ffff037224 */ /* 0x000fe200078e00ff */
[----:B------:R-:W-:Y:S01]  /*11a0*/  ISETP.NE.U32.AND P0, PT, RZ, UR6, PT ;  /* 0x00000006ff007c0c */ /* 0x000fe2000bf05070 */
[----:B------:R-:W-:Y:S01]  /*11b0*/  ULDC.64 UR10, c[0x0][0x208] ;  /* 0x00008200000a7ab9 */ /* 0x000fe20000000a00 */
[----:B------:R-:W-:Y:S01]  /*11c0*/  ISETP.NE.AND.EX P1, PT, RZ, UR5, PT, P1 ;  /* 0x00000005ff007c0c */ /* 0x000fe2000bf25310 */
[----:B------:R-:W-:Y:S01]  /*11d0*/  IMAD.MOV.U32 R29, RZ, RZ, RZ ;  /* 0x000000ffff1d7224 */ /* 0x000fe200078e00ff */
[----:B------:R-:W-:-:S02]  /*11e0*/  ISETP.NE.AND.EX P0, PT, RZ, UR7, PT, P0 ;  /* 0x00000007ff007c0c */ /* 0x000fc4000bf05300 */
[----:B--2---:R-:W-:Y:S01]  /*11f0*/  SHF.R.S32.HI R0, RZ, 0x1f, R10 ;  /* 0x0000001fff007819 */ /* 0x004fe2000001140a */
[----:B------:R0:W-:Y:S08]  /*1200*/  STL [R1+0x7c], R10 ;  /* 0x00007c0a01007387 */ /* 0x0001f00000100800 */
[C---:B---34-:R-:W-:Y:S01]  /*1210*/  @P1 LEA R6, P2, R10.reuse, UR4, 0x2 ;  /* 0x000000040a061c11 */ /* 0x058fe2000f8410ff */
[C---:B------:R-:W-:Y:S01]  /*1220*/  IMAD.SHL.U32 R28, R10.reuse, 0x4, RZ ;  /* 0x000000040a1c7824 */ /* 0x040fe200078e00ff */
[----:B------:R-:W-:-:S02]  /*1230*/  SHF.L.U64.HI R30, R10, 0x2, R0 ;  /* 0x000000020a1e7819 */ /* 0x000fc40000010200 */
[----:B------:R-:W-:Y:S02]  /*1240*/  @P1 LEA.HI.X R7, R10, UR5, R0, 0x2, P2 ;  /* 0x000000050a071c11 */ /* 0x000fe400090f1400 */
[----:B------:R-:W-:Y:S01]  /*1250*/  ISETP.NE.U32.AND P2, PT, RZ, UR8, PT ;  /* 0x00000008ff007c0c */ /* 0x000fe2000bf45070 */
[----:B------:R-:W-:Y:S01]  /*1260*/  ULDC UR4, c[0x0][0x288] ;  /* 0x0000a20000047ab9 */ /* 0x000fe20000000800 */
[----:B------:R-:W-:Y:S01]  /*1270*/  IADD3 R8, P3, R28, UR6, RZ ;  /* 0x000000061c087c10 */ /* 0x000fe2000ff7e0ff */
[----:B------:R-:W-:Y:S01]  /*1280*/  IMAD.U32 R159, RZ, RZ, UR4 ;  /* 0x00000004ff9f7e24 */ /* 0x000fe2000f8e00ff */
[----:B------:R-:W-:Y:S01]  /*1290*/  ISETP.NE.AND.EX P2, PT, RZ, UR9, PT, P2 ;  /* 0x00000009ff007c0c */ /* 0x000fe2000bf45320 */
[----:B------:R-:W-:Y:S01]  /*12a0*/  ULDC.64 UR4, c[0x0][0x3f8] ;  /* 0x0000fe0000047ab9 */ /* 0x000fe20000000a00 */
[----:B------:R0:W5:Y:S01]  /*12b0*/  @P1 LDG.E R3, desc[UR10][R6.64] ;  /* 0x0000000a06031981 */ /* 0x000162000c1e1900 */
[----:B------:R-:W-:Y:S01]  /*12c0*/  UISETP.NE.U32.AND UP0, UPT, UR4, URZ, UPT ;  /* 0x0000003f0400728c */ /* 0x000fe2000bf05070 */
[----:B------:R-:W-:-:S02]  /*12d0*/  IADD3.X R9, R30, UR7, RZ, P3, !PT ;  /* 0x000000071e097c10 */ /* 0x000fc40009ffe4ff */
[----:B------:R-:W-:Y:S01]  /*12e0*/  ULDC UR4, c[0x0][0x404] ;  /* 0x0001010000047ab9 */ /* 0x000fe20000000800 */
[----:B------:R-:W-:Y:S02]  /*12f0*/  UISETP.NE.AND.EX UP0, UPT, UR5, URZ, UPT, UP0 ;  /* 0x0000003f0500728c */ /* 0x000fe4000bf05300 */
[----:B------:R0:W5:Y:S01]  /*1300*/  @P0 LDG.E R29, desc[UR10][R8.64] ;  /* 0x0000000a081d0981 */ /* 0x000162000c1e1900 */
[----:B------:R-:W-:Y:S01]  /*1310*/  ULDC UR5, c[0x0][0x2e0] ;  /* 0x0000b80000057ab9 */ /* 0x000fe20000000800 */
[----:B------:R-:W-:Y:S02]  /*1320*/  USEL UR4, UR4, 0x1, UP0 ;  /* 0x0000000104047887 */ /* 0x000fe40008000000 */
[----:B------:R-:W-:Y:S02]  /*1330*/  @P2 IADD3 R4, P1, R28, UR8, RZ ;  /* 0x000000081c042c10 */ /* 0x000fe4000ff3e0ff */
[----:B------:R-:W-:Y:S02]  /*1340*/  UIMAD UR4, UR4, UR5, URZ ;  /* 0x00000005040472a4 */ /* 0x000fe4000f8e023f */
[----:B------:R-:W-:Y:S01]  /*1350*/  @P2 IADD3.X R5, R30, UR9, RZ, P1, !PT ;  /* 0x000000091e052c10 */ /* 0x000fe20008ffe4ff */
[----:B------:R-:W-:-:S02]  /*1360*/  ULDC UR5, c[0x0][0x338] ;  /* 0x0000ce0000057ab9 */ /* 0x000fc40000000800 */
[----:B------:R-:W-:Y:S02]  /*1370*/  IMAD.U32 R25, RZ, RZ, UR5 ;  /* 0x00000005ff197e24 */ /* 0x000fe4000f8e00ff */
[----:B------:R0:W5:Y:S01]  /*1380*/  @P2 LDG.E R159, desc[UR10][R4.64] ;  /* 0x0000000a049f2981 */ /* 0x000162000c1e1900 */
[----:B------:R-:W-:Y:S02]  /*1390*/  IMAD.U32 R26, RZ, RZ, UR4 ;  /* 0x00000004ff1a7e24 */ /* 0x000fe4000f8e00ff */
[----:B------:R-:W-:Y:S01]  /*13a0*/  IMAD.MOV.U32 R27, RZ, RZ, R10 ;  /* 0x000000ffff1b7224 */ /* 0x000fe200078e000a */
[----:B------:R-:W-:Y:S06]  /*13b0*/  @P2 BRA `(.L_x_446) ;  /* 0x0000000000282947 */ /* 0x000fec0003800000 */
[----:B------:R-:W-:Y:S02]  /*13c0*/  ULDC.64 UR4, c[0x0][0xa00] ;  /* 0x0002800000047ab9 */ /* 0x000fe40000000a00 */
[----:B------:R-:W-:-:S04]  /*13d0*/  ISETP.NE.U32.AND P1, PT, RZ, UR4, PT ;  /* 0x00000004ff007c0c */ /* 0x000fc8000bf25070 */
[----:B------:R-:W-:-:S13]  /*13e0*/  ISETP.NE.AND.EX P1, PT, RZ, UR5, PT, P1 ;  /* 0x00000005ff007c0c */ /* 0x000fda000bf25310 */
[----:B------:R-:W-:Y:S05]  /*13f0*/  @!P1 BRA `(.L_x_446) ;  /* 0x0000000000189947 */ /* 0x000fea0003800000 */
[----:B0-----:R-:W0:Y:S01]  /*1400*/  LDC.64 R4, c[0x0][0xa00] ;  /* 0x00028000ff047b82 */ /* 0x001e220000000a00 */
[----:B------:R-:W-:Y:S01]  /*1410*/  ULDC.64 UR4, c[0x0][0x208] ;  /* 0x0000820000047ab9 */ /* 0x000fe20000000a00 */
[----:B0-----:R-:W-:-:S05]  /*1420*/  IMAD.WIDE R4, R27, 0x4, R4 ;  /* 0x000000041b047825 */ /* 0x001fca00078e0204 */
[----:B-----5:R-:W2:Y:S04]  /*1430*/  LDG.E R159, desc[UR4][R4.64] ;  /* 0x00000004049f7981 */ /* 0x020ea8000c1e1900 */
[----:B------:R-:W2:Y:S02]  /*1440*/  LDG.E R0, desc[UR4][R4.64+0x4] ;  /* 0x0000040404007981 */ /* 0x000ea4000c1e1900 */
[----:B--2---:R-:W-:-:S07]  /*1450*/  IMAD.IADD R159, R0, 0x1, -R159 ;  /* 0x00000001009f7824 */ /* 0x004fce00078e0a9f */
.L_x_446:
[----:B------:R-:W-:Y:S01]  /*1460*/  ULDC.64 UR4, c[0x0][0xa20] ;  /* 0x0002880000047ab9 */ /* 0x000fe20000000a00 */
[----:B------:R1:W-:Y:S01]  /*1470*/  STL [R1+0x88], R157 ;  /* 0x0000889d01007387 */ /* 0x0003e20000100800 */
[----:B------:R-:W-:-:S03]  /*1480*/  ISETP.NE.U32.AND P1, PT, RZ, UR4, PT ;  /* 0x00000004ff007c0c */ /* 0x000fc6000bf25070 */
[----:B------:R1:W-:Y:S01]  /*1490*/  STL [R1+0x80], R158 ;  /* 0x0000809e01007387 */ /* 0x0003e20000100800 */
[----:B------:R-:W-:-:S13]  /*14a0*/  ISETP.NE.AND.EX P1, PT, RZ, UR5, PT, P1 ;  /* 0x00000005ff007c0c */ /* 0x000fda000bf25310 */
[----:B-1----:R-:W-:Y:S05]  /*14b0*/  @!P1 BRA `(.L_x_447) ;  /* 0x0000000000149947 */ /* 0x002fea0003800000 */
[----:B0-----:R-:W-:Y:S01]  /*14c0*/  IADD3 R4, P0, R28, UR4, RZ ;  /* 0x000000041c047c10 */ /* 0x001fe2000ff1e0ff */
[----:B------:R-:W-:-:S03]  /*14d0*/  ULDC.64 UR6, c[0x0][0x208] ;  /* 0x0000820000067ab9 */ /* 0x000fc60000000a00 */
[----:B------:R-:W-:-:S05]  /*14e0*/  IADD3.X R5, R30, UR5, RZ, P0, !PT ;  /* 0x000000051e057c10 */ /* 0x000fca00087fe4ff */
[----:B------:R1:W5:Y:S01]  /*14f0*/  LDG.E R26, desc[UR6][R4.64] ;  /* 0x00000006041a7981 */ /* 0x000362000c1e1900 */
[----:B------:R-:W-:Y:S05]  /*1500*/  BRA `(.L_x_448) ;  /* 0x0000000000147947 */ /* 0x000fea0003800000 */
.L_x_447:
[----:B------:R-:W-:Y:S05]  /*1510*/  @!P0 BRA `(.L_x_448) ;  /* 0x0000000000108947 */ /* 0x000fea0003800000 */
[----:B------:R-:W-:Y:S02]  /*1520*/  ULDC.64 UR4, c[0x0][0x208] ;  /* 0x0000820000047ab9 */ /* 0x000fe40000000a00 */
[----:B0-----:R-:W2:Y:S04]  /*1530*/  LDG.E R5, desc[UR4][R8.64] ;  /* 0x0000000408057981 */ /* 0x001ea8000c1e1900 */
[----:B------:R-:W2:Y:S02]  /*1540*/  LDG.E R26, desc[UR4][R8.64+0x4] ;  /* 0x00000404081a7981 */ /* 0x000ea4000c1e1900 */
[----:B--2---:R-:W-:-:S07]  /*1550*/  IMAD.IADD R26, R26, 0x1, -R5 ;  /* 0x000000011a1a7824 */ /* 0x004fce00078e0a05 */
.L_x_448:
[----:B------:R-:W-:Y:S01]  /*1560*/  ULDC.64 UR4, c[0x0][0xa10] ;  /* 0x0002840000047ab9 */ /* 0x000fe20000000a00 */
[----:B------:R-:W-:Y:S01]  /*1570*/  ULDC.64 UR6, c[0x0][0x208] ;  /* 0x0000820000067ab9 */ /* 0x000fe20000000a00 */
[----:B------:R-:W-:-:S04]  /*1580*/  ISETP.NE.U32.AND P0, PT, RZ, UR4, PT ;  /* 0x00000004ff007c0c */ /* 0x000fc8000bf05070 */
[----:B------:R-:W-:Y:S01]  /*1590*/  ISETP.NE.AND.EX P0, PT, RZ, UR5, PT, P0 ;  /* 0x00000005ff007c0c */ /* 0x000fe2000bf05300 */
[----:B0----5:R-:W-:Y:S01]  /*15a0*/  IMAD.IADD R8, R26, 0x1, -R3 ;  /* 0x000000011a087824 */ /* 0x021fe200078e0a03 */
[----:B------:R-:W-:-:S11]  /*15b0*/  ULDC.64 UR4, c[0x0][0xa30] ;  /* 0x00028c0000047ab9 */ /* 0x000fd60000000a00 */
[----:B-1----:R-:W0:Y:S02]  /*15c0*/  @P0 LDC.64 R4, c[0x0][0xa10] ;  /* 0x00028400ff040b82 */ /* 0x002e240000000a00 */
[----:B0-----:R-:W-:-:S05]  /*15d0*/  @P0 IMAD.WIDE R4, R27, 0x4, R4 ;  /* 0x000000041b040825 */ /* 0x001fca00078e0204 */
[----:B------:R-:W2:Y:S04]  /*15e0*/  @P0 LDG.E R0, desc[UR6][R4.64] ;  /* 0x0000000604000981 */ /* 0x000ea8000c1e1900 */
[----:B------:R0:W2:Y:S01]  /*15f0*/  @P0 LDG.E R9, desc[UR6][R4.64+0x4] ;  /* 0x0000040604090981 */ /* 0x0000a2000c1e1900 */
[----:B------:R-:W-:Y:S01]  /*1600*/  ISETP.NE.U32.AND P1, PT, RZ, UR4, PT ;  /* 0x00000004ff007c0c */ /* 0x000fe2000bf25070 */
[----:B------:R-:W-:-:S03]  /*1610*/  IMAD.MOV.U32 R155, RZ, RZ, R26 ;  /* 0x000000ffff9b7224 */ /* 0x000fc600078e001a */
[----:B------:R-:W-:Y:S01]  /*1620*/  ISETP.NE.AND.EX P1, PT, RZ, UR5, PT, P1 ;  /* 0x00000005ff007c0c */ /* 0x000fe2000bf25310 */
[----:B0-----:R-:W-:-:S05]  /*1630*/  IMAD.MOV R4, RZ, RZ, -R8 ;  /* 0x000000ffff047224 */ /* 0x001fca00078e0a08 */
[----:B------:R-:W-:-:S07]  /*1640*/  VIMNMX R4, RZ, R4, !PT ;  /* 0x00000004ff047248 */ /* 0x000fce0007fe0100 */
[----:B------:R-:W-:-:S04]  /*1650*/  @P1 IADD3 R6, P2, R28, UR4, RZ ;  /* 0x000000041c061c10 */ /* 0x000fc8000ff5e0ff */
[----:B------:R-:W-:-:S05]  /*1660*/  @P1 IADD3.X R7, R30, UR5, RZ, P2, !PT ;  /* 0x000000051e071c10 */ /* 0x000fca00097fe4ff */
[----:B------:R0:W5:Y:S01]  /*1670*/  @P1 LDG.E R155, desc[UR6][R6.64] ;  /* 0x00000006069b1981 */ /* 0x000162000c1e1900 */
[----:B--2---:R-:W-:-:S04]  /*1680*/  @P0 IMAD.IADD R25, R9, 0x1, -R0 ;  /* 0x0000000109190824 */ /* 0x004fc800078e0a00 */
[----:B------:R-:W-:-:S04]  /*1690*/  IMAD.IADD R162, R8, 0x1, R25 ;  /* 0x0000000108a27824 */ /* 0x000fc800078e0219 */
[----:B------:R-:W-:-:S04]  /*16a0*/  VIADD R0, R162, 0xaf ;  /* 0x000000afa2007836 */ /* 0x000fc80000000000 */
[----:B------:R-:W-:-:S05]  /*16b0*/  IMAD.HI R0, R0, 0x2e8ba2e9, RZ ;  /* 0x2e8ba2e900007827 */ /* 0x000fca00078e02ff */
[----:B------:R-:W-:-:S04]  /*16c0*/  SHF.R.U32.HI R3, RZ, 0x1f, R0 ;  /* 0x0000001fff037819 */ /* 0x000fc80000011600 */
[----:B------:R-:W-:-:S05]  /*16d0*/  LEA.HI.SX32 R164, R0, R3, 0x1b ;  /* 0x0000000300a47211 */ /* 0x000fca00078fdaff */
[----:B------:R-:W-:-:S05]  /*16e0*/  IMAD R0, R164, 0xb0, -R8 ;  /* 0x000000b0a4007824 */ /* 0x000fca00078e0a08 */
[----:B------:R-:W-:-:S04]  /*16f0*/  VIMNMX R3, R0, R25, PT ;  /* 0x0000001900037248 */ /* 0x000fc80003fe0100 */
[----:B------:R-:W-:Y:S01]  /*1700*/  ISETP.GT.AND P0, PT, R3, R4, PT ;  /* 0x000000040300720c */ /* 0x000fe20003f04270 */
[----:B------:R-:W-:-:S05]  /*1710*/  IMAD.WIDE.U32 R4, R4, -0x45d1745d, RZ ;  /* 0xba2e8ba304047825 */ /* 0x000fca00078e00ff */
[----:B------:R-:W-:-:S05]  /*1720*/  SHF.R.U32.HI R129, RZ, 0x7, R5 ;  /* 0x00000007ff817819 */ /* 0x000fca0000011605 */
[----:B------:R-:W-:Y:S02]  /*1730*/  IMAD.MOV.U32 R24, RZ, RZ, R129 ;  /* 0x000000ffff187224 */ /* 0x000fe400078e0081 */
[----:B------:R-:W-:-:S04]  /*1740*/  @P0 VIADD R0, R3, 0xaf ;  /* 0x000000af03000836 */ /* 0x000fc80000000000 */
[----:B------:R-:W-:-:S05]  /*1750*/  @P0 IMAD.HI R0, R0, 0x2e8ba2e9, RZ ;  /* 0x2e8ba2e900000827 */ /* 0x000fca00078e02ff */
[----:B------:R-:W-:-:S04]  /*1760*/  @P0 SHF.R.U32.HI R3, RZ, 0x1f, R0 ;  /* 0x0000001fff030819 */ /* 0x000fc80000011600 */
[----:B------:R-:W-:Y:S02]  /*1770*/  @P0 LEA.HI.SX32 R24, R0, R3, 0x1b ;  /* 0x0000000300180211 */ /* 0x000fe400078fdaff */
[----:B------:R-:W-:Y:S02]  /*1780*/  PLOP3.LUT P0, PT, PT, PT, PT, 0x80, 0x0 ;  /* 0x000000000000781c */ /* 0x000fe40003f0f070 */
[----:B------:R-:W-:-:S13]  /*1790*/  ISETP.GT.AND P1, PT, R24, R129, PT ;  /* 0x000000811800720c */ /* 0x000fda0003f24270 */
[----:B0-----:R-:W-:Y:S05]  /*17a0*/  @!P1 BRA `(.L_x_449) ;  /* 0x000000a800c89947 */ /* 0x001fea0003800000 */
[----:B------:R-:W-:Y:S01]  /*17b0*/  VIADD R0, R2, 0x1e400 ;  /* 0x0001e40002007836 */ /* 0x000fe20000000000 */
[----:B------:R-:W-:Y:S04]  /*17c0*/  BSSY B6, `(.L_x_450) ;  /* 0x0000013000067945 */ /* 0x000fe80003800000 */
[----:B------:R-:W-:-:S13]  /*17d0*/  LOP3.LUT P0, RZ, R0, 0x3ff, RZ, 0xc0, !PT ;  /* 0x000003ff00ff7812 */ /* 0x000fda000780c0ff */
[----:B------:R-:W-:Y:S05]  /*17e0*/  @!P0 BRA `(.L_x_451) ;  /* 0x0000000000408947 */ /* 0x000fea0003800000 */
[----:B------:R-:W-:Y:S01]  /*17f0*/  MOV R0, 0x0 ;  /* 0x0000000000007802 */ /* 0x000fe20000000f00 */
[----:B------:R-:W-:Y:S01]  /*1800*/  ULDC.64 UR4, c[0x4][0xa0] ;  /* 0x0100280000047ab9 */ /* 0x000fe20000000a00 */
[----:B------:R-:W-:Y:S01]  /*1810*/  ULDC.64 UR6, c[0x4][0x38] ;  /* 0x01000e0000067ab9 */ /* 0x000fe20000000a00 */
[----:B------:R-:W-:Y:S01]  /*1820*/  IMAD.U32 R4, RZ, RZ, UR4 ;  /* 0x00000004ff047e24 */ /* 0x000fe2000f8e00ff */
        /* <DEDUP_REMOVED lines=11> */
[----:B-1---5:R-:W-:Y:S05]  /*18e0*/  CALL.ABS.NOINC R14 ;  /* 0x000000000e007343 */ /* 0x022fea0003c00000 */
.L_x_451:
[----:B------:R-:W-:Y:S05]  /*18f0*/  BSYNC B6 ;  /* 0x0000000000067941 */ /* 0x000fea0003800000 */
.L_x_450:
        /* <DEDUP_REMOVED lines=20> */
.L_x_453:
[----:B------:R-:W-:Y:S05]  /*1a40*/  BSYNC B6 ;  /* 0x0000000000067941 */ /* 0x000fea0003800000 */
.L_x_452:
[----:B------:R-:W2:Y:S01]  /*1a50*/  LDL.LU R21, [R1] ;  /* 0x0000000001157983 */ /* 0x000ea20000300800 */
[----:B------:R-:W-:Y:S01]  /*1a60*/  ULDC.64 UR4, c[0x0][0x9f8] ;  /* 0x00027e0000047ab9 */ /* 0x000fe20000000a00 */
[----:B------:R-:W-:Y:S01]  /*1a70*/  ULDC.64 UR6, c[0x0][0x208] ;  /* 0x0000820000067ab9 */ /* 0x000fe20000000a00 */
[----:B------:R-:W-:Y:S01]  /*1a80*/  ISETP.NE.U32.AND P0, PT, RZ, UR4, PT ;  /* 0x00000004ff007c0c */ /* 0x000fe2000bf05070 */
[----:B------:R-:W0:Y:S01]  /*1a90*/  LDC R11, c[0x0][0x3d4] ;  /* 0x0000f500ff0b7b82 */ /* 0x000e220000000800 */
[----:B------:R-:W3:Y:S02]  /*1aa0*/  LDL R36, [R1+0x34] ;  /* 0x0000340001247983 */ /* 0x000ee40000100800 */
[----:B------:R-:W-:Y:S02]  /*1ab0*/  ISETP.NE.AND.EX P0, PT, RZ, UR5, PT, P0 ;  /* 0x00000005ff007c0c */ /* 0x000fe4000bf05300 */
[----:B------:R-:W4:Y:S03]  /*1ac0*/  LDL R37, [R1+0x38] ;  /* 0x0000380001257983 */ /* 0x000f260000100800 */
[----:B------:R-:W1:Y:S01]  /*1ad0*/  LDC R0, c[0x0][0x428] ;  /* 0x00010a00ff007b82 */ /* 0x000e620000000800 */
[----:B------:R-:W4:Y:S07]  /*1ae0*/  LDL R35, [R1+0x5c] ;  /* 0x00005c0001237983 */ /* 0x000f2e0000100800 */
[----:B------:R-:W-:Y:S01]  /*1af0*/  @P0 IADD3 R4, P1, R28, UR4, RZ ;  /* 0x000000041c040c10 */ /* 0x000fe2000ff3e0ff */
[----:B------:R-:W-:Y:S01]  /*1b00*/  IMAD.IADD R123, R29, 0x1, R26 ;  /* 0x000000011d7b7824 */ /* 0x000fe200078e021a */
[----:B------:R-:W1:Y:S01]  /*1b10*/  S2R R20, SR_TID.X ;  /* 0x0000000000147919 */ /* 0x000e620000002100 */
[----:B------:R-:W1:Y:S01]  /*1b20*/  LDC.64 R96, c[0x0][0x2f0] ;  /* 0x0000bc00ff607b82 */ /* 0x000e620000000a00 */
[----:B------:R-:W-:Y:S01]  /*1b30*/  @P0 IADD3.X R5, R30, UR5, RZ, P1, !PT ;  /* 0x000000051e050c10 */ /* 0x000fe20008ffe4ff */
[----:B------:R-:W-:-:S04]  /*1b40*/  ULDC.64 UR4, c[0x0][0x2f8] ;  /* 0x0000be0000047ab9 */ /* 0x000fc80000000a00 */
[----:B------:R1:W3:Y:S01]  /*1b50*/  @P0 LDG.E R27, desc[UR6][R4.64] ;  /* 0x00000006041b0981 */ /* 0x0002e2000c1e1900 */
[----:B0-----:R-:W-:Y:S01]  /*1b60*/  ISETP.GE.AND P2, PT, R16, R11, PT ;  /* 0x0000000b1000720c */ /* 0x001fe20003f46270 */
[----:B------:R-:W-:Y:S01]  /*1b70*/  ULDC.64 UR6, c[0x0][0xa08] ;  /* 0x0002820000067ab9 */ /* 0x000fe20000000a00 */
[----:B------:R-:W-:Y:S01]  /*1b80*/  SHF.R.S32.HI R13, RZ, 0x1f, R123 ;  /* 0x0000001fff0d7819 */ /* 0x000fe2000001147b */
[----:B------:R-:W0:Y:S01]  /*1b90*/  LDC.64 R106, c[0x0][0x3d8] ;  /* 0x0000f600ff6a7b82 */ /* 0x000e220000000a00 */
[----:B------:R-:W-:Y:S02]  /*1ba0*/  SHF.R.S32.HI R19, RZ, 0x1f, R18 ;  /* 0x0000001fff137819 */ /* 0x000fe40000011412 */
[----:B-1----:R-:W-:-:S05]  /*1bb0*/  ISETP.NE.AND P0, PT, R0, 0x1, PT ;  /* 0x000000010000780c */ /* 0x002fca0003f05270 */
[----:B------:R-:W1:Y:S01]  /*1bc0*/  LDC.64 R112, c[0x0][0x3e8] ;  /* 0x0000fa00ff707b82 */ /* 0x000e620000000a00 */
[----:B------:R-:W-:-:S07]  /*1bd0*/  IMAD R6, R13, R96, RZ ;  /* 0x000000600d067224 */ /* 0x000fce00078e02ff */
[----:B------:R-:W1:Y:S01]  /*1be0*/  @P0 LDC R3, c[0x0][0x42c] ;  /* 0x00010b00ff030b82 */ /* 0x000e620000000800 */
[----:B------:R-:W-:Y:S01]  /*1bf0*/  IMAD.WIDE.U32 R4, R123, R96, RZ ;  /* 0x000000607b047225 */ /* 0x000fe200078e00ff */
[----:B------:R-:W-:-:S06]  /*1c00*/  SHF.R.U32.HI R20, RZ, 0x7, R20 ;  /* 0x00000007ff147819 */ /* 0x000fcc0000011614 */
[----:B------:R-:W1:Y:S01]  /*1c10*/  @P0 LDC R7, c[0x0][0x430] ;  /* 0x00010c00ff070b82 */ /* 0x000e620000000800 */
[----:B------:R-:W-:Y:S01]  /*1c20*/  ISETP.NE.AND P6, PT, R20, 0x1, PT ;  /* 0x000000011400780c */ /* 0x000fe20003fc5270 */
[----:B0-----:R-:W-:-:S04]  /*1c30*/  IMAD.WIDE.U32 R102, R22, R106, R18 ;  /* 0x0000006a16667225 */ /* 0x001fc800078e0012 */
[----:B-1----:R-:W-:-:S04]  /*1c40*/  @P0 IMAD.HI.U32 R0, R158, R3, RZ ;  /* 0x000000039e000227 */ /* 0x002fc800078e00ff */
[----:B------:R-:W-:Y:S01]  /*1c50*/  IMAD R3, R123, R97, R6 ;  /* 0x000000617b037224 */ /* 0x000fe200078e0206 */
[----:B------:R-:W-:-:S03]  /*1c60*/  @P0 SHF.R.U32.HI R158, RZ, R7, R0 ;  /* 0x00000007ff9e0219 */ /* 0x000fc60000011600 */
[----:B------:R-:W-:Y:S01]  /*1c70*/  IMAD.IADD R5, R5, 0x1, R3 ;  /* 0x0000000105057824 */ /* 0x000fe200078e0203 */
[----:B------:R-:W-:Y:S02]  /*1c80*/  ISETP.NE.U32.AND P0, PT, RZ, UR6, PT ;  /* 0x00000006ff007c0c */ /* 0x000fe4000bf05070 */
[----:B------:R-:W-:Y:S01]  /*1c90*/  SHF.R.S32.HI R6, RZ, 0x1f, R158 ;  /* 0x0000001fff067819 */ /* 0x000fe2000001149e */
[----:B------:R-:W-:Y:S01]  /*1ca0*/  IMAD.WIDE.U32 R4, R158, UR4, R4 ;  /* 0x000000049e047c25 */ /* 0x000fe2000f8e0004 */
[----:B------:R-:W-:-:S03]  /*1cb0*/  ISETP.NE.AND.EX P0, PT, RZ, UR7, PT, P0 ;  /* 0x00000007ff007c0c */ /* 0x000fc6000bf05300 */
[----:B------:R-:W-:-:S04]  /*1cc0*/  IMAD R3, R6, UR4, RZ ;  /* 0x0000000406037c24 */ /* 0x000fc8000f8e02ff */
[----:B------:R-:W-:Y:S01]  /*1cd0*/  IMAD R3, R158, UR5, R3 ;  /* 0x000000059e037c24 */ /* 0x000fe2000f8e0203 */
[----:B------:R-:W-:-:S03]  /*1ce0*/  ULDC.64 UR4, c[0x0][0x300] ;  /* 0x0000c00000047ab9 */ /* 0x000fc60000000a00 */
[----:B------:R-:W-:Y:S01]  /*1cf0*/  IMAD.IADD R5, R5, 0x1, R3 ;  /* 0x0000000105057824 */ /* 0x000fe200078e0203 */
[----:B--2---:R-:W-:-:S04]  /*1d00*/  LOP3.LUT R21, R21, 0xfffffffe, RZ, 0xc0, !PT ;  /* 0xfffffffe15157812 */ /* 0x004fc800078ec0ff */
[----:B------:R-:W-:-:S05]  /*1d10*/  @P2 LOP3.LUT R21, R21, 0x1, RZ, 0xfc, !PT ;  /* 0x0000000115152812 */ /* 0x000fca00078efcff */
[----:B------:R0:W-:Y:S04]  /*1d20*/  STL [R1], R21 ;  /* 0x0000001501007387 */ /* 0x0001e80000100800 */
[----:B------:R-:W2:Y:S04]  /*1d30*/  LDL R31, [R1+0x58] ;  /* 0x00005800011f7983 */ /* 0x000ea80000100800 */
[----:B------:R-:W2:Y:S04]  /*1d40*/  LDL R33, [R1+0x48] ;  /* 0x0000480001217983 */ /* 0x000ea80000100800 */
[----:B------:R-:W2:Y:S04]  /*1d50*/  LDL R34, [R1+0x4c] ;  /* 0x00004c0001227983 */ /* 0x000ea80000100800 */
[----:B------:R-:W2:Y:S01]  /*1d60*/  LDL R29, [R1+0x3c] ;  /* 0x00003c00011d7983 */ /* 0x000ea20000100800 */
[----:B---3--:R-:W-:-:S03]  /*1d70*/  SHF.R.S32.HI R0, RZ, 0x1f, R27 ;  /* 0x0000001fff007819 */ /* 0x008fc6000001141b */
[----:B------:R-:W3:Y:S01]  /*1d80*/  LDL R26, [R1+0x54] ;  /* 0x00005400011a7983 */ /* 0x000ee20000100800 */
[----:B------:R-:W-:Y:S02]  /*1d90*/  SEL R9, R27, RZ, !P0 ;  /* 0x000000ff1b097207 */ /* 0x000fe40004000000 */
[----:B------:R-:W-:Y:S01]  /*1da0*/  SEL R8, R0, RZ, !P0 ;  /* 0x000000ff00087207 */ /* 0x000fe20004000000 */
[----:B------:R-:W3:Y:S02]  /*1db0*/  LDL R27, [R1+0x44] ;  /* 0x00004400011b7983 */ /* 0x000ee40000100800 */
[----:B------:R-:W-:Y:S02]  /*1dc0*/  IMAD.WIDE.U32 R98, R9, UR4, R4 ;  /* 0x0000000409627c25 */ /* 0x000fe4000f8e0004 */
[----:B0-----:R-:W3:Y:S02]  /*1dd0*/  LDL R21, [R1+0x6c] ;  /* 0x00006c0001157983 */ /* 0x001ee40000100800 */
[----:B------:R-:W-:-:S02]  /*1de0*/  IMAD R0, R8, UR4, RZ ;  /* 0x0000000408007c24 */ /* 0x000fc4000f8e02ff */
[----:B------:R-:W3:Y:S02]  /*1df0*/  LDL R14, [R1+0x68] ;  /* 0x00006800010e7983 */ /* 0x000ee40000100800 */
[----:B------:R-:W-:Y:S01]  /*1e00*/  IMAD R15, R9, UR5, R0 ;  /* 0x00000005090f7c24 */ /* 0x000fe2000f8e0200 */
[----:B------:R-:W-:Y:S05]  /*1e10*/  @!P6 WARPSYNC.ALL ;  /* 0x000000000000e948 */ /* 0x000fea0003800000 */
[----:B------:R-:W3:Y:S01]  /*1e20*/  LDL R12, [R1+0x64] ;  /* 0x00006400010c7983 */ /* 0x000ee20000100800 */
[----:B------:R-:W-:Y:S01]  /*1e30*/  ULDC.64 UR4, c[0x0][0x320] ;  /* 0x0000c80000047ab9 */ /* 0x000fe20000000a00 */
[----:B------:R-:W-:-:S02]  /*1e40*/  IMAD R0, R23, R106, RZ ;  /* 0x0000006a17007224 */ /* 0x000fc400078e02ff */
[----:B------:R-:W3:Y:S01]  /*1e50*/  LDL R32, [R1+0x30] ;  /* 0x0000300001207983 */ /* 0x000ee20000100800 */
[----:B------:R-:W-:Y:S02]  /*1e60*/  IMAD R3, R6, UR4, RZ ;  /* 0x0000000406037c24 */ /* 0x000fe4000f8e02ff */
[C---:B------:R-:W-:Y:S01]  /*1e70*/  IMAD.WIDE.U32 R4, R158.reuse, UR4, R16 ;  /* 0x000000049e047c25 */ /* 0x040fe2000f8e0010 */
[----:B------:R-:W3:Y:S03]  /*1e80*/  LDL R30, [R1+0x40] ;  /* 0x00004000011e7983 */ /* 0x000ee60000100800 */
[----:B------:R-:W-:Y:S01]  /*1e90*/  IMAD R3, R158, UR5, R3 ;  /* 0x000000059e037c24 */ /* 0x000fe2000f8e0203 */
[----:B------:R-:W3:Y:S01]  /*1ea0*/  LDL R28, [R1+0x50] ;  /* 0x00005000011c7983 */ /* 0x000ee20000100800 */
[----:B------:R-:W-:Y:S01]  /*1eb0*/  ULDC.64 UR4, c[0x0][0x328] ;  /* 0x0000ca0000047ab9 */ /* 0x000fe20000000a00 */
[----:B------:R-:W-:-:S02]  /*1ec0*/  IMAD R7, R22, R107, R0 ;  /* 0x0000006b16077224 */ /* 0x000fc400078e0200 */
[----:B------:R-:W-:Y:S01]  /*1ed0*/  IMAD.IADD R101, R5, 0x1, R3 ;  /* 0x0000000105657824 */ /* 0x000fe200078e0203 */
[----:B------:R-:W-:Y:S01]  /*1ee0*/  SEL R3, R11, RZ, P2 ;  /* 0x000000ff0b037207 */ /* 0x000fe20001000000 */
[----:B------:R-:W-:-:S04]  /*1ef0*/  IMAD R0, R8, UR4, RZ ;  /* 0x0000000408007c24 */ /* 0x000fc8000f8e02ff */
[----:B------:R-:W-:Y:S02]  /*1f00*/  IMAD.IADD R3, R16, 0x1, R3 ;  /* 0x0000000110037824 */ /* 0x000fe400078e0203 */
[----:B------:R-:W-:Y:S02]  /*1f10*/  IMAD R41, R9, UR5, R0 ;  /* 0x0000000509297c24 */ /* 0x000fe4000f8e0200 */
[----:B------:R-:W-:Y:S01]  /*1f20*/  IMAD.MOV.U32 R100, RZ, RZ, R4 ;  /* 0x000000ffff647224 */ /* 0x000fe200078e0004 */
[----:B------:R-:W-:Y:S01]  /*1f30*/  SHF.R.S32.HI R0, RZ, 0x1f, R3 ;  /* 0x0000001fff007819 */ /* 0x000fe20000011403 */
[----:B------:R-:W-:-:S03]  /*1f40*/  IMAD.WIDE.U32 R4, R22, R106, R16 ;  /* 0x0000006a16047225 */ /* 0x000fc600078e0010 */
[----:B------:R-:W-:Y:S01]  /*1f50*/  LEA.HI R10, R0, R3, RZ, 0x3 ;  /* 0x00000003000a7211 */ /* 0x000fe200078f18ff */
[-C--:B------:R-:W-:Y:S02]  /*1f60*/  IMAD R6, R23, R112.reuse, RZ ;  /* 0x0000007017067224 */ /* 0x080fe400078e02ff */
[----:B------:R-:W-:Y:S02]  /*1f70*/  IMAD.IADD R103, R103, 0x1, R7 ;  /* 0x0000000167677824 */ /* 0x000fe400078e0207 */
[----:B------:R-:W-:Y:S02]  /*1f80*/  IMAD.IADD R5, R7, 0x1, R5 ;  /* 0x0000000107057824 */ /* 0x000fe400078e0205 */
[----:B------:R-:W-:-:S04]  /*1f90*/  IMAD.WIDE.U32 R108, R22, R112, R18 ;  /* 0x00000070166c7225 */ /* 0x000fc800078e0012 */
[----:B------:R-:W-:Y:S01]  /*1fa0*/  IMAD R7, R22, R113, R6 ;  /* 0x0000007116077224 */ /* 0x000fe200078e0206 */
[----:B------:R-:W-:Y:S01]  /*1fb0*/  LOP3.LUT R6, R36, 0x38, R10, 0xf8, !PT ;  /* 0x0000003824067812 */ /* 0x000fe200078ef80a */
[----:B------:R-:W-:-:S04]  /*1fc0*/  IMAD.WIDE.U32 R110, R22, R112, R16 ;  /* 0x00000070166e7225 */ /* 0x000fc800078e0010 */
[----:B------:R-:W-:Y:S02]  /*1fd0*/  IMAD.IADD R109, R109, 0x1, R7 ;  /* 0x000000016d6d7824 */ /* 0x000fe400078e0207 */
[----:B------:R-:W-:Y:S01]  /*1fe0*/  IMAD.IADD R111, R7, 0x1, R111 ;  /* 0x00000001076f7824 */ /* 0x000fe200078e026f */
[----:B------:R-:W-:-:S04]  /*1ff0*/  LEA.HI R0, R0, R3, RZ, 0x6 ;  /* 0x0000000300007211 */ /* 0x000fc800078f30ff */
[----:B------:R-:W-:Y:S02]  /*2000*/  SHF.R.S32.HI R3, RZ, 0x6, R0 ;  /* 0x00000006ff037819 */ /* 0x000fe40000011400 */
[----:B----4-:R-:W-:-:S04]  /*2010*/  LOP3.LUT R0, R37, 0x38, R10, 0xf8, !PT ;  /* 0x0000003825007812 */ /* 0x010fc800078ef80a */
[----:B------:R-:W-:Y:S01]  /*2020*/  LOP3.LUT R0, R0, R35, RZ, 0x3c, !PT ;  /* 0x0000002300007212 */ /* 0x000fe200078e3cff */
[----:B------:R-:W-:Y:S01]  /*2030*/  IMAD.WIDE.U32 R100, R9, UR4, R100 ;  /* 0x0000000409647c25 */ /* 0x000fe2000f8e0064 */
[----:B-----5:R-:W-:Y:S01]  /*2040*/  SHF.R.S32.HI R9, RZ, 0x1f, R155 ;  /* 0x0000001fff097819 */ /* 0x020fe2000001149b */
[----:B------:R-:W-:Y:S01]  /*2050*/  ULDC UR4, c[0x0][0x2e4] ;  /* 0x0000b90000047ab9 */ /* 0x000fe20000000800 */
[C---:B------:R-:W-:Y:S01]  /*2060*/  SHF.L.U64.HI R115, R96.reuse, 0x5, R97 ;  /* 0x0000000560737819 */ /* 0x040fe20000010261 */
[----:B------:R-:W-:Y:S01]  /*2070*/  IMAD.SHL.U32 R114, R96, 0x20, RZ ;  /* 0x0000002060727824 */ /* 0x000fe200078e00ff */
[----:B------:R-:W-:-:S03]  /*2080*/  IADD3 R122, P0, R22, R123, RZ ;  /* 0x0000007b167a7210 */ /* 0x000fc60007f1e0ff */
[----:B------:R-:W-:-:S03]  /*2090*/  IMAD.WIDE.U32 R116, R22, R96, R114 ;  /* 0x0000006016747225 */ /* 0x000fc600078e0072 */
[----:B------:R-:W-:Y:S01]  /*20a0*/  IADD3 R127, P1, R114, R116, RZ ;  /* 0x00000074727f7210 */ /* 0x000fe20007f3e0ff */
[----:B------:R-:W-:-:S03]  /*20b0*/  IMAD.X R123, R23, 0x1, R13, P0 ;  /* 0x00000001177b7824 */ /* 0x000fc600000e060d */
[----:B------:R-:W-:Y:S01]  /*20c0*/  IADD3 R130, P0, R127, R114, RZ ;  /* 0x000000727f827210 */ /* 0x000fe20007f1e0ff */
[----:B------:R-:W-:Y:S01]  /*20d0*/  IMAD.WIDE.U32 R118, R22, R96, R16 ;  /* 0x0000006016767225 */ /* 0x000fe200078e0010 */
[C-C-:B------:R-:W-:Y:S02]  /*20e0*/  SHF.L.U64.HI R144, R96.reuse, 0x6, R97.reuse ;  /* 0x0000000660907819 */ /* 0x140fe40000010261 */
[----:B------:R-:W-:Y:S01]  /*20f0*/  SHF.L.U64.HI R139, R96, 0x7, R97 ;  /* 0x00000007608b7819 */ /* 0x000fe20000010261 */
[----:B------:R-:W-:Y:S02]  /*2100*/  IMAD.IADD R15, R99, 0x1, R15 ;  /* 0x00000001630f7824 */ /* 0x000fe400078e020f */
[----:B------:R-:W-:Y:S01]  /*2110*/  IMAD R39, R97, 0xb0, RZ ;  /* 0x000000b061277824 */ /* 0x000fe200078e02ff */
[C---:B------:R-:W-:Y:S01]  /*2120*/  SHF.L.U64.HI R38, R106.reuse, 0x5, R107 ;  /* 0x000000056a267819 */ /* 0x040fe2000001026b */
[----:B------:R-:W-:Y:S01]  /*2130*/  IMAD.WIDE.U32 R104, R155, R106, R4 ;  /* 0x0000006a9b687225 */ /* 0x000fe200078e0004 */
[----:B------:R-:W-:-:S02]  /*2140*/  SHF.L.U64.HI R37, R106, 0x6, R107 ;  /* 0x000000066a257819 */ /* 0x000fc4000001026b */
[----:B------:R-:W-:Y:S01]  /*2150*/  SHF.L.U64.HI R36, R106, 0x7, R107 ;  /* 0x000000076a247819 */ /* 0x000fe2000001026b */
[----:B------:R-:W-:Y:S01]  /*2160*/  IMAD R143, R107, 0xb0, RZ ;  /* 0x000000b06b8f7824 */ /* 0x000fe200078e02ff */
[----:B------:R-:W-:Y:S01]  /*2170*/  SHF.L.U64.HI R120, R112, 0x7, R113 ;  /* 0x0000000770787819 */ /* 0x000fe20000010271 */
[----:B------:R-:W-:Y:S01]  /*2180*/  IMAD.SHL.U32 R35, R106, 0x20, RZ ;  /* 0x000000206a237824 */ /* 0x000fe200078e00ff */
[----:B------:R-:W-:Y:S01]  /*2190*/  IADD3 R13, P2, R98, 0x40, RZ ;  /* 0x00000040620d7810 */ /* 0x000fe20007f5e0ff */
[----:B------:R-:W-:-:S04]  /*21a0*/  IMAD.WIDE.U32 R102, R155, R106, R102 ;  /* 0x0000006a9b667225 */ /* 0x000fc800078e0066 */
[----:B------:R-:W-:Y:S02]  /*21b0*/  IMAD R5, R113, 0xb0, RZ ;  /* 0x000000b071057824 */ /* 0x000fe400078e02ff */
[----:B------:R-:W-:Y:S02]  /*21c0*/  IMAD.SHL.U32 R121, R112, 0x80, RZ ;  /* 0x0000008070797824 */ /* 0x000fe400078e00ff */
[----:B------:R-:W-:-:S04]  /*21d0*/  IMAD.WIDE.U32 R108, R155, R112, R108 ;  /* 0x000000709b6c7225 */ /* 0x000fc800078e006c */
[----:B------:R-:W-:-:S04]  /*21e0*/  IMAD.WIDE.U32 R110, R155, R112, R110 ;  /* 0x000000709b6e7225 */ /* 0x000fc800078e006e */
[----:B------:R-:W-:Y:S01]  /*21f0*/  VIADD R163, R20, 0x8 ;  /* 0x0000000814a37836 */ /* 0x000fe20000000000 */
[----:B------:R-:W-:Y:S01]  /*2200*/  LOP3.LUT R20, R10, 0xfffffff8, RZ, 0xc0, !PT ;  /* 0xfffffff80a147812 */ /* 0x000fe200078ec0ff */
[----:B------:R-:W-:Y:S01]  /*2210*/  IMAD.WIDE.U32 R160, R96, 0xb0, RZ ;  /* 0x000000b060a07825 */ /* 0x000fe200078e00ff */
[----:B------:R-:W-:Y:S02]  /*2220*/  SHF.R.S32.HI R146, RZ, 0x1f, R225 ;  /* 0x0000001fff927819 */ /* 0x000fe400000114e1 */
[----:B------:R-:W-:Y:S01]  /*2230*/  SHF.R.S32.HI R145, RZ, 0x1f, R226 ;  /* 0x0000001fff917819 */ /* 0x000fe200000114e2 */
[----:B------:R-:W-:Y:S01]  /*2240*/  IMAD.IADD R39, R161, 0x1, R39 ;  /* 0x00000001a1277824 */ /* 0x000fe200078e0227 */
[----:B--2---:R-:W-:Y:S02]  /*2250*/  LOP3.LUT R7, R6, R31, RZ, 0x3c, !PT ;  /* 0x0000001f06077212 */ /* 0x004fe400078e3cff */
[----:B------:R-:W0:Y:S01]  /*2260*/  S2R R31, SR_TID.X ;  /* 0x00000000001f7919 */ /* 0x000e220000002100 */
[----:B------:R-:W-:-:S04]  /*2270*/  IMAD R150, R3, 0x2c00, R33 ;  /* 0x00002c0003967824 */ /* 0x000fc800078e0221 */
[----:B------:R-:W-:Y:S02]  /*2280*/  IMAD.IADD R150, R150, 0x1, R7 ;  /* 0x0000000196967824 */ /* 0x000fe400078e0207 */
[----:B------:R-:W-:Y:S01]  /*2290*/  IMAD R151, R3, 0x2c00, R34 ;  /* 0x00002c0003977824 */ /* 0x000fe200078e0222 */
[----:B---3--:R-:W-:Y:S02]  /*22a0*/  SHF.R.U32.HI R138, RZ, 0x3, R27 ;  /* 0x00000003ff8a7819 */ /* 0x008fe4000001161b */
[----:B------:R-:W-:Y:S01]  /*22b0*/  LOP3.LUT R7, R27, 0x38, R10, 0xf8, !PT ;  /* 0x000000381b077812 */ /* 0x000fe200078ef80a */
[----:B0-----:R-:W-:-:S05]  /*22c0*/  VIADD R31, R31, 0xffffff80 ;  /* 0xffffff801f1f7836 */ /* 0x001fca0000000000 */
[----:B------:R-:W-:-:S04]  /*22d0*/  SHF.R.S32.HI R27, RZ, 0x1f, R31 ;  /* 0x0000001fff1b7819 */ /* 0x000fc8000001141f */
[----:B------:R-:W-:Y:S01]  /*22e0*/  LEA.HI R27, R27, R31, RZ, 0x6 ;  /* 0x0000001f1b1b7211 */ /* 0x000fe200078f30ff */
[----:B------:R-:W-:Y:S01]  /*22f0*/  IMAD.IADD R151, R151, 0x1, R0 ;  /* 0x0000000197977824 */ /* 0x000fe200078e0200 */
[----:B------:R-:W-:-:S03]  /*2300*/  LOP3.LUT R0, R10, 0x38, RZ, 0xc0, !PT ;  /* 0x000000380a007812 */ /* 0x000fc600078ec0ff */
[----:B------:R-:W-:Y:S01]  /*2310*/  IMAD.SHL.U32 R27, R27, 0x8, RZ ;  /* 0x000000081b1b7824 */ /* 0x000fe200078e00ff */
[----:B------:R-:W-:-:S04]  /*2320*/  LOP3.LUT R0, R0, 0x1c0, R29, 0xf8, !PT ;  /* 0x000001c000007812 */ /* 0x000fc800078ef81d */
[----:B------:R-:W-:Y:S01]  /*2330*/  LOP3.LUT R27, R27, 0xfffffe00, RZ, 0xc0, !PT ;  /* 0xfffffe001b1b7812 */ /* 0x000fe200078ec0ff */
[C---:B------:R-:W-:Y:S02]  /*2340*/  IMAD R149, R3.reuse, 0x2c00, R26 ;  /* 0x00002c0003957824 */ /* 0x040fe400078e021a */
[C---:B------:R-:W-:Y:S02]  /*2350*/  IMAD R148, R3.reuse, 0x2c00, R21 ;  /* 0x00002c0003947824 */ /* 0x040fe400078e0215 */
[C---:B------:R-:W-:Y:S02]  /*2360*/  IMAD R154, R3.reuse, 0x2c00, R27 ;  /* 0x00002c00039a7824 */ /* 0x040fe400078e021b */
[----:B------:R-:W-:Y:S01]  /*2370*/  IMAD R147, R3, 0x2c00, R14 ;  /* 0x00002c0003937824 */ /* 0x000fe200078e020e */
[----:B------:R-:W-:Y:S01]  /*2380*/  LOP3.LUT R3, R0, R12, RZ, 0x3c, !PT ;  /* 0x0000000c00037212 */ /* 0x000fe200078e3cff */
[----:B------:R-:W-:-:S04]  /*2390*/  IMAD R0, R9, R106, RZ ;  /* 0x0000006a09007224 */ /* 0x000fc800078e02ff */
[----:B------:R-:W-:Y:S02]  /*23a0*/  IMAD R27, R155, R107, R0 ;  /* 0x0000006b9b1b7224 */ /* 0x000fe400078e0200 */
[----:B------:R-:W-:-:S04]  /*23b0*/  IMAD R0, R9, R112, RZ ;  /* 0x0000007009007224 */ /* 0x000fc800078e02ff */
[----:B------:R-:W-:Y:S02]  /*23c0*/  IMAD R21, R155, R113, R0 ;  /* 0x000000719b157224 */ /* 0x000fe400078e0200 */
[----:B------:R-:W-:Y:S02]  /*23d0*/  IMAD R0, R23, R96, RZ ;  /* 0x0000006017007224 */ /* 0x000fe400078e02ff */
[----:B------:R-:W-:Y:S02]  /*23e0*/  IMAD.IADD R154, R154, 0x1, R3 ;  /* 0x000000019a9a7824 */ /* 0x000fe400078e0203 */
[----:B------:R-:W-:-:S04]  /*23f0*/  IMAD R3, R22, R97, R0 ;  /* 0x0000006116037224 */ /* 0x000fc800078e0200 */
[----:B------:R-:W-:-:S04]  /*2400*/  IMAD.IADD R125, R3, 0x1, R117 ;  /* 0x00000001037d7824 */ /* 0x000fc800078e0275 */
[----:B------:R-:W-:-:S04]  /*2410*/  IMAD.X R126, R125, 0x1, R115, P1 ;  /* 0x000000017d7e7824 */ /* 0x000fc800008e0673 */
[--C-:B------:R-:W-:Y:S01]  /*2420*/  IMAD.X R128, R126, 0x1, R115.reuse, P0 ;  /* 0x000000017e807824 */ /* 0x100fe200000e0673 */
[----:B------:R-:W-:Y:S02]  /*2430*/  IADD3 R136, P0, R130, R114, RZ ;  /* 0x0000007282887210 */ /* 0x000fe40007f1e0ff */
[----:B------:R-:W-:Y:S02]  /*2440*/  SHF.R.U32.HI R137, RZ, 0x3, R30 ;  /* 0x00000003ff897819 */ /* 0x000fe4000001161e */
[--C-:B------:R-:W-:Y:S01]  /*2450*/  LOP3.LUT R6, R32, 0x38, R10.reuse, 0xf8, !PT ;  /* 0x0000003820067812 */ /* 0x100fe200078ef80a */
[----:B------:R-:W-:Y:S01]  /*2460*/  IMAD.X R131, R128, 0x1, R115, P0 ;  /* 0x0000000180837824 */ /* 0x000fe200000e0673 */
[----:B------:R-:W-:Y:S01]  /*2470*/  LOP3.LUT R8, R30, 0x38, R10, 0xf8, !PT ;  /* 0x000000381e087812 */ /* 0x000fe200078ef80a */
[----:B------:R-:W-:Y:S01]  /*2480*/  IMAD.IADD R124, R119, 0x1, R3 ;  /* 0x00000001777c7824 */ /* 0x000fe200078e0203 */
[----:B------:R-:W-:Y:S01]  /*2490*/  IADD3 R14, P0, R98, R118, RZ ;  /* 0x00000076620e7210 */ /* 0x000fe20007f1e0ff */
[----:B------:R-:W-:Y:S01]  /*24a0*/  IMAD.SHL.U32 R97, R11, 0x2, RZ ;  /* 0x000000020b617824 */ /* 0x000fe200078e00ff */
[----:B------:R-:W-:Y:S01]  /*24b0*/  LOP3.LUT R6, R6, R28, RZ, 0x3c, !PT ;  /* 0x0000001c06067212 */ /* 0x000fe200078e3cff */
[C---:B------:R-:W-:Y:S01]  /*24c0*/  IMAD.SHL.U32 R34, R106.reuse, 0x40, RZ ;  /* 0x000000406a227824 */ /* 0x040fe200078e00ff */
[----:B------:R-:W-:Y:S01]  /*24d0*/  LOP3.LUT R7, R7, R138, RZ, 0x3c, !PT ;  /* 0x0000008a07077212 */ /* 0x000fe200078e3cff */
[----:B------:R-:W-:Y:S01]  /*24e0*/  IMAD.SHL.U32 R33, R106, 0x80, RZ ;  /* 0x000000806a217824 */ /* 0x000fe200078e00ff */
[----:B------:R-:W-:Y:S01]  /*24f0*/  LOP3.LUT R8, R8, R137, RZ, 0x3c, !PT ;  /* 0x0000008908087212 */ /* 0x000fe200078e3cff */
[C---:B------:R-:W-:Y:S01]  /*2500*/  IMAD.SHL.U32 R30, R112.reuse, 0x20, RZ ;  /* 0x00000020701e7824 */ /* 0x040fe200078e00ff */
[C-C-:B------:R-:W-:Y:S01]  /*2510*/  SHF.L.U64.HI R32, R112.reuse, 0x5, R113.reuse ;  /* 0x0000000570207819 */ /* 0x140fe20000010271 */
[C---:B------:R-:W-:Y:S01]  /*2520*/  IMAD.SHL.U32 R29, R112.reuse, 0x40, RZ ;  /* 0x00000040701d7824 */ /* 0x040fe200078e00ff */
[----:B------:R-:W-:Y:S01]  /*2530*/  SHF.L.U64.HI R31, R112, 0x6, R113 ;  /* 0x00000006701f7819 */ /* 0x000fe20000010271 */
[----:B------:R-:W-:Y:S01]  /*2540*/  IMAD.WIDE.U32 R106, R106, 0xb0, RZ ;  /* 0x000000b06a6a7825 */ /* 0x000fe200078e00ff */
[----:B------:R-:W-:-:S02]  /*2550*/  IADD3 R141, P3, R136, R114, RZ ;  /* 0x00000072888d7210 */ /* 0x000fc40007f7e0ff */
[----:B------:R-:W-:Y:S01]  /*2560*/  IADD3 R11, P4, R14, 0x40, RZ ;  /* 0x000000400e0b7810 */ /* 0x000fe20007f9e0ff */
[----:B------:R-:W-:-:S04]  /*2570*/  IMAD.WIDE.U32 R112, R112, 0xb0, RZ ;  /* 0x000000b070707825 */ /* 0x000fc800078e00ff */
[----:B------:R-:W-:Y:S01]  /*2580*/  IMAD.X R12, R124, 0x1, R15, P0 ;  /* 0x000000017c0c7824 */ /* 0x000fe200000e060f */
[----:B------:R-:W-:Y:S01]  /*2590*/  ISETP.GE.AND P0, PT, R16, UR4, PT ;  /* 0x0000000410007c0c */ /* 0x000fe2000bf06270 */
[----:B------:R-:W-:Y:S01]  /*25a0*/  IMAD.IADD R149, R149, 0x1, R6 ;  /* 0x0000000195957824 */ /* 0x000fe200078e0206 */
[----:B------:R-:W-:Y:S01]  /*25b0*/  ISETP.GE.AND P1, PT, R227, UR4, PT ;  /* 0x00000004e3007c0c */ /* 0x000fe2000bf26270 */
[----:B------:R-:W-:Y:S01]  /*25c0*/  IMAD.IADD R148, R148, 0x1, R7 ;  /* 0x0000000194947824 */ /* 0x000fe200078e0207 */
[----:B------:R-:W-:Y:S01]  /*25d0*/  SHF.R.S32.HI R10, RZ, 0x3, R10 ;  /* 0x00000003ff0a7819 */ /* 0x000fe2000001140a */
[----:B------:R-:W-:Y:S01]  /*25e0*/  IMAD.IADD R147, R147, 0x1, R8 ;  /* 0x0000000193937824 */ /* 0x000fe200078e0208 */
[----:B------:R-:W-:Y:S01]  /*25f0*/  SHF.R.S32.HI R9, RZ, 0x1f, R20 ;  /* 0x0000001fff097819 */ /* 0x000fe20000011414 */
[----:B------:R-:W-:Y:S02]  /*2600*/  IMAD.IADD R28, R103, 0x1, R27 ;  /* 0x00000001671c7824 */ /* 0x000fe400078e021b */
[----:B------:R-:W-:-:S02]  /*2610*/  IMAD.IADD R26, R109, 0x1, R21 ;  /* 0x000000016d1a7824 */ /* 0x000fc400078e0215 */
[----:B------:R-:W-:Y:S02]  /*2620*/  IMAD.IADD R143, R107, 0x1, R143 ;  /* 0x000000016b8f7824 */ /* 0x000fe400078e028f */
[----:B------:R-:W-:Y:S02]  /*2630*/  IMAD.IADD R142, R113, 0x1, R5 ;  /* 0x00000001718e7824 */ /* 0x000fe400078e0205 */
[----:B------:R-:W-:Y:S02]  /*2640*/  IMAD.IADD R27, R27, 0x1, R105 ;  /* 0x000000011b1b7824 */ /* 0x000fe400078e0269 */
[----:B------:R-:W-:Y:S02]  /*2650*/  IMAD.IADD R21, R21, 0x1, R111 ;  /* 0x0000000115157824 */ /* 0x000fe400078e026f */
[----:B------:R-:W-:Y:S02]  /*2660*/  IMAD.X R140, R131, 0x1, R115, P3 ;  /* 0x00000001838c7824 */ /* 0x000fe400018e0673 */
[----:B------:R-:W-:-:S02]  /*2670*/  IMAD.X R8, RZ, RZ, R15, P2 ;  /* 0x000000ffff087224 */ /* 0x000fc400010e060f */
[----:B------:R-:W-:Y:S02]  /*2680*/  IMAD.X R7, RZ, RZ, R12, P4 ;  /* 0x000000ffff077224 */ /* 0x000fe400020e060c */
[----:B------:R-:W-:Y:S01]  /*2690*/  IMAD.IADD R6, R101, 0x1, R41 ;  /* 0x0000000165067824 */ /* 0x000fe200078e0229 */
[----:B------:R-:W-:Y:S06]  /*26a0*/  @!P6 BAR.SYNC.DEFER_BLOCKING 0x9, 0x100 ;  /* 0x024400000000eb1d */ /* 0x000fec0000010000 */
.L_x_577:
[----:B------:R-:W2:Y:S01]  /*26b0*/  LDL R3, [R1+0x60] ;  /* 0x0000600001037983 */ /* 0x000ea20000100800 */
[----:B------:R-:W0:Y:S03]  /*26c0*/  LDC R80, c[0x0][0x3d4] ;  /* 0x0000f500ff507b82 */ /* 0x000e260000000800 */
[----:B---3--:R-:W3:Y:S01]  /*26d0*/  LDL.LU R0, [R1] ;  /* 0x0000000001007983 */ /* 0x008ee20000300800 */
[----:B------:R-:W-:Y:S01]  /*26e0*/  VIADD R24, R24, 0xffffffff ;  /* 0xffffffff18187836 */ /* 0x000fe20000000000 */
[----:B------:R-:W-:Y:S05]  /*26f0*/  YIELD ;  /* 0x0000000000007946 */ /* 0x000fea0003800000 */
[----:B------:R-:W-:Y:S01]  /*2700*/  ISETP.GT.AND P3, PT, R24, R129, PT ;  /* 0x000000811800720c */ /* 0x000fe20003f64270 */
[----:B------:R-:W-:Y:S01]  /*2710*/  BSSY B0, `(.L_x_454) ;  /* 0x000090e000007945 */ /* 0x000fe20003800000 */
[----:B0-----:R-:W-:Y:S01]  /*2720*/  ISETP.GE.AND P2, PT, R80, 0x1, PT ;  /* 0x000000015000780c */ /* 0x001fe20003f46270 */
[----:B--2---:R-:W-:Y:S01]  /*2730*/  IMAD R5, R220, 0x5800, R3 ;  /* 0x00005800dc057824 */ /* 0x004fe200078e0203 */
[----:B---3--:R-:W-:-:S03]  /*2740*/  LOP3.LUT R0, R0, 0xffffffef, RZ, 0xc0, !PT ;  /* 0xffffffef00007812 */ /* 0x008fc600078ec0ff */
[----:B------:R-:W-:-:S06]  /*2750*/  IMAD R5, R5, 0x2, R2 ;  /* 0x0000000205057824 */ /* 0x000fcc00078e0202 */
[----:B------:R-:W-:-:S05]  /*2760*/  @P3 LOP3.LUT R0, R0, 0x10, RZ, 0xfc, !PT ;  /* 0x0000001000003812 */ /* 0x000fca00078efcff */
[----:B------:R0:W-:Y:S01]  /*2770*/  STL [R1], R0 ;  /* 0x0000000001007387 */ /* 0x0001e20000100800 */
[----:B-1--4-:R-:W-:Y:S05]  /*2780*/  @!P2 BRA `(.L_x_455) ;  /* 0x0000008400cca947 */ /* 0x012fea0003800000 */
[----:B------:R-:W-:Y:S01]  /*2790*/  ULDC.U8 UR4, c[0x0][0x3f0] ;  /* 0x0000fc0000047ab9 */ /* 0x000fe20000000000 */
[----:B------:R-:W-:Y:S01]  /*27a0*/  SHF.R.S32.HI R3, RZ, 0x1f, R24 ;  /* 0x0000001fff037819 */ /* 0x000fe20000011418 */
[-C--:B------:R-:W-:Y:S01]  /*27b0*/  IMAD R4, R143, R24.reuse, RZ ;  /* 0x000000188f047224 */ /* 0x080fe200078e02ff */
[----:B------:R-:W-:Y:S01]  /*27c0*/  ISETP.NE.AND P2, PT, RZ, UR4, PT ;  /* 0x00000004ff007c0c */ /* 0x000fe2000bf45270 */
[-C--:B0-----:R-:W-:Y:S02]  /*27d0*/  IMAD R0, R39, R24.reuse, RZ ;  /* 0x0000001827007224 */ /* 0x081fe400078e02ff */
[----:B------:R-:W-:Y:S02]  /*27e0*/  IMAD R40, R142, R24, RZ ;  /* 0x000000188e287224 */ /* 0x000fe400078e02ff */
[----:B------:R-:W-:Y:S02]  /*27f0*/  IMAD R43, R3, R106, R4 ;  /* 0x0000006a032b7224 */ /* 0x000fe400078e0204 */
[----:B------:R-:W-:-:S02]  /*2800*/  IMAD R4, R24, -0xb0, R25 ;  /* 0xffffff5018047824 */ /* 0x000fc400078e0219 */
[C---:B------:R-:W-:Y:S02]  /*2810*/  IMAD R41, R3.reuse, R160, R0 ;  /* 0x000000a003297224 */ /* 0x040fe400078e0200 */
[----:B------:R-:W-:Y:S01]  /*2820*/  IMAD R45, R3, R112, R40 ;  /* 0x00000070032d7224 */ /* 0x000fe200078e0228 */
[----:B------:R-:W-:Y:S01]  /*2830*/  VIMNMX R4, R4, 0xb0, PT ;  /* 0x000000b004047848 */ /* 0x000fe20003fe0100 */
[----:B------:R-:W-:-:S04]  /*2840*/  IMAD.WIDE.U32 R132, R160, R24, RZ ;  /* 0x00000018a0847225 */ /* 0x000fc800078e00ff */
[----:B------:R-:W-:-:S04]  /*2850*/  IMAD.WIDE.U32 R92, R106, R24, RZ ;  /* 0x000000186a5c7225 */ /* 0x000fc800078e00ff */
[----:B------:R-:W-:-:S04]  /*2860*/  IMAD.WIDE.U32 R90, R112, R24, RZ ;  /* 0x00000018705a7225 */ /* 0x000fc800078e00ff */
[----:B------:R-:W-:Y:S02]  /*2870*/  IMAD.IADD R88, R133, 0x1, R41 ;  /* 0x0000000185587824 */ /* 0x000fe400078e0229 */
[----:B------:R-:W-:Y:S02]  /*2880*/  IMAD.IADD R3, R93, 0x1, R43 ;  /* 0x000000015d037824 */ /* 0x000fe400078e022b */
[----:B------:R-:W-:Y:S01]  /*2890*/  IMAD.IADD R0, R91, 0x1, R45 ;  /* 0x000000015b007824 */ /* 0x000fe200078e022d */
[----:B------:R-:W-:Y:S06]  /*28a0*/  @!P2 BRA `(.L_x_456) ;  /* 0x000000400064a947 */ /* 0x000fec0003800000 */
[----:B------:R-:W-:Y:S01]  /*28b0*/  ISETP.GE.AND P3, PT, R22, R4, PT ;  /* 0x000000041600720c */ /* 0x000fe20003f66270 */
[----:B------:R-:W-:Y:S01]  /*28c0*/  BSSY B1, `(.L_x_457) ;  /* 0x000001c000017945 */ /* 0x000fe20003800000 */
[----:B------:R-:W-:Y:S02]  /*28d0*/  CS2R R76, SRZ ;  /* 0x00000000004c7805 */ /* 0x000fe4000001ff00 */
[----:B------:R-:W-:Y:S02]  /*28e0*/  CS2R R86, SRZ ;  /* 0x0000000000567805 */ /* 0x000fe4000001ff00 */
[----:B------:R-:W-:Y:S02]  /*28f0*/  CS2R R134, SRZ ;  /* 0x0000000000867805 */ /* 0x000fe4000001ff00 */
[----:B------:R-:W-:Y:S02]  /*2900*/  CS2R R94, SRZ ;  /* 0x00000000005e7805 */ /* 0x000fe4000001ff00 */
[----:B------:R-:W-:-:S03]  /*2910*/  CS2R R152, SRZ ;  /* 0x0000000000987805 */ /* 0x000fc6000001ff00 */
[----:B------:R-:W-:Y:S05]  /*2920*/  @P3 BRA `(.L_x_458) ;  /* 0x0000000000543947 */ /* 0x000fea0003800000 */
[----:B------:R-:W-:Y:S01]  /*2930*/  IADD3 R41, P2, R102, R92, RZ ;  /* 0x0000005c66297210 */ /* 0x000fe20007f5e0ff */
[----:B------:R-:W-:Y:S01]  /*2940*/  ULDC.64 UR4, c[0x0][0x3c8] ;  /* 0x0000f20000047ab9 */ /* 0x000fe20000000a00 */
[----:B------:R-:W-:Y:S02]  /*2950*/  CS2R R134, SRZ ;  /* 0x0000000000867805 */ /* 0x000fe4000001ff00 */
[----:B------:R-:W-:Y:S01]  /*2960*/  CS2R R152, SRZ ;  /* 0x0000000000987805 */ /* 0x000fe2000001ff00 */
[----:B------:R-:W-:Y:S01]  /*2970*/  ULDC.64 UR6, c[0x0][0x208] ;  /* 0x0000820000067ab9 */ /* 0x000fe20000000a00 */
[----:B------:R-:W-:Y:S01]  /*2980*/  IMAD.X R42, R3, 0x1, R28, P2 ;  /* 0x00000001032a7824 */ /* 0x000fe200010e061c */
[----:B------:R-:W-:-:S04]  /*2990*/  LEA R40, P2, R41, UR4, 0x1 ;  /* 0x0000000429287c11 */ /* 0x000fc8000f8408ff */
[----:B------:R-:W-:Y:S01]  /*29a0*/  LEA.HI.X R41, R41, UR5, R42, 0x1, P2 ;  /* 0x0000000529297c11 */ /* 0x000fe200090f0c2a */
[----:B------:R-:W-:Y:S01]  /*29b0*/  ULDC.64 UR4, c[0x0][0x3e0] ;  /* 0x0000f80000047ab9 */ /* 0x000fe20000000a00 */
[----:B------:R-:W-:-:S05]  /*29c0*/  IADD3 R43, P2, R108, R90, RZ ;  /* 0x0000005a6c2b7210 */ /* 0x000fca0007f5e0ff */
[----:B------:R-:W-:Y:S01]  /*29d0*/  IMAD.X R44, R0, 0x1, R26, P2 ;  /* 0x00000001002c7824 */ /* 0x000fe200010e061a */
[----:B------:R-:W-:-:S04]  /*29e0*/  LEA R42, P2, R43, UR4, 0x1 ;  /* 0x000000042b2a7c11 */ /* 0x000fc8000f8408ff */
[----:B------:R-:W-:Y:S02]  /*29f0*/  LEA.HI.X R43, R43, UR5, R44, 0x1, P2 ;  /* 0x000000052b2b7c11 */ /* 0x000fe400090f0c2c */
[----:B------:R-:W-:Y:S02]  /*2a00*/  ISETP.GE.AND P2, PT, R18, R80, PT ;  /* 0x000000501200720c */ /* 0x000fe40003f46270 */
[----:B------:R-:W-:Y:S02]  /*2a10*/  CS2R R86, SRZ ;  /* 0x0000000000567805 */ /* 0x000fe4000001ff00 */
[----:B------:R-:W-:-:S09]  /*2a20*/  CS2R R94, SRZ ;  /* 0x00000000005e7805 */ /* 0x000fd2000001ff00 */
[----:B------:R0:W5:Y:S04]  /*2a30*/  @!P2 LDG.E.64 R134, desc[UR6][R40.64] ;  /* 0x000000062886a981 */ /* 0x000168000c1e1b00 */
[----:B------:R0:W5:Y:S01]  /*2a40*/  @!P2 LDG.E.64 R152, desc[UR6][R42.64] ;  /* 0x000000062a98a981 */ /* 0x000162000c1e1b00 */
[----:B------:R-:W-:-:S13]  /*2a50*/  ISETP.GE.AND P2, PT, R221, R80, PT ;  /* 0x00000050dd00720c */ /* 0x000fda0003f46270 */
[----:B------:R0:W5:Y:S04]  /*2a60*/  @!P2 LDG.E.64 R86, desc[UR6][R40.64+0x40] ;  /* 0x000040062856a981 */ /* 0x000168000c1e1b00 */
[----:B------:R0:W5:Y:S02]  /*2a70*/  @!P2 LDG.E.64 R94, desc[UR6][R42.64+0x40] ;  /* 0x000040062a5ea981 */ /* 0x000164000c1e1b00 */
.L_x_458:
[----:B------:R-:W-:Y:S05]  /*2a80*/  BSYNC B1 ;  /* 0x0000000000017941 */ /* 0x000fea0003800000 */
.L_x_457:
[----:B------:R-:W-:Y:S01]  /*2a90*/  ISETP.GE.AND P4, PT, R223, R4, PT ;  /* 0x00000004df00720c */ /* 0x000fe20003f86270 */
[----:B0----5:R-:W-:Y:S01]  /*2aa0*/  IMAD.MOV.U32 R40, RZ, RZ, R86 ;  /* 0x000000ffff287224 */ /* 0x021fe200078e0056 */
[----:B------:R-:W-:Y:S01]  /*2ab0*/  BSSY B1, `(.L_x_459) ;  /* 0x0000029000017945 */ /* 0x000fe20003800000 */
[----:B------:R-:W-:Y:S01]  /*2ac0*/  IMAD.MOV.U32 R41, RZ, RZ, R87 ;  /* 0x000000ffff297224 */ /* 0x000fe200078e0057 */
[----:B------:R-:W-:Y:S01]  /*2ad0*/  CS2R R82, SRZ ;  /* 0x0000000000527805 */ /* 0x000fe2000001ff00 */
[----:B------:R-:W-:Y:S01]  /*2ae0*/  IMAD.MOV.U32 R42, RZ, RZ, R134 ;  /* 0x000000ffff2a7224 */ /* 0x000fe200078e0086 */
[----:B------:R-:W-:Y:S01]  /*2af0*/  PRMT R158, R158, 0x5410, R40 ;  /* 0x000054109e9e7816 */ /* 0x000fe20000000028 */
        /* <DEDUP_REMOVED lines=9> */
[----:B------:R-:W-:-:S02]  /*2b90*/  PRMT R206, R41, 0x7610, R206 ;  /* 0x0000761029ce7816 */ /* 0x000fc400000000ce */
[----:B------:R-:W-:Y:S02]  /*2ba0*/  CS2R R78, SRZ ;  /* 0x00000000004e7805 */ /* 0x000fe4000001ff00 */
[----:B------:R-:W-:Y:S02]  /*2bb0*/  PRMT R168, R168, 0x5410, R42 ;  /* 0x00005410a8a87816 */ /* 0x000fe4000000002a */
[----:B------:R-:W-:Y:S02]  /*2bc0*/  CS2R R84, SRZ ;  /* 0x0000000000547805 */ /* 0x000fe4000001ff00 */
[----:B------:R-:W-:Y:S01]  /*2bd0*/  PRMT R198, R43, 0x7610, R198 ;  /* 0x000076102bc67816 */ /* 0x000fe200000000c6 */
[----:B------:R-:W-:Y:S06]  /*2be0*/  @P4 BRA `(.L_x_460) ;  /* 0x0000000000544947 */ /* 0x000fec0003800000 */
[----:B------:R-:W-:Y:S01]  /*2bf0*/  IADD3 R41, P2, P5, R102, R92, R35 ;  /* 0x0000005c66297210 */ /* 0x000fe20007d5e023 */
[----:B------:R-:W-:Y:S01]  /*2c00*/  ULDC.64 UR4, c[0x0][0x3c8] ;  /* 0x0000f20000047ab9 */ /* 0x000fe20000000a00 */
[----:B------:R-:W-:Y:S02]  /*2c10*/  CS2R R82, SRZ ;  /* 0x0000000000527805 */ /* 0x000fe4000001ff00 */
[----:B------:R-:W-:Y:S02]  /*2c20*/  CS2R R84, SRZ ;  /* 0x0000000000547805 */ /* 0x000fe4000001ff00 */
[----:B------:R-:W-:Y:S01]  /*2c30*/  IADD3.X R42, R28, R3, R38, P2, P5 ;  /* 0x000000031c2a7210 */ /* 0x000fe200017ea426 */
[----:B------:R-:W-:Y:S01]  /*2c40*/  ULDC.64 UR6, c[0x0][0x208] ;  /* 0x0000820000067ab9 */ /* 0x000fe20000000a00 */
[----:B------:R-:W-:-:S04]  /*2c50*/  IADD3 R43, P2, P5, R108, R90, R30 ;  /* 0x0000005a6c2b7210 */ /* 0x000fc80007d5e01e */
[----:B------:R-:W-:Y:S02]  /*2c60*/  IADD3.X R44, R26, R0, R32, P2, P5 ;  /* 0x000000001a2c7210 */ /* 0x000fe400017ea420 */
[----:B------:R-:W-:-:S04]  /*2c70*/  LEA R40, P2, R41, UR4, 0x1 ;  /* 0x0000000429287c11 */ /* 0x000fc8000f8408ff */
[----:B------:R-:W-:Y:S01]  /*2c80*/  LEA.HI.X R41, R41, UR5, R42, 0x1, P2 ;  /* 0x0000000529297c11 */ /* 0x000fe200090f0c2a */
[----:B------:R-:W-:Y:S02]  /*2c90*/  ULDC.64 UR4, c[0x0][0x3e0] ;  /* 0x0000f80000047ab9 */ /* 0x000fe40000000a00 */
        /* <DEDUP_REMOVED lines=10> */
.L_x_460:
[----:B------:R-:W-:Y:S05]  /*2d40*/  BSYNC B1 ;  /* 0x0000000000017941 */ /* 0x000fea0003800000 */
.L_x_459:
        /* <DEDUP_REMOVED lines=20> */
[----:B------:R-:W-:Y:S02]  /*2e90*/  PRMT R209, R43, 0x7610, R209 ;  /* 0x000076102bd17816 */ /* 0x000fe400000000d1 */
[----:B------:R-:W-:Y:S02]  /*2ea0*/  CS2R R70, SRZ ;  /* 0x0000000000467805 */ /* 0x000fe4000001ff00 */
[----:B------:R-:W-:-:S02]  /*2eb0*/  CS2R R74, SRZ ;  /* 0x00000000004a7805 */ /* 0x000fc4000001ff00 */
[----:B------:R-:W-:Y:S01]  /*2ec0*/  P2R R89, PR, RZ, 0x4 ;  /* 0x00000004ff597803 */ /* 0x000fe20000000000 */
        /* <DEDUP_REMOVED lines=22> */
.L_x_462:
[----:B------:R-:W-:Y:S05]  /*3030*/  BSYNC B1 ;  /* 0x0000000000017941 */ /* 0x000fea0003800000 */
.L_x_461:
        /* <DEDUP_REMOVED lines=21> */
[----:B------:R-:W-:Y:S01]  /*3190*/  P2R R81, PR, RZ, 0x4 ;  /* 0x00000004ff517803 */ /* 0x000fe20000000000 */
[----:B------:R-:W-:Y:S06]  /*31a0*/  @P2 BRA `(.L_x_464) ;  /* 0x00000000007c2947 */ /* 0x000fec0003800000 */
[----:B------:R-:W0:Y:S01]  /*31b0*/  LDC.64 R40, c[0x0][0x3d8] ;  /* 0x0000f600ff287b82 */ /* 0x000e220000000a00 */
[----:B------:R-:W-:Y:S01]  /*31c0*/  IMAD.MOV.U32 R42, RZ, RZ, R92 ;  /* 0x000000ffff2a7224 */ /* 0x000fe200078e005c */
[----:B------:R-:W-:Y:S01]  /*31d0*/  ULDC.64 UR4, c[0x0][0x3c8] ;  /* 0x0000f20000047ab9 */ /* 0x000fe20000000a00 */
[----:B------:R-:W-:Y:S01]  /*31e0*/  IMAD.MOV.U32 R43, RZ, RZ, R3 ;  /* 0x000000ffff2b7224 */ /* 0x000fe200078e0003 */
[----:B------:R-:W-:Y:S02]  /*31f0*/  CS2R R64, SRZ ;  /* 0x0000000000407805 */ /* 0x000fe4000001ff00 */
[----:B------:R-:W-:Y:S01]  /*3200*/  CS2R R66, SRZ ;  /* 0x0000000000427805 */ /* 0x000fe2000001ff00 */
[----:B------:R-:W-:Y:S01]  /*3210*/  ULDC.64 UR6, c[0x0][0x208] ;  /* 0x0000820000067ab9 */ /* 0x000fe20000000a00 */
[----:B0-----:R-:W-:-:S04]  /*3220*/  IMAD.WIDE.U32 R42, R40, 0x60, R42 ;  /* 0x00000060282a7825 */ /* 0x001fc800078e002a */
[----:B------:R-:W-:Y:S01]  /*3230*/  IMAD R41, R41, 0x60, RZ ;  /* 0x0000006029297824 */ /* 0x000fe200078e02ff */
[----:B------:R-:W-:Y:S01]  /*3240*/  IADD3 R45, P2, R102, R42, RZ ;  /* 0x0000002a662d7210 */ /* 0x000fe20007f5e0ff */
[----:B------:R-:W-:-:S03]  /*3250*/  IMAD.MOV.U32 R42, RZ, RZ, R90 ;  /* 0x000000ffff2a7224 */ /* 0x000fc600078e005a */
[----:B------:R-:W-:Y:S01]  /*3260*/  IADD3.X R46, R28, R43, R41, P2, !PT ;  /* 0x0000002b1c2e7210 */ /* 0x000fe200017fe429 */
[----:B------:R-:W-:Y:S01]  /*3270*/  IMAD.MOV.U32 R43, RZ, RZ, R0 ;  /* 0x000000ffff2b7224 */ /* 0x000fe200078e0000 */
[----:B------:R-:W0:Y:S02]  /*3280*/  LDC.64 R40, c[0x0][0x3e8] ;  /* 0x0000fa00ff287b82 */ /* 0x000e240000000a00 */
[----:B0-----:R-:W-:-:S04]  /*3290*/  IMAD.WIDE.U32 R42, R40, 0x60, R42 ;  /* 0x00000060282a7825 */ /* 0x001fc800078e002a */
[----:B------:R-:W-:Y:S01]  /*32a0*/  IMAD R41, R41, 0x60, RZ ;  /* 0x0000006029297824 */ /* 0x000fe200078e02ff */
[----:B------:R-:W-:-:S04]  /*32b0*/  IADD3 R44, P2, R108, R42, RZ ;  /* 0x0000002a6c2c7210 */ /* 0x000fc80007f5e0ff */
[----:B------:R-:W-:Y:S02]  /*32c0*/  IADD3.X R43, R26, R43, R41, P2, !PT ;  /* 0x0000002b1a2b7210 */ /* 0x000fe400017fe429 */
        /* <DEDUP_REMOVED lines=13> */
.L_x_464:
[----:B------:R-:W-:Y:S05]  /*33a0*/  BSYNC B1 ;  /* 0x0000000000017941 */ /* 0x000fea0003800000 */
.L_x_463:
        /* <DEDUP_REMOVED lines=23> */
[----:B------:R-:W-:Y:S02]  /*3520*/  CS2R R48, SRZ ;  /* 0x0000000000307805 */ /* 0x000fe4000001ff00 */
[----:B------:R-:W-:Y:S02]  /*3530*/  CS2R R46, SRZ ;  /* 0x00000000002e7805 */ /* 0x000fe4000001ff00 */
[----:B------:R-:W-:Y:S02]  /*3540*/  CS2R R50, SRZ ;  /* 0x0000000000327805 */ /* 0x000fe4000001ff00 */
        /* <DEDUP_REMOVED lines=23> */
.L_x_466:
[----:B------:R-:W-:Y:S05]  /*36c0*/  BSYNC B1 ;  /* 0x0000000000017941 */ /* 0x000fea0003800000 */
.L_x_465:
[----:B------:R-:W-:Y:S01]  /*36d0*/  ISETP.GE.AND P5, PT, R226, R4, PT ;  /* 0x00000004e200720c */ /* 0x000fe20003fa6270 */
[----:B------:R-:W-:-:S12]  /*36e0*/  BSSY B1, `(.L_x_467) ;  /* 0x000001f000017945 */ /* 0x000fd80003800000 */
[----:B------:R-:W-:Y:S05]  /*36f0*/  @P5 BRA `(.L_x_468) ;  /* 0x0000000000745947 */ /* 0x000fea0003800000 */
[----:B0-----:R-:W0:Y:S01]  /*3700*/  LDC.64 R40, c[0x0][0x3d8] ;  /* 0x0000f600ff287b82 */ /* 0x001e220000000a00 */
        /* <DEDUP_REMOVED lines=8> */
[----:B------:R-:W-:-:S04]  /*3790*/  IADD3 R3, P2, R102, R92, RZ ;  /* 0x0000005c66037210 */ /* 0x000fc80007f5e0ff */
[----:B------:R-:W-:Y:S02]  /*37a0*/  IADD3.X R92, R28, R93, R41, P2, !PT ;  /* 0x0000005d1c5c7210 */ /* 0x000fe400017fe429 */
        /* <DEDUP_REMOVED lines=18> */
.L_x_468:
[----:B------:R-:W-:Y:S05]  /*38d0*/  BSYNC B1 ;  /* 0x0000000000017941 */ /* 0x000fea0003800000 */
.L_x_467:
[----:B------:R-:W-:Y:S01]  /*38e0*/  ULOP3.LUT UR4, UR60, 0x1, URZ, 0xfc, !UPT ;  /* 0x000000013c047892 */ /* 0x000fe2000f8efc3f */
[----:B-----5:R-:W-:Y:S02]  /*38f0*/  IMAD.MOV.U32 R0, RZ, RZ, R52 ;  /* 0x000000ffff007224 */ /* 0x020fe400078e0034 */
[----:B------:R-:W-:Y:S01]  /*3900*/  IMAD.MOV.U32 R3, RZ, RZ, R53 ;  /* 0x000000ffff037224 */ /* 0x000fe200078e0035 */
[----:B------:R-:W-:Y:S01]  /*3910*/  UISETP.NE.AND UP0, UPT, UR4, 0x3, UPT ;  /* 0x000000030400788c */ /* 0x000fe2000bf05270 */
[----:B01----:R-:W-:Y:S01]  /*3920*/  IMAD.MOV.U32 R40, RZ, RZ, R56 ;  /* 0x000000ffff287224 */ /* 0x003fe200078e0038 */
        /* <DEDUP_REMOVED lines=8> */
[----:B------:R-:W-:Y:S01]  /*39b0*/  PLOP3.LUT P2, PT, PT, PT, UP0, 0x80, 0x0 ;  /* 0x000000000000781c */ /* 0x000fe20003f4f008 */
        /* <DEDUP_REMOVED lines=18> */
[----:B------:R-:W-:Y:S02]  /*3ae0*/  PRMT R180, R41, 0x7610, R180 ;  /* 0x0000761029b47816 */ /* 0x000fe400000000b4 */
[----:B------:R-:W-:Y:S02]  /*3af0*/  PRMT R194, R3, 0x7610, R194 ;  /* 0x0000761003c27816 */ /* 0x000fe400000000c2 */
[----:B------:R-:W-:Y:S01]  /*3b00*/  PRMT R196, R0, 0x7610, R196 ;  /* 0x0000761000c47816 */ /* 0x000fe200000000c4 */
[----:B------:R-:W-:Y:S06]  /*3b10*/  @!P2 BRA `(.L_x_469) ;  /* 0x000000000004a947 */ /* 0x000fec0003800000 */
[----:B------:R-:W-:Y:S01]  /*3b20*/  BPT.TRAP 0x1 ;  /* 0x000000040000795c */ /* 0x000fe20000300000 */
.L_x_469:
[----:B------:R-:W-:Y:S01]  /*3b30*/  IMAD R3, R220, 0x8, R2 ;  /* 0x00000008dc037824 */ /* 0x000fe200078e0202 */
[----:B------:R-:W-:Y:S01]  /*3b40*/  SHF.L.U32 R0, R229, 0x1f, RZ ;  /* 0x0000001fe5007819 */ /* 0x000fe200000006ff */
[----:B------:R-:W-:Y:S03]  /*3b50*/  BSSY B1, `(.L_x_470) ;  /* 0x0000003000017945 */ /* 0x000fe60003800000 */
[----:B------:R-:W0:Y:S02]  /*3b60*/  SYNCS.PHASECHK.TRANS64.TRYWAIT P6, [R3+URZ+0x34890], R0 ;  /* 0x03489000030075a7 */ /* 0x000e2400080c017f */
[----:B0-----:R-:W-:Y:S05]  /*3b70*/  @!P6 BRA `(.L_x_471) ;  /* 0x00000204009ce947 */ /* 0x001fea0003800000 */
.L_x_765:
[----:B------:R-:W-:Y:S05]  /*3b80*/  BSYNC B1 ;  /* 0x0000000000017941 */ /* 0x000fea0003800000 */
.L_x_470:
[----:B------:R-:W-:Y:S04]  /*3b90*/  BSSY B1, `(.L_x_472) ;  /* 0x000007a000017945 */ /* 0x000fe80003800000 */
[----:B------:R-:W-:Y:S05]  /*3ba0*/  @P3 BRA `(.L_x_473) ;  /* 0x0000000400e03947 */ /* 0x000fea0003800000 */
[----:B------:R-:W-:Y:S01]  /*3bb0*/  IADD3 R188, P3, R118, R132, RZ ;  /* 0x0000008476bc7210 */ /* 0x000fe20007f7e0ff */
[----:B------:R-:W-:Y:S04]  /*3bc0*/  BSSY B2, `(.L_x_474) ;  /* 0x000003c000027945 */ /* 0x000fe80003800000 */
[----:B------:R-:W-:Y:S01]  /*3bd0*/  IMAD.X R189, R88, 0x1, R124, P3 ;  /* 0x0000000158bd7824 */ /* 0x000fe200018e067c */
[----:B------:R-:W-:Y:S07]  /*3be0*/  @P0 BRA `(.L_x_475) ;  /* 0x0000000000e40947 */ /* 0x000fee0003800000 */
[----:B------:R1:W2:Y:S01]  /*3bf0*/  LDS.128 R40, [R5+0x1e400] ;  /* 0x01e4000005287984 */ /* 0x0002a20000000c00 */
[----:B------:R-:W-:Y:S01]  /*3c00*/  IADD3 R91, P3, R188, R98, RZ ;  /* 0x00000062bc5b7210 */ /* 0x000fe20007f7e0ff */
[----:B------:R-:W-:Y:S04]  /*3c10*/  BSSY B3, `(.L_x_476) ;  /* 0x0000031000037945 */ /* 0x000fe80003800000 */
[----:B------:R-:W-:Y:S01]  /*3c20*/  IMAD.X R190, R189, 0x1, R15, P3 ;  /* 0x00000001bdbe7824 */ /* 0x000fe200018e060f */
[----:B------:R-:W-:-:S13]  /*3c30*/  ISETP.GE.AND P3, PT, R18, R80, PT ;  /* 0x000000501200720c */ /* 0x000fda0003f66270 */
[----:B-1----:R-:W-:Y:S05]  /*3c40*/  @P3 BRA `(.L_x_477) ;  /* 0x0000000000b43947 */ /* 0x002fea0003800000 */
[----:B------:R-:W-:Y:S02]  /*3c50*/  SHF.R.U64 R152, R152, 0x10, R153 ;  /* 0x0000001098987819 */ /* 0x000fe40000001299 */
[--C-:B------:R-:W-:Y:S01]  /*3c60*/  SHF.R.U64 R90, R134, 0x10, R135.reuse ;  /* 0x00000010865a7819 */ /* 0x100fe20000001287 */
[C---:B--2---:R-:W-:Y:S01]  /*3c70*/  IMAD.U32 R134, R41.reuse, 0x10000, RZ ;  /* 0x0001000029867824 */ /* 0x044fe200078e00ff */
[----:B------:R-:W-:Y:S02]  /*3c80*/  PRMT R152, R168, 0x5432, R152 ;  /* 0x00005432a8987816 */ /* 0x000fe40000000098 */
[----:B------:R-:W-:Y:S02]  /*3c90*/  PRMT R90, R166, 0x5432, R90 ;  /* 0x00005432a65a7816 */ /* 0x000fe4000000005a */
[----:B------:R-:W-:Y:S02]  /*3ca0*/  LOP3.LUT R192, R41, 0xffff0000, RZ, 0xc0, !PT ;  /* 0xffff000029c07812 */ /* 0x000fe400078ec0ff */
[C---:B------:R-:W-:Y:S01]  /*3cb0*/  LOP3.LUT R193, R152.reuse, 0xffff0000, RZ, 0xc0, !PT ;  /* 0xffff000098c17812 */ /* 0x040fe200078ec0ff */
[----:B------:R-:W-:Y:S01]  /*3cc0*/  IMAD.U32 R152, R152, 0x10000, RZ ;  /* 0x0001000098987824 */ /* 0x000fe200078e00ff */
[----:B------:R-:W-:-:S02]  /*3cd0*/  SHF.R.U32.HI R191, RZ, 0x10, R135 ;  /* 0x00000010ffbf7819 */ /* 0x000fc40000011687 */
[----:B------:R-:W-:Y:S01]  /*3ce0*/  LOP3.LUT R135, R90, 0xffff0000, RZ, 0xc0, !PT ;  /* 0xffff00005a877812 */ /* 0x000fe200078ec0ff */
[----:B------:R-:W-:Y:S01]  /*3cf0*/  FMUL.FTZ R41, R192, R193 ;  /* 0x000000c1c0297220 */ /* 0x000fe20000410000 */
[----:B------:R-:W-:Y:S01]  /*3d00*/  SHF.R.U32.HI R153, RZ, 0x10, R153 ;  /* 0x00000010ff997819 */ /* 0x000fe20000011699 */
[----:B------:R-:W-:Y:S02]  /*3d10*/  IMAD.U32 R90, R90, 0x10000, RZ ;  /* 0x000100005a5a7824 */ /* 0x000fe400078e00ff */
[-C--:B------:R-:W-:Y:S01]  /*3d20*/  FMUL.FTZ R192, R192, R135.reuse ;  /* 0x00000087c0c07220 */ /* 0x080fe20000410000 */
[----:B------:R-:W-:Y:S01]  /*3d30*/  FFMA.FTZ R135, R134, R135, -R41 ;  /* 0x0000008786877223 */ /* 0x000fe20000010829 */
[----:B------:R-:W-:Y:S01]  /*3d40*/  PRMT R153, R198, 0x5410, R153 ;  /* 0x00005410c6997816 */ /* 0x000fe20000000099 */
[----:B------:R-:W-:Y:S01]  /*3d50*/  IMAD.U32 R198, R43, 0x10000, RZ ;  /* 0x000100002bc67824 */ /* 0x000fe200078e00ff */
[----:B------:R-:W-:Y:S01]  /*3d60*/  PRMT R41, R195, 0x5410, R191 ;  /* 0x00005410c3297816 */ /* 0x000fe200000000bf */
[----:B------:R-:W-:Y:S01]  /*3d70*/  FFMA.FTZ R134, R134, R193, R192 ;  /* 0x000000c186867223 */ /* 0x000fe200000100c0 */
[----:B------:R-:W-:Y:S01]  /*3d80*/  LOP3.LUT R192, R42, 0xffff0000, RZ, 0xc0, !PT ;  /* 0xffff00002ac07812 */ /* 0x000fe200078ec0ff */
[C---:B------:R-:W-:Y:S01]  /*3d90*/  IMAD.U32 R191, R153.reuse, 0x10000, RZ ;  /* 0x0001000099bf7824 */ /* 0x040fe200078e00ff */
[----:B------:R-:W-:Y:S01]  /*3da0*/  LOP3.LUT R153, R153, 0xffff0000, RZ, 0xc0, !PT ;  /* 0xffff000099997812 */ /* 0x000fe200078ec0ff */
[C---:B------:R-:W-:Y:S01]  /*3db0*/  IMAD.U32 R193, R41.reuse, 0x10000, RZ ;  /* 0x0001000029c17824 */ /* 0x040fe200078e00ff */
[----:B------:R-:W-:Y:S01]  /*3dc0*/  LOP3.LUT R41, R41, 0xffff0000, RZ, 0xc0, !PT ;  /* 0xffff000029297812 */ /* 0x000fe200078ec0ff */
[----:B------:R-:W-:Y:S01]  /*3dd0*/  FMUL.FTZ R195, R192, R191 ;  /* 0x000000bfc0c37220 */ /* 0x000fe20000410000 */
[----:B------:R-:W-:-:S02]  /*3de0*/  IMAD.U32 R42, R42, 0x10000, RZ ;  /* 0x000100002a2a7824 */ /* 0x000fc400078e00ff */
[----:B------:R-:W-:Y:S01]  /*3df0*/  FMUL.FTZ R192, R192, R193 ;  /* 0x000000c1c0c07220 */ /* 0x000fe20000410000 */
[----:B------:R-:W-:Y:S01]  /*3e00*/  F2FP.BF16.F32.PACK_AB R134, R134, R135 ;  /* 0x000000878686723e */ /* 0x000fe200000010ff */
[C---:B------:R-:W-:Y:S02]  /*3e10*/  FFMA.FTZ R195, R42.reuse, R193, -R195 ;  /* 0x000000c12ac37223 */ /* 0x040fe400000108c3 */
[----:B------:R-:W-:Y:S01]  /*3e20*/  FFMA.FTZ R192, R42, R191, R192 ;  /* 0x000000bf2ac07223 */ /* 0x000fe200000100c0 */
[----:B------:R-:W-:-:S05]  /*3e30*/  LOP3.LUT R42, R43, 0xffff0000, RZ, 0xc0, !PT ;  /* 0xffff00002b2a7812 */ /* 0x000fca00078ec0ff */
[C---:B------:R-:W-:Y:S01]  /*3e40*/  FMUL.FTZ R43, R42.reuse, R153 ;  /* 0x000000992a2b7220 */ /* 0x040fe20000410000 */
[----:B------:R-:W-:-:S03]  /*3e50*/  FMUL.FTZ R42, R42, R41 ;  /* 0x000000292a2a7220 */ /* 0x000fc60000410000 */
[----:B------:R-:W-:Y:S01]  /*3e60*/  FFMA.FTZ R43, R198, R41, -R43 ;  /* 0x00000029c62b7223 */ /* 0x000fe2000001082b */
[----:B------:R-:W-:Y:S01]  /*3e70*/  LOP3.LUT R41, R40, 0xffff0000, RZ, 0xc0, !PT ;  /* 0xffff000028297812 */ /* 0x000fe200078ec0ff */
[----:B------:R-:W-:Y:S01]  /*3e80*/  FFMA.FTZ R42, R198, R153, R42 ;  /* 0x00000099c62a7223 */ /* 0x000fe2000001002a */
[----:B------:R-:W-:-:S03]  /*3e90*/  IMAD.U32 R153, R40, 0x10000, RZ ;  /* 0x0001000028997824 */ /* 0x000fc600078e00ff */
[C---:B------:R-:W-:Y:S01]  /*3ea0*/  FMUL.FTZ R40, R41.reuse, R152 ;  /* 0x0000009829287220 */ /* 0x040fe20000410000 */
[-C--:B------:R-:W-:Y:S01]  /*3eb0*/  FMUL.FTZ R41, R41, R90.reuse ;  /* 0x0000005a29297220 */ /* 0x080fe20000410000 */
[----:B------:R-:W-:Y:S02]  /*3ec0*/  F2FP.BF16.F32.PACK_AB R43, R42, R43 ;  /* 0x0000002b2a2b723e */ /* 0x000fe400000010ff */
[C---:B------:R-:W-:Y:S01]  /*3ed0*/  FFMA.FTZ R40, R153.reuse, R90, -R40 ;  /* 0x0000005a99287223 */ /* 0x040fe20000010828 */
[----:B------:R-:W-:Y:S01]  /*3ee0*/  FFMA.FTZ R41, R153, R152, R41 ;  /* 0x0000009899297223 */ /* 0x000fe20000010029 */
[----:B------:R-:W-:-:S04]  /*3ef0*/  F2FP.BF16.F32.PACK_AB R42, R192, R195 ;  /* 0x000000c3c02a723e */ /* 0x000fc800000010ff */
[----:B------:R-:W-:Y:S01]  /*3f00*/  F2FP.BF16.F32.PACK_AB R40, R41, R40 ;  /* 0x000000282928723e */ /* 0x000fe200000010ff */
[----:B------:R-:W-:-:S07]  /*3f10*/  IMAD.MOV.U32 R41, RZ, RZ, R134 ;  /* 0x000000ffff297224 */ /* 0x000fce00078e0086 */
.L_x_477:
[----:B------:R-:W-:Y:S05]  /*3f20*/  BSYNC B3 ;  /* 0x0000000000037941 */ /* 0x000fea0003800000 */
.L_x_476:
[----:B------:R-:W-:Y:S01]  /*3f30*/  ULDC.64 UR4, c[0x0][0x2d8] ;  /* 0x0000b60000047ab9 */ /* 0x000fe20000000a00 */
[----:B------:R-:W-:Y:S01]  /*3f40*/  ULDC.64 UR6, c[0x0][0x208] ;  /* 0x0000820000067ab9 */ /* 0x000fe20000000a00 */
[----:B------:R-:W-:-:S04]  /*3f50*/  LEA R90, P3, R91, UR4, 0x1 ;  /* 0x000000045b5a7c11 */ /* 0x000fc8000f8608ff */
[----:B------:R-:W-:-:S05]  /*3f60*/  LEA.HI.X R91, R91, UR5, R190, 0x1, P3 ;  /* 0x000000055b5b7c11 */ /* 0x000fca00098f0cbe */
[----:B--2---:R1:W-:Y:S04]  /*3f70*/  STG.E.128 desc[UR6][R90.64], R40 ;  /* 0x000000285a007986 */ /* 0x0043e8000c101d06 */
.L_x_475:
[----:B------:R-:W-:Y:S05]  /*3f80*/  BSYNC B2 ;  /* 0x0000000000027941 */ /* 0x000fea0003800000 */
.L_x_474:
[----:B------:R-:W-:Y:S05]  /*3f90*/  @P1 BRA `(.L_x_473) ;  /* 0x0000000000e41947 */ /* 0x000fea0003800000 */
[----:B-1----:R1:W2:Y:S01]  /*3fa0*/  LDS.128 R40, [R5+0x23c00] ;  /* 0x023c000005287984 */ /* 0x0022a20000000c00 */
[----:B------:R-:W-:Y:S01]  /*3fb0*/  IADD3 R188, P3, R188, R13, RZ ;  /* 0x0000000dbcbc7210 */ /* 0x000fe20007f7e0ff */
[----:B------:R-:W-:Y:S04]  /*3fc0*/  BSSY B2, `(.L_x_478) ;  /* 0x0000031000027945 */ /* 0x000fe80003800000 */
[----:B------:R-:W-:Y:S01]  /*3fd0*/  IMAD.X R189, R189, 0x1, R8, P3 ;  /* 0x00000001bdbd7824 */ /* 0x000fe200018e0608 */
[----:B------:R-:W-:-:S13]  /*3fe0*/  ISETP.GE.AND P3, PT, R221, R80, PT ;  /* 0x00000050dd00720c */ /* 0x000fda0003f66270 */
[----:B-1----:R-:W-:Y:S05]  /*3ff0*/  @P3 BRA `(.L_x_479) ;  /* 0x0000000000b43947 */ /* 0x002fea0003800000 */
[----:B------:R-:W-:Y:S01]  /*4000*/  SHF.R.U64 R94, R94, 0x10, R95 ;  /* 0x000000105e5e7819 */ /* 0x000fe2000000125f */
[C---:B--2---:R-:W-:Y:S01]  /*4010*/  IMAD.U32 R91, R43.reuse, 0x10000, RZ ;  /* 0x000100002b5b7824 */ /* 0x044fe200078e00ff */
[--C-:B------:R-:W-:Y:S02]  /*4020*/  SHF.R.U64 R90, R86, 0x10, R87.reuse ;  /* 0x00000010565a7819 */ /* 0x100fe40000001257 */
[----:B------:R-:W-:Y:S02]  /*4030*/  LOP3.LUT R86, R43, 0xffff0000, RZ, 0xc0, !PT ;  /* 0xffff00002b567812 */ /* 0x000fe400078ec0ff */
[----:B------:R-:W-:Y:S02]  /*4040*/  PRMT R43, R167, 0x5432, R94 ;  /* 0x00005432a72b7816 */ /* 0x000fe4000000005e */
[----:B------:R-:W-:Y:S01]  /*4050*/  SHF.R.U32.HI R134, RZ, 0x10, R87 ;  /* 0x00000010ff867819 */ /* 0x000fe20000011657 */
[----:B------:R-:W-:Y:S01]  /*4060*/  IMAD.U32 R87, R42, 0x10000, RZ ;  /* 0x000100002a577824 */ /* 0x000fe200078e00ff */
[----:B------:R-:W-:-:S02]  /*4070*/  PRMT R90, R158, 0x5432, R90 ;  /* 0x000054329e5a7816 */ /* 0x000fc4000000005a */
[----:B------:R-:W-:Y:S02]  /*4080*/  SHF.R.U32.HI R135, RZ, 0x10, R95 ;  /* 0x00000010ff877819 */ /* 0x000fe4000001165f */
[C---:B------:R-:W-:Y:S01]  /*4090*/  LOP3.LUT R191, R41.reuse, 0xffff0000, RZ, 0xc0, !PT ;  /* 0xffff000029bf7812 */ /* 0x040fe200078ec0ff */
[----:B------:R-:W-:Y:S01]  /*40a0*/  IMAD.U32 R41, R41, 0x10000, RZ ;  /* 0x0001000029297824 */ /* 0x000fe200078e00ff */
[C---:B------:R-:W-:Y:S01]  /*40b0*/  LOP3.LUT R94, R43.reuse, 0xffff0000, RZ, 0xc0, !PT ;  /* 0xffff00002b5e7812 */ /* 0x040fe200078ec0ff */
[----:B------:R-:W-:Y:S01]  /*40c0*/  IMAD.U32 R43, R43, 0x10000, RZ ;  /* 0x000100002b2b7824 */ /* 0x000fe200078e00ff */
[----:B------:R-:W-:Y:S02]  /*40d0*/  PRMT R95, R165, 0x5432, R134 ;  /* 0x00005432a55f7816 */ /* 0x000fe40000000086 */
[----:B------:R-:W-:Y:S01]  /*40e0*/  LOP3.LUT R134, R90, 0xffff0000, RZ, 0xc0, !PT ;  /* 0xffff00005a867812 */ /* 0x000fe200078ec0ff */
[C---:B------:R-:W-:Y:S01]  /*40f0*/  FMUL.FTZ R152, R191.reuse, R94 ;  /* 0x0000005ebf987220 */ /* 0x040fe20000410000 */
[----:B------:R-:W-:Y:S01]  /*4100*/  PRMT R135, R206, 0x5410, R135 ;  /* 0x00005410ce877816 */ /* 0x000fe20000000087 */
[----:B------:R-:W-:Y:S01]  /*4110*/  IMAD.U32 R90, R90, 0x10000, RZ ;  /* 0x000100005a5a7824 */ /* 0x000fe200078e00ff */
[----:B------:R-:W-:Y:S01]  /*4120*/  LOP3.LUT R42, R42, 0xffff0000, RZ, 0xc0, !PT ;  /* 0xffff00002a2a7812 */ /* 0x000fe200078ec0ff */
[-C--:B------:R-:W-:Y:S01]  /*4130*/  FMUL.FTZ R191, R191, R134.reuse ;  /* 0x00000086bfbf7220 */ /* 0x080fe20000410000 */
[----:B------:R-:W-:Y:S01]  /*4140*/  FFMA.FTZ R152, R41, R134, -R152 ;  /* 0x0000008629987223 */ /* 0x000fe20000010898 */
[C---:B------:R-:W-:Y:S01]  /*4150*/  IMAD.U32 R153, R135.reuse, 0x10000, RZ ;  /* 0x0001000087997824 */ /* 0x040fe200078e00ff */
[----:B------:R-:W-:Y:S01]  /*4160*/  LOP3.LUT R135, R135, 0xffff0000, RZ, 0xc0, !PT ;  /* 0xffff000087877812 */ /* 0x000fe200078ec0ff */
[----:B------:R-:W-:-:S02]  /*4170*/  IMAD.U32 R134, R95, 0x10000, RZ ;  /* 0x000100005f867824 */ /* 0x000fc400078e00ff */
[----:B------:R-:W-:Y:S01]  /*4180*/  FFMA.FTZ R191, R41, R94, R191 ;  /* 0x0000005e29bf7223 */ /* 0x000fe200000100bf */
[-C--:B------:R-:W-:Y:S01]  /*4190*/  FMUL.FTZ R94, R42, R153.reuse ;  /* 0x000000992a5e7220 */ /* 0x080fe20000410000 */
[----:B------:R-:W-:Y:S02]  /*41a0*/  IMAD.U32 R41, R40, 0x10000, RZ ;  /* 0x0001000028297824 */ /* 0x000fe400078e00ff */
[-C--:B------:R-:W-:Y:S01]  /*41b0*/  FMUL.FTZ R42, R42, R134.reuse ;  /* 0x000000862a2a7220 */ /* 0x080fe20000410000 */
[----:B------:R-:W-:Y:S01]  /*41c0*/  LOP3.LUT R95, R95, 0xffff0000, RZ, 0xc0, !PT ;  /* 0xffff00005f5f7812 */ /* 0x000fe200078ec0ff */
[C---:B------:R-:W-:Y:S01]  /*41d0*/  FFMA.FTZ R94, R87.reuse, R134, -R94 ;  /* 0x00000086575e7223 */ /* 0x040fe2000001085e */
[----:B------:R-:W-:Y:S01]  /*41e0*/  LOP3.LUT R40, R40, 0xffff0000, RZ, 0xc0, !PT ;  /* 0xffff000028287812 */ /* 0x000fe200078ec0ff */
[----:B------:R-:W-:Y:S01]  /*41f0*/  FFMA.FTZ R87, R87, R153, R42 ;  /* 0x0000009957577223 */ /* 0x000fe2000001002a */
[C---:B------:R-:W-:Y:S01]  /*4200*/  FMUL.FTZ R42, R86.reuse, R135 ;  /* 0x00000087562a7220 */ /* 0x040fe20000410000 */
[----:B------:R-:W-:Y:S01]  /*4210*/  FMUL.FTZ R134, R86, R95 ;  /* 0x0000005f56867220 */ /* 0x000fe20000410000 */
[----:B------:R-:W-:Y:S01]  /*4220*/  F2FP.BF16.F32.PACK_AB R152, R191, R152 ;  /* 0x00000098bf98723e */ /* 0x000fe200000010ff */
[C---:B------:R-:W-:Y:S01]  /*4230*/  FMUL.FTZ R86, R40.reuse, R43 ;  /* 0x0000002b28567220 */ /* 0x040fe20000410000 */
[-C--:B------:R-:W-:Y:S01]  /*4240*/  FMUL.FTZ R40, R40, R90.reuse ;  /* 0x0000005a28287220 */ /* 0x080fe20000410000 */
[C---:B------:R-:W-:Y:S01]  /*4250*/  FFMA.FTZ R42, R91.reuse, R95, -R42 ;  /* 0x0000005f5b2a7223 */ /* 0x040fe2000001082a */
[----:B------:R-:W-:Y:S01]  /*4260*/  FFMA.FTZ R91, R91, R135, R134 ;  /* 0x000000875b5b7223 */ /* 0x000fe20000010086 */
[C---:B------:R-:W-:Y:S01]  /*4270*/  FFMA.FTZ R86, R41.reuse, R90, -R86 ;  /* 0x0000005a29567223 */ /* 0x040fe20000010856 */
[----:B------:R-:W-:-:S03]  /*4280*/  FFMA.FTZ R41, R41, R43, R40 ;  /* 0x0000002b29297223 */ /* 0x000fc60000010028 */
[----:B------:R-:W-:Y:S02]  /*4290*/  F2FP.BF16.F32.PACK_AB R43, R91, R42 ;  /* 0x0000002a5b2b723e */ /* 0x000fe400000010ff */
[----:B------:R-:W-:Y:S01]  /*42a0*/  F2FP.BF16.F32.PACK_AB R40, R41, R86 ;  /* 0x000000562928723e */ /* 0x000fe200000010ff */
[----:B------:R-:W-:Y:S01]  /*42b0*/  IMAD.MOV.U32 R41, RZ, RZ, R152 ;  /* 0x000000ffff297224 */ /* 0x000fe200078e0098 */
[----:B------:R-:W-:-:S07]  /*42c0*/  F2FP.BF16.F32.PACK_AB R42, R87, R94 ;  /* 0x0000005e572a723e */ /* 0x000fce00000010ff */
.L_x_479:
[----:B------:R-:W-:Y:S05]  /*42d0*/  BSYNC B2 ;  /* 0x0000000000027941 */ /* 0x000fea0003800000 */
.L_x_478:
[----:B------:R-:W-:Y:S01]  /*42e0*/  ULDC.64 UR4, c[0x0][0x2d8] ;  /* 0x0000b60000047ab9 */ /* 0x000fe20000000a00 */
[----:B------:R-:W-:Y:S01]  /*42f0*/  ULDC.64 UR6, c[0x0][0x208] ;  /* 0x0000820000067ab9 */ /* 0x000fe20000000a00 */
[----:B------:R-:W-:-:S04]  /*4300*/  LEA R86, P3, R188, UR4, 0x1 ;  /* 0x00000004bc567c11 */ /* 0x000fc8000f8608ff */
[----:B------:R-:W-:-:S05]  /*4310*/  LEA.HI.X R87, R188, UR5, R189, 0x1, P3 ;  /* 0x00000005bc577c11 */ /* 0x000fca00098f0cbd */
[----:B--2---:R2:W-:Y:S04]  /*4320*/  STG.E.128 desc[UR6][R86.64], R40 ;  /* 0x0000002856007986 */ /* 0x0045e8000c101d06 */
.L_x_473:
[----:B------:R-:W-:Y:S05]  /*4330*/  BSYNC B1 ;  /* 0x0000000000017941 */ /* 0x000fea0003800000 */
.L_x_472:
[----:B------:R-:W-:Y:S04]  /*4340*/  BSSY B1, `(.L_x_480) ;  /* 0x000007a000017945 */ /* 0x000fe80003800000 */
[----:B------:R-:W-:Y:S05]  /*4350*/  @P4 BRA `(.L_x_481) ;  /* 0x0000000400e04947 */ /* 0x000fea0003800000 */
[----:B--2---:R-:W-:Y:S01]  /*4360*/  IADD3 R86, P3, P4, R116, R132, R16 ;  /* 0x0000008474567210 */ /* 0x004fe20007c7e010 */
[----:B------:R-:W-:Y:S03]  /*4370*/  BSSY B2, `(.L_x_482) ;  /* 0x000003c000027945 */ /* 0x000fe60003800000 */
[----:B------:R-:W-:Y:S01]  /*4380*/  IADD3.X R87, R125, R88, R17, P3, P4 ;  /* 0x000000587d577210 */ /* 0x000fe20001fe8411 */
[----:B------:R-:W-:Y:S08]  /*4390*/  @P0 BRA `(.L_x_483) ;  /* 0x0000000000e40947 */ /* 0x000ff00003800000 */
[----:B-1----:R1:W2:Y:S01]  /*43a0*/  LDS.128 R40, [R5+0x1f400] ;  /* 0x01f4000005287984 */ /* 0x0022a20000000c00 */
[----:B------:R-:W-:Y:S01]  /*43b0*/  IADD3 R90, P3, R86, R98, RZ ;  /* 0x00000062565a7210 */ /* 0x000fe20007f7e0ff */
[----:B------:R-:W-:Y:S04]  /*43c0*/  BSSY B3, `(.L_x_484) ;  /* 0x0000031000037945 */ /* 0x000fe80003800000 */
[----:B------:R-:W-:Y:S01]  /*43d0*/  IMAD.X R91, R87, 0x1, R15, P3 ;  /* 0x00000001575b7824 */ /* 0x000fe200018e060f */
[----:B------:R-:W-:-:S13]  /*43e0*/  ISETP.GE.AND P3, PT, R18, R80, PT ;  /* 0x000000501200720c */ /* 0x000fda0003f66270 */
[----:B-1----:R-:W-:Y:S05]  /*43f0*/  @P3 BRA `(.L_x_485) ;  /* 0x0000000000b43947 */ /* 0x002fea0003800000 */
[----:B------:R-:W-:Y:S01]  /*4400*/  SHF.R.U64 R94, R84, 0x10, R85 ;  /* 0x00000010545e7819 */ /* 0x000fe20000001255 */
[----:B--2---:R-:W-:Y:S01]  /*4410*/  IMAD.U32 R134, R43, 0x10000, RZ ;  /* 0x000100002b867824 */ /* 0x004fe200078e00ff */
[----:B------:R-:W-:Y:S02]  /*4420*/  SHF.R.U64 R95, R82, 0x10, R83 ;  /* 0x00000010525f7819 */ /* 0x000fe40000001253 */
[----:B------:R-:W-:Y:S02]  /*4430*/  SHF.R.U32.HI R85, RZ, 0x10, R85 ;  /* 0x00000010ff557819 */ /* 0x000fe40000011655 */
[----:B------:R-:W-:Y:S02]  /*4440*/  PRMT R94, R169, 0x5432, R94 ;  /* 0x00005432a95e7816 */ /* 0x000fe4000000005e */
[----:B------:R-:W-:Y:S01]  /*4450*/  SHF.R.U32.HI R135, RZ, 0x10, R83 ;  /* 0x00000010ff877819 */ /* 0x000fe20000011653 */
[----:B------:R-:W-:Y:S01]  /*4460*/  IMAD.U32 R83, R42, 0x10000, RZ ;  /* 0x000100002a537824 */ /* 0x000fe200078e00ff */
[----:B------:R-:W-:-:S02]  /*4470*/  PRMT R95, R207, 0x5410, R95 ;  /* 0x00005410cf5f7816 */ /* 0x000fc4000000005f */
[----:B------:R-:W-:Y:S02]  /*4480*/  PRMT R85, R209, 0x5410, R85 ;  /* 0x00005410d1557816 */ /* 0x000fe40000000055 */
[----:B------:R-:W-:Y:S02]  /*4490*/  LOP3.LUT R189, R41, 0xffff0000, RZ, 0xc0, !PT ;  /* 0xffff000029bd7812 */ /* 0x000fe400078ec0ff */
[C---:B------:R-:W-:Y:S01]  /*44a0*/  LOP3.LUT R152, R94.reuse, 0xffff0000, RZ, 0xc0, !PT ;  /* 0xffff00005e987812 */ /* 0x040fe200078ec0ff */
[----:B------:R-:W-:Y:S01]  /*44b0*/  IMAD.U32 R94, R94, 0x10000, RZ ;  /* 0x000100005e5e7824 */ /* 0x000fe200078e00ff */
[----:B------:R-:W-:Y:S01]  /*44c0*/  PRMT R84, R208, 0x5410, R135 ;  /* 0x00005410d0547816 */ /* 0x000fe20000000087 */
[----:B------:R-:W-:Y:S01]  /*44d0*/  IMAD.U32 R135, R85, 0x10000, RZ ;  /* 0x0001000055877824 */ /* 0x000fe200078e00ff */
[----:B------:R-:W-:Y:S01]  /*44e0*/  LOP3.LUT R188, R95, 0xffff0000, RZ, 0xc0, !PT ;  /* 0xffff00005fbc7812 */ /* 0x000fe200078ec0ff */
[----:B------:R-:W-:Y:S01]  /*44f0*/  FMUL.FTZ R190, R189, R152 ;  /* 0x00000098bdbe7220 */ /* 0x000fe20000410000 */
[----:B------:R-:W-:Y:S01]  /*4500*/  LOP3.LUT R42, R42, 0xffff0000, RZ, 0xc0, !PT ;  /* 0xffff00002a2a7812 */ /* 0x000fe200078ec0ff */
[----:B------:R-:W-:Y:S01]  /*4510*/  IMAD.U32 R153, R84, 0x10000, RZ ;  /* 0x0001000054997824 */ /* 0x000fe200078e00ff */
[----:B------:R-:W-:Y:S01]  /*4520*/  LOP3.LUT R82, R43, 0xffff0000, RZ, 0xc0, !PT ;  /* 0xffff00002b527812 */ /* 0x000fe200078ec0ff */
[----:B------:R-:W-:-:S02]  /*4530*/  IMAD.U32 R43, R41, 0x10000, RZ ;  /* 0x00010000292b7824 */ /* 0x000fc400078e00ff */
[-C--:B------:R-:W-:Y:S01]  /*4540*/  FMUL.FTZ R189, R189, R188.reuse ;  /* 0x000000bcbdbd7220 */ /* 0x080fe20000410000 */
[----:B------:R-:W-:Y:S02]  /*4550*/  IMAD.U32 R41, R40, 0x10000, RZ ;  /* 0x0001000028297824 */ /* 0x000fe400078e00ff */
[----:B------:R-:W-:Y:S01]  /*4560*/  FMUL.FTZ R192, R42, R135 ;  /* 0x000000872ac07220 */ /* 0x000fe20000410000 */
[----:B------:R-:W-:Y:S01]  /*4570*/  LOP3.LUT R40, R40, 0xffff0000, RZ, 0xc0, !PT ;  /* 0xffff000028287812 */ /* 0x000fe200078ec0ff */
[C---:B------:R-:W-:Y:S01]  /*4580*/  FFMA.FTZ R190, R43.reuse, R188, -R190 ;  /* 0x000000bc2bbe7223 */ /* 0x040fe200000108be */
[----:B------:R-:W-:Y:S01]  /*4590*/  FFMA.FTZ R189, R43, R152, R189 ;  /* 0x000000982bbd7223 */ /* 0x000fe200000100bd */
[-C--:B------:R-:W-:Y:S01]  /*45a0*/  FMUL.FTZ R42, R42, R153.reuse ;  /* 0x000000992a2a7220 */ /* 0x080fe20000410000 */
[----:B------:R-:W-:Y:S01]  /*45b0*/  LOP3.LUT R85, R85, 0xffff0000, RZ, 0xc0, !PT ;  /* 0xffff000055557812 */ /* 0x000fe200078ec0ff */
[----:B------:R-:W-:Y:S01]  /*45c0*/  IMAD.U32 R95, R95, 0x10000, RZ ;  /* 0x000100005f5f7824 */ /* 0x000fe200078e00ff */
[----:B------:R-:W-:Y:S01]  /*45d0*/  LOP3.LUT R43, R84, 0xffff0000, RZ, 0xc0, !PT ;  /* 0xffff0000542b7812 */ /* 0x000fe200078ec0ff */
[C---:B------:R-:W-:Y:S01]  /*45e0*/  FFMA.FTZ R192, R83.reuse, R153, -R192 ;  /* 0x0000009953c07223 */ /* 0x040fe200000108c0 */
[----:B------:R-:W-:Y:S01]  /*45f0*/  FFMA.FTZ R83, R83, R135, R42 ;  /* 0x0000008753537223 */ /* 0x000fe2000001002a */
[----:B------:R-:W-:Y:S01]  /*4600*/  FMUL.FTZ R135, R82, R85 ;  /* 0x0000005552877220 */ /* 0x000fe20000410000 */
[CC--:B------:R-:W-:Y:S01]  /*4610*/  FMUL.FTZ R42, R40.reuse, R94.reuse ;  /* 0x0000005e282a7220 */ /* 0x0c0fe20000410000 */
[----:B------:R-:W-:Y:S01]  /*4620*/  FMUL.FTZ R153, R40, R95 ;  /* 0x0000005f28997220 */ /* 0x000fe20000410000 */
[-C--:B------:R-:W-:Y:S01]  /*4630*/  FMUL.FTZ R82, R82, R43.reuse ;  /* 0x0000002b52527220 */ /* 0x080fe20000410000 */
[C---:B------:R-:W-:Y:S01]  /*4640*/  FFMA.FTZ R135, R134.reuse, R43, -R135 ;  /* 0x0000002b86877223 */ /* 0x040fe20000010887 */
[C---:B------:R-:W-:Y:S01]  /*4650*/  FFMA.FTZ R42, R41.reuse, R95, -R42 ;  /* 0x0000005f292a7223 */ /* 0x040fe2000001082a */
[----:B------:R-:W-:Y:S01]  /*4660*/  FFMA.FTZ R153, R41, R94, R153 ;  /* 0x0000005e29997223 */ /* 0x000fe20000010099 */
[----:B------:R-:W-:Y:S01]  /*4670*/  FFMA.FTZ R82, R134, R85, R82 ;  /* 0x0000005586527223 */ /* 0x000fe20000010052 */
[----:B------:R-:W-:-:S02]  /*4680*/  F2FP.BF16.F32.PACK_AB R192, R83, R192 ;  /* 0x000000c053c0723e */ /* 0x000fc400000010ff */
[----:B------:R-:W-:Y:S02]  /*4690*/  F2FP.BF16.F32.PACK_AB R41, R189, R190 ;  /* 0x000000bebd29723e */ /* 0x000fe400000010ff */
[----:B------:R-:W-:Y:S01]  /*46a0*/  F2FP.BF16.F32.PACK_AB R40, R153, R42 ;  /* 0x0000002a9928723e */ /* 0x000fe200000010ff */
[----:B------:R-:W-:Y:S01]  /*46b0*/  IMAD.MOV.U32 R42, RZ, RZ, R192 ;  /* 0x000000ffff2a7224 */ /* 0x000fe200078e00c0 */
[----:B------:R-:W-:-:S07]  /*46c0*/  F2FP.BF16.F32.PACK_AB R43, R82, R135 ;  /* 0x00000087522b723e */ /* 0x000fce00000010ff */
.L_x_485:
[----:B------:R-:W-:Y:S05]  /*46d0*/  BSYNC B3 ;  /* 0x0000000000037941 */ /* 0x000fea0003800000 */
.L_x_484:
[----:B------:R-:W-:Y:S01]  /*46e0*/  ULDC.64 UR4, c[0x0][0x2d8] ;  /* 0x0000b60000047ab9 */ /* 0x000fe20000000a00 */
[----:B------:R-:W-:Y:S01]  /*46f0*/  ULDC.64 UR6, c[0x0][0x208] ;  /* 0x0000820000067ab9 */ /* 0x000fe20000000a00 */
[----:B------:R-:W-:-:S04]  /*4700*/  LEA R82, P3, R90, UR4, 0x1 ;  /* 0x000000045a527c11 */ /* 0x000fc8000f8608ff */
[----:B------:R-:W-:-:S05]  /*4710*/  LEA.HI.X R83, R90, UR5, R91, 0x1, P3 ;  /* 0x000000055a537c11 */ /* 0x000fca00098f0c5b */
[----:B--2---:R2:W-:Y:S04]  /*4720*/  STG.E.128 desc[UR6][R82.64], R40 ;  /* 0x0000002852007986 */ /* 0x0045e8000c101d06 */
.L_x_483:
[----:B------:R-:W-:Y:S05]  /*4730*/  BSYNC B2 ;  /* 0x0000000000027941 */ /* 0x000fea0003800000 */
.L_x_482:
[----:B------:R-:W-:Y:S05]  /*4740*/  @P1 BRA `(.L_x_481) ;  /* 0x0000000000e41947 */ /* 0x000fea0003800000 */
[----:B-12---:R1:W2:Y:S01]  /*4750*/  LDS.128 R40, [R5+0x24c00] ;  /* 0x024c000005287984 */ /* 0x0062a20000000c00 */
[----:B------:R-:W-:Y:S01]  /*4760*/  IADD3 R86, P3, R86, R13, RZ ;  /* 0x0000000d56567210 */ /* 0x000fe20007f7e0ff */
[----:B------:R-:W-:Y:S04]  /*4770*/  BSSY B2, `(.L_x_486) ;  /* 0x0000031000027945 */ /* 0x000fe80003800000 */
[----:B------:R-:W-:Y:S01]  /*4780*/  IMAD.X R87, R87, 0x1, R8, P3 ;  /* 0x0000000157577824 */ /* 0x000fe200018e0608 */
[----:B------:R-:W-:-:S13]  /*4790*/  ISETP.GE.AND P3, PT, R221, R80, PT ;  /* 0x00000050dd00720c */ /* 0x000fda0003f66270 */
[----:B-1----:R-:W-:Y:S05]  /*47a0*/  @P3 BRA `(.L_x_487) ;  /* 0x0000000000b43947 */ /* 0x002fea0003800000 */
[----:B------:R-:W-:Y:S02]  /*47b0*/  SHF.R.U64 R78, R78, 0x10, R79 ;  /* 0x000000104e4e7819 */ /* 0x000fe4000000124f */
[----:B------:R-:W-:Y:S01]  /*47c0*/  SHF.R.U64 R82, R76, 0x10, R77 ;  /* 0x000000104c527819 */ /* 0x000fe2000000124d */
[----:B--2---:R-:W-:Y:S01]  /*47d0*/  IMAD.U32 R76, R42, 0x10000, RZ ;  /* 0x000100002a4c7824 */ /* 0x004fe200078e00ff */
[----:B------:R-:W-:Y:S02]  /*47e0*/  SHF.R.U32.HI R79, RZ, 0x10, R79 ;  /* 0x00000010ff4f7819 */ /* 0x000fe4000001164f */
[----:B------:R-:W-:Y:S02]  /*47f0*/  SHF.R.U32.HI R83, RZ, 0x10, R77 ;  /* 0x00000010ff537819 */ /* 0x000fe4000001164d */
[----:B------:R-:W-:Y:S02]  /*4800*/  PRMT R203, R203, 0x5410, R78 ;  /* 0x00005410cbcb7816 */ /* 0x000fe4000000004e */
[----:B------:R-:W-:-:S02]  /*4810*/  PRMT R205, R205, 0x5410, R82 ;  /* 0x00005410cdcd7816 */ /* 0x000fc40000000052 */
[----:B------:R-:W-:Y:S02]  /*4820*/  PRMT R202, R202, 0x5410, R79 ;  /* 0x00005410caca7816 */ /* 0x000fe4000000004f */
[----:B------:R-:W-:Y:S01]  /*4830*/  PRMT R204, R204, 0x5410, R83 ;  /* 0x00005410cccc7816 */ /* 0x000fe20000000053 */
[C---:B------:R-:W-:Y:S01]  /*4840*/  IMAD.U32 R83, R41.reuse, 0x10000, RZ ;  /* 0x0001000029537824 */ /* 0x040fe200078e00ff */
[----:B------:R-:W-:Y:S01]  /*4850*/  LOP3.LUT R79, R41, 0xffff0000, RZ, 0xc0, !PT ;  /* 0xffff0000294f7812 */ /* 0x000fe200078ec0ff */
[----:B------:R-:W-:Y:S01]  /*4860*/  IMAD.U32 R78, R202, 0x10000, RZ ;  /* 0x00010000ca4e7824 */ /* 0x000fe200078e00ff */
[----:B------:R-:W-:Y:S01]  /*4870*/  LOP3.LUT R90, R203, 0xffff0000, RZ, 0xc0, !PT ;  /* 0xffff0000cb5a7812 */ /* 0x000fe200078ec0ff */
[----:B------:R-:W-:Y:S01]  /*4880*/  IMAD.U32 R82, R204, 0x10000, RZ ;  /* 0x00010000cc527824 */ /* 0x000fe200078e00ff */
[----:B------:R-:W-:Y:S01]  /*4890*/  LOP3.LUT R84, R205, 0xffff0000, RZ, 0xc0, !PT ;  /* 0xffff0000cd547812 */ /* 0x000fe200078ec0ff */
[----:B------:R-:W-:Y:S01]  /*48a0*/  IMAD.U32 R41, R40, 0x10000, RZ ;  /* 0x0001000028297824 */ /* 0x000fe200078e00ff */
[----:B------:R-:W-:Y:S01]  /*48b0*/  LOP3.LUT R77, R42, 0xffff0000, RZ, 0xc0, !PT ;  /* 0xffff00002a4d7812 */ /* 0x000fe200078ec0ff */
[----:B------:R-:W-:Y:S01]  /*48c0*/  FMUL.FTZ R94, R79, R90 ;  /* 0x0000005a4f5e7220 */ /* 0x000fe20000410000 */
[----:B------:R-:W-:Y:S01]  /*48d0*/  LOP3.LUT R42, R43, 0xffff0000, RZ, 0xc0, !PT ;  /* 0xffff00002b2a7812 */ /* 0x000fe200078ec0ff */
[----:B------:R-:W-:Y:S01]  /*48e0*/  FMUL.FTZ R85, R79, R84 ;  /* 0x000000544f557220 */ /* 0x000fe20000410000 */
[----:B------:R-:W-:Y:S01]  /*48f0*/  LOP3.LUT R79, R40, 0xffff0000, RZ, 0xc0, !PT ;  /* 0xffff0000284f7812 */ /* 0x000fe200078ec0ff */
[----:B------:R-:W-:Y:S01]  /*4900*/  FMUL.FTZ R91, R77, R78 ;  /* 0x0000004e4d5b7220 */ /* 0x000fe20000410000 */
[----:B------:R-:W-:Y:S01]  /*4910*/  FFMA.FTZ R40, R83, R84, -R94 ;  /* 0x0000005453287223 */ /* 0x000fe2000001085e */
[----:B------:R-:W-:Y:S01]  /*4920*/  FMUL.FTZ R77, R77, R82 ;  /* 0x000000524d4d7220 */ /* 0x000fe20000410000 */
[----:B------:R-:W-:Y:S01]  /*4930*/  LOP3.LUT R202, R202, 0xffff0000, RZ, 0xc0, !PT ;  /* 0xffff0000caca7812 */ /* 0x000fe200078ec0ff */
[----:B------:R-:W-:Y:S01]  /*4940*/  FFMA.FTZ R83, R83, R90, R85 ;  /* 0x0000005a53537223 */ /* 0x000fe20000010055 */
[----:B------:R-:W-:Y:S01]  /*4950*/  LOP3.LUT R204, R204, 0xffff0000, RZ, 0xc0, !PT ;  /* 0xffff0000cccc7812 */ /* 0x000fe200078ec0ff */
[----:B------:R-:W-:-:S02]  /*4960*/  IMAD.U32 R90, R203, 0x10000, RZ ;  /* 0x00010000cb5a7824 */ /* 0x000fc400078e00ff */
[C---:B------:R-:W-:Y:S01]  /*4970*/  FFMA.FTZ R82, R76.reuse, R82, -R91 ;  /* 0x000000524c527223 */ /* 0x040fe2000001085b */
[----:B------:R-:W-:Y:S02]  /*4980*/  IMAD.U32 R84, R205, 0x10000, RZ ;  /* 0x00010000cd547824 */ /* 0x000fe400078e00ff */
[----:B------:R-:W-:Y:S01]  /*4990*/  FFMA.FTZ R77, R76, R78, R77 ;  /* 0x0000004e4c4d7223 */ /* 0x000fe2000001004d */
[C---:B------:R-:W-:Y:S01]  /*49a0*/  FMUL.FTZ R76, R42.reuse, R202 ;  /* 0x000000ca2a4c7220 */ /* 0x040fe20000410000 */
[----:B------:R-:W-:Y:S01]  /*49b0*/  FMUL.FTZ R85, R42, R204 ;  /* 0x000000cc2a557220 */ /* 0x000fe20000410000 */
[C---:B------:R-:W-:Y:S01]  /*49c0*/  FMUL.FTZ R42, R79.reuse, R90 ;  /* 0x0000005a4f2a7220 */ /* 0x040fe20000410000 */
[----:B------:R-:W-:Y:S01]  /*49d0*/  FMUL.FTZ R79, R79, R84 ;  /* 0x000000544f4f7220 */ /* 0x000fe20000410000 */
[----:B------:R-:W-:Y:S01]  /*49e0*/  IMAD.U32 R43, R43, 0x10000, RZ ;  /* 0x000100002b2b7824 */ /* 0x000fe200078e00ff */
[----:B------:R-:W-:Y:S01]  /*49f0*/  F2FP.BF16.F32.PACK_AB R82, R77, R82 ;  /* 0x000000524d52723e */ /* 0x000fe200000010ff */
[C---:B------:R-:W-:Y:S01]  /*4a00*/  FFMA.FTZ R42, R41.reuse, R84, -R42 ;  /* 0x00000054292a7223 */ /* 0x040fe2000001082a */
[----:B------:R-:W-:Y:S01]  /*4a10*/  FFMA.FTZ R79, R41, R90, R79 ;  /* 0x0000005a294f7223 */ /* 0x000fe2000001004f */
[C---:B------:R-:W-:Y:S01]  /*4a20*/  FFMA.FTZ R76, R43.reuse, R204, -R76 ;  /* 0x000000cc2b4c7223 */ /* 0x040fe2000001084c */
[----:B------:R-:W-:Y:S01]  /*4a30*/  FFMA.FTZ R85, R43, R202, R85 ;  /* 0x000000ca2b557223 */ /* 0x000fe20000010055 */
[----:B------:R-:W-:-:S02]  /*4a40*/  F2FP.BF16.F32.PACK_AB R41, R83, R40 ;  /* 0x000000285329723e */ /* 0x000fc400000010ff */
[----:B------:R-:W-:Y:S01]  /*4a50*/  F2FP.BF16.F32.PACK_AB R40, R79, R42 ;  /* 0x0000002a4f28723e */ /* 0x000fe200000010ff */
[----:B------:R-:W-:Y:S01]  /*4a60*/  IMAD.MOV.U32 R42, RZ, RZ, R82 ;  /* 0x000000ffff2a7224 */ /* 0x000fe200078e0052 */
[----:B------:R-:W-:-:S07]  /*4a70*/  F2FP.BF16.F32.PACK_AB R43, R85, R76 ;  /* 0x0000004c552b723e */ /* 0x000fce00000010ff */
.L_x_487:
[----:B------:R-:W-:Y:S05]  /*4a80*/  BSYNC B2 ;  /* 0x0000000000027941 */ /* 0x000fea0003800000 */
.L_x_486:
[----:B------:R-:W-:Y:S01]  /*4a90*/  ULDC.64 UR4, c[0x0][0x2d8] ;  /* 0x0000b60000047ab9 */ /* 0x000fe20000000a00 */
[----:B------:R-:W-:Y:S01]  /*4aa0*/  ULDC.64 UR6, c[0x0][0x208] ;  /* 0x0000820000067ab9 */ /* 0x000fe20000000a00 */
[----:B------:R-:W-:-:S04]  /*4ab0*/  LEA R76, P3, R86, UR4, 0x1 ;  /* 0x00000004564c7c11 */ /* 0x000fc8000f8608ff */
[----:B------:R-:W-:-:S05]  /*4ac0*/  LEA.HI.X R77, R86, UR5, R87, 0x1, P3 ;  /* 0x00000005564d7c11 */ /* 0x000fca00098f0c57 */
[----:B--2---:R3:W-:Y:S04]  /*4ad0*/  STG.E.128 desc[UR6][R76.64], R40 ;  /* 0x000000284c007986 */ /* 0x0047e8000c101d06 */
.L_x_481:
[----:B------:R-:W-:Y:S05]  /*4ae0*/  BSYNC B1 ;  /* 0x0000000000017941 */ /* 0x000fea0003800000 */
.L_x_480:
[----:B------:R-:W-:Y:S01]  /*4af0*/  ISETP.NE.AND P3, PT, R89, RZ, PT ;  /* 0x000000ff5900720c */ /* 0x000fe20003f65270 */
[----:B------:R-:W-:-:S12]  /*4b00*/  BSSY B1, `(.L_x_488) ;  /* 0x000007b000017945 */ /* 0x000fd80003800000 */
[----:B------:R-:W-:Y:S05]  /*4b10*/  @P3 BRA `(.L_x_489) ;  /* 0x0000000400e43947 */ /* 0x000fea0003800000 */
[----:B---3--:R-:W-:Y:S01]  /*4b20*/  IADD3 R77, P3, P4, R127, R132, R16 ;  /* 0x000000847f4d7210 */ /* 0x008fe20007c7e010 */
[----:B------:R-:W-:Y:S03]  /*4b30*/  BSSY B2, `(.L_x_490) ;  /* 0x000003d000027945 */ /* 0x000fe60003800000 */
[----:B------:R-:W-:Y:S01]  /*4b40*/  IADD3.X R76, R126, R88, R17, P3, P4 ;  /* 0x000000587e4c7210 */ /* 0x000fe20001fe8411 */
[----:B------:R-:W-:Y:S08]  /*4b50*/  @P0 BRA `(.L_x_491) ;  /* 0x0000000000e80947 */ /* 0x000ff00003800000 */
[----:B-12---:R1:W2:Y:S01]  /*4b60*/  LDS.128 R40, [R5+0x20400] ;  /* 0x0204000005287984 */ /* 0x0062a20000000c00 */
[----:B------:R-:W-:Y:S01]  /*4b70*/  IADD3 R78, P3, R77, R98, RZ ;  /* 0x000000624d4e7210 */ /* 0x000fe20007f7e0ff */
[----:B------:R-:W-:Y:S04]  /*4b80*/  BSSY B3, `(.L_x_492) ;  /* 0x0000032000037945 */ /* 0x000fe80003800000 */
[----:B------:R-:W-:Y:S01]  /*4b90*/  IMAD.X R79, R76, 0x1, R15, P3 ;  /* 0x000000014c4f7824 */ /* 0x000fe200018e060f */
[----:B------:R-:W-:-:S13]  /*4ba0*/  ISETP.GE.AND P3, PT, R18, R80, PT ;  /* 0x000000501200720c */ /* 0x000fda0003f66270 */
[----:B-1----:R-:W-:Y:S05]  /*4bb0*/  @P3 BRA `(.L_x_493) ;  /* 0x0000000000b83947 */ /* 0x002fea0003800000 */
[--C-:B------:R-:W-:Y:S02]  /*4bc0*/  SHF.R.U64 R74, R74, 0x10, R75.reuse ;  /* 0x000000104a4a7819 */ /* 0x100fe4000000124b */
[----:B------:R-:W-:Y:S02]  /*4bd0*/  SHF.R.U32.HI R75, RZ, 0x10, R75 ;  /* 0x00000010ff4b7819 */ /* 0x000fe4000001164b */
[--C-:B------:R-:W-:Y:S01]  /*4be0*/  SHF.R.U64 R82, R72, 0x10, R73.reuse ;  /* 0x0000001048527819 */ /* 0x100fe20000001249 */
[----:B--2---:R-:W-:Y:S01]  /*4bf0*/  IMAD.U32 R72, R42, 0x10000, RZ ;  /* 0x000100002a487824 */ /* 0x004fe200078e00ff */
[----:B------:R-:W-:Y:S02]  /*4c00*/  SHF.R.U32.HI R83, RZ, 0x10, R73 ;  /* 0x00000010ff537819 */ /* 0x000fe40000011649 */
[----:B------:R-:W-:Y:S01]  /*4c10*/  PRMT R172, R172, 0x5410, R75 ;  /* 0x00005410acac7816 */ /* 0x000fe2000000004b */
[----:B------:R-:W-:Y:S01]  /*4c20*/  IMAD.U32 R75, R41, 0x10000, RZ ;  /* 0x00010000294b7824 */ /* 0x000fe200078e00ff */
[----:B------:R-:W-:-:S02]  /*4c30*/  PRMT R175, R175, 0x5410, R82 ;  /* 0x00005410afaf7816 */ /* 0x000fc40000000052 */
[----:B------:R-:W-:Y:S01]  /*4c40*/  PRMT R174, R174, 0x5410, R83 ;  /* 0x00005410aeae7816 */ /* 0x000fe20000000053 */
[----:B------:R-:W-:Y:S01]  /*4c50*/  IMAD.U32 R85, R172, 0x10000, RZ ;  /* 0x00010000ac557824 */ /* 0x000fe200078e00ff */
[----:B------:R-:W-:Y:S02]  /*4c60*/  PRMT R173, R173, 0x5410, R74 ;  /* 0x00005410adad7816 */ /* 0x000fe4000000004a */
[----:B------:R-:W-:Y:S01]  /*4c70*/  LOP3.LUT R73, R42, 0xffff0000, RZ, 0xc0, !PT ;  /* 0xffff00002a497812 */ /* 0x000fe200078ec0ff */
[----:B------:R-:W-:Y:S01]  /*4c80*/  IMAD.U32 R83, R174, 0x10000, RZ ;  /* 0x00010000ae537824 */ /* 0x000fe200078e00ff */
[----:B------:R-:W-:Y:S01]  /*4c90*/  LOP3.LUT R74, R41, 0xffff0000, RZ, 0xc0, !PT ;  /* 0xffff0000294a7812 */ /* 0x000fe200078ec0ff */
[----:B------:R-:W-:Y:S01]  /*4ca0*/  IMAD.U32 R41, R40, 0x10000, RZ ;  /* 0x0001000028297824 */ /* 0x000fe200078e00ff */
[----:B------:R-:W-:Y:S01]  /*4cb0*/  LOP3.LUT R84, R173, 0xffff0000, RZ, 0xc0, !PT ;  /* 0xffff0000ad547812 */ /* 0x000fe200078ec0ff */
[----:B------:R-:W-:Y:S01]  /*4cc0*/  FMUL.FTZ R89, R73, R85 ;  /* 0x0000005549597220 */ /* 0x000fe20000410000 */
[----:B------:R-:W-:Y:S01]  /*4cd0*/  LOP3.LUT R82, R175, 0xffff0000, RZ, 0xc0, !PT ;  /* 0xffff0000af527812 */ /* 0x000fe200078ec0ff */
[-C--:B------:R-:W-:Y:S01]  /*4ce0*/  FMUL.FTZ R73, R73, R83.reuse ;  /* 0x0000005349497220 */ /* 0x080fe20000410000 */
[----:B------:R-:W-:Y:S01]  /*4cf0*/  LOP3.LUT R42, R43, 0xffff0000, RZ, 0xc0, !PT ;  /* 0xffff00002b2a7812 */ /* 0x000fe200078ec0ff */
[----:B------:R-:W-:Y:S01]  /*4d00*/  FMUL.FTZ R86, R74, R84 ;  /* 0x000000544a567220 */ /* 0x000fe20000410000 */
[----:B------:R-:W-:Y:S01]  /*4d10*/  LOP3.LUT R172, R172, 0xffff0000, RZ, 0xc0, !PT ;  /* 0xffff0000acac7812 */ /* 0x000fe200078ec0ff */
[----:B------:R-:W-:Y:S01]  /*4d20*/  FMUL.FTZ R87, R74, R82 ;  /* 0x000000524a577220 */ /* 0x000fe20000410000 */
[----:B------:R-:W-:Y:S01]  /*4d30*/  LOP3.LUT R174, R174, 0xffff0000, RZ, 0xc0, !PT ;  /* 0xffff0000aeae7812 */ /* 0x000fe200078ec0ff */
[----:B------:R-:W-:Y:S01]  /*4d40*/  IMAD.U32 R173, R173, 0x10000, RZ ;  /* 0x00010000adad7824 */ /* 0x000fe200078e00ff */
[----:B------:R-:W-:Y:S01]  /*4d50*/  LOP3.LUT R74, R40, 0xffff0000, RZ, 0xc0, !PT ;  /* 0xffff0000284a7812 */ /* 0x000fe200078ec0ff */
[----:B------:R-:W-:Y:S01]  /*4d60*/  FFMA.FTZ R89, R72, R83, -R89 ;  /* 0x0000005348597223 */ /* 0x000fe20000010859 */
[----:B------:R-:W-:-:S02]  /*4d70*/  IMAD.U32 R175, R175, 0x10000, RZ ;  /* 0x00010000afaf7824 */ /* 0x000fc400078e00ff */
[C---:B------:R-:W-:Y:S01]  /*4d80*/  FFMA.FTZ R40, R75.reuse, R82, -R86 ;  /* 0x000000524b287223 */ /* 0x040fe20000010856 */
[----:B------:R-:W-:Y:S01]  /*4d90*/  FFMA.FTZ R72, R72, R85, R73 ;  /* 0x0000005548487223 */ /* 0x000fe20000010049 */
[C---:B------:R-:W-:Y:S01]  /*4da0*/  FMUL.FTZ R82, R42.reuse, R172 ;  /* 0x000000ac2a527220 */ /* 0x040fe20000410000 */
[----:B------:R-:W-:Y:S01]  /*4db0*/  FMUL.FTZ R73, R42, R174 ;  /* 0x000000ae2a497220 */ /* 0x000fe20000410000 */
[C---:B------:R-:W-:Y:S01]  /*4dc0*/  FMUL.FTZ R42, R74.reuse, R173 ;  /* 0x000000ad4a2a7220 */ /* 0x040fe20000410000 */
[----:B------:R-:W-:Y:S01]  /*4dd0*/  FFMA.FTZ R87, R75, R84, R87 ;  /* 0x000000544b577223 */ /* 0x000fe20000010057 */
[-C--:B------:R-:W-:Y:S01]  /*4de0*/  FMUL.FTZ R74, R74, R175.reuse ;  /* 0x000000af4a4a7220 */ /* 0x080fe20000410000 */
[----:B------:R-:W-:Y:S02]  /*4df0*/  IMAD.U32 R43, R43, 0x10000, RZ ;  /* 0x000100002b2b7824 */ /* 0x000fe400078e00ff */
[C---:B------:R-:W-:Y:S01]  /*4e00*/  FFMA.FTZ R42, R41.reuse, R175, -R42 ;  /* 0x000000af292a7223 */ /* 0x040fe2000001082a */
[----:B------:R-:W-:Y:S01]  /*4e10*/  F2FP.BF16.F32.PACK_AB R72, R72, R89 ;  /* 0x000000594848723e */ /* 0x000fe200000010ff */
[----:B------:R-:W-:Y:S01]  /*4e20*/  FFMA.FTZ R41, R41, R173, R74 ;  /* 0x000000ad29297223 */ /* 0x000fe2000001004a */
[C---:B------:R-:W-:Y:S01]  /*4e30*/  FFMA.FTZ R82, R43.reuse, R174, -R82 ;  /* 0x000000ae2b527223 */ /* 0x040fe20000010852 */
[----:B------:R-:W-:Y:S01]  /*4e40*/  FFMA.FTZ R73, R43, R172, R73 ;  /* 0x000000ac2b497223 */ /* 0x000fe20000010049 */
[----:B------:R-:W-:-:S02]  /*4e50*/  F2FP.BF16.F32.PACK_AB R87, R87, R40 ;  /* 0x000000285757723e */ /* 0x000fc400000010ff */
[----:B------:R-:W-:Y:S01]  /*4e60*/  F2FP.BF16.F32.PACK_AB R40, R41, R42 ;  /* 0x0000002a2928723e */ /* 0x000fe200000010ff */
[----:B------:R-:W-:Y:S01]  /*4e70*/  IMAD.MOV.U32 R42, RZ, RZ, R72 ;  /* 0x000000ffff2a7224 */ /* 0x000fe200078e0048 */
[----:B------:R-:W-:Y:S01]  /*4e80*/  F2FP.BF16.F32.PACK_AB R43, R73, R82 ;  /* 0x00000052492b723e */ /* 0x000fe200000010ff */
[----:B------:R-:W-:-:S07]  /*4e90*/  IMAD.MOV.U32 R41, RZ, RZ, R87 ;  /* 0x000000ffff297224 */ /* 0x000fce00078e0057 */
.L_x_493:
[----:B------:R-:W-:Y:S05]  /*4ea0*/  BSYNC B3 ;  /* 0x0000000000037941 */ /* 0x000fea0003800000 */
.L_x_492:
[----:B------:R-:W-:Y:S01]  /*4eb0*/  ULDC.64 UR4, c[0x0][0x2d8] ;  /* 0x0000b60000047ab9 */ /* 0x000fe20000000a00 */
[----:B------:R-:W-:Y:S01]  /*4ec0*/  ULDC.64 UR6, c[0x0][0x208] ;  /* 0x0000820000067ab9 */ /* 0x000fe20000000a00 */
[----:B------:R-:W-:-:S04]  /*4ed0*/  LEA R72, P3, R78, UR4, 0x1 ;  /* 0x000000044e487c11 */ /* 0x000fc8000f8608ff */
[----:B------:R-:W-:-:S05]  /*4ee0*/  LEA.HI.X R73, R78, UR5, R79, 0x1, P3 ;  /* 0x000000054e497c11 */ /* 0x000fca00098f0c4f */
[----:B--2---:R3:W-:Y:S04]  /*4ef0*/  STG.E.128 desc[UR6][R72.64], R40 ;  /* 0x0000002848007986 */ /* 0x0047e8000c101d06 */
.L_x_491:
[----:B------:R-:W-:Y:S05]  /*4f00*/  BSYNC B2 ;  /* 0x0000000000027941 */ /* 0x000fea0003800000 */
.L_x_490:
[----:B------:R-:W-:Y:S05]  /*4f10*/  @P1 BRA `(.L_x_489) ;  /* 0x0000000000e41947 */ /* 0x000fea0003800000 */
[----:B-123--:R1:W2:Y:S01]  /*4f20*/  LDS.128 R40, [R5+0x25c00] ;  /* 0x025c000005287984 */ /* 0x00e2a20000000c00 */
[----:B------:R-:W-:Y:S01]  /*4f30*/  IADD3 R77, P3, R77, R13, RZ ;  /* 0x0000000d4d4d7210 */ /* 0x000fe20007f7e0ff */
[----:B------:R-:W-:Y:S04]  /*4f40*/  BSSY B2, `(.L_x_494) ;  /* 0x0000031000027945 */ /* 0x000fe80003800000 */
[----:B------:R-:W-:Y:S01]  /*4f50*/  IMAD.X R76, R76, 0x1, R8, P3 ;  /* 0x000000014c4c7824 */ /* 0x000fe200018e0608 */
[----:B------:R-:W-:-:S13]  /*4f60*/  ISETP.GE.AND P3, PT, R221, R80, PT ;  /* 0x00000050dd00720c */ /* 0x000fda0003f66270 */
[----:B-1----:R-:W-:Y:S05]  /*4f70*/  @P3 BRA `(.L_x_495) ;  /* 0x0000000000b43947 */ /* 0x002fea0003800000 */
[----:B------:R-:W-:Y:S01]  /*4f80*/  SHF.R.U64 R72, R70, 0x10, R71 ;  /* 0x0000001046487819 */ /* 0x000fe20000001247 */
[----:B--2---:R-:W-:Y:S01]  /*4f90*/  IMAD.U32 R70, R42, 0x10000, RZ ;  /* 0x000100002a467824 */ /* 0x004fe200078e00ff */
[--C-:B------:R-:W-:Y:S02]  /*4fa0*/  SHF.R.U64 R74, R68, 0x10, R69.reuse ;  /* 0x00000010444a7819 */ /* 0x100fe40000001245 */
[----:B------:R-:W-:Y:S02]  /*4fb0*/  SHF.R.U32.HI R73, RZ, 0x10, R69 ;  /* 0x00000010ff497819 */ /* 0x000fe40000011645 */
[----:B------:R-:W-:Y:S02]  /*4fc0*/  SHF.R.U32.HI R69, RZ, 0x10, R71 ;  /* 0x00000010ff457819 */ /* 0x000fe40000011647 */
[----:B------:R-:W-:Y:S02]  /*4fd0*/  PRMT R165, R165, 0x5410, R72 ;  /* 0x00005410a5a57816 */ /* 0x000fe40000000048 */
[----:B------:R-:W-:-:S02]  /*4fe0*/  PRMT R167, R167, 0x5410, R74 ;  /* 0x00005410a7a77816 */ /* 0x000fc4000000004a */
[----:B------:R-:W-:Y:S02]  /*4ff0*/  PRMT R158, R158, 0x5410, R69 ;  /* 0x000054109e9e7816 */ /* 0x000fe40000000045 */
[----:B------:R-:W-:Y:S02]  /*5000*/  LOP3.LUT R69, R41, 0xffff0000, RZ, 0xc0, !PT ;  /* 0xffff000029457812 */ /* 0x000fe400078ec0ff */
[----:B------:R-:W-:Y:S01]  /*5010*/  LOP3.LUT R74, R165, 0xffff0000, RZ, 0xc0, !PT ;  /* 0xffff0000a54a7812 */ /* 0x000fe200078ec0ff */
[----:B------:R-:W-:Y:S01]  /*5020*/  IMAD.U32 R75, R158, 0x10000, RZ ;  /* 0x000100009e4b7824 */ /* 0x000fe200078e00ff */
[----:B------:R-:W-:Y:S01]  /*5030*/  LOP3.LUT R72, R167, 0xffff0000, RZ, 0xc0, !PT ;  /* 0xffff0000a7487812 */ /* 0x000fe200078ec0ff */
[----:B------:R-:W-:Y:S01]  /*5040*/  IMAD.U32 R165, R165, 0x10000, RZ ;  /* 0x00010000a5a57824 */ /* 0x000fe200078e00ff */
[----:B------:R-:W-:Y:S01]  /*5050*/  PRMT R166, R166, 0x5410, R73 ;  /* 0x00005410a6a67816 */ /* 0x000fe20000000049 */
[----:B------:R-:W-:Y:S01]  /*5060*/  FMUL.FTZ R78, R69, R74 ;  /* 0x0000004a454e7220 */ /* 0x000fe20000410000 */
[----:B------:R-:W-:Y:S01]  /*5070*/  LOP3.LUT R71, R42, 0xffff0000, RZ, 0xc0, !PT ;  /* 0xffff00002a477812 */ /* 0x000fe200078ec0ff */
[C---:B------:R-:W-:Y:S01]  /*5080*/  IMAD.U32 R42, R43.reuse, 0x10000, RZ ;  /* 0x000100002b2a7824 */ /* 0x040fe200078e00ff */
[----:B------:R-:W-:Y:S01]  /*5090*/  LOP3.LUT R68, R43, 0xffff0000, RZ, 0xc0, !PT ;  /* 0xffff00002b447812 */ /* 0x000fe200078ec0ff */
[----:B------:R-:W-:-:S02]  /*50a0*/  IMAD.U32 R43, R41, 0x10000, RZ ;  /* 0x00010000292b7824 */ /* 0x000fc400078e00ff */
[-C--:B------:R-:W-:Y:S01]  /*50b0*/  FMUL.FTZ R69, R69, R72.reuse ;  /* 0x0000004845457220 */ /* 0x080fe20000410000 */
[----:B------:R-:W-:Y:S02]  /*50c0*/  IMAD.U32 R73, R166, 0x10000, RZ ;  /* 0x00010000a6497824 */ /* 0x000fe400078e00ff */
[----:B------:R-:W-:Y:S01]  /*50d0*/  FMUL.FTZ R83, R71, R75 ;  /* 0x0000004b47537220 */ /* 0x000fe20000410000 */
[C---:B------:R-:W-:Y:S01]  /*50e0*/  FFMA.FTZ R78, R43.reuse, R72, -R78 ;  /* 0x000000482b4e7223 */ /* 0x040fe2000001084e */
[----:B------:R-:W-:Y:S01]  /*50f0*/  FFMA.FTZ R79, R43, R74, R69 ;  /* 0x0000004a2b4f7223 */ /* 0x000fe20000010045 */
[----:B------:R-:W-:Y:S02]  /*5100*/  IMAD.U32 R41, R40, 0x10000, RZ ;  /* 0x0001000028297824 */ /* 0x000fe400078e00ff */
[-C--:B------:R-:W-:Y:S01]  /*5110*/  FMUL.FTZ R71, R71, R73.reuse ;  /* 0x0000004947477220 */ /* 0x080fe20000410000 */
[----:B------:R-:W-:Y:S01]  /*5120*/  LOP3.LUT R69, R158, 0xffff0000, RZ, 0xc0, !PT ;  /* 0xffff00009e457812 */ /* 0x000fe200078ec0ff */
[----:B------:R-:W-:Y:S01]  /*5130*/  FFMA.FTZ R83, R70, R73, -R83 ;  /* 0x0000004946537223 */ /* 0x000fe20000010853 */
[----:B------:R-:W-:Y:S01]  /*5140*/  LOP3.LUT R43, R166, 0xffff0000, RZ, 0xc0, !PT ;  /* 0xffff0000a62b7812 */ /* 0x000fe200078ec0ff */
[----:B------:R-:W-:Y:S01]  /*5150*/  IMAD.U32 R167, R167, 0x10000, RZ ;  /* 0x00010000a7a77824 */ /* 0x000fe200078e00ff */
[----:B------:R-:W-:Y:S01]  /*5160*/  LOP3.LUT R40, R40, 0xffff0000, RZ, 0xc0, !PT ;  /* 0xffff000028287812 */ /* 0x000fe200078ec0ff */
[----:B------:R-:W-:Y:S01]  /*5170*/  FFMA.FTZ R70, R70, R75, R71 ;  /* 0x0000004b46467223 */ /* 0x000fe20000010047 */
[C---:B------:R-:W-:Y:S01]  /*5180*/  FMUL.FTZ R71, R68.reuse, R69 ;  /* 0x0000004544477220 */ /* 0x040fe20000410000 */
[----:B------:R-:W-:Y:S01]  /*5190*/  FMUL.FTZ R72, R68, R43 ;  /* 0x0000002b44487220 */ /* 0x000fe20000410000 */
[----:B------:R-:W-:Y:S01]  /*51a0*/  F2FP.BF16.F32.PACK_AB R78, R79, R78 ;  /* 0x0000004e4f4e723e */ /* 0x000fe200000010ff */
[C---:B------:R-:W-:Y:S01]  /*51b0*/  FMUL.FTZ R68, R40.reuse, R165 ;  /* 0x000000a528447220 */ /* 0x040fe20000410000 */
[----:B------:R-:W-:Y:S01]  /*51c0*/  FMUL.FTZ R40, R40, R167 ;  /* 0x000000a728287220 */ /* 0x000fe20000410000 */
[C---:B------:R-:W-:Y:S01]  /*51d0*/  FFMA.FTZ R71, R42.reuse, R43, -R71 ;  /* 0x0000002b2a477223 */ /* 0x040fe20000010847 */
[----:B------:R-:W-:Y:S01]  /*51e0*/  FFMA.FTZ R72, R42, R69, R72 ;  /* 0x000000452a487223 */ /* 0x000fe20000010048 */
[C---:B------:R-:W-:Y:S01]  /*51f0*/  FFMA.FTZ R68, R41.reuse, R167, -R68 ;  /* 0x000000a729447223 */ /* 0x040fe20000010844 */
[----:B------:R-:W-:Y:S01]  /*5200*/  FFMA.FTZ R41, R41, R165, R40 ;  /* 0x000000a529297223 */ /* 0x000fe20000010028 */
[----:B------:R-:W-:-:S02]  /*5210*/  F2FP.BF16.F32.PACK_AB R42, R70, R83 ;  /* 0x00000053462a723e */ /* 0x000fc400000010ff */
[----:B------:R-:W-:Y:S02]  /*5220*/  F2FP.BF16.F32.PACK_AB R43, R72, R71 ;  /* 0x00000047482b723e */ /* 0x000fe400000010ff */
[----:B------:R-:W-:Y:S01]  /*5230*/  F2FP.BF16.F32.PACK_AB R40, R41, R68 ;  /* 0x000000442928723e */ /* 0x000fe200000010ff */
[----:B------:R-:W-:-:S07]  /*5240*/  IMAD.MOV.U32 R41, RZ, RZ, R78 ;  /* 0x000000ffff297224 */ /* 0x000fce00078e004e */
.L_x_495:
[----:B------:R-:W-:Y:S05]  /*5250*/  BSYNC B2 ;  /* 0x0000000000027941 */ /* 0x000fea0003800000 */
.L_x_494:
[----:B------:R-:W-:Y:S01]  /*5260*/  ULDC.64 UR4, c[0x0][0x2d8] ;  /* 0x0000b60000047ab9 */ /* 0x000fe20000000a00 */
[----:B------:R-:W-:Y:S01]  /*5270*/  ULDC.64 UR6, c[0x0][0x208] ;  /* 0x0000820000067ab9 */ /* 0x000fe20000000a00 */
[----:B------:R-:W-:-:S04]  /*5280*/  LEA R68, P3, R77, UR4, 0x1 ;  /* 0x000000044d447c11 */ /* 0x000fc8000f8608ff */
[----:B------:R-:W-:-:S05]  /*5290*/  LEA.HI.X R69, R77, UR5, R76, 0x1, P3 ;  /* 0x000000054d457c11 */ /* 0x000fca00098f0c4c */
[----:B--2---:R4:W-:Y:S04]  /*52a0*/  STG.E.128 desc[UR6][R68.64], R40 ;  /* 0x0000002844007986 */ /* 0x0049e8000c101d06 */
.L_x_489:
[----:B------:R-:W-:Y:S05]  /*52b0*/  BSYNC B1 ;  /* 0x0000000000017941 */ /* 0x000fea0003800000 */
.L_x_488:
[----:B------:R-:W-:Y:S01]  /*52c0*/  ISETP.NE.AND P3, PT, R81, RZ, PT ;  /* 0x000000ff5100720c */ /* 0x000fe20003f65270 */
[----:B------:R-:W-:-:S12]  /*52d0*/  BSSY B1, `(.L_x_496) ;  /* 0x000007c000017945 */ /* 0x000fd80003800000 */
[----:B------:R-:W-:Y:S05]  /*52e0*/  @P3 BRA `(.L_x_497) ;  /* 0x0000000400e83947 */ /* 0x000fea0003800000 */
[----:B----4-:R-:W-:Y:S01]  /*52f0*/  IADD3 R69, P3, P4, R130, R132, R16 ;  /* 0x0000008482457210 */ /* 0x010fe20007c7e010 */
[----:B------:R-:W-:Y:S03]  /*5300*/  BSSY B2, `(.L_x_498) ;  /* 0x000003d000027945 */ /* 0x000fe60003800000 */
[----:B------:R-:W-:Y:S01]  /*5310*/  IADD3.X R68, R128, R88, R17, P3, P4 ;  /* 0x0000005880447210 */ /* 0x000fe20001fe8411 */
[----:B------:R-:W-:Y:S08]  /*5320*/  @P0 BRA `(.L_x_499) ;  /* 0x0000000000e80947 */ /* 0x000ff00003800000 */
[----:B-123--:R1:W2:Y:S01]  /*5330*/  LDS.128 R40, [R5+0x21400] ;  /* 0x0214000005287984 */ /* 0x00e2a20000000c00 */
[----:B------:R-:W-:Y:S01]  /*5340*/  IADD3 R70, P3, R69, R98, RZ ;  /* 0x0000006245467210 */ /* 0x000fe20007f7e0ff */
[----:B------:R-:W-:Y:S04]  /*5350*/  BSSY B3, `(.L_x_500) ;  /* 0x0000032000037945 */ /* 0x000fe80003800000 */
[----:B------:R-:W-:Y:S01]  /*5360*/  IMAD.X R71, R68, 0x1, R15, P3 ;  /* 0x0000000144477824 */ /* 0x000fe200018e060f */
[----:B------:R-:W-:-:S13]  /*5370*/  ISETP.GE.AND P3, PT, R18, R80, PT ;  /* 0x000000501200720c */ /* 0x000fda0003f66270 */
[----:B-1----:R-:W-:Y:S05]  /*5380*/  @P3 BRA `(.L_x_501) ;  /* 0x0000000000b83947 */ /* 0x002fea0003800000 */
[----:B------:R-:W-:Y:S02]  /*5390*/  SHF.R.U32.HI R72, RZ, 0x10, R67 ;  /* 0x00000010ff487819 */ /* 0x000fe40000011643 */
[----:B------:R-:W-:Y:S02]  /*53a0*/  SHF.R.U32.HI R74, RZ, 0x10, R65 ;  /* 0x00000010ff4a7819 */ /* 0x000fe40000011641 */
[----:B------:R-:W-:Y:S01]  /*53b0*/  SHF.R.U64 R73, R66, 0x10, R67 ;  /* 0x0000001042497819 */ /* 0x000fe20000001243 */
[----:B--2---:R-:W-:Y:S01]  /*53c0*/  IMAD.U32 R66, R43, 0x10000, RZ ;  /* 0x000100002b427824 */ /* 0x004fe200078e00ff */
[----:B------:R-:W-:Y:S01]  /*53d0*/  SHF.R.U64 R75, R64, 0x10, R65 ;  /* 0x00000010404b7819 */ /* 0x000fe20000001241 */
[----:B------:R-:W-:Y:S01]  /*53e0*/  IMAD.U32 R64, R42, 0x10000, RZ ;  /* 0x000100002a407824 */ /* 0x000fe200078e00ff */
[----:B------:R-:W-:Y:S02]  /*53f0*/  PRMT R179, R179, 0x5410, R72 ;  /* 0x00005410b3b37816 */ /* 0x000fe40000000048 */
[----:B------:R-:W-:-:S02]  /*5400*/  PRMT R177, R177, 0x5410, R74 ;  /* 0x00005410b1b17816 */ /* 0x000fc4000000004a */
[----:B------:R-:W-:Y:S02]  /*5410*/  PRMT R176, R176, 0x5410, R73 ;  /* 0x00005410b0b07816 */ /* 0x000fe40000000049 */
[----:B------:R-:W-:Y:S01]  /*5420*/  LOP3.LUT R65, R42, 0xffff0000, RZ, 0xc0, !PT ;  /* 0xffff00002a417812 */ /* 0x000fe200078ec0ff */
[----:B------:R-:W-:Y:S01]  /*5430*/  IMAD.U32 R73, R177, 0x10000, RZ ;  /* 0x00010000b1497824 */ /* 0x000fe200078e00ff */
[----:B------:R-:W-:Y:S01]  /*5440*/  LOP3.LUT R67, R43, 0xffff0000, RZ, 0xc0, !PT ;  /* 0xffff00002b437812 */ /* 0x000fe200078ec0ff */
[----:B------:R-:W-:Y:S01]  /*5450*/  IMAD.U32 R42, R41, 0x10000, RZ ;  /* 0x00010000292a7824 */ /* 0x000fe200078e00ff */
[----:B------:R-:W-:Y:S01]  /*5460*/  PRMT R178, R178, 0x5410, R75 ;  /* 0x00005410b2b27816 */ /* 0x000fe2000000004b */
[----:B------:R-:W-:Y:S01]  /*5470*/  IMAD.U32 R75, R179, 0x10000, RZ ;  /* 0x00010000b34b7824 */ /* 0x000fe200078e00ff */
[----:B------:R-:W-:Y:S01]  /*5480*/  LOP3.LUT R43, R41, 0xffff0000, RZ, 0xc0, !PT ;  /* 0xffff0000292b7812 */ /* 0x000fe200078ec0ff */
[----:B------:R-:W-:Y:S01]  /*5490*/  IMAD.U32 R41, R40, 0x10000, RZ ;  /* 0x0001000028297824 */ /* 0x000fe200078e00ff */
[----:B------:R-:W-:Y:S01]  /*54a0*/  LOP3.LUT R74, R176, 0xffff0000, RZ, 0xc0, !PT ;  /* 0xffff0000b04a7812 */ /* 0x000fe200078ec0ff */
[C---:B------:R-:W-:Y:S01]  /*54b0*/  FMUL.FTZ R79, R65.reuse, R75 ;  /* 0x0000004b414f7220 */ /* 0x040fe20000410000 */
[----:B------:R-:W-:Y:S01]  /*54c0*/  LOP3.LUT R72, R178, 0xffff0000, RZ, 0xc0, !PT ;  /* 0xffff0000b2487812 */ /* 0x000fe200078ec0ff */
[-C--:B------:R-:W-:Y:S01]  /*54d0*/  FMUL.FTZ R65, R65, R73.reuse ;  /* 0x0000004941417220 */ /* 0x080fe20000410000 */
[----:B------:R-:W-:Y:S01]  /*54e0*/  LOP3.LUT R179, R179, 0xffff0000, RZ, 0xc0, !PT ;  /* 0xffff0000b3b37812 */ /* 0x000fe200078ec0ff */
[----:B------:R-:W-:Y:S01]  /*54f0*/  FMUL.FTZ R77, R43, R74 ;  /* 0x0000004a2b4d7220 */ /* 0x000fe20000410000 */
[----:B------:R-:W-:Y:S01]  /*5500*/  LOP3.LUT R177, R177, 0xffff0000, RZ, 0xc0, !PT ;  /* 0xffff0000b1b17812 */ /* 0x000fe200078ec0ff */
[----:B------:R-:W-:Y:S01]  /*5510*/  FFMA.FTZ R79, R64, R73, -R79 ;  /* 0x00000049404f7223 */ /* 0x000fe2000001084f */
[-C--:B------:R-:W-:Y:S01]  /*5520*/  FMUL.FTZ R43, R43, R72.reuse ;  /* 0x000000482b2b7220 */ /* 0x080fe20000410000 */
[----:B------:R-:W-:Y:S01]  /*5530*/  LOP3.LUT R40, R40, 0xffff0000, RZ, 0xc0, !PT ;  /* 0xffff000028287812 */ /* 0x000fe200078ec0ff */
[----:B------:R-:W-:Y:S01]  /*5540*/  FFMA.FTZ R77, R42, R72, -R77 ;  /* 0x000000482a4d7223 */ /* 0x000fe2000001084d */
[----:B------:R-:W-:Y:S01]  /*5550*/  FFMA.FTZ R64, R64, R75, R65 ;  /* 0x0000004b40407223 */ /* 0x000fe20000010041 */
[----:B------:R-:W-:-:S02]  /*5560*/  IMAD.U32 R176, R176, 0x10000, RZ ;  /* 0x00010000b0b07824 */ /* 0x000fc400078e00ff */
[C---:B------:R-:W-:Y:S01]  /*5570*/  FMUL.FTZ R65, R67.reuse, R179 ;  /* 0x000000b343417220 */ /* 0x040fe20000410000 */
[----:B------:R-:W-:Y:S02]  /*5580*/  IMAD.U32 R178, R178, 0x10000, RZ ;  /* 0x00010000b2b27824 */ /* 0x000fe400078e00ff */
[-C--:B------:R-:W-:Y:S01]  /*5590*/  FMUL.FTZ R72, R67, R177.reuse ;  /* 0x000000b143487220 */ /* 0x080fe20000410000 */
[----:B------:R-:W-:Y:S01]  /*55a0*/  FFMA.FTZ R74, R42, R74, R43 ;  /* 0x0000004a2a4a7223 */ /* 0x000fe2000001002b */
[C---:B------:R-:W-:Y:S01]  /*55b0*/  FMUL.FTZ R42, R40.reuse, R176 ;  /* 0x000000b0282a7220 */ /* 0x040fe20000410000 */
[-C--:B------:R-:W-:Y:S01]  /*55c0*/  FMUL.FTZ R43, R40, R178.reuse ;  /* 0x000000b2282b7220 */ /* 0x080fe20000410000 */
[C---:B------:R-:W-:Y:S01]  /*55d0*/  FFMA.FTZ R65, R66.reuse, R177, -R65 ;  /* 0x000000b142417223 */ /* 0x040fe20000010841 */
[----:B------:R-:W-:Y:S01]  /*55e0*/  FFMA.FTZ R72, R66, R179, R72 ;  /* 0x000000b342487223 */ /* 0x000fe20000010048 */
[C---:B------:R-:W-:Y:S01]  /*55f0*/  FFMA.FTZ R42, R41.reuse, R178, -R42 ;  /* 0x000000b2292a7223 */ /* 0x040fe2000001082a */
[----:B------:R-:W-:Y:S01]  /*5600*/  FFMA.FTZ R43, R41, R176, R43 ;  /* 0x000000b0292b7223 */ /* 0x000fe2000001002b */
[----:B------:R-:W-:-:S02]  /*5610*/  F2FP.BF16.F32.PACK_AB R64, R64, R79 ;  /* 0x0000004f4040723e */ /* 0x000fc400000010ff */
[----:B------:R-:W-:Y:S02]  /*5620*/  F2FP.BF16.F32.PACK_AB R65, R72, R65 ;  /* 0x000000414841723e */ /* 0x000fe400000010ff */
[----:B------:R-:W-:Y:S01]  /*5630*/  F2FP.BF16.F32.PACK_AB R40, R43, R42 ;  /* 0x0000002a2b28723e */ /* 0x000fe200000010ff */
[----:B------:R-:W-:Y:S01]  /*5640*/  IMAD.MOV.U32 R42, RZ, RZ, R64 ;  /* 0x000000ffff2a7224 */ /* 0x000fe200078e0040 */
[----:B------:R-:W-:Y:S01]  /*5650*/  F2FP.BF16.F32.PACK_AB R41, R74, R77 ;  /* 0x0000004d4a29723e */ /* 0x000fe200000010ff */
[----:B------:R-:W-:-:S07]  /*5660*/  IMAD.MOV.U32 R43, RZ, RZ, R65 ;  /* 0x000000ffff2b7224 */ /* 0x000fce00078e0041 */
.L_x_501:
[----:B------:R-:W-:Y:S05]  /*5670*/  BSYNC B3 ;  /* 0x0000000000037941 */ /* 0x000fea0003800000 */
.L_x_500:
[----:B------:R-:W-:Y:S01]  /*5680*/  ULDC.64 UR4, c[0x0][0x2d8] ;  /* 0x0000b60000047ab9 */ /* 0x000fe20000000a00 */
[----:B------:R-:W-:Y:S01]  /*5690*/  ULDC.64 UR6, c[0x0][0x208] ;  /* 0x0000820000067ab9 */ /* 0x000fe20000000a00 */
[----:B------:R-:W-:-:S04]  /*56a0*/  LEA R64, P3, R70, UR4, 0x1 ;  /* 0x0000000446407c11 */ /* 0x000fc8000f8608ff */
[----:B------:R-:W-:-:S05]  /*56b0*/  LEA.HI.X R65, R70, UR5, R71, 0x1, P3 ;  /* 0x0000000546417c11 */ /* 0x000fca00098f0c47 */
[----:B--2---:R4:W-:Y:S04]  /*56c0*/  STG.E.128 desc[UR6][R64.64], R40 ;  /* 0x0000002840007986 */ /* 0x0049e8000c101d06 */
.L_x_499:
[----:B------:R-:W-:Y:S05]  /*56d0*/  BSYNC B2 ;  /* 0x0000000000027941 */ /* 0x000fea0003800000 */
.L_x_498:
[----:B------:R-:W-:Y:S05]  /*56e0*/  @P1 BRA `(.L_x_497) ;  /* 0x0000000000e81947 */ /* 0x000fea0003800000 */
[----:B-1234-:R1:W2:Y:S01]  /*56f0*/  LDS.128 R40, [R5+0x26c00] ;  /* 0x026c000005287984 */ /* 0x01e2a20000000c00 */
        /* <DEDUP_REMOVED lines=51> */
.L_x_503:
[----:B------:R-:W-:Y:S05]  /*5a30*/  BSYNC B2 ;  /* 0x0000000000027941 */ /* 0x000fea0003800000 */
.L_x_502:
[----:B------:R-:W-:Y:S01]  /*5a40*/  ULDC.64 UR4, c[0x0][0x2d8] ;  /* 0x0000b60000047ab9 */ /* 0x000fe20000000a00 */
[----:B------:R-:W-:Y:S01]  /*5a50*/  ULDC.64 UR6, c[0x0][0x208] ;  /* 0x0000820000067ab9 */ /* 0x000fe20000000a00 */
[----:B------:R-:W-:-:S04]  /*5a60*/  LEA R60, P3, R69, UR4, 0x1 ;  /* 0x00000004453c7c11 */ /* 0x000fc8000f8608ff */
[----:B------:R-:W-:-:S05]  /*5a70*/  LEA.HI.X R61, R69, UR5, R68, 0x1, P3 ;  /* 0x00000005453d7c11 */ /* 0x000fca00098f0c44 */
[----:B--2---:R1:W-:Y:S04]  /*5a80*/  STG.E.128 desc[UR6][R60.64], R40 ;  /* 0x000000283c007986 */ /* 0x0043e8000c101d06 */
.L_x_497:
[----:B------:R-:W-:Y:S05]  /*5a90*/  BSYNC B1 ;  /* 0x0000000000017941 */ /* 0x000fea0003800000 */
.L_x_496:
        /* <DEDUP_REMOVED lines=17> */
[----:B------:R-:W-:Y:S02]  /*5bb0*/  PRMT R201, R201, 0x5410, R60 ;  /* 0x00005410c9c97816 */ /* 0x000fe4000000003c */
[----:B------:R-:W-:Y:S01]  /*5bc0*/  SHF.R.U64 R66, R56, 0x10, R57 ;  /* 0x0000001038427819 */ /* 0x000fe20000001239 */
[----:B------:R-:W-:Y:S01]  /*5bd0*/  IMAD.U32 R56, R42, 0x10000, RZ ;  /* 0x000100002a387824 */ /* 0x000fe200078e00ff */
[----:B------:R-:W-:Y:S01]  /*5be0*/  PRMT R199, R199, 0x5410, R62 ;  /* 0x00005410c7c77816 */ /* 0x000fe2000000003e */
[----:B------:R-:W-:Y:S01]  /*5bf0*/  IMAD.U32 R63, R201, 0x10000, RZ ;  /* 0x00010000c93f7824 */ /* 0x000fe200078e00ff */
[----:B------:R-:W-:-:S02]  /*5c00*/  PRMT R200, R200, 0x5410, R61 ;  /* 0x00005410c8c87816 */ /* 0x000fc4000000003d */
[----:B------:R-:W-:Y:S01]  /*5c10*/  LOP3.LUT R57, R42, 0xffff0000, RZ, 0xc0, !PT ;  /* 0xffff00002a397812 */ /* 0x000fe200078ec0ff */
[----:B------:R-:W-:Y:S01]  /*5c20*/  IMAD.U32 R61, R199, 0x10000, RZ ;  /* 0x00010000c73d7824 */ /* 0x000fe200078e00ff */
[----:B------:R-:W-:Y:S01]  /*5c30*/  LOP3.LUT R59, R43, 0xffff0000, RZ, 0xc0, !PT ;  /* 0xffff00002b3b7812 */ /* 0x000fe200078ec0ff */
[----:B------:R-:W-:Y:S01]  /*5c40*/  IMAD.U32 R42, R41, 0x10000, RZ ;  /* 0x00010000292a7824 */ /* 0x000fe200078e00ff */
[----:B------:R-:W-:Y:S01]  /*5c50*/  PRMT R197, R197, 0x5410, R66 ;  /* 0x00005410c5c57816 */ /* 0x000fe20000000042 */
[----:B------:R-:W-:Y:S01]  /*5c60*/  FMUL.FTZ R67, R57, R63 ;  /* 0x0000003f39437220 */ /* 0x000fe20000410000 */
[----:B------:R-:W-:Y:S01]  /*5c70*/  LOP3.LUT R43, R41, 0xffff0000, RZ, 0xc0, !PT ;  /* 0xffff0000292b7812 */ /* 0x000fe200078ec0ff */
[-C--:B------:R-:W-:Y:S01]  /*5c80*/  FMUL.FTZ R57, R57, R61.reuse ;  /* 0x0000003d39397220 */ /* 0x080fe20000410000 */
[----:B------:R-:W-:Y:S01]  /*5c90*/  LOP3.LUT R62, R200, 0xffff0000, RZ, 0xc0, !PT ;  /* 0xffff0000c83e7812 */ /* 0x000fe200078ec0ff */
[----:B------:R-:W-:Y:S01]  /*5ca0*/  IMAD.U32 R41, R40, 0x10000, RZ ;  /* 0x0001000028297824 */ /* 0x000fe200078e00ff */
[----:B------:R-:W-:Y:S01]  /*5cb0*/  LOP3.LUT R60, R197, 0xffff0000, RZ, 0xc0, !PT ;  /* 0xffff0000c53c7812 */ /* 0x000fe200078ec0ff */
[----:B------:R-:W-:Y:S01]  /*5cc0*/  FFMA.FTZ R67, R56, R61, -R67 ;  /* 0x0000003d38437223 */ /* 0x000fe20000010843 */
[----:B------:R-:W-:Y:S01]  /*5cd0*/  LOP3.LUT R201, R201, 0xffff0000, RZ, 0xc0, !PT ;  /* 0xffff0000c9c97812 */ /* 0x000fe200078ec0ff */
[----:B------:R-:W-:Y:S01]  /*5ce0*/  FMUL.FTZ R65, R43, R62 ;  /* 0x0000003e2b417220 */ /* 0x000fe20000410000 */
[----:B------:R-:W-:Y:S01]  /*5cf0*/  LOP3.LUT R199, R199, 0xffff0000, RZ, 0xc0, !PT ;  /* 0xffff0000c7c77812 */ /* 0x000fe200078ec0ff */
[-C--:B------:R-:W-:Y:S01]  /*5d00*/  FMUL.FTZ R43, R43, R60.reuse ;  /* 0x0000003c2b2b7220 */ /* 0x080fe20000410000 */
[----:B------:R-:W-:Y:S01]  /*5d10*/  LOP3.LUT R40, R40, 0xffff0000, RZ, 0xc0, !PT ;  /* 0xffff000028287812 */ /* 0x000fe200078ec0ff */
[----:B------:R-:W-:Y:S01]  /*5d20*/  FFMA.FTZ R65, R42, R60, -R65 ;  /* 0x0000003c2a417223 */ /* 0x000fe20000010841 */
[----:B------:R-:W-:Y:S01]  /*5d30*/  FFMA.FTZ R56, R56, R63, R57 ;  /* 0x0000003f38387223 */ /* 0x000fe20000010039 */
[----:B------:R-:W-:-:S02]  /*5d40*/  IMAD.U32 R200, R200, 0x10000, RZ ;  /* 0x00010000c8c87824 */ /* 0x000fc400078e00ff */
[----:B------:R-:W-:Y:S01]  /*5d50*/  FMUL.FTZ R57, R59, R201 ;  /* 0x000000c93b397220 */ /* 0x000fe20000410000 */
[----:B------:R-:W-:Y:S02]  /*5d60*/  IMAD.U32 R197, R197, 0x10000, RZ ;  /* 0x00010000c5c57824 */ /* 0x000fe400078e00ff */
[----:B------:R-:W-:Y:S01]  /*5d70*/  FMUL.FTZ R60, R59, R199 ;  /* 0x000000c73b3c7220 */ /* 0x000fe20000410000 */
[----:B------:R-:W-:Y:S01]  /*5d80*/  FFMA.FTZ R62, R42, R62, R43 ;  /* 0x0000003e2a3e7223 */ /* 0x000fe2000001002b */
[CC--:B------:R-:W-:Y:S01]  /*5d90*/  FMUL.FTZ R42, R40.reuse, R200.reuse ;  /* 0x000000c8282a7220 */ /* 0x0c0fe20000410000 */
        /* <DEDUP_REMOVED lines=11> */
.L_x_509:
[----:B------:R-:W-:Y:S05]  /*5e50*/  BSYNC B3 ;  /* 0x0000000000037941 */ /* 0x000fea0003800000 */
.L_x_508:
[----:B------:R-:W-:Y:S01]  /*5e60*/  ULDC.64 UR4, c[0x0][0x2d8] ;  /* 0x0000b60000047ab9 */ /* 0x000fe20000000a00 */
[----:B------:R-:W-:Y:S01]  /*5e70*/  ULDC.64 UR6, c[0x0][0x208] ;  /* 0x0000820000067ab9 */ /* 0x000fe20000000a00 */
[----:B------:R-:W-:-:S04]  /*5e80*/  LEA R56, P3, R64, UR4, 0x1 ;  /* 0x0000000440387c11 */ /* 0x000fc8000f8608ff */
[----:B------:R-:W-:-:S05]  /*5e90*/  LEA.HI.X R57, R64, UR5, R69, 0x1, P3 ;  /* 0x0000000540397c11 */ /* 0x000fca00098f0c45 */
[----:B--2---:R4:W-:Y:S04]  /*5ea0*/  STG.E.128 desc[UR6][R56.64], R40 ;  /* 0x0000002838007986 */ /* 0x0049e8000c101d06 */
.L_x_507:
[----:B------:R-:W-:Y:S05]  /*5eb0*/  BSYNC B2 ;  /* 0x0000000000027941 */ /* 0x000fea0003800000 */
.L_x_506:
[----:B------:R-:W-:Y:S05]  /*5ec0*/  @P1 BRA `(.L_x_505) ;  /* 0x0000000000e81947 */ /* 0x000fea0003800000 */
[----:B-1234-:R1:W2:Y:S01]  /*5ed0*/  LDS.128 R40, [R5+0x27c00] ;  /* 0x027c000005287984 */ /* 0x01e2a20000000c00 */
[----:B------:R-:W-:Y:S01]  /*5ee0*/  IADD3 R60, P3, R68, R13, RZ ;  /* 0x0000000d443c7210 */ /* 0x000fe20007f7e0ff */
[----:B------:R-:W-:Y:S04]  /*5ef0*/  BSSY B2, `(.L_x_510) ;  /* 0x0000032000027945 */ /* 0x000fe80003800000 */
[----:B------:R-:W-:Y:S01]  /*5f00*/  IMAD.X R65, R70, 0x1, R8, P3 ;  /* 0x0000000146417824 */ /* 0x000fe200018e0608 */
[----:B------:R-:W-:-:S13]  /*5f10*/  ISETP.GE.AND P3, PT, R221, R80, PT ;  /* 0x00000050dd00720c */ /* 0x000fda0003f66270 */
[----:B-1----:R-:W-:Y:S05]  /*5f20*/  @P3 BRA `(.L_x_511) ;  /* 0x0000000000b83947 */ /* 0x002fea0003800000 */
[----:B------:R-:W-:Y:S01]  /*5f30*/  SHF.R.U64 R56, R54, 0x10, R55 ;  /* 0x0000001036387819 */ /* 0x000fe20000001237 */
[----:B--2---:R-:W-:Y:S01]  /*5f40*/  IMAD.U32 R54, R43, 0x10000, RZ ;  /* 0x000100002b367824 */ /* 0x004fe200078e00ff */
[----:B------:R-:W-:Y:S01]  /*5f50*/  SHF.R.U64 R58, R52, 0x10, R53 ;  /* 0x00000010343a7819 */ /* 0x000fe20000001235 */
[----:B------:R-:W-:Y:S01]  /*5f60*/  IMAD.U32 R52, R42, 0x10000, RZ ;  /* 0x000100002a347824 */ /* 0x000fe200078e00ff */
[----:B------:R-:W-:Y:S02]  /*5f70*/  SHF.R.U32.HI R57, RZ, 0x10, R55 ;  /* 0x00000010ff397819 */ /* 0x000fe40000011637 */
[----:B------:R-:W-:Y:S02]  /*5f80*/  SHF.R.U32.HI R59, RZ, 0x10, R53 ;  /* 0x00000010ff3b7819 */ /* 0x000fe40000011635 */
[----:B------:R-:W-:Y:S02]  /*5f90*/  PRMT R185, R185, 0x5410, R56 ;  /* 0x00005410b9b97816 */ /* 0x000fe40000000038 */
[----:B------:R-:W-:-:S02]  /*5fa0*/  PRMT R187, R187, 0x5410, R58 ;  /* 0x00005410bbbb7816 */ /* 0x000fc4000000003a */
[----:B------:R-:W-:Y:S02]  /*5fb0*/  PRMT R186, R186, 0x5410, R57 ;  /* 0x00005410baba7816 */ /* 0x000fe40000000039 */
[----:B------:R-:W-:Y:S02]  /*5fc0*/  LOP3.LUT R55, R43, 0xffff0000, RZ, 0xc0, !PT ;  /* 0xffff00002b377812 */ /* 0x000fe400078ec0ff */
[----:B------:R-:W-:Y:S01]  /*5fd0*/  PRMT R184, R184, 0x5410, R59 ;  /* 0x00005410b8b87816 */ /* 0x000fe2000000003b */
[----:B------:R-:W-:Y:S01]  /*5fe0*/  IMAD.U32 R59, R186, 0x10000, RZ ;  /* 0x00010000ba3b7824 */ /* 0x000fe200078e00ff */
[----:B------:R-:W-:Y:S02]  /*5ff0*/  LOP3.LUT R43, R41, 0xffff0000, RZ, 0xc0, !PT ;  /* 0xffff0000292b7812 */ /* 0x000fe400078ec0ff */
[----:B------:R-:W-:Y:S01]  /*6000*/  LOP3.LUT R58, R185, 0xffff0000, RZ, 0xc0, !PT ;  /* 0xffff0000b93a7812 */ /* 0x000fe200078ec0ff */
[----:B------:R-:W-:Y:S01]  /*6010*/  IMAD.U32 R57, R184, 0x10000, RZ ;  /* 0x00010000b8397824 */ /* 0x000fe200078e00ff */
[----:B------:R-:W-:Y:S01]  /*6020*/  LOP3.LUT R56, R187, 0xffff0000, RZ, 0xc0, !PT ;  /* 0xffff0000bb387812 */ /* 0x000fe200078ec0ff */
[----:B------:R-:W-:Y:S01]  /*6030*/  IMAD.U32 R185, R185, 0x10000, RZ ;  /* 0x00010000b9b97824 */ /* 0x000fe200078e00ff */
[----:B------:R-:W-:Y:S01]  /*6040*/  LOP3.LUT R53, R42, 0xffff0000, RZ, 0xc0, !PT ;  /* 0xffff00002a357812 */ /* 0x000fe200078ec0ff */
[----:B------:R-:W-:-:S02]  /*6050*/  IMAD.U32 R42, R41, 0x10000, RZ ;  /* 0x00010000292a7824 */ /* 0x000fc400078e00ff */
[C---:B------:R-:W-:Y:S01]  /*6060*/  FMUL.FTZ R61, R43.reuse, R58 ;  /* 0x0000003a2b3d7220 */ /* 0x040fe20000410000 */
[C---:B------:R-:W-:Y:S02]  /*6070*/  IMAD.U32 R41, R40.reuse, 0x10000, RZ ;  /* 0x0001000028297824 */ /* 0x040fe400078e00ff */
[-C--:B------:R-:W-:Y:S01]  /*6080*/  FMUL.FTZ R43, R43, R56.reuse ;  /* 0x000000382b2b7220 */ /* 0x080fe20000410000 */
[----:B------:R-:W-:Y:S01]  /*6090*/  LOP3.LUT R40, R40, 0xffff0000, RZ, 0xc0, !PT ;  /* 0xffff000028287812 */ /* 0x000fe200078ec0ff */
[C---:B------:R-:W-:Y:S01]  /*60a0*/  FMUL.FTZ R63, R53.reuse, R59 ;  /* 0x0000003b353f7220 */ /* 0x040fe20000410000 */
[----:B------:R-:W-:Y:S01]  /*60b0*/  LOP3.LUT R186, R186, 0xffff0000, RZ, 0xc0, !PT ;  /* 0xffff0000baba7812 */ /* 0x000fe200078ec0ff */
[-C--:B------:R-:W-:Y:S01]  /*60c0*/  FMUL.FTZ R53, R53, R57.reuse ;  /* 0x0000003935357220 */ /* 0x080fe20000410000 */
[----:B------:R-:W-:Y:S01]  /*60d0*/  LOP3.LUT R184, R184, 0xffff0000, RZ, 0xc0, !PT ;  /* 0xffff0000b8b87812 */ /* 0x000fe200078ec0ff */
[----:B------:R-:W-:Y:S02]  /*60e0*/  IMAD.U32 R187, R187, 0x10000, RZ ;  /* 0x00010000bbbb7824 */ /* 0x000fe400078e00ff */
[C---:B------:R-:W-:Y:S01]  /*60f0*/  FFMA.FTZ R61, R42.reuse, R56, -R61 ;  /* 0x000000382a3d7223 */ /* 0x040fe2000001083d */
[----:B------:R-:W-:Y:S01]  /*6100*/  FFMA.FTZ R58, R42, R58, R43 ;  /* 0x0000003a2a3a7223 */ /* 0x000fe2000001002b */
[----:B------:R-:W-:Y:S01]  /*6110*/  FFMA.FTZ R63, R52, R57, -R63 ;  /* 0x00000039343f7223 */ /* 0x000fe2000001083f */
[----:B------:R-:W-:Y:S01]  /*6120*/  FMUL.FTZ R42, R40, R185 ;  /* 0x000000b9282a7220 */ /* 0x000fe20000410000 */
[----:B------:R-:W-:Y:S01]  /*6130*/  FFMA.FTZ R52, R52, R59, R53 ;  /* 0x0000003b34347223 */ /* 0x000fe20000010035 */
[C---:B------:R-:W-:Y:S01]  /*6140*/  FMUL.FTZ R43, R55.reuse, R186 ;  /* 0x000000ba372b7220 */ /* 0x040fe20000410000 */
[-C--:B------:R-:W-:Y:S01]  /*6150*/  FMUL.FTZ R40, R40, R187.reuse ;  /* 0x000000bb28287220 */ /* 0x080fe20000410000 */
        /* <DEDUP_REMOVED lines=9> */
[----:B------:R-:W-:Y:S01]  /*61f0*/  F2FP.BF16.F32.PACK_AB R43, R54, R43 ;  /* 0x0000002b362b723e */ /* 0x000fe200000010ff */
[----:B------:R-:W-:-:S07]  /*6200*/  IMAD.MOV.U32 R42, RZ, RZ, R52 ;  /* 0x000000ffff2a7224 */ /* 0x000fce00078e0034 */
.L_x_511:
[----:B------:R-:W-:Y:S05]  /*6210*/  BSYNC B2 ;  /* 0x0000000000027941 */ /* 0x000fea0003800000 */
.L_x_510:
[----:B------:R-:W-:Y:S01]  /*6220*/  ULDC.64 UR4, c[0x0][0x2d8] ;  /* 0x0000b60000047ab9 */ /* 0x000fe20000000a00 */
[----:B------:R-:W-:Y:S01]  /*6230*/  ULDC.64 UR6, c[0x0][0x208] ;  /* 0x0000820000067ab9 */ /* 0x000fe20000000a00 */
[----:B------:R-:W-:-:S04]  /*6240*/  LEA R52, P3, R60, UR4, 0x1 ;  /* 0x000000043c347c11 */ /* 0x000fc8000f8608ff */
[----:B------:R-:W-:-:S05]  /*6250*/  LEA.HI.X R53, R60, UR5, R65, 0x1, P3 ;  /* 0x000000053c357c11 */ /* 0x000fca00098f0c41 */
[----:B--2---:R1:W-:Y:S04]  /*6260*/  STG.E.128 desc[UR6][R52.64], R40 ;  /* 0x0000002834007986 */ /* 0x0043e8000c101d06 */
.L_x_505:
[----:B------:R-:W-:Y:S05]  /*6270*/  BSYNC B1 ;  /* 0x0000000000017941 */ /* 0x000fea0003800000 */
.L_x_504:
[----:B------:R-:W-:Y:S05]  /*6280*/  @P5 BRA `(.L_x_512) ;  /* 0x0000005400585947 */ /* 0x000fea0003800000 */
[----:B------:R-:W-:Y:S01]  /*6290*/  IADD3 R132, P3, P4, R141, R132, R16 ;  /* 0x000000848d847210 */ /* 0x000fe20007c7e010 */
[----:B------:R-:W-:Y:S03]  /*62a0*/  BSSY B1, `(.L_x_513) ;  /* 0x000003d000017945 */ /* 0x000fe60003800000 */
[----:B------:R-:W-:Y:S01]  /*62b0*/  IADD3.X R88, R140, R88, R17, P3, P4 ;  /* 0x000000588c587210 */ /* 0x000fe20001fe8411 */
[----:B------:R-:W-:Y:S08]  /*62c0*/  @P0 BRA `(.L_x_514) ;  /* 0x0000000000e80947 */ /* 0x000ff00003800000 */
[----:B-1234-:R1:W2:Y:S01]  /*62d0*/  LDS.128 R40, [R5+0x23400] ;  /* 0x0234000005287984 */ /* 0x01e2a20000000c00 */
[----:B------:R-:W-:Y:S01]  /*62e0*/  ISETP.GE.AND P4, PT, R18, R80, PT ;  /* 0x000000501200720c */ /* 0x000fe20003f86270 */
[----:B------:R-:W-:Y:S01]  /*62f0*/  BSSY B2, `(.L_x_515) ;  /* 0x0000031000027945 */ /* 0x000fe20003800000 */
[----:B------:R-:W-:-:S11]  /*6300*/  IADD3 R56, P3, R132, R98, RZ ;  /* 0x0000006284387210 */ /* 0x000fd60007f7e0ff */
[----:B-1----:R-:W-:Y:S05]  /*6310*/  @P4 BRA `(.L_x_516) ;  /* 0x0000000000b84947 */ /* 0x002fea0003800000 */
[----:B------:R-:W-:Y:S02]  /*6320*/  SHF.R.U32.HI R53, RZ, 0x10, R51 ;  /* 0x00000010ff357819 */ /* 0x000fe40000011633 */
[----:B------:R-:W-:Y:S02]  /*6330*/  SHF.R.U32.HI R52, RZ, 0x10, R49 ;  /* 0x00000010ff347819 */ /* 0x000fe40000011631 */
[----:B------:R-:W-:Y:S01]  /*6340*/  SHF.R.U64 R55, R50, 0x10, R51 ;  /* 0x0000001032377819 */ /* 0x000fe20000001233 */
[----:B--2---:R-:W-:Y:S01]  /*6350*/  IMAD.U32 R50, R43, 0x10000, RZ ;  /* 0x000100002b327824 */ /* 0x004fe200078e00ff */
[----:B------:R-:W-:Y:S02]  /*6360*/  PRMT R196, R196, 0x5410, R53 ;  /* 0x00005410c4c47816 */ /* 0x000fe40000000035 */
[----:B------:R-:W-:Y:S02]  /*6370*/  PRMT R183, R183, 0x5410, R52 ;  /* 0x00005410b7b77816 */ /* 0x000fe40000000034 */
[----:B------:R-:W-:Y:S01]  /*6380*/  SHF.R.U64 R57, R48, 0x10, R49 ;  /* 0x0000001030397819 */ /* 0x000fe20000001231 */
[C---:B------:R-:W-:Y:S01]  /*6390*/  IMAD.U32 R48, R42.reuse, 0x10000, RZ ;  /* 0x000100002a307824 */ /* 0x040fe200078e00ff */
[----:B------:R-:W-:Y:S01]  /*63a0*/  LOP3.LUT R49, R42, 0xffff0000, RZ, 0xc0, !PT ;  /* 0xffff00002a317812 */ /* 0x000fe200078ec0ff */
[----:B------:R-:W-:Y:S01]  /*63b0*/  IMAD.U32 R53, R183, 0x10000, RZ ;  /* 0x00010000b7357824 */ /* 0x000fe200078e00ff */
[----:B------:R-:W-:Y:S01]  /*63c0*/  PRMT R194, R194, 0x5410, R55 ;  /* 0x00005410c2c27816 */ /* 0x000fe20000000037 */
[----:B------:R-:W-:Y:S01]  /*63d0*/  IMAD.U32 R55, R196, 0x10000, RZ ;  /* 0x00010000c4377824 */ /* 0x000fe200078e00ff */
[----:B------:R-:W-:Y:S01]  /*63e0*/  PRMT R182, R182, 0x5410, R57 ;  /* 0x00005410b6b67816 */ /* 0x000fe20000000039 */
[----:B------:R-:W-:Y:S01]  /*63f0*/  IMAD.U32 R42, R41, 0x10000, RZ ;  /* 0x00010000292a7824 */ /* 0x000fe200078e00ff */
[----:B------:R-:W-:Y:S01]  /*6400*/  LOP3.LUT R51, R43, 0xffff0000, RZ, 0xc0, !PT ;  /* 0xffff00002b337812 */ /* 0x000fe200078ec0ff */
[----:B------:R-:W-:Y:S01]  /*6410*/  FMUL.FTZ R59, R49, R55 ;  /* 0x00000037313b7220 */ /* 0x000fe20000410000 */
[----:B------:R-:W-:Y:S01]  /*6420*/  LOP3.LUT R43, R41, 0xffff0000, RZ, 0xc0, !PT ;  /* 0xffff0000292b7812 */ /* 0x000fe200078ec0ff */
[-C--:B------:R-:W-:Y:S01]  /*6430*/  FMUL.FTZ R49, R49, R53.reuse ;  /* 0x0000003531317220 */ /* 0x080fe20000410000 */
[----:B------:R-:W-:Y:S01]  /*6440*/  LOP3.LUT R54, R194, 0xffff0000, RZ, 0xc0, !PT ;  /* 0xffff0000c2367812 */ /* 0x000fe200078ec0ff */
[----:B------:R-:W-:Y:S01]  /*6450*/  FFMA.FTZ R59, R48, R53, -R59 ;  /* 0x00000035303b7223 */ /* 0x000fe2000001083b */
[----:B------:R-:W-:Y:S01]  /*6460*/  LOP3.LUT R52, R182, 0xffff0000, RZ, 0xc0, !PT ;  /* 0xffff0000b6347812 */ /* 0x000fe200078ec0ff */
[----:B------:R-:W-:Y:S01]  /*6470*/  IMAD.U32 R41, R40, 0x10000, RZ ;  /* 0x0001000028297824 */ /* 0x000fe200078e00ff */
[----:B------:R-:W-:Y:S01]  /*6480*/  LOP3.LUT R196, R196, 0xffff0000, RZ, 0xc0, !PT ;  /* 0xffff0000c4c47812 */ /* 0x000fe200078ec0ff */
[----:B------:R-:W-:Y:S01]  /*6490*/  FMUL.FTZ R57, R43, R54 ;  /* 0x000000362b397220 */ /* 0x000fe20000410000 */
[----:B------:R-:W-:Y:S01]  /*64a0*/  LOP3.LUT R183, R183, 0xffff0000, RZ, 0xc0, !PT ;  /* 0xffff0000b7b77812 */ /* 0x000fe200078ec0ff */
[----:B------:R-:W-:Y:S01]  /*64b0*/  FFMA.FTZ R48, R48, R55, R49 ;  /* 0x0000003730307223 */ /* 0x000fe20000010031 */
[----:B------:R-:W-:Y:S01]  /*64c0*/  FMUL.FTZ R43, R43, R52 ;  /* 0x000000342b2b7220 */ /* 0x000fe20000410000 */
[----:B------:R-:W-:Y:S01]  /*64d0*/  LOP3.LUT R40, R40, 0xffff0000, RZ, 0xc0, !PT ;  /* 0xffff000028287812 */ /* 0x000fe200078ec0ff */
[----:B------:R-:W-:Y:S01]  /*64e0*/  FMUL.FTZ R49, R51, R196 ;  /* 0x000000c433317220 */ /* 0x000fe20000410000 */
[----:B------:R-:W-:-:S02]  /*64f0*/  IMAD.U32 R194, R194, 0x10000, RZ ;  /* 0x00010000c2c27824 */ /* 0x000fc400078e00ff */
[-C--:B------:R-:W-:Y:S01]  /*6500*/  FMUL.FTZ R51, R51, R183.reuse ;  /* 0x000000b733337220 */ /* 0x080fe20000410000 */
[----:B------:R-:W-:Y:S02]  /*6510*/  IMAD.U32 R182, R182, 0x10000, RZ ;  /* 0x00010000b6b67824 */ /* 0x000fe400078e00ff */
[C---:B------:R-:W-:Y:S01]  /*6520*/  FFMA.FTZ R57, R42.reuse, R52, -R57 ;  /* 0x000000342a397223 */ /* 0x040fe20000010839 */
[----:B------:R-:W-:Y:S01]  /*6530*/  FFMA.FTZ R54, R42, R54, R43 ;  /* 0x000000362a367223 */ /* 0x000fe2000001002b */
[----:B------:R-:W-:Y:S01]  /*6540*/  FFMA.FTZ R49, R50, R183, -R49 ;  /* 0x000000b732317223 */ /* 0x000fe20000010831 */
[C---:B------:R-:W-:Y:S01]  /*6550*/  FMUL.FTZ R42, R40.reuse, R194 ;  /* 0x000000c2282a7220 */ /* 0x040fe20000410000 */
[----:B------:R-:W-:Y:S01]  /*6560*/  FMUL.FTZ R43, R40, R182 ;  /* 0x000000b6282b7220 */ /* 0x000fe20000410000 */
[----:B------:R-:W-:Y:S01]  /*6570*/  FFMA.FTZ R50, R50, R196, R51 ;  /* 0x000000c432327223 */ /* 0x000fe20000010033 */
[----:B------:R-:W-:Y:S01]  /*6580*/  F2FP.BF16.F32.PACK_AB R48, R48, R59 ;  /* 0x0000003b3030723e */ /* 0x000fe200000010ff */
[C---:B------:R-:W-:Y:S01]  /*6590*/  FFMA.FTZ R42, R41.reuse, R182, -R42 ;  /* 0x000000b6292a7223 */ /* 0x040fe2000001082a */
[----:B------:R-:W-:Y:S01]  /*65a0*/  FFMA.FTZ R43, R41, R194, R43 ;  /* 0x000000c2292b7223 */ /* 0x000fe2000001002b */
[----:B------:R-:W-:-:S02]  /*65b0*/  F2FP.BF16.F32.PACK_AB R41, R54, R57 ;  /* 0x000000393629723e */ /* 0x000fc400000010ff */
[----:B------:R-:W-:Y:S02]  /*65c0*/  F2FP.BF16.F32.PACK_AB R49, R50, R49 ;  /* 0x000000313231723e */ /* 0x000fe400000010ff */
[----:B------:R-:W-:Y:S01]  /*65d0*/  F2FP.BF16.F32.PACK_AB R40, R43, R42 ;  /* 0x0000002a2b28723e */ /* 0x000fe200000010ff */
[----:B------:R-:W-:Y:S02]  /*65e0*/  IMAD.MOV.U32 R42, RZ, RZ, R48 ;  /* 0x000000ffff2a7224 */ /* 0x000fe400078e0030 */
[----:B------:R-:W-:-:S07]  /*65f0*/  IMAD.MOV.U32 R43, RZ, RZ, R49 ;  /* 0x000000ffff2b7224 */ /* 0x000fce00078e0031 */
.L_x_516:
[----:B------:R-:W-:Y:S05]  /*6600*/  BSYNC B2 ;  /* 0x0000000000027941 */ /* 0x000fea0003800000 */
.L_x_515:
[----:B------:R-:W-:Y:S01]  /*6610*/  ULDC.64 UR4, c[0x0][0x2d8] ;  /* 0x0000b60000047ab9 */ /* 0x000fe20000000a00 */
[----:B------:R-:W-:Y:S01]  /*6620*/  IMAD.X R49, R88, 0x1, R15, P3 ;  /* 0x0000000158317824 */ /* 0x000fe200018e060f */
[----:B------:R-:W-:Y:S01]  /*6630*/  LEA R48, P3, R56, UR4, 0x1 ;  /* 0x0000000438307c11 */ /* 0x000fe2000f8608ff */
[----:B------:R-:W-:-:S03]  /*6640*/  ULDC.64 UR6, c[0x0][0x208] ;  /* 0x0000820000067ab9 */ /* 0x000fc60000000a00 */
[----:B------:R-:W-:-:S05]  /*6650*/  LEA.HI.X R49, R56, UR5, R49, 0x1, P3 ;  /* 0x0000000538317c11 */ /* 0x000fca00098f0c31 */
[----:B--2---:R1:W-:Y:S04]  /*6660*/  STG.E.128 desc[UR6][R48.64], R40 ;  /* 0x0000002830007986 */ /* 0x0043e8000c101d06 */
.L_x_514:
[----:B------:R-:W-:Y:S05]  /*6670*/  BSYNC B1 ;  /* 0x0000000000017941 */ /* 0x000fea0003800000 */
.L_x_513:
[----:B------:R-:W-:Y:S05]  /*6680*/  @P1 BRA `(.L_x_512) ;  /* 0x0000005000581947 */ /* 0x000fea0003800000 */
        /* <DEDUP_REMOVED lines=51> */
.L_x_518:
[----:B------:R-:W-:Y:S05]  /*69c0*/  BSYNC B1 ;  /* 0x0000000000017941 */ /* 0x000fea0003800000 */
.L_x_517:
[----:B------:R-:W-:Y:S01]  /*69d0*/  ULDC.64 UR4, c[0x0][0x2d8] ;  /* 0x0000b60000047ab9 */ /* 0x000fe20000000a00 */
[----:B------:R-:W-:Y:S01]  /*69e0*/  IMAD.X R45, R88, 0x1, R8, P3 ;  /* 0x00000001582d7824 */ /* 0x000fe200018e0608 */
[----:B------:R-:W-:Y:S01]  /*69f0*/  LEA R44, P3, R52, UR4, 0x1 ;  /* 0x00000004342c7c11 */ /* 0x000fe2000f8608ff */
[----:B------:R-:W-:-:S03]  /*6a00*/  ULDC.64 UR6, c[0x0][0x208] ;  /* 0x0000820000067ab9 */ /* 0x000fc60000000a00 */
[----:B------:R-:W-:-:S05]  /*6a10*/  LEA.HI.X R45, R52, UR5, R45, 0x1, P3 ;  /* 0x00000005342d7c11 */ /* 0x000fca00098f0c2d */
[----:B--2---:R1:W-:Y:S01]  /*6a20*/  STG.E.128 desc[UR6][R44.64], R40 ;  /* 0x000000282c007986 */ /* 0x0043e2000c101d06 */
[----:B------:R-:W-:Y:S05]  /*6a30*/  BRA `(.L_x_512) ;  /* 0x0000004c006c7947 */ /* 0x000fea0003800000 */
.L_x_456:
[----:B------:R-:W-:Y:S01]  /*6a40*/  ISETP.GE.AND P4, PT, R223, R4, PT ;  /* 0x00000004df00720c */ /* 0x000fe20003f86270 */
[----:B------:R-:W-:-:S03]  /*6a50*/  ULDC.64 UR4, c[0x0][0x208] ;  /* 0x0000820000047ab9 */ /* 0x000fc60000000a00 */
[----:B------:R-:W-:-:S13]  /*6a60*/  ISETP.GE.OR P4, PT, R16, R80, P4 ;  /* 0x000000501000720c */ /* 0x000fda0002786670 */
[----:B------:R-:W-:Y:S01]  /*6a70*/  @!P4 IADD3 R46, P2, P3, R104, R92, R35 ;  /* 0x0000005c682ec210 */ /* 0x000fe20007b5e023 */
[----:B------:R-:W0:Y:S03]  /*6a80*/  @!P4 LDC.64 R56, c[0x0][0x3c8] ;  /* 0x0000f200ff38cb82 */ /* 0x000e260000000a00 */
[----:B------:R-:W-:Y:S02]  /*6a90*/  @!P4 IADD3.X R47, R27, R3, R38, P2, P3 ;  /* 0x000000031b2fc210 */ /* 0x000fe400017e6426 */
[----:B------:R-:W-:-:S03]  /*6aa0*/  @!P4 IADD3 R44, P2, P3, R110, R90, R30 ;  /* 0x0000005a6e2cc210 */ /* 0x000fc60007b5e01e */
[----:B------:R-:W1:Y:S01]  /*6ab0*/  @!P4 LDC.64 R58, c[0x0][0x3e0] ;  /* 0x0000f800ff3acb82 */ /* 0x000e620000000a00 */
[----:B------:R-:W-:Y:S02]  /*6ac0*/  @!P4 IADD3.X R45, R21, R0, R32, P2, P3 ;  /* 0x00000000152dc210 */ /* 0x000fe400017e6420 */
[----:B------:R-:W-:-:S04]  /*6ad0*/  ISETP.GE.AND P3, PT, R222, R4, PT ;  /* 0x00000004de00720c */ /* 0x000fc80003f66270 */
[----:B------:R-:W-:-:S13]  /*6ae0*/  ISETP.GE.OR P3, PT, R16, R80, P3 ;  /* 0x000000501000720c */ /* 0x000fda0001f66670 */
[----:B------:R-:W-:Y:S01]  /*6af0*/  @!P3 IADD3 R42, P2, P5, R104, R34, R92 ;  /* 0x00000022682ab210 */ /* 0x000fe20007d5e05c */
[----:B------:R-:W2:Y:S03]  /*6b00*/  @!P3 LDC.64 R64, c[0x0][0x3c8] ;  /* 0x0000f200ff40bb82 */ /* 0x000ea60000000a00 */
[----:B------:R-:W-:Y:S02]  /*6b10*/  @!P3 IADD3.X R43, R27, R37, R3, P2, P5 ;  /* 0x000000251b2bb210 */ /* 0x000fe400017ea403 */
[----:B------:R-:W-:-:S03]  /*6b20*/  @!P3 IADD3 R40, P2, P5, R110, R29, R90 ;  /* 0x0000001d6e28b210 */ /* 0x000fc60007d5e05a */
[----:B------:R-:W3:Y:S01]  /*6b30*/  @!P3 LDC.64 R66, c[0x0][0x3e0] ;  /* 0x0000f800ff42bb82 */ /* 0x000ee20000000a00 */
[----:B------:R-:W-:Y:S02]  /*6b40*/  @!P3 IADD3.X R41, R21, R31, R0, P2, P5 ;  /* 0x0000001f1529b210 */ /* 0x000fe400017ea400 */
[----:B------:R-:W-:-:S04]  /*6b50*/  ISETP.GE.AND P2, PT, R225, R4, PT ;  /* 0x00000004e100720c */ /* 0x000fc80003f46270 */
[----:B------:R-:W-:-:S13]  /*6b60*/  ISETP.GE.OR P2, PT, R16, R80, P2 ;  /* 0x000000501000720c */ /* 0x000fda0001746670 */
[----:B------:R-:W-:Y:S01]  /*6b70*/  @!P2 IADD3 R70, P5, P6, R104, R33, R92 ;  /* 0x000000216846a210 */ /* 0x000fe20007ebe05c */
[----:B------:R-:W4:Y:S03]  /*6b80*/  @!P2 LDC.64 R72, c[0x0][0x3c8] ;  /* 0x0000f200ff48ab82 */ /* 0x000f260000000a00 */
[----:B------:R-:W-:Y:S02]  /*6b90*/  @!P2 IADD3.X R71, R27, R36, R3, P5, P6 ;  /* 0x000000241b47a210 */ /* 0x000fe40002fec403 */
[----:B------:R-:W-:-:S03]  /*6ba0*/  @!P2 IADD3 R68, P5, P6, R110, R121, R90 ;  /* 0x000000796e44a210 */ /* 0x000fc60007ebe05a */
[----:B------:R-:W4:Y:S01]  /*6bb0*/  @!P2 LDC.64 R74, c[0x0][0x3e0] ;  /* 0x0000f800ff4aab82 */ /* 0x000f220000000a00 */
[----:B------:R-:W-:Y:S02]  /*6bc0*/  @!P2 IADD3.X R69, R21, R120, R0, P5, P6 ;  /* 0x000000781545a210 */ /* 0x000fe40002fec400 */
[----:B------:R-:W-:-:S04]  /*6bd0*/  ISETP.GE.AND P5, PT, R22, R4, PT ;  /* 0x000000041600720c */ /* 0x000fc80003fa6270 */
[----:B------:R-:W-:-:S13]  /*6be0*/  ISETP.GE.OR P5, PT, R16, R80, P5 ;  /* 0x000000501000720c */ /* 0x000fda0002fa6670 */
[----:B------:R-:W0:Y:S01]  /*6bf0*/  @!P5 LDC.64 R48, c[0x0][0x3c8] ;  /* 0x0000f200ff30db82 */ /* 0x000e220000000a00 */
[----:B------:R-:W-:-:S05]  /*6c00*/  @!P5 IADD3 R50, P6, R104, R92, RZ ;  /* 0x0000005c6832d210 */ /* 0x000fca0007fde0ff */
[----:B------:R-:W-:Y:S01]  /*6c10*/  @!P5 IMAD.X R51, R3, 0x1, R27, P6 ;  /* 0x000000010333d824 */ /* 0x000fe200030e061b */
[----:B0-----:R-:W-:-:S04]  /*6c20*/  @!P5 LEA R48, P6, R50, R48, 0x1 ;  /* 0x000000303230d211 */ /* 0x001fc800078c08ff */
[----:B------:R-:W-:Y:S02]  /*6c30*/  @!P5 LEA.HI.X R49, R50, R49, R51, 0x1, P6 ;  /* 0x000000313231d211 */ /* 0x000fe400030f0c33 */
[----:B------:R-:W0:Y:S01]  /*6c40*/  @!P5 LDC.64 R50, c[0x0][0x3e0] ;  /* 0x0000f800ff32db82 */ /* 0x000e220000000a00 */
[----:B------:R-:W-:-:S05]  /*6c50*/  @!P5 IADD3 R52, P6, R110, R90, RZ ;  /* 0x0000005a6e34d210 */ /* 0x000fca0007fde0ff */
[----:B------:R-:W-:Y:S01]  /*6c60*/  @!P5 IMAD.X R53, R0, 0x1, R21, P6 ;  /* 0x000000010035d824 */ /* 0x000fe200030e0615 */
[----:B0-----:R-:W-:-:S04]  /*6c70*/  @!P5 LEA R50, P6, R52, R50, 0x1 ;  /* 0x000000323432d211 */ /* 0x001fc800078c08ff */
[----:B------:R-:W-:Y:S02]  /*6c80*/  @!P5 LEA.HI.X R51, R52, R51, R53, 0x1, P6 ;  /* 0x000000333433d211 */ /* 0x000fe400030f0c35 */
[----:B------:R-:W-:-:S04]  /*6c90*/  @!P4 LEA R56, P6, R46, R56, 0x1 ;  /* 0x000000382e38c211 */ /* 0x000fc800078c08ff */
[----:B------:R-:W-:Y:S02]  /*6ca0*/  @!P4 LEA.HI.X R57, R46, R57, R47, 0x1, P6 ;  /* 0x000000392e39c211 */ /* 0x000fe400030f0c2f */
[----:B------:R-:W-:Y:S02]  /*6cb0*/  CS2R R46, SRZ ;  /* 0x00000000002e7805 */ /* 0x000fe4000001ff00 */
[----:B-1----:R-:W-:-:S04]  /*6cc0*/  @!P4 LEA R58, P6, R44, R58, 0x1 ;  /* 0x0000003a2c3ac211 */ /* 0x002fc800078c08ff */
[----:B------:R-:W-:Y:S02]  /*6cd0*/  @!P4 LEA.HI.X R59, R44, R59, R45, 0x1, P6 ;  /* 0x0000003b2c3bc211 */ /* 0x000fe400030f0c2d */
[----:B------:R-:W-:Y:S02]  /*6ce0*/  CS2R R44, SRZ ;  /* 0x00000000002c7805 */ /* 0x000fe4000001ff00 */
[----:B--2---:R-:W-:-:S04]  /*6cf0*/  @!P3 LEA R64, P6, R42, R64, 0x1 ;  /* 0x000000402a40b211 */ /* 0x004fc800078c08ff */
[----:B------:R-:W-:Y:S02]  /*6d00*/  @!P3 LEA.HI.X R65, R42, R65, R43, 0x1, P6 ;  /* 0x000000412a41b211 */ /* 0x000fe400030f0c2b */
[----:B------:R-:W-:Y:S02]  /*6d10*/  CS2R R42, SRZ ;  /* 0x00000000002a7805 */ /* 0x000fe4000001ff00 */
[C---:B---3--:R-:W-:Y:S01]  /*6d20*/  @!P3 LEA R66, P6, R40.reuse, R66, 0x1 ;  /* 0x000000422842b211 */ /* 0x048fe200078c08ff */
[----:B------:R0:W5:Y:S03]  /*6d30*/  @!P5 LDG.E.128 R44, desc[UR4][R50.64] ;  /* 0x00000004322cd981 */ /* 0x000166000c1e1d00 */
[----:B------:R-:W-:Y:S02]  /*6d40*/  @!P3 LEA.HI.X R67, R40, R67, R41, 0x1, P6 ;  /* 0x000000432843b211 */ /* 0x000fe400030f0c29 */
[----:B------:R-:W-:-:S02]  /*6d50*/  CS2R R40, SRZ ;  /* 0x0000000000287805 */ /* 0x000fc4000001ff00 */
[----:B------:R-:W-:Y:S02]  /*6d60*/  CS2R R54, SRZ ;  /* 0x0000000000367805 */ /* 0x000fe4000001ff00 */
[----:B------:R-:W-:Y:S02]  /*6d70*/  CS2R R52, SRZ ;  /* 0x0000000000347805 */ /* 0x000fe4000001ff00 */
[----:B------:R1:W5:Y:S01]  /*6d80*/  @!P5 LDG.E.128 R40, desc[UR4][R48.64] ;  /* 0x000000043028d981 */ /* 0x000362000c1e1d00 */
[----:B0-----:R-:W-:Y:S02]  /*6d90*/  CS2R R50, SRZ ;  /* 0x0000000000327805 */ /* 0x001fe4000001ff00 */
[----:B------:R-:W-:Y:S02]  /*6da0*/  CS2R R62, SRZ ;  /* 0x00000000003e7805 */ /* 0x000fe4000001ff00 */
[----:B------:R-:W-:Y:S01]  /*6db0*/  CS2R R60, SRZ ;  /* 0x00000000003c7805 */ /* 0x000fe2000001ff00 */
[----:B------:R0:W5:Y:S05]  /*6dc0*/  @!P4 LDG.E.128 R52, desc[UR4][R58.64] ;  /* 0x000000043a34c981 */ /* 0x00016a000c1e1d00 */
[----:B------:R-:W5:Y:S01]  /*6dd0*/  @!P3 LDG.E.128 R60, desc[UR4][R66.64] ;  /* 0x00000004423cb981 */ /* 0x000f62000c1e1d00 */
[----:B-1----:R-:W-:-:S02]  /*6de0*/  CS2R R48, SRZ ;  /* 0x0000000000307805 */ /* 0x002fc4000001ff00 */
[----:B0-----:R-:W-:-:S04]  /*6df0*/  CS2R R58, SRZ ;  /* 0x00000000003a7805 */ /* 0x001fc8000001ff00 */
[----:B------:R0:W5:Y:S02]  /*6e00*/  @!P4 LDG.E.128 R48, desc[UR4][R56.64] ;  /* 0x000000043830c981 */ /* 0x000164000c1e1d00 */
[----:B0-----:R-:W-:-:S06]  /*6e10*/  CS2R R56, SRZ ;  /* 0x0000000000387805 */ /* 0x001fcc000001ff00 */
[----:B------:R0:W5:Y:S01]  /*6e20*/  @!P3 LDG.E.128 R56, desc[UR4][R64.64] ;  /* 0x000000044038b981 */ /* 0x000162000c1e1d00 */
[----:B----4-:R-:W-:-:S04]  /*6e30*/  @!P2 LEA R72, P3, R70, R72, 0x1 ;  /* 0x000000484648a211 */ /* 0x010fc800078608ff */
[----:B------:R-:W-:Y:S02]  /*6e40*/  @!P2 LEA.HI.X R73, R70, R73, R71, 0x1, P3 ;  /* 0x000000494649a211 */ /* 0x000fe400018f0c47 */
[----:B------:R-:W-:-:S04]  /*6e50*/  @!P2 LEA R74, P3, R68, R74, 0x1 ;  /* 0x0000004a444aa211 */ /* 0x000fc800078608ff */
[----:B------:R-:W-:Y:S02]  /*6e60*/  @!P2 LEA.HI.X R75, R68, R75, R69, 0x1, P3 ;  /* 0x0000004b444ba211 */ /* 0x000fe400018f0c45 */
[----:B------:R-:W-:-:S04]  /*6e70*/  ISETP.GE.AND P3, PT, R224, R4, PT ;  /* 0x00000004e000720c */ /* 0x000fc80003f66270 */
[----:B------:R-:W-:Y:S02]  /*6e80*/  ISETP.GE.OR P3, PT, R16, R80, P3 ;  /* 0x000000501000720c */ /* 0x000fe40001f66670 */
[----:B------:R-:W-:Y:S02]  /*6e90*/  CS2R R66, SRZ ;  /* 0x0000000000427805 */ /* 0x000fe4000001ff00 */
[----:B0-----:R-:W-:Y:S02]  /*6ea0*/  CS2R R64, SRZ ;  /* 0x0000000000407805 */ /* 0x001fe4000001ff00 */
[----:B------:R-:W-:Y:S02]  /*6eb0*/  CS2R R70, SRZ ;  /* 0x0000000000467805 */ /* 0x000fe4000001ff00 */
[----:B------:R-:W-:Y:S01]  /*6ec0*/  CS2R R68, SRZ ;  /* 0x0000000000447805 */ /* 0x000fe2000001ff00 */
[----:B------:R-:W-:Y:S01]  /*6ed0*/  BSSY B1, `(.L_x_519) ;  /* 0x0000021000017945 */ /* 0x000fe20003800000 */
[----:B------:R0:W5:Y:S04]  /*6ee0*/  @!P2 LDG.E.128 R64, desc[UR4][R72.64] ;  /* 0x000000044840a981 */ /* 0x000168000c1e1d00 */
[----:B------:R1:W5:Y:S01]  /*6ef0*/  @!P2 LDG.E.128 R68, desc[UR4][R74.64] ;  /* 0x000000044a44a981 */ /* 0x000362000c1e1d00 */
[----:B------:R-:W-:-:S02]  /*6f00*/  ISETP.GE.AND P2, PT, R226, R4, PT ;  /* 0x00000004e200720c */ /* 0x000fc40003f46270 */
[----:B------:R-:W-:Y:S02]  /*6f10*/  CS2R R78, SRZ ;  /* 0x00000000004e7805 */ /* 0x000fe4000001ff00 */
[----:B------:R-:W-:Y:S02]  /*6f20*/  CS2R R76, SRZ ;  /* 0x00000000004c7805 */ /* 0x000fe4000001ff00 */
[----:B------:R-:W-:Y:S02]  /*6f30*/  ISETP.GE.OR P2, PT, R16, R80, P2 ;  /* 0x000000501000720c */ /* 0x000fe40001746670 */
[----:B0-----:R-:W-:Y:S02]  /*6f40*/  CS2R R72, SRZ ;  /* 0x0000000000487805 */ /* 0x001fe4000001ff00 */
[----:B-1----:R-:W-:Y:S01]  /*6f50*/  CS2R R74, SRZ ;  /* 0x00000000004a7805 */ /* 0x002fe2000001ff00 */
[----:B------:R-:W-:Y:S08]  /*6f60*/  @P3 BRA `(.L_x_520) ;  /* 0x00000000005c3947 */ /* 0x000ff00003800000 */
[----:B------:R-:W0:Y:S01]  /*6f70*/  LDC.64 R76, c[0x0][0x3d8] ;  /* 0x0000f600ff4c7b82 */ /* 0x000e220000000a00 */
[----:B------:R-:W-:Y:S01]  /*6f80*/  IMAD.MOV.U32 R74, RZ, RZ, R92 ;  /* 0x000000ffff4a7224 */ /* 0x000fe200078e005c */
[----:B------:R-:W-:Y:S01]  /*6f90*/  ULDC.64 UR4, c[0x0][0x3c8] ;  /* 0x0000f20000047ab9 */ /* 0x000fe20000000a00 */
[----:B------:R-:W-:Y:S01]  /*6fa0*/  IMAD.MOV.U32 R75, RZ, RZ, R3 ;  /* 0x000000ffff4b7224 */ /* 0x000fe200078e0003 */
[----:B------:R-:W-:Y:S01]  /*6fb0*/  ULDC.64 UR6, c[0x0][0x3e0] ;  /* 0x0000f80000067ab9 */ /* 0x000fe20000000a00 */
[----:B------:R-:W-:Y:S01]  /*6fc0*/  IMAD.MOV.U32 R78, RZ, RZ, R90 ;  /* 0x000000ffff4e7224 */ /* 0x000fe200078e005a */
[----:B------:R-:W-:Y:S01]  /*6fd0*/  ULDC.64 UR8, c[0x0][0x208] ;  /* 0x0000820000087ab9 */ /* 0x000fe20000000a00 */
[----:B------:R-:W-:Y:S01]  /*6fe0*/  IMAD.MOV.U32 R79, RZ, RZ, R0 ;  /* 0x000000ffff4f7224 */ /* 0x000fe200078e0000 */
[----:B------:R-:W1:Y:S01]  /*6ff0*/  LDC.64 R72, c[0x0][0x3e8] ;  /* 0x0000fa00ff487b82 */ /* 0x000e620000000a00 */
[----:B0-----:R-:W-:-:S04]  /*7000*/  IMAD.WIDE.U32 R74, R76, 0x60, R74 ;  /* 0x000000604c4a7825 */ /* 0x001fc800078e004a */
[----:B------:R-:W-:Y:S01]  /*7010*/  IMAD R77, R77, 0x60, RZ ;  /* 0x000000604d4d7824 */ /* 0x000fe200078e02ff */
[----:B------:R-:W-:Y:S01]  /*7020*/  IADD3 R76, P3, R104, R74, RZ ;  /* 0x0000004a684c7210 */ /* 0x000fe20007f7e0ff */
[----:B-1----:R-:W-:-:S03]  /*7030*/  IMAD.WIDE.U32 R78, R72, 0x60, R78 ;  /* 0x00000060484e7825 */ /* 0x002fc600078e004e */
[----:B------:R-:W-:Y:S01]  /*7040*/  IADD3.X R75, R27, R75, R77, P3, !PT ;  /* 0x0000004b1b4b7210 */ /* 0x000fe20001ffe44d */
[----:B------:R-:W-:Y:S01]  /*7050*/  IMAD R73, R73, 0x60, RZ ;  /* 0x0000006049497824 */ /* 0x000fe200078e02ff */
[----:B------:R-:W-:-:S04]  /*7060*/  IADD3 R74, P3, R110, R78, RZ ;  /* 0x0000004e6e4a7210 */ /* 0x000fc80007f7e0ff */
[----:B------:R-:W-:Y:S02]  /*7070*/  IADD3.X R79, R21, R79, R73, P3, !PT ;  /* 0x0000004f154f7210 */ /* 0x000fe40001ffe449 */
[----:B------:R-:W-:-:S04]  /*7080*/  LEA R72, P3, R76, UR4, 0x1 ;  /* 0x000000044c487c11 */ /* 0x000fc8000f8608ff */
[----:B------:R-:W-:Y:S02]  /*7090*/  LEA.HI.X R73, R76, UR5, R75, 0x1, P3 ;  /* 0x000000054c497c11 */ /* 0x000fe400098f0c4b */
[----:B------:R-:W-:-:S04]  /*70a0*/  LEA R76, P3, R74, UR6, 0x1 ;  /* 0x000000064a4c7c11 */ /* 0x000fc8000f8608ff */
[----:B------:R-:W-:Y:S02]  /*70b0*/  LEA.HI.X R77, R74, UR7, R79, 0x1, P3 ;  /* 0x000000074a4d7c11 */ /* 0x000fe400098f0c4f */
[----:B------:R-:W5:Y:S04]  /*70c0*/  LDG.E.128 R72, desc[UR8][R72.64] ;  /* 0x0000000848487981 */ /* 0x000f68000c1e1d00 */
[----:B------:R-:W5:Y:S03]  /*70d0*/  LDG.E.128 R76, desc[UR8][R76.64] ;  /* 0x000000084c4c7981 */ /* 0x000f66000c1e1d00 */
.L_x_520:
[----:B------:R-:W-:Y:S05]  /*70e0*/  BSYNC B1 ;  /* 0x0000000000017941 */ /* 0x000fea0003800000 */
.L_x_519:
[----:B------:R-:W-:Y:S01]  /*70f0*/  BSSY B1, `(.L_x_521) ;  /* 0x000001d000017945 */ /* 0x000fe20003800000 */
[----:B------:R-:W-:Y:S02]  /*7100*/  ISETP.GE.AND P3, PT, R16, R80, PT ;  /* 0x000000501000720c */ /* 0x000fe40003f66270 */
[----:B------:R-:W-:Y:S02]  /*7110*/  CS2R R82, SRZ ;  /* 0x0000000000527805 */ /* 0x000fe4000001ff00 */
[----:B------:R-:W-:Y:S02]  /*7120*/  CS2R R80, SRZ ;  /* 0x0000000000507805 */ /* 0x000fe4000001ff00 */
[----:B------:R-:W-:Y:S01]  /*7130*/  CS2R R86, SRZ ;  /* 0x0000000000567805 */ /* 0x000fe2000001ff00 */
[----:B-----5:R-:W-:Y:S01]  /*7140*/  IMAD.MOV.U32 R89, RZ, RZ, R74 ;  /* 0x000000ffff597224 */ /* 0x020fe200078e004a */
[----:B------:R-:W-:Y:S01]  /*7150*/  CS2R R84, SRZ ;  /* 0x0000000000547805 */ /* 0x000fe2000001ff00 */
[----:B------:R-:W-:Y:S06]  /*7160*/  @P2 BRA `(.L_x_522) ;  /* 0x0000000000542947 */ /* 0x000fec0003800000 */
[----:B------:R-:W0:Y:S01]  /*7170*/  LDC.64 R82, c[0x0][0x3d8] ;  /* 0x0000f600ff527b82 */ /* 0x000e220000000a00 */
[----:B------:R-:W-:Y:S01]  /*7180*/  IMAD.MOV.U32 R93, RZ, RZ, R3 ;  /* 0x000000ffff5d7224 */ /* 0x000fe200078e0003 */
[----:B------:R-:W-:Y:S01]  /*7190*/  ULDC.64 UR4, c[0x0][0x3c8] ;  /* 0x0000f20000047ab9 */ /* 0x000fe20000000a00 */
[----:B------:R-:W-:Y:S01]  /*71a0*/  IMAD.MOV.U32 R91, RZ, RZ, R0 ;  /* 0x000000ffff5b7224 */ /* 0x000fe200078e0000 */
[----:B------:R-:W-:Y:S01]  /*71b0*/  ULDC.64 UR6, c[0x0][0x3e0] ;  /* 0x0000f80000067ab9 */ /* 0x000fe20000000a00 */
[----:B------:R-:W-:-:S03]  /*71c0*/  ULDC.64 UR8, c[0x0][0x208] ;  /* 0x0000820000087ab9 */ /* 0x000fc60000000a00 */
        /* <DEDUP_REMOVED lines=12> */
[----:B------:R-:W-:Y:S01]  /*7290*/  LEA.HI.X R85, R0, UR7, R91, 0x1, P2 ;  /* 0x0000000700557c11 */ /* 0x000fe200090f0c5b */
[----:B------:R-:W5:Y:S05]  /*72a0*/  LDG.E.128 R80, desc[UR8][R80.64] ;  /* 0x0000000850507981 */ /* 0x000f6a000c1e1d00 */
[----:B------:R-:W5:Y:S03]  /*72b0*/  LDG.E.128 R84, desc[UR8][R84.64] ;  /* 0x0000000854547981 */ /* 0x000f66000c1e1d00 */
.L_x_522:
[----:B------:R-:W-:Y:S05]  /*72c0*/  BSYNC B1 ;  /* 0x0000000000017941 */ /* 0x000fea0003800000 */
.L_x_521:
[----:B------:R-:W-:Y:S01]  /*72d0*/  PRMT R200, R89, 0x7610, R200 ;  /* 0x0000761059c87816 */ /* 0x000fe200000000c8 */
[----:B------:R-:W-:Y:S01]  /*72e0*/  IMAD.MOV.U32 R0, RZ, RZ, R75 ;  /* 0x000000ffff007224 */ /* 0x000fe200078e004b */
[----:B------:R-:W-:Y:S01]  /*72f0*/  ULOP3.LUT UR4, UR60, 0x1, URZ, 0xfc, !UPT ;  /* 0x000000013c047892 */ /* 0x000fe2000f8efc3f */
[----:B------:R-:W-:Y:S02]  /*7300*/  IMAD.MOV.U32 R3, RZ, RZ, R72 ;  /* 0x000000ffff037224 */ /* 0x000fe400078e0048 */
        /* <DEDUP_REMOVED lines=10> */
[----:B-----5:R-:W-:Y:S01]  /*73b0*/  IMAD.MOV.U32 R90, RZ, RZ, R82 ;  /* 0x000000ffff5a7224 */ /* 0x020fe200078e0052 */
        /* <DEDUP_REMOVED lines=52> */
[----:B------:R-:W-:Y:S01]  /*7700*/  UISETP.NE.AND UP0, UPT, UR4, 0x3, UPT ;  /* 0x000000030400788c */ /* 0x000fe2000bf05270 */
        /* <DEDUP_REMOVED lines=9> */
[----:B------:R-:W-:-:S02]  /*77a0*/  PLOP3.LUT P2, PT, PT, PT, UP0, 0x80, 0x0 ;  /* 0x000000000000781c */ /* 0x000fc40003f4f008 */
        /* <DEDUP_REMOVED lines=22> */
.L_x_523:
[----:B------:R-:W-:Y:S01]  /*7910*/  IMAD R3, R220, 0x8, R2 ;  /* 0x00000008dc037824 */ /* 0x000fe200078e0202 */
[----:B------:R-:W-:Y:S01]  /*7920*/  SHF.L.U32 R0, R229, 0x1f, RZ ;  /* 0x0000001fe5007819 */ /* 0x000fe200000006ff */
[----:B------:R-:W0:Y:S01]  /*7930*/  LDC R156, c[0x0][0x2e4] ;  /* 0x0000b900ff9c7b82 */ /* 0x000e220000000800 */
[----:B------:R-:W-:Y:S01]  /*7940*/  BSSY B1, `(.L_x_524) ;  /* 0x0000006000017945 */ /* 0x000fe20003800000 */
[----:B------:R-:W-:Y:S01]  /*7950*/  IMAD.MOV.U32 R133, RZ, RZ, R88 ;  /* 0x000000ffff857224 */ /* 0x000fe200078e0058 */
[----:B------:R-:W1:Y:S05]  /*7960*/  SYNCS.PHASECHK.TRANS64.TRYWAIT P4, [R3+URZ+0x34890], R0 ;  /* 0x03489000030075a7 */ /* 0x000e6a000808017f */
[----:B------:R-:W2:Y:S01]  /*7970*/  LDC.64 R134, c[0x0][0x2f0] ;  /* 0x0000bc00ff867b82 */ /* 0x000ea20000000a00 */
[----:B0-----:R-:W-:Y:S01]  /*7980*/  IMAD.IADD R158, R156, 0x1, -R97 ;  /* 0x000000019c9e7824 */ /* 0x001fe200078e0a61 */
[----:B-1----:R-:W-:Y:S06]  /*7990*/  @!P4 BRA `(.L_x_525) ;  /* 0x000001c80028c947 */ /* 0x002fec0003800000 */
.L_x_766:
[----:B------:R-:W-:Y:S05]  /*79a0*/  BSYNC B1 ;  /* 0x0000000000017941 */ /* 0x000fea0003800000 */
.L_x_524:
[----:B------:R-:W-:Y:S01]  /*79b0*/  ISETP.GE.OR P4, PT, R22, R4, P0 ;  /* 0x000000041600720c */ /* 0x000fe20000786670 */
[----:B------:R-:W-:-:S12]  /*79c0*/  BSSY B1, `(.L_x_526) ;  /* 0x0000091000017945 */ /* 0x000fd80003800000 */
[----:B------:R-:W-:Y:S05]  /*79d0*/  @P4 BRA `(.L_x_527) ;  /* 0x00000008003c4947 */ /* 0x000fea0003800000 */
[----:B------:R-:W3:Y:S04]  /*79e0*/  LDL R88, [R1] ;  /* 0x0000000001587983 */ /* 0x000ee80000100800 */
[----:B------:R-:W4:Y:S04]  /*79f0*/  LDL R92, [R1+0x3c] ;  /* 0x00003c00015c7983 */ /* 0x000f280000100800 */
[----:B------:R-:W5:Y:S01]  /*7a00*/  LDL R90, [R1+0x64] ;  /* 0x00006400015a7983 */ /* 0x000f620000100800 */
[----:B--2---:R-:W-:Y:S01]  /*7a10*/  IMAD.WIDE.U32 R152, R22, R134, R132 ;  /* 0x0000008616987225 */ /* 0x004fe200078e0084 */
[----:B------:R-:W-:Y:S01]  /*7a20*/  BSSY B2, `(.L_x_528) ;  /* 0x000007e000027945 */ /* 0x000fe20003800000 */
[----:B------:R-:W1:Y:S01]  /*7a30*/  S2R R93, SR_TID.X ;  /* 0x00000000005d7919 */ /* 0x000e620000002100 */
[----:B------:R-:W-:Y:S01]  /*7a40*/  IADD3 R183, P4, P5, R98, R152, R20 ;  /* 0x0000009862b77210 */ /* 0x000fe20007d9e014 */
[----:B-1----:R-:W-:-:S05]  /*7a50*/  VIADD R93, R93, 0xffffff80 ;  /* 0xffffff805d5d7836 */ /* 0x002fca0000000000 */
[----:B------:R-:W-:-:S04]  /*7a60*/  SHF.R.S32.HI R91, RZ, 0x1f, R93 ;  /* 0x0000001fff5b7819 */ /* 0x000fc8000001145d */
[----:B------:R-:W-:-:S05]  /*7a70*/  LEA.HI R91, R91, R93, RZ, 0x6 ;  /* 0x0000005d5b5b7211 */ /* 0x000fca00078f30ff */
[----:B------:R-:W-:-:S05]  /*7a80*/  IMAD.SHL.U32 R91, R91, 0x8, RZ ;  /* 0x000000085b5b7824 */ /* 0x000fca00078e00ff */
[----:B------:R-:W-:Y:S02]  /*7a90*/  LOP3.LUT R91, R91, 0xfffffe00, RZ, 0xc0, !PT ;  /* 0xfffffe005b5b7812 */ /* 0x000fe400078ec0ff */
[----:B---3--:R-:W-:Y:S01]  /*7aa0*/  LOP3.LUT P6, RZ, R88, 0x1, RZ, 0xc0, !PT ;  /* 0x0000000158ff7812 */ /* 0x008fe200078cc0ff */
[----:B------:R-:W-:-:S04]  /*7ab0*/  IMAD R88, R23, R134, RZ ;  /* 0x0000008617587224 */ /* 0x000fc800078e02ff */
[----:B------:R-:W-:Y:S01]  /*7ac0*/  IMAD R89, R22, R135, R88 ;  /* 0x0000008716597224 */ /* 0x000fe200078e0258 */
[----:B------:R-:W-:-:S03]  /*7ad0*/  SEL R88, R97, R158, !P6 ;  /* 0x0000009e61587207 */ /* 0x000fc60007000000 */
[----:B------:R-:W-:Y:S01]  /*7ae0*/  IMAD.IADD R186, R89, 0x1, R153 ;  /* 0x0000000159ba7824 */ /* 0x000fe200078e0299 */
[----:B------:R-:W-:-:S04]  /*7af0*/  SHF.R.S32.HI R89, RZ, 0x1f, R88 ;  /* 0x0000001fff597819 */ /* 0x000fc80000011458 */
[----:B------:R-:W-:Y:S02]  /*7b00*/  LEA.HI R89, R89, R88, RZ, 0x4 ;  /* 0x0000005859597211 */ /* 0x000fe400078f20ff */
[----:B------:R-:W-:Y:S02]  /*7b10*/  IADD3.X R184, R15, R186, R9, P4, P5 ;  /* 0x000000ba0fb87210 */ /* 0x000fe400027ea409 */
[----:B------:R-:W-:-:S04]  /*7b20*/  LEA.HI.SX32 R88, R89, R10, 0x1c ;  /* 0x0000000a59587211 */ /* 0x000fc800078fe2ff */
[----:B------:R-:W-:Y:S01]  /*7b30*/  SHF.R.S32.HI R89, RZ, 0x1f, R88 ;  /* 0x0000001fff597819 */ /* 0x000fe20000011458 */
[----:B------:R-:W-:-:S03]  /*7b40*/  IMAD.SHL.U32 R185, R88, 0x8, RZ ;  /* 0x0000000858b97824 */ /* 0x000fc600078e00ff */
[----:B------:R-:W-:Y:S02]  /*7b50*/  LEA.HI R88, R89, R88, RZ, 0x3 ;  /* 0x0000005859587211 */ /* 0x000fe400078f18ff */
[----:B------:R-:W-:Y:S02]  /*7b60*/  LOP3.LUT R89, R185, 0x38, RZ, 0xc0, !PT ;  /* 0x00000038b9597812 */ /* 0x000fe400078ec0ff */
[----:B------:R-:W-:Y:S02]  /*7b70*/  SHF.R.S32.HI R88, RZ, 0x3, R88 ;  /* 0x00000003ff587819 */ /* 0x000fe40000011458 */
[----:B----4-:R-:W-:-:S03]  /*7b80*/  LOP3.LUT R89, R89, 0x1c0, R92, 0xf8, !PT ;  /* 0x000001c059597812 */ /* 0x010fc600078ef85c */
[----:B------:R-:W-:Y:S01]  /*7b90*/  IMAD R88, R88, 0x2c00, R91 ;  /* 0x00002c0058587824 */ /* 0x000fe200078e025b */
[----:B-----5:R-:W-:Y:S01]  /*7ba0*/  LOP3.LUT R89, R89, R90, RZ, 0x3c, !PT ;  /* 0x0000005a59597212 */ /* 0x020fe200078e3cff */
[----:B------:R-:W-:-:S04]  /*7bb0*/  IMAD R91, R220, 0x5800, R154 ;  /* 0x00005800dc5b7824 */ /* 0x000fc800078e029a */
[----:B------:R-:W-:Y:S02]  /*7bc0*/  IMAD.IADD R89, R88, 0x1, R89 ;  /* 0x0000000158597824 */ /* 0x000fe400078e0259 */
[----:B------:R-:W-:Y:S02]  /*7bd0*/  IMAD R88, R91, 0x2, R2 ;  /* 0x000000025b587824 */ /* 0x000fe400078e0202 */
[----:B------:R-:W-:-:S04]  /*7be0*/  IMAD R89, R220, 0x5800, R89 ;  /* 0x00005800dc597824 */ /* 0x000fc800078e0259 */
[----:B------:R-:W-:Y:S02]  /*7bf0*/  IMAD R92, R89, 0x2, R2 ;  /* 0x00000002595c7824 */ /* 0x000fe400078e0202 */
[----:B------:R-:W1:Y:S04]  /*7c00*/  LDS.128 R88, [R88+0x1e400] ;  /* 0x01e4000058587984 */ /* 0x000e680000000c00 */
[----:B------:R-:W2:Y:S01]  /*7c10*/  LDS.128 R92, [R92+0x1e400] ;  /* 0x01e400005c5c7984 */ /* 0x000ea20000000c00 */
[----:B------:R-:W-:Y:S05]  /*7c20*/  @P3 BRA `(.L_x_529) ;  /* 0x0000000400743947 */ /* 0x000fea0003800000 */
[--C-:B------:R-:W-:Y:S02]  /*7c30*/  SHF.R.U64 R187, R40, 0x10, R41.reuse ;  /* 0x0000001028bb7819 */ /* 0x100fe40000001229 */
[----:B------:R-:W-:Y:S02]  /*7c40*/  SHF.R.U32.HI R41, RZ, 0x10, R41 ;  /* 0x00000010ff297819 */ /* 0x000fe40000011629 */
[--C-:B------:R-:W-:Y:S02]  /*7c50*/  SHF.R.U64 R40, R42, 0x10, R43.reuse ;  /* 0x000000102a287819 */ /* 0x100fe4000000122b */
[----:B------:R-:W-:Y:S02]  /*7c60*/  SHF.R.U32.HI R190, RZ, 0x10, R43 ;  /* 0x00000010ffbe7819 */ /* 0x000fe4000001162b */
[----:B------:R-:W-:Y:S02]  /*7c70*/  SHF.R.U32.HI R43, RZ, 0x10, R45 ;  /* 0x00000010ff2b7819 */ /* 0x000fe4000001162d */
[----:B------:R-:W-:Y:S01]  /*7c80*/  PRMT R42, R192, 0x5410, R41 ;  /* 0x00005410c02a7816 */ /* 0x000fe20000000029 */
[----:B--2---:R-:W-:Y:S01]  /*7c90*/  IMAD.U32 R192, R93, 0x10000, RZ ;  /* 0x000100005dc07824 */ /* 0x004fe200078e00ff */
[----:B------:R-:W-:Y:S01]  /*7ca0*/  PRMT R41, R188, 0x5410, R43 ;  /* 0x00005410bc297816 */ /* 0x000fe2000000002b */
[----:B-1----:R-:W-:Y:S01]  /*7cb0*/  IMAD.U32 R188, R89, 0x10000, RZ ;  /* 0x0001000059bc7824 */ /* 0x002fe200078e00ff */
[----:B------:R-:W-:Y:S01]  /*7cc0*/  LOP3.LUT R93, R93, 0xffff0000, RZ, 0xc0, !PT ;  /* 0xffff00005d5d7812 */ /* 0x000fe200078ec0ff */
[C---:B------:R-:W-:Y:S01]  /*7cd0*/  IMAD.U32 R43, R42.reuse, 0x10000, RZ ;  /* 0x000100002a2b7824 */ /* 0x040fe200078e00ff */
[----:B------:R-:W-:Y:S01]  /*7ce0*/  LOP3.LUT R42, R42, 0xffff0000, RZ, 0xc0, !PT ;  /* 0xffff00002a2a7812 */ /* 0x000fe200078ec0ff */
[----:B------:R-:W-:Y:S01]  /*7cf0*/  IMAD.U32 R193, R41, 0x10000, RZ ;  /* 0x0001000029c17824 */ /* 0x000fe200078e00ff */
[----:B------:R-:W-:-:S02]  /*7d00*/  SHF.R.U64 R45, R44, 0x10, R45 ;  /* 0x000000102c2d7819 */ /* 0x000fc4000000122d */
[----:B------:R-:W-:Y:S01]  /*7d10*/  SHF.R.U32.HI R44, RZ, 0x10, R47 ;  /* 0x00000010ff2c7819 */ /* 0x000fe2000001162f */
[C---:B------:R-:W-:Y:S01]  /*7d20*/  FMUL.FTZ R199, R192.reuse, R193 ;  /* 0x000000c1c0c77220 */ /* 0x040fe20000410000 */
[-C--:B------:R-:W-:Y:S01]  /*7d30*/  FMUL.FTZ R192, R192, R43.reuse ;  /* 0x0000002bc0c07220 */ /* 0x080fe20000410000 */
[----:B------:R-:W-:Y:S02]  /*7d40*/  PRMT R45, R209, 0x5410, R45 ;  /* 0x00005410d12d7816 */ /* 0x000fe4000000002d */
[C---:B------:R-:W-:Y:S01]  /*7d50*/  FFMA.FTZ R43, R188.reuse, R43, -R199 ;  /* 0x0000002bbc2b7223 */ /* 0x040fe200000108c7 */
[----:B------:R-:W-:Y:S01]  /*7d60*/  FFMA.FTZ R188, R188, R193, R192 ;  /* 0x000000c1bcbc7223 */ /* 0x000fe200000100c0 */
[----:B------:R-:W-:Y:S01]  /*7d70*/  LOP3.LUT R192, R41, 0xffff0000, RZ, 0xc0, !PT ;  /* 0xffff000029c07812 */ /* 0x000fe200078ec0ff */
[----:B------:R-:W-:Y:S01]  /*7d80*/  IMAD.U32 R193, R95, 0x10000, RZ ;  /* 0x000100005fc17824 */ /* 0x000fe200078e00ff */
[----:B------:R-:W-:Y:S01]  /*7d90*/  LOP3.LUT R41, R89, 0xffff0000, RZ, 0xc0, !PT ;  /* 0xffff000059297812 */ /* 0x000fe200078ec0ff */
[C---:B------:R-:W-:Y:S01]  /*7da0*/  FMUL.FTZ R89, R93.reuse, R42 ;  /* 0x0000002a5d597220 */ /* 0x040fe20000410000 */
[----:B------:R-:W-:Y:S01]  /*7db0*/  PRMT R44, R170, 0x5432, R44 ;  /* 0x00005432aa2c7816 */ /* 0x000fe2000000002c */
[----:B------:R-:W-:Y:S01]  /*7dc0*/  FMUL.FTZ R194, R93, R192 ;  /* 0x000000c05dc27220 */ /* 0x000fe20000410000 */
[----:B------:R-:W-:Y:S01]  /*7dd0*/  IMAD.U32 R93, R91, 0x10000, RZ ;  /* 0x000100005b5d7824 */ /* 0x000fe200078e00ff */
[----:B------:R-:W-:-:S02]  /*7de0*/  PRMT R187, R196, 0x5410, R187 ;  /* 0x00005410c4bb7816 */ /* 0x000fc400000000bb */
[C---:B------:R-:W-:Y:S01]  /*7df0*/  FFMA.FTZ R42, R41.reuse, R42, -R194 ;  /* 0x0000002a292a7223 */ /* 0x040fe200000108c2 */
[----:B------:R-:W-:Y:S01]  /*7e00*/  FFMA.FTZ R41, R41, R192, R89 ;  /* 0x000000c029297223 */ /* 0x000fe20000010059 */
[----:B------:R-:W-:Y:S01]  /*7e10*/  PRMT R89, R168, 0x5432, R190 ;  /* 0x00005432a8597816 */ /* 0x000fe200000000be */
[----:B------:R-:W-:Y:S01]  /*7e20*/  IMAD.U32 R192, R44, 0x10000, RZ ;  /* 0x000100002cc07824 */ /* 0x000fe200078e00ff */
[----:B------:R-:W-:Y:S02]  /*7e30*/  SHF.R.U64 R46, R46, 0x10, R47 ;  /* 0x000000102e2e7819 */ /* 0x000fe4000000122f */
[----:B------:R-:W-:Y:S01]  /*7e40*/  LOP3.LUT R47, R45, 0xffff0000, RZ, 0xc0, !PT ;  /* 0xffff00002d2f7812 */ /* 0x000fe200078ec0ff */
[----:B------:R-:W-:Y:S02]  /*7e50*/  IMAD.U32 R190, R89, 0x10000, RZ ;  /* 0x0001000059be7824 */ /* 0x000fe400078e00ff */
[----:B------:R-:W-:Y:S01]  /*7e60*/  FMUL.FTZ R194, R193, R192 ;  /* 0x000000c0c1c27220 */ /* 0x000fe20000410000 */
[----:B------:R-:W-:Y:S01]  /*7e70*/  LOP3.LUT R89, R89, 0xffff0000, RZ, 0xc0, !PT ;  /* 0xffff000059597812 */ /* 0x000fe200078ec0ff */
[----:B------:R-:W-:-:S02]  /*7e80*/  FMUL.FTZ R193, R193, R190 ;  /* 0x000000bec1c17220 */ /* 0x000fc40000410000 */
[----:B------:R-:W-:Y:S01]  /*7e90*/  FFMA.FTZ R190, R93, R190, -R194 ;  /* 0x000000be5dbe7223 */ /* 0x000fe200000108c2 */
[----:B------:R-:W-:Y:S01]  /*7ea0*/  IMAD.U32 R194, R187, 0x10000, RZ ;  /* 0x00010000bbc27824 */ /* 0x000fe200078e00ff */
[----:B------:R-:W-:Y:S01]  /*7eb0*/  PRMT R46, R169, 0x5432, R46 ;  /* 0x00005432a92e7816 */ /* 0x000fe2000000002e */
[----:B------:R-:W-:Y:S01]  /*7ec0*/  FFMA.FTZ R93, R93, R192, R193 ;  /* 0x000000c05d5d7223 */ /* 0x000fe200000100c1 */
[----:B------:R-:W-:Y:S02]  /*7ed0*/  LOP3.LUT R193, R44, 0xffff0000, RZ, 0xc0, !PT ;  /* 0xffff00002cc17812 */ /* 0x000fe400078ec0ff */
[----:B------:R-:W-:Y:S01]  /*7ee0*/  LOP3.LUT R192, R95, 0xffff0000, RZ, 0xc0, !PT ;  /* 0xffff00005fc07812 */ /* 0x000fe200078ec0ff */
[C---:B------:R-:W-:Y:S01]  /*7ef0*/  IMAD.U32 R95, R92.reuse, 0x10000, RZ ;  /* 0x000100005c5f7824 */ /* 0x040fe200078e00ff */
[----:B------:R-:W-:Y:S02]  /*7f00*/  LOP3.LUT R44, R91, 0xffff0000, RZ, 0xc0, !PT ;  /* 0xffff00005b2c7812 */ /* 0x000fe400078ec0ff */
[----:B------:R-:W-:Y:S01]  /*7f10*/  LOP3.LUT R92, R92, 0xffff0000, RZ, 0xc0, !PT ;  /* 0xffff00005c5c7812 */ /* 0x000fe200078ec0ff */
[C---:B------:R-:W-:Y:S01]  /*7f20*/  FMUL.FTZ R91, R192.reuse, R193 ;  /* 0x000000c1c05b7220 */ /* 0x040fe20000410000 */
[----:B------:R-:W-:Y:S01]  /*7f30*/  FMUL.FTZ R192, R192, R89 ;  /* 0x00000059c0c07220 */ /* 0x000fe20000410000 */
[----:B------:R-:W-:-:S02]  /*7f40*/  PRMT R40, R167, 0x5432, R40 ;  /* 0x00005432a7287816 */ /* 0x000fc40000000028 */
[C---:B------:R-:W-:Y:S01]  /*7f50*/  FFMA.FTZ R89, R44.reuse, R89, -R91 ;  /* 0x000000592c597223 */ /* 0x040fe2000001085b */
[----:B------:R-:W-:Y:S01]  /*7f60*/  FFMA.FTZ R44, R44, R193, R192 ;  /* 0x000000c12c2c7223 */ /* 0x000fe200000100c0 */
[----:B------:R-:W-:Y:S01]  /*7f70*/  IMAD.U32 R192, R45, 0x10000, RZ ;  /* 0x000100002dc07824 */ /* 0x000fe200078e00ff */
[----:B------:R-:W-:Y:S01]  /*7f80*/  LOP3.LUT R45, R187, 0xffff0000, RZ, 0xc0, !PT ;  /* 0xffff0000bb2d7812 */ /* 0x000fe200078ec0ff */
[C---:B------:R-:W-:Y:S01]  /*7f90*/  IMAD.U32 R91, R88.reuse, 0x10000, RZ ;  /* 0x00010000585b7824 */ /* 0x040fe200078e00ff */
[----:B------:R-:W-:Y:S01]  /*7fa0*/  LOP3.LUT R88, R88, 0xffff0000, RZ, 0xc0, !PT ;  /* 0xffff000058587812 */ /* 0x000fe200078ec0ff */
[C---:B------:R-:W-:Y:S01]  /*7fb0*/  FMUL.FTZ R196, R95.reuse, R192 ;  /* 0x000000c05fc47220 */ /* 0x040fe20000410000 */
[-C--:B------:R-:W-:Y:S01]  /*7fc0*/  FMUL.FTZ R95, R95, R194.reuse ;  /* 0x000000c25f5f7220 */ /* 0x080fe20000410000 */
[----:B------:R-:W-:Y:S02]  /*7fd0*/  LOP3.LUT R187, R40, 0xffff0000, RZ, 0xc0, !PT ;  /* 0xffff000028bb7812 */ /* 0x000fe400078ec0ff */
[C---:B------:R-:W-:Y:S01]  /*7fe0*/  FFMA.FTZ R196, R91.reuse, R194, -R196 ;  /* 0x000000c25bc47223 */ /* 0x040fe200000108c4 */
[----:B------:R-:W-:Y:S01]  /*7ff0*/  FFMA.FTZ R95, R91, R192, R95 ;  /* 0x000000c05b5f7223 */ /* 0x000fe2000001005f */
[C---:B------:R-:W-:Y:S01]  /*8000*/  FMUL.FTZ R91, R92.reuse, R47 ;  /* 0x0000002f5c5b7220 */ /* 0x040fe20000410000 */
[----:B------:R-:W-:Y:S01]  /*8010*/  FMUL.FTZ R92, R92, R45 ;  /* 0x0000002d5c5c7220 */ /* 0x000fe20000410000 */
[----:B------:R-:W-:Y:S01]  /*8020*/  IMAD.U32 R192, R40, 0x10000, RZ ;  /* 0x0001000028c07824 */ /* 0x000fe200078e00ff */
[----:B------:R-:W-:Y:S01]  /*8030*/  F2FP.BF16.F32.PACK_AB R42, R42, R43 ;  /* 0x0000002b2a2a723e */ /* 0x000fe200000010ff */
[C---:B------:R-:W-:Y:S01]  /*8040*/  FFMA.FTZ R45, R88.reuse, R45, -R91 ;  /* 0x0000002d582d7223 */ /* 0x040fe2000001085b */
[----:B------:R-:W-:Y:S01]  /*8050*/  FFMA.FTZ R88, R88, R47, R92 ;  /* 0x0000002f58587223 */ /* 0x000fe2000001005c */
[C---:B------:R-:W-:Y:S01]  /*8060*/  IMAD.U32 R91, R94.reuse, 0x10000, RZ ;  /* 0x000100005e5b7824 */ /* 0x040fe200078e00ff */
[----:B------:R-:W-:Y:S01]  /*8070*/  LOP3.LUT R94, R94, 0xffff0000, RZ, 0xc0, !PT ;  /* 0xffff00005e5e7812 */ /* 0x000fe200078ec0ff */
[----:B------:R-:W-:Y:S01]  /*8080*/  IMAD.U32 R92, R46, 0x10000, RZ ;  /* 0x000100002e5c7824 */ /* 0x000fe200078e00ff */
[----:B------:R-:W-:Y:S01]  /*8090*/  F2FP.BF16.F32.PACK_AB R190, R89, R190 ;  /* 0x000000be59be723e */ /* 0x000fe200000010ff */
[C---:B------:R-:W-:Y:S01]  /*80a0*/  IMAD.U32 R47, R90.reuse, 0x10000, RZ ;  /* 0x000100005a2f7824 */ /* 0x040fe200078e00ff */
[----:B------:R-:W-:Y:S01]  /*80b0*/  LOP3.LUT R90, R90, 0xffff0000, RZ, 0xc0, !PT ;  /* 0xffff00005a5a7812 */ /* 0x000fe200078ec0ff */
[C---:B------:R-:W-:Y:S01]  /*80c0*/  FMUL.FTZ R194, R91.reuse, R92 ;  /* 0x0000005c5bc27220 */ /* 0x040fe20000410000 */
[----:B------:R-:W-:Y:S01]  /*80d0*/  FMUL.FTZ R91, R91, R192 ;  /* 0x000000c05b5b7220 */ /* 0x000fe20000410000 */
[----:B------:R-:W-:Y:S01]  /*80e0*/  F2FP.BF16.F32.PACK_AB R41, R41, R188 ;  /* 0x000000bc2929723e */ /* 0x000fe200000010ff */
[----:B------:R-:W-:-:S02]  /*80f0*/  IMAD.MOV.U32 R89, RZ, RZ, R42 ;  /* 0x000000ffff597224 */ /* 0x000fc400078e002a */
[C---:B------:R-:W-:Y:S01]  /*8100*/  FFMA.FTZ R194, R47.reuse, R192, -R194 ;  /* 0x000000c02fc27223 */ /* 0x040fe200000108c2 */
[----:B------:R-:W-:Y:S01]  /*8110*/  FFMA.FTZ R91, R47, R92, R91 ;  /* 0x0000005c2f5b7223 */ /* 0x000fe2000001005b */
[----:B------:R-:W-:Y:S02]  /*8120*/  LOP3.LUT R47, R46, 0xffff0000, RZ, 0xc0, !PT ;  /* 0xffff00002e2f7812 */ /* 0x000fe400078ec0ff */
[----:B------:R-:W-:Y:S01]  /*8130*/  F2FP.BF16.F32.PACK_AB R44, R44, R93 ;  /* 0x0000005d2c2c723e */ /* 0x000fe200000010ff */
[----:B------:R-:W-:Y:S01]  /*8140*/  IMAD.MOV.U32 R93, RZ, RZ, R41 ;  /* 0x000000ffff5d7224 */ /* 0x000fe200078e0029 */
[----:B------:R-:W-:Y:S01]  /*8150*/  F2FP.BF16.F32.PACK_AB R45, R45, R196 ;  /* 0x000000c42d2d723e */ /* 0x000fe200000010ff */
[C---:B------:R-:W-:Y:S01]  /*8160*/  FMUL.FTZ R193, R94.reuse, R47 ;  /* 0x0000002f5ec17220 */ /* 0x040fe20000410000 */
[----:B------:R-:W-:Y:S01]  /*8170*/  FMUL.FTZ R94, R94, R187 ;  /* 0x000000bb5e5e7220 */ /* 0x000fe20000410000 */
[----:B------:R-:W-:Y:S01]  /*8180*/  F2FP.BF16.F32.PACK_AB R92, R88, R95 ;  /* 0x0000005f585c723e */ /* 0x000fe200000010ff */
[----:B------:R-:W-:-:S02]  /*8190*/  IMAD.MOV.U32 R95, RZ, RZ, R44 ;  /* 0x000000ffff5f7224 */ /* 0x000fc400078e002c */
[C---:B------:R-:W-:Y:S01]  /*81a0*/  FFMA.FTZ R193, R90.reuse, R187, -R193 ;  /* 0x000000bb5ac17223 */ /* 0x040fe200000108c1 */
[----:B------:R-:W-:Y:S01]  /*81b0*/  FFMA.FTZ R94, R90, R47, R94 ;  /* 0x0000002f5a5e7223 */ /* 0x000fe2000001005e */
[----:B------:R-:W-:-:S03]  /*81c0*/  IMAD.MOV.U32 R88, RZ, RZ, R45 ;  /* 0x000000ffff587224 */ /* 0x000fc600078e002d */
[----:B------:R-:W-:Y:S02]  /*81d0*/  F2FP.BF16.F32.PACK_AB R90, R193, R194 ;  /* 0x000000c2c15a723e */ /* 0x000fe400000010ff */
[----:B------:R-:W-:Y:S01]  /*81e0*/  F2FP.BF16.F32.PACK_AB R94, R94, R91 ;  /* 0x0000005b5e5e723e */ /* 0x000fe200000010ff */
[----:B------:R-:W-:-:S07]  /*81f0*/  IMAD.MOV.U32 R91, RZ, RZ, R190 ;  /* 0x000000ffff5b7224 */ /* 0x000fce00078e00be */
.L_x_529:
[----:B------:R-:W-:Y:S05]  /*8200*/  BSYNC B2 ;  /* 0x0000000000027941 */ /* 0x000fea0003800000 */
.L_x_528:
[----:B------:R-:W-:Y:S01]  /*8210*/  ISETP.GE.AND P4, PT, R185, R156, PT ;  /* 0x0000009cb900720c */ /* 0x000fe20003f86270 */
[----:B------:R-:W-:Y:S01]  /*8220*/  ULDC.64 UR4, c[0x0][0x2d8] ;  /* 0x0000b60000047ab9 */ /* 0x000fe20000000a00 */
[----:B------:R-:W-:-:S11]  /*8230*/  ULDC.64 UR6, c[0x0][0x208] ;  /* 0x0000820000067ab9 */ /* 0x000fd60000000a00 */
[--C-:B------:R-:W-:Y:S02]  /*8240*/  @!P4 SHF.R.S32.HI R40, RZ, 0x1f, R185.reuse ;  /* 0x0000001fff28c819 */ /* 0x100fe400000114b9 */
[----:B------:R-:W-:-:S04]  /*8250*/  @!P4 IADD3 R152, P5, P6, R98, R152, R185 ;  /* 0x000000986298c210 */ /* 0x000fc80007ebe0b9 */
[----:B------:R-:W-:Y:S02]  /*8260*/  @!P4 IADD3.X R43, R15, R186, R40, P5, P6 ;  /* 0x000000ba0f2bc210 */ /* 0x000fe40002fec428 */
[----:B------:R-:W-:-:S04]  /*8270*/  LEA R40, P5, R183, UR4, 0x1 ;  /* 0x00000004b7287c11 */ /* 0x000fc8000f8a08ff */
[----:B------:R-:W-:Y:S02]  /*8280*/  LEA.HI.X R41, R183, UR5, R184, 0x1, P5 ;  /* 0x00000005b7297c11 */ /* 0x000fe4000a8f0cb8 */
[----:B------:R-:W-:-:S03]  /*8290*/  @!P4 LEA R42, P5, R152, UR4, 0x1 ;  /* 0x00000004982acc11 */ /* 0x000fc6000f8a08ff */
[----:B-1----:R1:W-:Y:S01]  /*82a0*/  STG.E.128 desc[UR6][R40.64], R88 ;  /* 0x0000005828007986 */ /* 0x0023e2000c101d06 */
[----:B------:R-:W-:-:S05]  /*82b0*/  @!P4 LEA.HI.X R43, R152, UR5, R43, 0x1, P5 ;  /* 0x00000005982bcc11 */ /* 0x000fca000a8f0c2b */
[----:B--2---:R1:W-:Y:S04]  /*82c0*/  @!P4 STG.E.128 desc[UR6][R42.64], R92 ;  /* 0x0000005c2a00c986 */ /* 0x0043e8000c101d06 */
.L_x_527:
[----:B------:R-:W-:Y:S05]  /*82d0*/  BSYNC B1 ;  /* 0x0000000000017941 */ /* 0x000fea0003800000 */
.L_x_526:
[----:B------:R-:W-:Y:S01]  /*82e0*/  ISETP.GE.OR P4, PT, R223, R4, P0 ;  /* 0x00000004df00720c */ /* 0x000fe20000786670 */
[----:B------:R-:W-:-:S12]  /*82f0*/  BSSY B1, `(.L_x_530) ;  /* 0x000008b000017945 */ /* 0x000fd80003800000 */
[----:B------:R-:W-:Y:S05]  /*8300*/  @P4 BRA `(.L_x_531) ;  /* 0x0000000800244947 */ /* 0x000fea0003800000 */
[----:B-1----:R-:W3:Y:S04]  /*8310*/  LDL R40, [R1+0x78] ;  /* 0x0000780001287983 */ /* 0x002ee80000100800 */
[----:B------:R-:W4:Y:S04]  /*8320*/  LDL R41, [R1] ;  /* 0x0000000001297983 */ /* 0x000f280000100800 */
[----:B------:R-:W5:Y:S04]  /*8330*/  LDL R44, [R1+0x38] ;  /* 0x00003800012c7983 */ /* 0x000f680000100800 */
[----:B------:R-:W5:Y:S04]  /*8340*/  LDL R42, [R1+0x5c] ;  /* 0x00005c00012a7983 */ /* 0x000f680000100800 */
[----:B------:R-:W5:Y:S01]  /*8350*/  LDL R43, [R1+0x4c] ;  /* 0x00004c00012b7983 */ /* 0x000f620000100800 */
[----:B--2---:R-:W-:Y:S01]  /*8360*/  IMAD.WIDE.U32 R88, R223, R134, R132 ;  /* 0x00000086df587225 */ /* 0x004fe200078e0084 */
[----:B------:R-:W-:Y:S02]  /*8370*/  BSSY B2, `(.L_x_532) ;  /* 0x0000076000027945 */ /* 0x000fe40003800000 */
[----:B------:R-:W-:Y:S01]  /*8380*/  IADD3 R90, P4, P5, R98, R88, R20 ;  /* 0x00000058625a7210 */ /* 0x000fe20007d9e014 */
[----:B---3--:R-:W-:Y:S01]  /*8390*/  IMAD R40, R40, R134, RZ ;  /* 0x0000008628287224 */ /* 0x008fe200078e02ff */
[----:B----4-:R-:W-:-:S03]  /*83a0*/  LOP3.LUT P6, RZ, R41, 0x1, RZ, 0xc0, !PT ;  /* 0x0000000129ff7812 */ /* 0x010fc600078cc0ff */
[----:B------:R-:W-:Y:S01]  /*83b0*/  IMAD R41, R223, R135, R40 ;  /* 0x00000087df297224 */ /* 0x000fe200078e0228 */
[----:B------:R-:W-:-:S03]  /*83c0*/  SEL R40, R97, R158, !P6 ;  /* 0x0000009e61287207 */ /* 0x000fc60007000000 */
[----:B------:R-:W-:Y:S01]  /*83d0*/  IMAD.IADD R92, R89, 0x1, R41 ;  /* 0x00000001595c7824 */ /* 0x000fe200078e0229 */
[----:B------:R-:W-:-:S04]  /*83e0*/  SHF.R.S32.HI R41, RZ, 0x1f, R40 ;  /* 0x0000001fff297819 */ /* 0x000fc80000011428 */
[----:B------:R-:W-:-:S04]  /*83f0*/  LEA.HI R41, R41, R40, RZ, 0x4 ;  /* 0x0000002829297211 */ /* 0x000fc800078f20ff */
[----:B------:R-:W-:-:S04]  /*8400*/  LEA.HI.SX32 R41, R41, R10, 0x1c ;  /* 0x0000000a29297211 */ /* 0x000fc800078fe2ff */
[----:B------:R-:W-:Y:S01]  /*8410*/  SHF.R.S32.HI R40, RZ, 0x1f, R41 ;  /* 0x0000001fff287819 */ /* 0x000fe20000011429 */
[----:B------:R-:W-:-:S03]  /*8420*/  IMAD.SHL.U32 R93, R41, 0x8, RZ ;  /* 0x00000008295d7824 */ /* 0x000fc600078e00ff */
[----:B------:R-:W-:-:S04]  /*8430*/  LEA.HI R40, R40, R41, RZ, 0x3 ;  /* 0x0000002928287211 */ /* 0x000fc800078f18ff */
[----:B------:R-:W-:Y:S02]  /*8440*/  SHF.R.S32.HI R41, RZ, 0x3, R40 ;  /* 0x00000003ff297819 */ /* 0x000fe40000011428 */
[----:B-----5:R-:W-:-:S03]  /*8450*/  LOP3.LUT R40, R44, 0x38, R93, 0xf8, !PT ;  /* 0x000000382c287812 */ /* 0x020fc600078ef85d */
[----:B------:R-:W-:Y:S01]  /*8460*/  IMAD R41, R41, 0x2c00, R43 ;  /* 0x00002c0029297824 */ /* 0x000fe200078e022b */
[----:B------:R-:W-:-:S05]  /*8470*/  LOP3.LUT R40, R40, R42, RZ, 0x3c, !PT ;  /* 0x0000002a28287212 */ /* 0x000fca00078e3cff */
[----:B------:R-:W-:Y:S02]  /*8480*/  IMAD.IADD R43, R41, 0x1, R40 ;  /* 0x00000001292b7824 */ /* 0x000fe400078e0228 */
[C---:B------:R-:W-:Y:S02]  /*8490*/  IMAD R41, R220.reuse, 0x5800, R151 ;  /* 0x00005800dc297824 */ /* 0x040fe400078e0297 */
[----:B------:R-:W-:Y:S02]  /*84a0*/  IMAD R43, R220, 0x5800, R43 ;  /* 0x00005800dc2b7824 */ /* 0x000fe400078e022b */
[--C-:B------:R-:W-:Y:S02]  /*84b0*/  IMAD R41, R41, 0x2, R2.reuse ;  /* 0x0000000229297824 */ /* 0x100fe400078e0202 */
[----:B------:R-:W-:-:S04]  /*84c0*/  IMAD R44, R43, 0x2, R2 ;  /* 0x000000022b2c7824 */ /* 0x000fc800078e0202 */
[----:B------:R-:W1:Y:S04]  /*84d0*/  LDS.128 R40, [R41+0x1e400] ;  /* 0x01e4000029287984 */ /* 0x000e680000000c00 */
[----:B------:R-:W2:Y:S01]  /*84e0*/  LDS.128 R44, [R44+0x1e400] ;  /* 0x01e400002c2c7984 */ /* 0x000ea20000000c00 */
[----:B------:R-:W-:Y:S01]  /*84f0*/  IADD3.X R91, R15, R92, R9, P4, P5 ;  /* 0x0000005c0f5b7210 */ /* 0x000fe200027ea409 */
[----:B------:R-:W-:Y:S06]  /*8500*/  @P3 BRA `(.L_x_533) ;  /* 0x0000000400703947 */ /* 0x000fec0003800000 */
[----:B------:R-:W-:Y:S01]  /*8510*/  SHF.R.U32.HI R94, RZ, 0x10, R53 ;  /* 0x00000010ff5e7819 */ /* 0x000fe20000011635 */
[----:B--2---:R-:W-:Y:S01]  /*8520*/  IMAD.U32 R184, R45, 0x10000, RZ ;  /* 0x000100002db87824 */ /* 0x004fe200078e00ff */
[----:B------:R-:W-:Y:S01]  /*8530*/  SHF.R.U32.HI R95, RZ, 0x10, R49 ;  /* 0x00000010ff5f7819 */ /* 0x000fe20000011631 */
[----:B-1----:R-:W-:Y:S01]  /*8540*/  IMAD.U32 R152, R41, 0x10000, RZ ;  /* 0x0001000029987824 */ /* 0x002fe200078e00ff */
[----:B------:R-:W-:Y:S02]  /*8550*/  PRMT R94, R172, 0x5432, R94 ;  /* 0x00005432ac5e7816 */ /* 0x000fe4000000005e */
[----:B------:R-:W-:Y:S02]  /*8560*/  PRMT R95, R212, 0x5410, R95 ;  /* 0x00005410d45f7816 */ /* 0x000fe4000000005f */
[----:B------:R-:W-:Y:S01]  /*8570*/  LOP3.LUT R45, R45, 0xffff0000, RZ, 0xc0, !PT ;  /* 0xffff00002d2d7812 */ /* 0x000fe200078ec0ff */
[----:B------:R-:W-:Y:S01]  /*8580*/  IMAD.U32 R183, R94, 0x10000, RZ ;  /* 0x000100005eb77824 */ /* 0x000fe200078e00ff */
[C---:B------:R-:W-:Y:S01]  /*8590*/  LOP3.LUT R186, R95.reuse, 0xffff0000, RZ, 0xc0, !PT ;  /* 0xffff00005fba7812 */ /* 0x040fe200078ec0ff */
[----:B------:R-:W-:Y:S01]  /*85a0*/  IMAD.U32 R153, R95, 0x10000, RZ ;  /* 0x000100005f997824 */ /* 0x000fe200078e00ff */
[----:B------:R-:W-:Y:S01]  /*85b0*/  LOP3.LUT R41, R41, 0xffff0000, RZ, 0xc0, !PT ;  /* 0xffff000029297812 */ /* 0x000fe200078ec0ff */
[C---:B------:R-:W-:Y:S01]  /*85c0*/  FMUL.FTZ R185, R184.reuse, R183 ;  /* 0x000000b7b8b97220 */ /* 0x040fe20000410000 */
[----:B------:R-:W-:Y:S01]  /*85d0*/  SHF.R.U32.HI R95, RZ, 0x10, R51 ;  /* 0x00000010ff5f7819 */ /* 0x000fe20000011633 */
[-C--:B------:R-:W-:Y:S01]  /*85e0*/  FMUL.FTZ R184, R184, R153.reuse ;  /* 0x00000099b8b87220 */ /* 0x080fe20000410000 */
[----:B------:R-:W-:Y:S01]  /*85f0*/  SHF.R.U64 R49, R48, 0x10, R49 ;  /* 0x0000001030317819 */ /* 0x000fe20000001231 */
[----:B------:R-:W-:Y:S01]  /*8600*/  FFMA.FTZ R153, R152, R153, -R185 ;  /* 0x0000009998997223 */ /* 0x000fe200000108b9 */
[----:B------:R-:W-:Y:S01]  /*8610*/  PRMT R95, R210, 0x5410, R95 ;  /* 0x00005410d25f7816 */ /* 0x000fe2000000005f */
[----:B------:R-:W-:Y:S01]  /*8620*/  FFMA.FTZ R152, R152, R183, R184 ;  /* 0x000000b798987223 */ /* 0x000fe200000100b8 */
[----:B------:R-:W-:Y:S01]  /*8630*/  LOP3.LUT R184, R94, 0xffff0000, RZ, 0xc0, !PT ;  /* 0xffff00005eb87812 */ /* 0x000fe200078ec0ff */
[----:B------:R-:W-:Y:S01]  /*8640*/  IMAD.U32 R185, R47, 0x10000, RZ ;  /* 0x000100002fb97824 */ /* 0x000fe200078e00ff */
[C---:B------:R-:W-:Y:S01]  /*8650*/  LOP3.LUT R48, R43.reuse, 0xffff0000, RZ, 0xc0, !PT ;  /* 0xffff00002b307812 */ /* 0x040fe200078ec0ff */
[----:B------:R-:W-:Y:S01]  /*8660*/  IMAD.U32 R183, R43, 0x10000, RZ ;  /* 0x000100002bb77824 */ /* 0x000fe200078e00ff */
[----:B------:R-:W-:Y:S01]  /*8670*/  SHF.R.U64 R52, R52, 0x10, R53 ;  /* 0x0000001034347819 */ /* 0x000fe20000001235 */
[C---:B------:R-:W-:Y:S01]  /*8680*/  FMUL.FTZ R94, R45.reuse, R184 ;  /* 0x000000b82d5e7220 */ /* 0x040fe20000410000 */
[-C--:B------:R-:W-:Y:S01]  /*8690*/  FMUL.FTZ R45, R45, R186.reuse ;  /* 0x000000ba2d2d7220 */ /* 0x080fe20000410000 */
[C---:B------:R-:W-:Y:S01]  /*86a0*/  IMAD.U32 R53, R44.reuse, 0x10000, RZ ;  /* 0x000100002c357824 */ /* 0x040fe200078e00ff */
[----:B------:R-:W-:Y:S01]  /*86b0*/  LOP3.LUT R44, R44, 0xffff0000, RZ, 0xc0, !PT ;  /* 0xffff00002c2c7812 */ /* 0x000fe200078ec0ff */
[C---:B------:R-:W-:Y:S01]  /*86c0*/  FFMA.FTZ R94, R41.reuse, R186, -R94 ;  /* 0x000000ba295e7223 */ /* 0x040fe2000001085e */
[----:B------:R-:W-:Y:S01]  /*86d0*/  FFMA.FTZ R41, R41, R184, R45 ;  /* 0x000000b829297223 */ /* 0x000fe2000001002d */
[----:B------:R-:W-:Y:S01]  /*86e0*/  SHF.R.U32.HI R45, RZ, 0x10, R55 ;  /* 0x00000010ff2d7819 */ /* 0x000fe20000011637 */
[C---:B------:R-:W-:Y:S01]  /*86f0*/  IMAD.U32 R186, R95.reuse, 0x10000, RZ ;  /* 0x000100005fba7824 */ /* 0x040fe200078e00ff */
[----:B------:R-:W-:-:S02]  /*8700*/  LOP3.LUT R95, R95, 0xffff0000, RZ, 0xc0, !PT ;  /* 0xffff00005f5f7812 */ /* 0x000fc400078ec0ff */
[----:B------:R-:W-:Y:S02]  /*8710*/  PRMT R45, R213, 0x5410, R45 ;  /* 0x00005410d52d7816 */ /* 0x000fe4000000002d */
[----:B------:R-:W-:Y:S02]  /*8720*/  SHF.R.U64 R50, R50, 0x10, R51 ;  /* 0x0000001032327819 */ /* 0x000fe40000001233 */
[----:B------:R-:W-:Y:S01]  /*8730*/  SHF.R.U64 R54, R54, 0x10, R55 ;  /* 0x0000001036367819 */ /* 0x000fe20000001237 */
[C---:B------:R-:W-:Y:S01]  /*8740*/  IMAD.U32 R184, R45.reuse, 0x10000, RZ ;  /* 0x000100002db87824 */ /* 0x040fe200078e00ff */
[----:B------:R-:W-:Y:S02]  /*8750*/  LOP3.LUT R45, R45, 0xffff0000, RZ, 0xc0, !PT ;  /* 0xffff00002d2d7812 */ /* 0x000fe400078ec0ff */
[----:B------:R-:W-:Y:S01]  /*8760*/  PRMT R50, R165, 0x5432, R50 ;  /* 0x00005432a5327816 */ /* 0x000fe20000000032 */
[C---:B------:R-:W-:Y:S01]  /*8770*/  FMUL.FTZ R188, R185.reuse, R184 ;  /* 0x000000b8b9bc7220 */ /* 0x040fe20000410000 */
[----:B------:R-:W-:Y:S01]  /*8780*/  FMUL.FTZ R185, R185, R186 ;  /* 0x000000bab9b97220 */ /* 0x000fe20000410000 */
[----:B------:R-:W-:-:S02]  /*8790*/  PRMT R54, R166, 0x5432, R54 ;  /* 0x00005432a6367816 */ /* 0x000fc40000000036 */
[C---:B------:R-:W-:Y:S01]  /*87a0*/  FFMA.FTZ R186, R183.reuse, R186, -R188 ;  /* 0x000000bab7ba7223 */ /* 0x040fe200000108bc */
[----:B------:R-:W-:Y:S01]  /*87b0*/  FFMA.FTZ R185, R183, R184, R185 ;  /* 0x000000b8b7b97223 */ /* 0x000fe200000100b9 */
[----:B------:R-:W-:Y:S02]  /*87c0*/  LOP3.LUT R184, R47, 0xffff0000, RZ, 0xc0, !PT ;  /* 0xffff00002fb87812 */ /* 0x000fe400078ec0ff */
[----:B------:R-:W-:Y:S02]  /*87d0*/  PRMT R47, R171, 0x5432, R52 ;  /* 0x00005432ab2f7816 */ /* 0x000fe40000000034 */
[----:B------:R-:W-:Y:S01]  /*87e0*/  LOP3.LUT R51, R42, 0xffff0000, RZ, 0xc0, !PT ;  /* 0xffff00002a337812 */ /* 0x000fe200078ec0ff */
[C---:B------:R-:W-:Y:S01]  /*87f0*/  FMUL.FTZ R43, R184.reuse, R45 ;  /* 0x0000002db82b7220 */ /* 0x040fe20000410000 */
[-C--:B------:R-:W-:Y:S01]  /*8800*/  FMUL.FTZ R184, R184, R95.reuse ;  /* 0x0000005fb8b87220 */ /* 0x080fe20000410000 */
[C---:B------:R-:W-:Y:S01]  /*8810*/  IMAD.U32 R52, R47.reuse, 0x10000, RZ ;  /* 0x000100002f347824 */ /* 0x040fe200078e00ff */
[----:B------:R-:W-:Y:S01]  /*8820*/  LOP3.LUT R47, R47, 0xffff0000, RZ, 0xc0, !PT ;  /* 0xffff00002f2f7812 */ /* 0x000fe200078ec0ff */
[C---:B------:R-:W-:Y:S01]  /*8830*/  FFMA.FTZ R43, R48.reuse, R95, -R43 ;  /* 0x0000005f302b7223 */ /* 0x040fe2000001082b */
[----:B------:R-:W-:Y:S01]  /*8840*/  FFMA.FTZ R48, R48, R45, R184 ;  /* 0x0000002d30307223 */ /* 0x000fe200000100b8 */
[----:B------:R-:W-:Y:S01]  /*8850*/  PRMT R45, R211, 0x5410, R49 ;  /* 0x00005410d32d7816 */ /* 0x000fe20000000031 */
[----:B------:R-:W-:-:S02]  /*8860*/  IMAD.U32 R49, R40, 0x10000, RZ ;  /* 0x0001000028317824 */ /* 0x000fc400078e00ff */
[----:B------:R-:W-:Y:S01]  /*8870*/  FMUL.FTZ R188, R53, R52 ;  /* 0x0000003435bc7220 */ /* 0x000fe20000410000 */
[----:B------:R-:W-:Y:S01]  /*8880*/  LOP3.LUT R40, R40, 0xffff0000, RZ, 0xc0, !PT ;  /* 0xffff000028287812 */ /* 0x000fe200078ec0ff */
[----:B------:R-:W-:Y:S01]  /*8890*/  FMUL.FTZ R55, R44, R47 ;  /* 0x0000002f2c377220 */ /* 0x000fe20000410000 */
[C---:B------:R-:W-:Y:S01]  /*88a0*/  IMAD.U32 R184, R45.reuse, 0x10000, RZ ;  /* 0x000100002db87824 */ /* 0x040fe200078e00ff */
[----:B------:R-:W-:Y:S02]  /*88b0*/  LOP3.LUT R45, R45, 0xffff0000, RZ, 0xc0, !PT ;  /* 0xffff00002d2d7812 */ /* 0x000fe400078ec0ff */
[----:B------:R-:W-:Y:S01]  /*88c0*/  F2FP.BF16.F32.PACK_AB R94, R94, R153 ;  /* 0x000000995e5e723e */ /* 0x000fe200000010ff */
[-C--:B------:R-:W-:Y:S01]  /*88d0*/  FMUL.FTZ R53, R53, R184.reuse ;  /* 0x000000b835357220 */ /* 0x080fe20000410000 */
[C---:B------:R-:W-:Y:S01]  /*88e0*/  FFMA.FTZ R188, R49.reuse, R184, -R188 ;  /* 0x000000b831bc7223 */ /* 0x040fe200000108bc */
[-C--:B------:R-:W-:Y:S01]  /*88f0*/  FMUL.FTZ R95, R44, R45.reuse ;  /* 0x0000002d2c5f7220 */ /* 0x080fe20000410000 */
[----:B------:R-:W-:Y:S01]  /*8900*/  FFMA.FTZ R55, R40, R45, -R55 ;  /* 0x0000002d28377223 */ /* 0x000fe20000010837 */
[----:B------:R-:W-:Y:S01]  /*8910*/  FFMA.FTZ R53, R49, R52, R53 ;  /* 0x0000003431357223 */ /* 0x000fe20000010035 */
[----:B------:R-:W-:-:S02]  /*8920*/  IMAD.U32 R49, R42, 0x10000, RZ ;  /* 0x000100002a317824 */ /* 0x000fc400078e00ff */
[----:B------:R-:W-:Y:S01]  /*8930*/  FFMA.FTZ R52, R40, R47, R95 ;  /* 0x0000002f28347223 */ /* 0x000fe2000001005f */
[C---:B------:R-:W-:Y:S01]  /*8940*/  IMAD.U32 R42, R46.reuse, 0x10000, RZ ;  /* 0x000100002e2a7824 */ /* 0x040fe200078e00ff */
[----:B------:R-:W-:Y:S01]  /*8950*/  LOP3.LUT R46, R46, 0xffff0000, RZ, 0xc0, !PT ;  /* 0xffff00002e2e7812 */ /* 0x000fe200078ec0ff */
[C---:B------:R-:W-:Y:S01]  /*8960*/  IMAD.U32 R44, R54.reuse, 0x10000, RZ ;  /* 0x00010000362c7824 */ /* 0x040fe200078e00ff */
[----:B------:R-:W-:Y:S01]  /*8970*/  LOP3.LUT R54, R54, 0xffff0000, RZ, 0xc0, !PT ;  /* 0xffff000036367812 */ /* 0x000fe200078ec0ff */
[C---:B------:R-:W-:Y:S01]  /*8980*/  IMAD.U32 R45, R50.reuse, 0x10000, RZ ;  /* 0x00010000322d7824 */ /* 0x040fe200078e00ff */
[----:B------:R-:W-:Y:S01]  /*8990*/  LOP3.LUT R50, R50, 0xffff0000, RZ, 0xc0, !PT ;  /* 0xffff000032327812 */ /* 0x000fe200078ec0ff */
[C---:B------:R-:W-:Y:S01]  /*89a0*/  FMUL.FTZ R40, R42.reuse, R44 ;  /* 0x0000002c2a287220 */ /* 0x040fe20000410000 */
[----:B------:R-:W-:Y:S01]  /*89b0*/  F2FP.BF16.F32.PACK_AB R152, R41, R152 ;  /* 0x000000982998723e */ /* 0x000fe200000010ff */
[-C--:B------:R-:W-:Y:S01]  /*89c0*/  FMUL.FTZ R47, R42, R45.reuse ;  /* 0x0000002d2a2f7220 */ /* 0x080fe20000410000 */
[C---:B------:R-:W-:Y:S01]  /*89d0*/  FMUL.FTZ R42, R46.reuse, R54 ;  /* 0x000000362e2a7220 */ /* 0x040fe20000410000 */
[----:B------:R-:W-:Y:S01]  /*89e0*/  FMUL.FTZ R95, R46, R50 ;  /* 0x000000322e5f7220 */ /* 0x000fe20000410000 */
[C---:B------:R-:W-:Y:S01]  /*89f0*/  FFMA.FTZ R40, R49.reuse, R45, -R40 ;  /* 0x0000002d31287223 */ /* 0x040fe20000010828 */
[----:B------:R-:W-:Y:S01]  /*8a00*/  FFMA.FTZ R47, R49, R44, R47 ;  /* 0x0000002c312f7223 */ /* 0x000fe2000001002f */
[C---:B------:R-:W-:Y:S01]  /*8a10*/  FFMA.FTZ R45, R51.reuse, R50, -R42 ;  /* 0x00000032332d7223 */ /* 0x040fe2000001082a */
[----:B------:R-:W-:Y:S01]  /*8a20*/  FFMA.FTZ R54, R51, R54, R95 ;  /* 0x0000003633367223 */ /* 0x000fe2000001005f */
[----:B------:R-:W-:Y:S01]  /*8a30*/  F2FP.BF16.F32.PACK_AB R48, R48, R185 ;  /* 0x000000b93030723e */ /* 0x000fe200000010ff */
[----:B------:R-:W-:Y:S01]  /*8a40*/  IMAD.MOV.U32 R41, RZ, RZ, R94 ;  /* 0x000000ffff297224 */ /* 0x000fe200078e005e */
[----:B------:R-:W-:-:S02]  /*8a50*/  F2FP.BF16.F32.PACK_AB R55, R55, R188 ;  /* 0x000000bc3737723e */ /* 0x000fc400000010ff */
[----:B------:R-:W-:Y:S01]  /*8a60*/  F2FP.BF16.F32.PACK_AB R42, R45, R40 ;  /* 0x000000282d2a723e */ /* 0x000fe200000010ff */
[----:B------:R-:W-:Y:S01]  /*8a70*/  IMAD.MOV.U32 R45, RZ, RZ, R152 ;  /* 0x000000ffff2d7224 */ /* 0x000fe200078e0098 */
[----:B------:R-:W-:Y:S01]  /*8a80*/  F2FP.BF16.F32.PACK_AB R46, R54, R47 ;  /* 0x0000002f362e723e */ /* 0x000fe200000010ff */
[----:B------:R-:W-:Y:S01]  /*8a90*/  IMAD.MOV.U32 R40, RZ, RZ, R55 ;  /* 0x000000ffff287224 */ /* 0x000fe200078e0037 */
[----:B------:R-:W-:Y:S01]  /*8aa0*/  F2FP.BF16.F32.PACK_AB R43, R43, R186 ;  /* 0x000000ba2b2b723e */ /* 0x000fe200000010ff */
[----:B------:R-:W-:Y:S01]  /*8ab0*/  IMAD.MOV.U32 R47, RZ, RZ, R48 ;  /* 0x000000ffff2f7224 */ /* 0x000fe200078e0030 */
[----:B------:R-:W-:-:S07]  /*8ac0*/  F2FP.BF16.F32.PACK_AB R44, R52, R53 ;  /* 0x00000035342c723e */ /* 0x000fce00000010ff */
.L_x_533:
[----:B------:R-:W-:Y:S05]  /*8ad0*/  BSYNC B2 ;  /* 0x0000000000027941 */ /* 0x000fea0003800000 */
.L_x_532:
        /* <DEDUP_REMOVED lines=12> */
.L_x_531:
[----:B------:R-:W-:Y:S05]  /*8ba0*/  BSYNC B1 ;  /* 0x0000000000017941 */ /* 0x000fea0003800000 */
.L_x_530:
[----:B------:R-:W-:Y:S01]  /*8bb0*/  ISETP.GE.OR P4, PT, R222, R4, P0 ;  /* 0x00000004de00720c */ /* 0x000fe20000786670 */
[----:B------:R-:W-:-:S12]  /*8bc0*/  BSSY B1, `(.L_x_534) ;  /* 0x000008d000017945 */ /* 0x000fd80003800000 */
[----:B------:R-:W-:Y:S05]  /*8bd0*/  @P4 BRA `(.L_x_535) ;  /* 0x00000008002c4947 */ /* 0x000fea0003800000 */
[----:B-1-3--:R-:W3:Y:S04]  /*8be0*/  LDL R40, [R1+0x74] ;  /* 0x0000740001287983 */ /* 0x00aee80000100800 */
        /* <DEDUP_REMOVED lines=31> */
[----:B------:R-:W-:Y:S01]  /*8de0*/  SHF.R.U64 R54, R56, 0x10, R57 ;  /* 0x0000001038367819 */ /* 0x000fe20000001239 */
[----:B--2---:R-:W-:Y:S01]  /*8df0*/  IMAD.U32 R88, R45, 0x10000, RZ ;  /* 0x000100002d587824 */ /* 0x004fe200078e00ff */
[----:B------:R-:W-:Y:S01]  /*8e00*/  SHF.R.U64 R56, R58, 0x10, R59 ;  /* 0x000000103a387819 */ /* 0x000fe2000000123b */
[----:B-1----:R-:W-:Y:S01]  /*8e10*/  IMAD.U32 R55, R41, 0x10000, RZ ;  /* 0x0001000029377824 */ /* 0x002fe200078e00ff */
[--C-:B------:R-:W-:Y:S01]  /*8e20*/  SHF.R.U64 R58, R60, 0x10, R61.reuse ;  /* 0x000000103c3a7819 */ /* 0x100fe2000000123d */
[----:B------:R-:W-:Y:S01]  /*8e30*/  IMAD.U32 R93, R47, 0x10000, RZ ;  /* 0x000100002f5d7824 */ /* 0x000fe200078e00ff */
[----:B------:R-:W-:Y:S01]  /*8e40*/  SHF.R.U32.HI R61, RZ, 0x10, R61 ;  /* 0x00000010ff3d7819 */ /* 0x000fe2000001163d */
[----:B------:R-:W-:Y:S01]  /*8e50*/  IMAD.U32 R91, R43, 0x10000, RZ ;  /* 0x000100002b5b7824 */ /* 0x000fe200078e00ff */
[----:B------:R-:W-:Y:S01]  /*8e60*/  SHF.R.U32.HI R57, RZ, 0x10, R57 ;  /* 0x00000010ff397819 */ /* 0x000fe20000011639 */
[----:B------:R-:W-:Y:S01]  /*8e70*/  IMAD.U32 R90, R42, 0x10000, RZ ;  /* 0x000100002a5a7824 */ /* 0x000fe200078e00ff */
[----:B------:R-:W-:-:S02]  /*8e80*/  PRMT R208, R208, 0x5410, R61 ;  /* 0x00005410d0d07816 */ /* 0x000fc4000000003d */
[----:B------:R-:W-:Y:S02]  /*8e90*/  PRMT R204, R204, 0x5410, R57 ;  /* 0x00005410cccc7816 */ /* 0x000fe40000000039 */
[--C-:B------:R-:W-:Y:S02]  /*8ea0*/  SHF.R.U64 R60, R62, 0x10, R63.reuse ;  /* 0x000000103e3c7819 */ /* 0x100fe4000000123f */
[----:B------:R-:W-:Y:S01]  /*8eb0*/  PRMT R201, R201, 0x5410, R56 ;  /* 0x00005410c9c97816 */ /* 0x000fe20000000038 */
[----:B------:R-:W-:Y:S01]  /*8ec0*/  IMAD.U32 R56, R208, 0x10000, RZ ;  /* 0x00010000d0387824 */ /* 0x000fe200078e00ff */
[----:B------:R-:W-:Y:S02]  /*8ed0*/  SHF.R.U32.HI R63, RZ, 0x10, R63 ;  /* 0x00000010ff3f7819 */ /* 0x000fe4000001163f */
[----:B------:R-:W-:Y:S01]  /*8ee0*/  PRMT R203, R203, 0x5410, R54 ;  /* 0x00005410cbcb7816 */ /* 0x000fe20000000036 */
[----:B------:R-:W-:Y:S01]  /*8ef0*/  IMAD.U32 R54, R204, 0x10000, RZ ;  /* 0x00010000cc367824 */ /* 0x000fe200078e00ff */
[----:B------:R-:W-:-:S02]  /*8f00*/  SHF.R.U32.HI R59, RZ, 0x10, R59 ;  /* 0x00000010ff3b7819 */ /* 0x000fc4000001163b */
[----:B------:R-:W-:Y:S01]  /*8f10*/  PRMT R205, R205, 0x5410, R60 ;  /* 0x00005410cdcd7816 */ /* 0x000fe2000000003c */
[----:B------:R-:W-:Y:S01]  /*8f20*/  FMUL.FTZ R60, R88, R56 ;  /* 0x00000038583c7220 */ /* 0x000fe20000410000 */
[----:B------:R-:W-:Y:S01]  /*8f30*/  PRMT R206, R206, 0x5410, R63 ;  /* 0x00005410cece7816 */ /* 0x000fe2000000003f */
[-C--:B------:R-:W-:Y:S01]  /*8f40*/  FMUL.FTZ R88, R88, R54.reuse ;  /* 0x0000003658587220 */ /* 0x080fe20000410000 */
[----:B------:R-:W-:Y:S01]  /*8f50*/  PRMT R202, R202, 0x5410, R59 ;  /* 0x00005410caca7816 */ /* 0x000fe2000000003b */
[----:B------:R-:W-:Y:S01]  /*8f60*/  FFMA.FTZ R54, R55, R54, -R60 ;  /* 0x0000003637367223 */ /* 0x000fe2000001083c */
[----:B------:R-:W-:Y:S01]  /*8f70*/  PRMT R207, R207, 0x5410, R58 ;  /* 0x00005410cfcf7816 */ /* 0x000fe2000000003a */
[----:B------:R-:W-:Y:S02]  /*8f80*/  IMAD.U32 R60, R206, 0x10000, RZ ;  /* 0x00010000ce3c7824 */ /* 0x000fe400078e00ff */
[----:B------:R-:W-:Y:S01]  /*8f90*/  FFMA.FTZ R55, R55, R56, R88 ;  /* 0x0000003837377223 */ /* 0x000fe20000010058 */
[----:B------:R-:W-:Y:S01]  /*8fa0*/  IMAD.U32 R56, R202, 0x10000, RZ ;  /* 0x00010000ca387824 */ /* 0x000fe200078e00ff */
[----:B------:R-:W-:Y:S01]  /*8fb0*/  LOP3.LUT R89, R45, 0xffff0000, RZ, 0xc0, !PT ;  /* 0xffff00002d597812 */ /* 0x000fe200078ec0ff */
[C---:B------:R-:W-:Y:S01]  /*8fc0*/  FMUL.FTZ R88, R93.reuse, R60 ;  /* 0x0000003c5d587220 */ /* 0x040fe20000410000 */
[----:B------:R-:W-:Y:S01]  /*8fd0*/  LOP3.LUT R58, R208, 0xffff0000, RZ, 0xc0, !PT ;  /* 0xffff0000d03a7812 */ /* 0x000fe200078ec0ff */
[-C--:B------:R-:W-:Y:S01]  /*8fe0*/  FMUL.FTZ R93, R93, R56.reuse ;  /* 0x000000385d5d7220 */ /* 0x080fe20000410000 */
[----:B------:R-:W-:Y:S01]  /*8ff0*/  LOP3.LUT R57, R204, 0xffff0000, RZ, 0xc0, !PT ;  /* 0xffff0000cc397812 */ /* 0x000fe200078ec0ff */
[----:B------:R-:W-:Y:S01]  /*9000*/  FFMA.FTZ R56, R91, R56, -R88 ;  /* 0x000000385b387223 */ /* 0x000fe20000010858 */
[----:B------:R-:W-:Y:S01]  /*9010*/  LOP3.LUT R62, R41, 0xffff0000, RZ, 0xc0, !PT ;  /* 0xffff0000293e7812 */ /* 0x000fe200078ec0ff */
[----:B------:R-:W-:Y:S01]  /*9020*/  FMUL.FTZ R59, R89, R58 ;  /* 0x0000003a593b7220 */ /* 0x000fe20000410000 */
[----:B------:R-:W-:Y:S01]  /*9030*/  LOP3.LUT R47, R47, 0xffff0000, RZ, 0xc0, !PT ;  /* 0xffff00002f2f7812 */ /* 0x000fe200078ec0ff */
[-C--:B------:R-:W-:Y:S01]  /*9040*/  FMUL.FTZ R89, R89, R57.reuse ;  /* 0x0000003959597220 */ /* 0x080fe20000410000 */
[----:B------:R-:W-:Y:S01]  /*9050*/  LOP3.LUT R206, R206, 0xffff0000, RZ, 0xc0, !PT ;  /* 0xffff0000cece7812 */ /* 0x000fe200078ec0ff */
[----:B------:R-:W-:Y:S01]  /*9060*/  FFMA.FTZ R91, R91, R60, R93 ;  /* 0x0000003c5b5b7223 */ /* 0x000fe2000001005d */
[----:B------:R-:W-:Y:S01]  /*9070*/  LOP3.LUT R202, R202, 0xffff0000, RZ, 0xc0, !PT ;  /* 0xffff0000caca7812 */ /* 0x000fe200078ec0ff */
[C---:B------:R-:W-:Y:S01]  /*9080*/  IMAD.U32 R45, R44.reuse, 0x10000, RZ ;  /* 0x000100002c2d7824 */ /* 0x040fe200078e00ff */
[----:B------:R-:W-:Y:S01]  /*9090*/  LOP3.LUT R43, R43, 0xffff0000, RZ, 0xc0, !PT ;  /* 0xffff00002b2b7812 */ /* 0x000fe200078ec0ff */
[----:B------:R-:W-:Y:S01]  /*90a0*/  IMAD.U32 R60, R207, 0x10000, RZ ;  /* 0x00010000cf3c7824 */ /* 0x000fe200078e00ff */
[----:B------:R-:W-:Y:S01]  /*90b0*/  LOP3.LUT R44, R44, 0xffff0000, RZ, 0xc0, !PT ;  /* 0xffff00002c2c7812 */ /* 0x000fe200078ec0ff */
[C---:B------:R-:W-:Y:S01]  /*90c0*/  FFMA.FTZ R57, R62.reuse, R57, -R59 ;  /* 0x000000393e397223 */ /* 0x040fe2000001083b */
[----:B------:R-:W-:Y:S01]  /*90d0*/  FMUL.FTZ R88, R47, R206 ;  /* 0x000000ce2f587220 */ /* 0x000fe20000410000 */
[----:B------:R-:W-:Y:S01]  /*90e0*/  LOP3.LUT R207, R207, 0xffff0000, RZ, 0xc0, !PT ;  /* 0xffff0000cfcf7812 */ /* 0x000fe200078ec0ff */
[----:B------:R-:W-:Y:S01]  /*90f0*/  FFMA.FTZ R62, R62, R58, R89 ;  /* 0x0000003a3e3e7223 */ /* 0x000fe20000010059 */
[----:B------:R-:W-:-:S02]  /*9100*/  IMAD.U32 R58, R203, 0x10000, RZ ;  /* 0x00010000cb3a7824 */ /* 0x000fc400078e00ff */
[-C--:B------:R-:W-:Y:S01]  /*9110*/  FMUL.FTZ R94, R47, R202.reuse ;  /* 0x000000ca2f5e7220 */ /* 0x080fe20000410000 */
[C---:B------:R-:W-:Y:S01]  /*9120*/  IMAD.U32 R41, R40.reuse, 0x10000, RZ ;  /* 0x0001000028297824 */ /* 0x040fe200078e00ff */
[----:B------:R-:W-:Y:S01]  /*9130*/  LOP3.LUT R203, R203, 0xffff0000, RZ, 0xc0, !PT ;  /* 0xffff0000cbcb7812 */ /* 0x000fe200078ec0ff */
[----:B------:R-:W-:Y:S01]  /*9140*/  FFMA.FTZ R47, R43, R202, -R88 ;  /* 0x000000ca2b2f7223 */ /* 0x000fe20000010858 */
[----:B------:R-:W-:Y:S01]  /*9150*/  LOP3.LUT R40, R40, 0xffff0000, RZ, 0xc0, !PT ;  /* 0xffff000028287812 */ /* 0x000fe200078ec0ff */
[C---:B------:R-:W-:Y:S01]  /*9160*/  FMUL.FTZ R88, R45.reuse, R60 ;  /* 0x0000003c2d587220 */ /* 0x040fe20000410000 */
[C---:B------:R-:W-:Y:S01]  /*9170*/  FMUL.FTZ R59, R44.reuse, R207 ;  /* 0x000000cf2c3b7220 */ /* 0x040fe20000410000 */
[----:B------:R-:W-:Y:S01]  /*9180*/  FMUL.FTZ R45, R45, R58 ;  /* 0x0000003a2d2d7220 */ /* 0x000fe20000410000 */
[----:B------:R-:W-:Y:S01]  /*9190*/  FFMA.FTZ R206, R43, R206, R94 ;  /* 0x000000ce2bce7223 */ /* 0x000fe2000001005e */
[-C--:B------:R-:W-:Y:S01]  /*91a0*/  FMUL.FTZ R61, R44, R203.reuse ;  /* 0x000000cb2c3d7220 */ /* 0x080fe20000410000 */
[----:B------:R-:W-:Y:S01]  /*91b0*/  LOP3.LUT R92, R42, 0xffff0000, RZ, 0xc0, !PT ;  /* 0xffff00002a5c7812 */ /* 0x000fe200078ec0ff */
[----:B------:R-:W-:Y:S01]  /*91c0*/  FFMA.FTZ R43, R41, R58, -R88 ;  /* 0x0000003a292b7223 */ /* 0x000fe20000010858 */
[----:B------:R-:W-:Y:S01]  /*91d0*/  FFMA.FTZ R44, R40, R203, -R59 ;  /* 0x000000cb282c7223 */ /* 0x000fe2000001083b */
[----:B------:R-:W-:-:S02]  /*91e0*/  IMAD.U32 R42, R46, 0x10000, RZ ;  /* 0x000100002e2a7824 */ /* 0x000fc400078e00ff */
[----:B------:R-:W-:Y:S01]  /*91f0*/  FFMA.FTZ R41, R41, R60, R45 ;  /* 0x0000003c29297223 */ /* 0x000fe2000001002d */
[----:B------:R-:W-:Y:S01]  /*9200*/  IMAD.U32 R59, R205, 0x10000, RZ ;  /* 0x00010000cd3b7824 */ /* 0x000fe200078e00ff */
[----:B------:R-:W-:Y:S01]  /*9210*/  LOP3.LUT R46, R46, 0xffff0000, RZ, 0xc0, !PT ;  /* 0xffff00002e2e7812 */ /* 0x000fe200078ec0ff */
[----:B------:R-:W-:Y:S01]  /*9220*/  IMAD.U32 R45, R201, 0x10000, RZ ;  /* 0x00010000c92d7824 */ /* 0x000fe200078e00ff */
[----:B------:R-:W-:Y:S01]  /*9230*/  LOP3.LUT R205, R205, 0xffff0000, RZ, 0xc0, !PT ;  /* 0xffff0000cdcd7812 */ /* 0x000fe200078ec0ff */
[----:B------:R-:W-:Y:S01]  /*9240*/  FFMA.FTZ R40, R40, R207, R61 ;  /* 0x000000cf28287223 */ /* 0x000fe2000001003d */
[----:B------:R-:W-:Y:S01]  /*9250*/  LOP3.LUT R201, R201, 0xffff0000, RZ, 0xc0, !PT ;  /* 0xffff0000c9c97812 */ /* 0x000fe200078ec0ff */
[C---:B------:R-:W-:Y:S01]  /*9260*/  FMUL.FTZ R61, R42.reuse, R59 ;  /* 0x0000003b2a3d7220 */ /* 0x040fe20000410000 */
[----:B------:R-:W-:Y:S01]  /*9270*/  FMUL.FTZ R42, R42, R45 ;  /* 0x0000002d2a2a7220 */ /* 0x000fe20000410000 */
[----:B------:R-:W-:Y:S01]  /*9280*/  FMUL.FTZ R63, R46, R205 ;  /* 0x000000cd2e3f7220 */ /* 0x000fe20000410000 */
[----:B------:R-:W-:Y:S01]  /*9290*/  F2FP.BF16.F32.PACK_AB R43, R44, R43 ;  /* 0x0000002b2c2b723e */ /* 0x000fe200000010ff */
[----:B------:R-:W-:Y:S01]  /*92a0*/  FMUL.FTZ R58, R46, R201 ;  /* 0x000000c92e3a7220 */ /* 0x000fe20000410000 */
[----:B------:R-:W-:Y:S01]  /*92b0*/  FFMA.FTZ R61, R90, R45, -R61 ;  /* 0x0000002d5a3d7223 */ /* 0x000fe2000001083d */
[----:B------:R-:W-:Y:S01]  /*92c0*/  FFMA.FTZ R46, R92, R201, -R63 ;  /* 0x000000c95c2e7223 */ /* 0x000fe2000001083f */
[----:B------:R-:W-:Y:S01]  /*92d0*/  FFMA.FTZ R42, R90, R59, R42 ;  /* 0x0000003b5a2a7223 */ /* 0x000fe2000001002a */
[----:B------:R-:W-:Y:S01]  /*92e0*/  FFMA.FTZ R205, R92, R205, R58 ;  /* 0x000000cd5ccd7223 */ /* 0x000fe2000001003a */
[----:B------:R-:W-:-:S02]  /*92f0*/  F2FP.BF16.F32.PACK_AB R47, R47, R56 ;  /* 0x000000382f2f723e */ /* 0x000fc400000010ff */
[----:B------:R-:W-:Y:S02]  /*9300*/  F2FP.BF16.F32.PACK_AB R46, R46, R61 ;  /* 0x0000003d2e2e723e */ /* 0x000fe400000010ff */
[----:B------:R-:W-:Y:S02]  /*9310*/  F2FP.BF16.F32.PACK_AB R54, R57, R54 ;  /* 0x000000363936723e */ /* 0x000fe400000010ff */
[----:B------:R-:W-:Y:S02]  /*9320*/  F2FP.BF16.F32.PACK_AB R91, R206, R91 ;  /* 0x0000005bce5b723e */ /* 0x000fe400000010ff */
[----:B------:R-:W-:Y:S01]  /*9330*/  F2FP.BF16.F32.PACK_AB R90, R205, R42 ;  /* 0x0000002acd5a723e */ /* 0x000fe200000010ff */
[----:B------:R-:W-:Y:S01]  /*9340*/  IMAD.MOV.U32 R42, RZ, RZ, R46 ;  /* 0x000000ffff2a7224 */ /* 0x000fe200078e002e */
[----:B------:R-:W-:Y:S01]  /*9350*/  F2FP.BF16.F32.PACK_AB R44, R40, R41 ;  /* 0x00000029282c723e */ /* 0x000fe200000010ff */
[----:B------:R-:W-:Y:S01]  /*9360*/  IMAD.MOV.U32 R40, RZ, RZ, R43 ;  /* 0x000000ffff287224 */ /* 0x000fe200078e002b */
[----:B------:R-:W-:Y:S01]  /*9370*/  F2FP.BF16.F32.PACK_AB R45, R62, R55 ;  /* 0x000000373e2d723e */ /* 0x000fe200000010ff */
[----:B------:R-:W-:-:S02]  /*9380*/  IMAD.MOV.U32 R43, RZ, RZ, R47 ;  /* 0x000000ffff2b7224 */ /* 0x000fc400078e002f */
[----:B------:R-:W-:Y:S02]  /*9390*/  IMAD.MOV.U32 R41, RZ, RZ, R54 ;  /* 0x000000ffff297224 */ /* 0x000fe400078e0036 */
[----:B------:R-:W-:Y:S02]  /*93a0*/  IMAD.MOV.U32 R46, RZ, RZ, R90 ;  /* 0x000000ffff2e7224 */ /* 0x000fe400078e005a */
[----:B------:R-:W-:-:S07]  /*93b0*/  IMAD.MOV.U32 R47, RZ, RZ, R91 ;  /* 0x000000ffff2f7224 */ /* 0x000fce00078e005b */
.L_x_537:
[----:B------:R-:W-:Y:S05]  /*93c0*/  BSYNC B2 ;  /* 0x0000000000027941 */ /* 0x000fea0003800000 */
.L_x_536:
        /* <DEDUP_REMOVED lines=12> */
.L_x_535:
[----:B------:R-:W-:Y:S05]  /*9490*/  BSYNC B1 ;  /* 0x0000000000017941 */ /* 0x000fea0003800000 */
.L_x_534:
[----:B------:R-:W-:Y:S01]  /*94a0*/  ISETP.GE.OR P4, PT, R224, R4, P0 ;  /* 0x00000004e000720c */ /* 0x000fe20000786670 */
[----:B------:R-:W-:-:S12]  /*94b0*/  BSSY B1, `(.L_x_538) ;  /* 0x000008a000017945 */ /* 0x000fd80003800000 */
[----:B------:R-:W-:Y:S05]  /*94c0*/  @P4 BRA `(.L_x_539) ;  /* 0x0000000800204947 */ /* 0x000fea0003800000 */
[----:B-1-34-:R-:W3:Y:S04]  /*94d0*/  LDL R40, [R1+0x70] ;  /* 0x0000700001287983 */ /* 0x01aee80000100800 */
        /* <DEDUP_REMOVED lines=33> */
[--C-:B------:R-:W-:Y:S01]  /*96f0*/  SHF.R.U64 R74, R76, 0x10, R77.reuse ;  /* 0x000000104c4a7819 */ /* 0x100fe2000000124d */
[----:B-1----:R-:W-:Y:S01]  /*9700*/  IMAD.U32 R59, R41, 0x10000, RZ ;  /* 0x00010000293b7824 */ /* 0x002fe200078e00ff */
[----:B------:R-:W-:Y:S01]  /*9710*/  SHF.R.U32.HI R77, RZ, 0x10, R77 ;  /* 0x00000010ff4d7819 */ /* 0x000fe2000001164d */
[----:B------:R-:W-:Y:S01]  /*9720*/  IMAD.U32 R62, R47, 0x10000, RZ ;  /* 0x000100002f3e7824 */ /* 0x000fe200078e00ff */
[----:B------:R-:W-:Y:S01]  /*9730*/  SHF.R.U32.HI R88, RZ, 0x10, R73 ;  /* 0x00000010ff587819 */ /* 0x000fe20000011649 */
[----:B------:R-:W-:Y:S01]  /*9740*/  IMAD.U32 R58, R43, 0x10000, RZ ;  /* 0x000100002b3a7824 */ /* 0x000fe200078e00ff */
[----:B------:R-:W-:Y:S02]  /*9750*/  PRMT R182, R182, 0x5410, R77 ;  /* 0x00005410b6b67816 */ /* 0x000fe4000000004d */
[----:B------:R-:W-:-:S02]  /*9760*/  SHF.R.U64 R90, R72, 0x10, R73 ;  /* 0x00000010485a7819 */ /* 0x000fc40000001249 */
[----:B------:R-:W-:Y:S01]  /*9770*/  PRMT R195, R195, 0x5410, R88 ;  /* 0x00005410c3c37816 */ /* 0x000fe20000000058 */
[----:B------:R-:W-:Y:S01]  /*9780*/  IMAD.U32 R63, R182, 0x10000, RZ ;  /* 0x00010000b63f7824 */ /* 0x000fe200078e00ff */
[--C-:B------:R-:W-:Y:S02]  /*9790*/  SHF.R.U64 R72, R78, 0x10, R79.reuse ;  /* 0x000000104e487819 */ /* 0x100fe4000000124f */
[----:B------:R-:W-:Y:S02]  /*97a0*/  SHF.R.U32.HI R78, RZ, 0x10, R79 ;  /* 0x00000010ff4e7819 */ /* 0x000fe4000001164f */
[----:B------:R-:W-:Y:S01]  /*97b0*/  PRMT R200, R200, 0x5410, R61 ;  /* 0x00005410c8c87816 */ /* 0x000fe2000000003d */
[----:B------:R-:W-:Y:S01]  /*97c0*/  IMAD.U32 R61, R195, 0x10000, RZ ;  /* 0x00010000c33d7824 */ /* 0x000fe200078e00ff */
[----:B------:R-:W-:Y:S02]  /*97d0*/  SHF.R.U32.HI R75, RZ, 0x10, R75 ;  /* 0x00000010ff4b7819 */ /* 0x000fe4000001164b */
[----:B------:R-:W-:Y:S01]  /*97e0*/  PRMT R191, R191, 0x5410, R72 ;  /* 0x00005410bfbf7816 */ /* 0x000fe20000000048 */
[C---:B------:R-:W-:Y:S01]  /*97f0*/  FMUL.FTZ R72, R56.reuse, R63 ;  /* 0x0000003f38487220 */ /* 0x040fe20000410000 */
[----:B------:R-:W-:Y:S01]  /*9800*/  PRMT R181, R181, 0x5410, R74 ;  /* 0x00005410b5b57816 */ /* 0x000fe2000000004a */
[-C--:B------:R-:W-:Y:S01]  /*9810*/  FMUL.FTZ R74, R56, R61.reuse ;  /* 0x0000003d384a7220 */ /* 0x080fe20000410000 */
[----:B------:R-:W-:Y:S01]  /*9820*/  PRMT R189, R189, 0x5410, R78 ;  /* 0x00005410bdbd7816 */ /* 0x000fe2000000004e */
[C---:B------:R-:W-:Y:S01]  /*9830*/  FFMA.FTZ R56, R59.reuse, R61, -R72 ;  /* 0x0000003d3b387223 */ /* 0x040fe20000010848 */
[----:B------:R-:W-:Y:S01]  /*9840*/  PRMT R198, R198, 0x5410, R75 ;  /* 0x00005410c6c67816 */ /* 0x000fe2000000004b */
[----:B------:R-:W-:Y:S01]  /*9850*/  FFMA.FTZ R59, R59, R63, R74 ;  /* 0x0000003f3b3b7223 */ /* 0x000fe2000001004a */
[----:B------:R-:W-:Y:S01]  /*9860*/  LOP3.LUT R60, R45, 0xffff0000, RZ, 0xc0, !PT ;  /* 0xffff00002d3c7812 */ /* 0x000fe200078ec0ff */
[----:B------:R-:W-:Y:S01]  /*9870*/  IMAD.U32 R73, R189, 0x10000, RZ ;  /* 0x00010000bd497824 */ /* 0x000fe200078e00ff */
[----:B------:R-:W-:Y:S01]  /*9880*/  LOP3.LUT R182, R182, 0xffff0000, RZ, 0xc0, !PT ;  /* 0xffff0000b6b67812 */ /* 0x000fe200078ec0ff */
[----:B------:R-:W-:Y:S01]  /*9890*/  IMAD.U32 R63, R198, 0x10000, RZ ;  /* 0x00010000c63f7824 */ /* 0x000fe200078e00ff */
[----:B------:R-:W-:Y:S01]  /*98a0*/  LOP3.LUT R61, R195, 0xffff0000, RZ, 0xc0, !PT ;  /* 0xffff0000c33d7812 */ /* 0x000fe200078ec0ff */
[----:B------:R-:W-:Y:S01]  /*98b0*/  FMUL.FTZ R75, R62, R73 ;  /* 0x000000493e4b7220 */ /* 0x000fe20000410000 */
[----:B------:R-:W-:Y:S01]  /*98c0*/  LOP3.LUT R57, R41, 0xffff0000, RZ, 0xc0, !PT ;  /* 0xffff000029397812 */ /* 0x000fe200078ec0ff */
[CC--:B------:R-:W-:Y:S01]  /*98d0*/  FMUL.FTZ R72, R60.reuse, R182.reuse ;  /* 0x000000b63c487220 */ /* 0x0c0fe20000410000 */
[----:B------:R-:W-:Y:S01]  /*98e0*/  LOP3.LUT R47, R47, 0xffff0000, RZ, 0xc0, !PT ;  /* 0xffff00002f2f7812 */ /* 0x000fe200078ec0ff */
[----:B------:R-:W-:Y:S01]  /*98f0*/  FMUL.FTZ R60, R60, R61 ;  /* 0x0000003d3c3c7220 */ /* 0x000fe20000410000 */
[----:B------:R-:W-:Y:S01]  /*9900*/  LOP3.LUT R74, R189, 0xffff0000, RZ, 0xc0, !PT ;  /* 0xffff0000bd4a7812 */ /* 0x000fe200078ec0ff */
[----:B------:R-:W-:Y:S01]  /*9910*/  FMUL.FTZ R62, R62, R63 ;  /* 0x0000003f3e3e7220 */ /* 0x000fe20000410000 */
[----:B------:R-:W-:Y:S01]  /*9920*/  PRMT R197, R197, 0x5410, R90 ;  /* 0x00005410c5c57816 */ /* 0x000fe2000000005a */
[C---:B------:R-:W-:Y:S01]  /*9930*/  FFMA.FTZ R61, R57.reuse, R61, -R72 ;  /* 0x0000003d393d7223 */ /* 0x040fe20000010848 */
[----:B------:R-:W-:Y:S01]  /*9940*/  LOP3.LUT R198, R198, 0xffff0000, RZ, 0xc0, !PT ;  /* 0xffff0000c6c67812 */ /* 0x000fe200078ec0ff */
[----:B------:R-:W-:Y:S01]  /*9950*/  FFMA.FTZ R60, R57, R182, R60 ;  /* 0x000000b6393c7223 */ /* 0x000fe2000001003c */
[----:B------:R-:W-:Y:S01]  /*9960*/  IMAD.U32 R72, R181, 0x10000, RZ ;  /* 0x00010000b5487824 */ /* 0x000fe200078e00ff */
[----:B------:R-:W-:Y:S01]  /*9970*/  LOP3.LUT R54, R44, 0xffff0000, RZ, 0xc0, !PT ;  /* 0xffff00002c367812 */ /* 0x000fe200078ec0ff */
[C---:B------:R-:W-:Y:S01]  /*9980*/  FFMA.FTZ R57, R58.reuse, R63, -R75 ;  /* 0x0000003f3a397223 */ /* 0x040fe2000001084b */
[----:B------:R-:W-:Y:S01]  /*9990*/  LOP3.LUT R55, R43, 0xffff0000, RZ, 0xc0, !PT ;  /* 0xffff00002b377812 */ /* 0x000fe200078ec0ff */
[----:B------:R-:W-:Y:S01]  /*99a0*/  FFMA.FTZ R58, R58, R73, R62 ;  /* 0x000000493a3a7223 */ /* 0x000fe2000001003e */
[----:B------:R-:W-:Y:S01]  /*99b0*/  LOP3.LUT R181, R181, 0xffff0000, RZ, 0xc0, !PT ;  /* 0xffff0000b5b57812 */ /* 0x000fe200078ec0ff */
[----:B------:R-:W-:Y:S01]  /*99c0*/  FMUL.FTZ R76, R47, R74 ;  /* 0x0000004a2f4c7220 */ /* 0x000fe20000410000 */
[----:B------:R-:W-:-:S02]  /*99d0*/  IMAD.U32 R45, R44, 0x10000, RZ ;  /* 0x000100002c2d7824 */ /* 0x000fc400078e00ff */
[-C--:B------:R-:W-:Y:S01]  /*99e0*/  FMUL.FTZ R78, R47, R198.reuse ;  /* 0x000000c62f4e7220 */ /* 0x080fe20000410000 */
[C---:B------:R-:W-:Y:S01]  /*99f0*/  IMAD.U32 R62, R197.reuse, 0x10000, RZ ;  /* 0x00010000c53e7824 */ /* 0x040fe200078e00ff */
[----:B------:R-:W-:Y:S01]  /*9a00*/  LOP3.LUT R197, R197, 0xffff0000, RZ, 0xc0, !PT ;  /* 0xffff0000c5c57812 */ /* 0x000fe200078ec0ff */
[C---:B------:R-:W-:Y:S01]  /*9a10*/  IMAD.U32 R41, R40.reuse, 0x10000, RZ ;  /* 0x0001000028297824 */ /* 0x040fe200078e00ff */
[----:B------:R-:W-:Y:S01]  /*9a20*/  LOP3.LUT R40, R40, 0xffff0000, RZ, 0xc0, !PT ;  /* 0xffff000028287812 */ /* 0x000fe200078ec0ff */
[----:B------:R-:W-:Y:S01]  /*9a30*/  FFMA.FTZ R198, R55, R198, -R76 ;  /* 0x000000c637c67223 */ /* 0x000fe2000001084c */
[C---:B------:R-:W-:Y:S01]  /*9a40*/  FMUL.FTZ R47, R54.reuse, R181 ;  /* 0x000000b5362f7220 */ /* 0x040fe20000410000 */
[C---:B------:R-:W-:Y:S01]  /*9a50*/  FMUL.FTZ R76, R45.reuse, R72 ;  /* 0x000000482d4c7220 */ /* 0x040fe20000410000 */
[----:B------:R-:W-:Y:S01]  /*9a60*/  FMUL.FTZ R45, R45, R62 ;  /* 0x0000003e2d2d7220 */ /* 0x000fe20000410000 */
[----:B------:R-:W-:Y:S01]  /*9a70*/  FFMA.FTZ R73, R55, R74, R78 ;  /* 0x0000004a37497223 */ /* 0x000fe2000001004e */
[-C--:B------:R-:W-:Y:S01]  /*9a80*/  FMUL.FTZ R55, R54, R197.reuse ;  /* 0x000000c536377220 */ /* 0x080fe20000410000 */
[C---:B------:R-:W-:Y:S01]  /*9a90*/  IMAD.U32 R43, R42.reuse, 0x10000, RZ ;  /* 0x000100002a2b7824 */ /* 0x040fe200078e00ff */
[----:B------:R-:W-:Y:S01]  /*9aa0*/  LOP3.LUT R44, R42, 0xffff0000, RZ, 0xc0, !PT ;  /* 0xffff00002a2c7812 */ /* 0x000fe200078ec0ff */
[----:B------:R-:W-:Y:S01]  /*9ab0*/  FFMA.FTZ R197, R40, R197, -R47 ;  /* 0x000000c528c57223 */ /* 0x000fe2000001082f */
[C---:B------:R-:W-:Y:S01]  /*9ac0*/  IMAD.U32 R42, R46.reuse, 0x10000, RZ ;  /* 0x000100002e2a7824 */ /* 0x040fe200078e00ff */
[----:B------:R-:W-:Y:S01]  /*9ad0*/  LOP3.LUT R46, R46, 0xffff0000, RZ, 0xc0, !PT ;  /* 0xffff00002e2e7812 */ /* 0x000fe200078ec0ff */
[----:B------:R-:W-:-:S02]  /*9ae0*/  IMAD.U32 R47, R191, 0x10000, RZ ;  /* 0x00010000bf2f7824 */ /* 0x000fc400078e00ff */
[----:B------:R-:W-:Y:S01]  /*9af0*/  FFMA.FTZ R72, R41, R72, R45 ;  /* 0x0000004829487223 */ /* 0x000fe2000001002d */
[----:B------:R-:W-:Y:S01]  /*9b00*/  LOP3.LUT R191, R191, 0xffff0000, RZ, 0xc0, !PT ;  /* 0xffff0000bfbf7812 */ /* 0x000fe200078ec0ff */
[----:B------:R-:W-:Y:S01]  /*9b10*/  FFMA.FTZ R76, R41, R62, -R76 ;  /* 0x0000003e294c7223 */ /* 0x000fe2000001084c */
[C---:B------:R-:W-:Y:S01]  /*9b20*/  LOP3.LUT R45, R200.reuse, 0xffff0000, RZ, 0xc0, !PT ;  /* 0xffff0000c82d7812 */ /* 0x040fe200078ec0ff */
[----:B------:R-:W-:Y:S02]  /*9b30*/  IMAD.U32 R41, R200, 0x10000, RZ ;  /* 0x00010000c8297824 */ /* 0x000fe400078e00ff */
[----:B------:R-:W-:Y:S01]  /*9b40*/  FFMA.FTZ R55, R40, R181, R55 ;  /* 0x000000b528377223 */ /* 0x000fe20000010037 */
[----:B------:R-:W-:Y:S01]  /*9b50*/  FMUL.FTZ R40, R42, R47 ;  /* 0x0000002f2a287220 */ /* 0x000fe20000410000 */
[----:B------:R-:W-:Y:S01]  /*9b60*/  FMUL.FTZ R63, R46, R191 ;  /* 0x000000bf2e3f7220 */ /* 0x000fe20000410000 */
[----:B------:R-:W-:Y:S01]  /*9b70*/  FMUL.FTZ R42, R42, R41 ;  /* 0x000000292a2a7220 */ /* 0x000fe20000410000 */
[----:B------:R-:W-:Y:S01]  /*9b80*/  FMUL.FTZ R46, R46, R45 ;  /* 0x0000002d2e2e7220 */ /* 0x000fe20000410000 */
        /* <DEDUP_REMOVED lines=9> */
[----:B------:R-:W-:Y:S01]  /*9c20*/  IMAD.MOV.U32 R42, RZ, RZ, R46 ;  /* 0x000000ffff2a7224 */ /* 0x000fe200078e002e */
[----:B------:R-:W-:Y:S01]  /*9c30*/  F2FP.BF16.F32.PACK_AB R43, R198, R57 ;  /* 0x00000039c62b723e */ /* 0x000fe200000010ff */
[----:B------:R-:W-:Y:S01]  /*9c40*/  IMAD.MOV.U32 R46, RZ, RZ, R54 ;  /* 0x000000ffff2e7224 */ /* 0x000fe200078e0036 */
[----:B------:R-:W-:Y:S02]  /*9c50*/  F2FP.BF16.F32.PACK_AB R45, R60, R59 ;  /* 0x0000003b3c2d723e */ /* 0x000fe400000010ff */
[----:B------:R-:W-:-:S02]  /*9c60*/  F2FP.BF16.F32.PACK_AB R47, R73, R58 ;  /* 0x0000003a492f723e */ /* 0x000fc400000010ff */
[----:B------:R-:W-:-:S07]  /*9c70*/  F2FP.BF16.F32.PACK_AB R44, R55, R72 ;  /* 0x00000048372c723e */ /* 0x000fce00000010ff */
.L_x_541:
[----:B------:R-:W-:Y:S05]  /*9c80*/  BSYNC B2 ;  /* 0x0000000000027941 */ /* 0x000fea0003800000 */
.L_x_540:
        /* <DEDUP_REMOVED lines=12> */
.L_x_539:
[----:B------:R-:W-:Y:S05]  /*9d50*/  BSYNC B1 ;  /* 0x0000000000017941 */ /* 0x000fea0003800000 */
.L_x_538:
[----:B------:R-:W-:Y:S01]  /*9d60*/  ISETP.GE.OR P4, PT, R225, R4, P0 ;  /* 0x00000004e100720c */ /* 0x000fe20000786670 */
[----:B------:R-:W-:-:S12]  /*9d70*/  BSSY B1, `(.L_x_542) ;  /* 0x0000089000017945 */ /* 0x000fd80003800000 */
[----:B------:R-:W-:Y:S05]  /*9d80*/  @P4 BRA `(.L_x_543) ;  /* 0x00000008001c4947 */ /* 0x000fea0003800000 */
[----:B-1-34-:R-:W3:Y:S04]  /*9d90*/  LDL R40, [R1] ;  /* 0x0000000001287983 */ /* 0x01aee80000100800 */
[----:B------:R-:W4:Y:S04]  /*9da0*/  LDL R43, [R1+0x44] ;  /* 0x00004400012b7983 */ /* 0x000f280000100800 */
[----:B------:R-:W5:Y:S01]  /*9db0*/  LDL R42, [R1+0x6c] ;  /* 0x00006c00012a7983 */ /* 0x000f620000100800 */
[----:B--2---:R-:W-:Y:S01]  /*9dc0*/  IMAD.WIDE.U32 R48, R225, R134, R132 ;  /* 0x00000086e1307225 */ /* 0x004fe200078e0084 */
[----:B------:R-:W-:Y:S02]  /*9dd0*/  BSSY B2, `(.L_x_544) ;  /* 0x0000076000027945 */ /* 0x000fe40003800000 */
[----:B------:R-:W-:-:S02]  /*9de0*/  IADD3 R50, P4, P5, R98, R48, R20 ;  /* 0x0000003062327210 */ /* 0x000fc40007d9e014 */
        /* <DEDUP_REMOVED lines=12> */
[----:B----4-:R-:W-:Y:S02]  /*9eb0*/  LOP3.LUT R41, R43, 0x38, R53, 0xf8, !PT ;  /* 0x000000382b297812 */ /* 0x010fe400078ef835 */
[----:B------:R-:W-:Y:S02]  /*9ec0*/  SHF.R.S32.HI R40, RZ, 0x3, R40 ;  /* 0x00000003ff287819 */ /* 0x000fe40000011428 */
[----:B------:R-:W-:-:S03]  /*9ed0*/  LOP3.LUT R41, R41, R138, RZ, 0x3c, !PT ;  /* 0x0000008a29297212 */ /* 0x000fc600078e3cff */
[----:B-----5:R-:W-:-:S04]  /*9ee0*/  IMAD R40, R40, 0x2c00, R42 ;  /* 0x00002c0028287824 */ /* 0x020fc800078e022a */
[----:B------:R-:W-:Y:S02]  /*9ef0*/  IMAD.IADD R43, R40, 0x1, R41 ;  /* 0x00000001282b7824 */ /* 0x000fe400078e0229 */
[C---:B------:R-:W-:Y:S02]  /*9f00*/  IMAD R41, R220.reuse, 0x5800, R148 ;  /* 0x00005800dc297824 */ /* 0x040fe400078e0294 */
[----:B------:R-:W-:Y:S02]  /*9f10*/  IMAD R43, R220, 0x5800, R43 ;  /* 0x00005800dc2b7824 */ /* 0x000fe400078e022b */
[--C-:B------:R-:W-:Y:S02]  /*9f20*/  IMAD R41, R41, 0x2, R2.reuse ;  /* 0x0000000229297824 */ /* 0x100fe400078e0202 */
[----:B------:R-:W-:-:S04]  /*9f30*/  IMAD R44, R43, 0x2, R2 ;  /* 0x000000022b2c7824 */ /* 0x000fc800078e0202 */
[----:B------:R-:W1:Y:S04]  /*9f40*/  LDS.128 R40, [R41+0x1e400] ;  /* 0x01e4000029287984 */ /* 0x000e680000000c00 */
[----:B------:R-:W2:Y:S01]  /*9f50*/  LDS.128 R44, [R44+0x1e400] ;  /* 0x01e400002c2c7984 */ /* 0x000ea20000000c00 */
[----:B------:R-:W-:Y:S05]  /*9f60*/  @P3 BRA `(.L_x_545) ;  /* 0x0000000400703947 */ /* 0x000fea0003800000 */
[----:B------:R-:W-:Y:S01]  /*9f70*/  SHF.R.U64 R72, R64, 0x10, R65 ;  /* 0x0000001040487819 */ /* 0x000fe20000001241 */
[----:B--2---:R-:W-:Y:S01]  /*9f80*/  IMAD.U32 R59, R45, 0x10000, RZ ;  /* 0x000100002d3b7824 */ /* 0x004fe200078e00ff */
[----:B------:R-:W-:Y:S01]  /*9f90*/  SHF.R.U64 R62, R68, 0x10, R69 ;  /* 0x00000010443e7819 */ /* 0x000fe20000001245 */
[----:B-1----:R-:W-:Y:S01]  /*9fa0*/  IMAD.U32 R56, R41, 0x10000, RZ ;  /* 0x0001000029387824 */ /* 0x002fe200078e00ff */
[----:B------:R-:W-:Y:S01]  /*9fb0*/  SHF.R.U32.HI R65, RZ, 0x10, R65 ;  /* 0x00000010ff417819 */ /* 0x000fe20000011641 */
[----:B------:R-:W-:Y:S01]  /*9fc0*/  IMAD.U32 R61, R47, 0x10000, RZ ;  /* 0x000100002f3d7824 */ /* 0x000fe200078e00ff */
[----:B------:R-:W-:Y:S01]  /*9fd0*/  SHF.R.U32.HI R69, RZ, 0x10, R69 ;  /* 0x00000010ff457819 */ /* 0x000fe20000011645 */
[----:B------:R-:W-:Y:S01]  /*9fe0*/  IMAD.U32 R58, R43, 0x10000, RZ ;  /* 0x000100002b3a7824 */ /* 0x000fe200078e00ff */
[----:B------:R-:W-:Y:S01]  /*9ff0*/  PRMT R176, R176, 0x5410, R65 ;  /* 0x00005410b0b07816 */ /* 0x000fe20000000041 */
[----:B------:R-:W-:Y:S01]  /*a000*/  IMAD.U32 R54, R40, 0x10000, RZ ;  /* 0x0001000028367824 */ /* 0x000fe200078e00ff */
[----:B------:R-:W-:-:S02]  /*a010*/  PRMT R180, R180, 0x5410, R69 ;  /* 0x00005410b4b47816 */ /* 0x000fc40000000045 */
[--C-:B------:R-:W-:Y:S02]  /*a020*/  SHF.R.U64 R66, R66, 0x10, R67.reuse ;  /* 0x0000001042427819 */ /* 0x100fe40000001243 */
[----:B------:R-:W-:Y:S01]  /*a030*/  SHF.R.U32.HI R67, RZ, 0x10, R67 ;  /* 0x00000010ff437819 */ /* 0x000fe20000011643 */
[----:B------:R-:W-:Y:S01]  /*a040*/  IMAD.U32 R63, R180, 0x10000, RZ ;  /* 0x00010000b43f7824 */ /* 0x000fe200078e00ff */
[--C-:B------:R-:W-:Y:S02]  /*a050*/  SHF.R.U64 R64, R70, 0x10, R71.reuse ;  /* 0x0000001046407819 */ /* 0x100fe40000001247 */
[----:B------:R-:W-:Y:S01]  /*a060*/  PRMT R173, R173, 0x5410, R62 ;  /* 0x00005410adad7816 */ /* 0x000fe2000000003e */
[----:B------:R-:W-:Y:S01]  /*a070*/  IMAD.U32 R62, R176, 0x10000, RZ ;  /* 0x00010000b03e7824 */ /* 0x000fe200078e00ff */
[----:B------:R-:W-:Y:S01]  /*a080*/  SHF.R.U32.HI R71, RZ, 0x10, R71 ;  /* 0x00000010ff477819 */ /* 0x000fe20000011647 */
[CC--:B------:R-:W-:Y:S01]  /*a090*/  FMUL.FTZ R65, R59.reuse, R63.reuse ;  /* 0x0000003f3b417220 */ /* 0x0c0fe20000410000 */
[----:B------:R-:W-:Y:S01]  /*a0a0*/  PRMT R178, R178, 0x5410, R67 ;  /* 0x00005410b2b27816 */ /* 0x000fe20000000043 */
[-C--:B------:R-:W-:Y:S01]  /*a0b0*/  FMUL.FTZ R67, R59, R62.reuse ;  /* 0x0000003e3b437220 */ /* 0x080fe20000410000 */
[----:B------:R-:W-:Y:S01]  /*a0c0*/  PRMT R174, R174, 0x5410, R71 ;  /* 0x00005410aeae7816 */ /* 0x000fe20000000047 */
[C---:B------:R-:W-:Y:S01]  /*a0d0*/  FFMA.FTZ R65, R56.reuse, R62, -R65 ;  /* 0x0000003e38417223 */ /* 0x040fe20000010841 */
[----:B------:R-:W-:Y:S01]  /*a0e0*/  LOP3.LUT R60, R45, 0xffff0000, RZ, 0xc0, !PT ;  /* 0xffff00002d3c7812 */ /* 0x000fe200078ec0ff */
[----:B------:R-:W-:Y:S01]  /*a0f0*/  FFMA.FTZ R67, R56, R63, R67 ;  /* 0x0000003f38437223 */ /* 0x000fe20000010043 */
        /* <DEDUP_REMOVED lines=9> */
[----:B------:R-:W-:Y:S01]  /*a190*/  FMUL.FTZ R64, R61, R56 ;  /* 0x000000383d407220 */ /* 0x000fe20000410000 */
[----:B------:R-:W-:Y:S01]  /*a1a0*/  LOP3.LUT R174, R174, 0xffff0000, RZ, 0xc0, !PT ;  /* 0xffff0000aeae7812 */ /* 0x000fe200078ec0ff */
[----:B------:R-:W-:Y:S01]  /*a1b0*/  FMUL.FTZ R60, R60, R176 ;  /* 0x000000b03c3c7220 */ /* 0x000fe20000410000 */
[----:B------:R-:W-:Y:S01]  /*a1c0*/  PRMT R177, R177, 0x5410, R72 ;  /* 0x00005410b1b17816 */ /* 0x000fe20000000048 */
[----:B------:R-:W-:Y:S01]  /*a1d0*/  FFMA.FTZ R63, R58, R56, -R63 ;  /* 0x000000383a3f7223 */ /* 0x000fe2000001083f */
[----:B------:R-:W-:Y:S01]  /*a1e0*/  LOP3.LUT R178, R178, 0xffff0000, RZ, 0xc0, !PT ;  /* 0xffff0000b2b27812 */ /* 0x000fe200078ec0ff */
[----:B------:R-:W-:Y:S01]  /*a1f0*/  FFMA.FTZ R64, R58, R59, R64 ;  /* 0x0000003b3a407223 */ /* 0x000fe20000010040 */
[----:B------:R-:W-:Y:S01]  /*a200*/  LOP3.LUT R55, R43, 0xffff0000, RZ, 0xc0, !PT ;  /* 0xffff00002b377812 */ /* 0x000fe200078ec0ff */
[C---:B------:R-:W-:Y:S01]  /*a210*/  FFMA.FTZ R62, R57.reuse, R176, -R62 ;  /* 0x000000b0393e7223 */ /* 0x040fe2000001083e */
[----:B------:R-:W-:Y:S01]  /*a220*/  FFMA.FTZ R60, R57, R180, R60 ;  /* 0x000000b4393c7223 */ /* 0x000fe2000001003c */
[----:B------:R-:W-:Y:S01]  /*a230*/  FMUL.FTZ R58, R47, R174 ;  /* 0x000000ae2f3a7220 */ /* 0x000fe20000410000 */
[----:B------:R-:W-:Y:S01]  /*a240*/  IMAD.U32 R45, R44, 0x10000, RZ ;  /* 0x000100002c2d7824 */ /* 0x000fe200078e00ff */
[----:B------:R-:W-:Y:S01]  /*a250*/  PRMT R179, R179, 0x5410, R66 ;  /* 0x00005410b3b37816 */ /* 0x000fe20000000042 */
[----:B------:R-:W-:-:S02]  /*a260*/  IMAD.U32 R56, R177, 0x10000, RZ ;  /* 0x00010000b1387824 */ /* 0x000fc400078e00ff */
[-C--:B------:R-:W-:Y:S01]  /*a270*/  FMUL.FTZ R66, R47, R178.reuse ;  /* 0x000000b22f427220 */ /* 0x080fe20000410000 */
[----:B------:R-:W-:Y:S02]  /*a280*/  IMAD.U32 R57, R173, 0x10000, RZ ;  /* 0x00010000ad397824 */ /* 0x000fe400078e00ff */
[----:B------:R-:W-:Y:S01]  /*a290*/  FFMA.FTZ R178, R55, R178, -R58 ;  /* 0x000000b237b27223 */ /* 0x000fe2000001083a */
[----:B------:R-:W-:Y:S01]  /*a2a0*/  LOP3.LUT R44, R44, 0xffff0000, RZ, 0xc0, !PT ;  /* 0xffff00002c2c7812 */ /* 0x000fe200078ec0ff */
[----:B------:R-:W-:Y:S01]  /*a2b0*/  FMUL.FTZ R58, R45, R56 ;  /* 0x000000382d3a7220 */ /* 0x000fe20000410000 */
[----:B------:R-:W-:Y:S01]  /*a2c0*/  LOP3.LUT R173, R173, 0xffff0000, RZ, 0xc0, !PT ;  /* 0xffff0000adad7812 */ /* 0x000fe200078ec0ff */
[-C--:B------:R-:W-:Y:S01]  /*a2d0*/  FMUL.FTZ R47, R45, R57.reuse ;  /* 0x000000392d2f7220 */ /* 0x080fe20000410000 */
[----:B------:R-:W-:Y:S01]  /*a2e0*/  LOP3.LUT R177, R177, 0xffff0000, RZ, 0xc0, !PT ;  /* 0xffff0000b1b17812 */ /* 0x000fe200078ec0ff */
[----:B------:R-:W-:Y:S01]  /*a2f0*/  FFMA.FTZ R59, R55, R174, R66 ;  /* 0x000000ae373b7223 */ /* 0x000fe20000010042 */
[C---:B------:R-:W-:Y:S01]  /*a300*/  FFMA.FTZ R58, R54.reuse, R57, R58 ;  /* 0x00000039363a7223 */ /* 0x040fe2000001003a */
[----:B------:R-:W-:Y:S01]  /*a310*/  FFMA.FTZ R47, R54, R56, -R47 ;  /* 0x00000038362f7223 */ /* 0x000fe2000001082f */
[----:B------:R-:W-:Y:S01]  /*a320*/  LOP3.LUT R40, R40, 0xffff0000, RZ, 0xc0, !PT ;  /* 0xffff000028287812 */ /* 0x000fe200078ec0ff */
[----:B------:R-:W-:-:S02]  /*a330*/  IMAD.U32 R43, R46, 0x10000, RZ ;  /* 0x000100002e2b7824 */ /* 0x000fc400078e00ff */
[C---:B------:R-:W-:Y:S01]  /*a340*/  FMUL.FTZ R45, R44.reuse, R173 ;  /* 0x000000ad2c2d7220 */ /* 0x040fe20000410000 */
[-C--:B------:R-:W-:Y:S01]  /*a350*/  FMUL.FTZ R55, R44, R177.reuse ;  /* 0x000000b12c377220 */ /* 0x080fe20000410000 */
[----:B------:R-:W-:Y:S01]  /*a360*/  IMAD.U32 R54, R175, 0x10000, RZ ;  /* 0x00010000af367824 */ /* 0x000fe200078e00ff */
[----:B------:R-:W-:Y:S01]  /*a370*/  LOP3.LUT R46, R46, 0xffff0000, RZ, 0xc0, !PT ;  /* 0xffff00002e2e7812 */ /* 0x000fe200078ec0ff */
[----:B------:R-:W-:Y:S01]  /*a380*/  IMAD.U32 R44, R179, 0x10000, RZ ;  /* 0x00010000b32c7824 */ /* 0x000fe200078e00ff */
[----:B------:R-:W-:Y:S01]  /*a390*/  LOP3.LUT R175, R175, 0xffff0000, RZ, 0xc0, !PT ;  /* 0xffff0000afaf7812 */ /* 0x000fe200078ec0ff */
[----:B------:R-:W-:Y:S01]  /*a3a0*/  IMAD.U32 R41, R42, 0x10000, RZ ;  /* 0x000100002a297824 */ /* 0x000fe200078e00ff */
[----:B------:R-:W-:Y:S01]  /*a3b0*/  LOP3.LUT R179, R179, 0xffff0000, RZ, 0xc0, !PT ;  /* 0xffff0000b3b37812 */ /* 0x000fe200078ec0ff */
[C---:B------:R-:W-:Y:S01]  /*a3c0*/  FFMA.FTZ R56, R40.reuse, R177, -R45 ;  /* 0x000000b128387223 */ /* 0x040fe2000001082d */
[----:B------:R-:W-:Y:S01]  /*a3d0*/  FFMA.FTZ R55, R40, R173, R55 ;  /* 0x000000ad28377223 */ /* 0x000fe20000010037 */
[----:B------:R-:W-:Y:S01]  /*a3e0*/  LOP3.LUT R42, R42, 0xffff0000, RZ, 0xc0, !PT ;  /* 0xffff00002a2a7812 */ /* 0x000fe200078ec0ff */
[C---:B------:R-:W-:Y:S01]  /*a3f0*/  FMUL.FTZ R40, R43.reuse, R54 ;  /* 0x000000362b287220 */ /* 0x040fe20000410000 */
        /* <DEDUP_REMOVED lines=16> */
[----:B------:R-:W-:Y:S01]  /*a500*/  IMAD.MOV.U32 R43, RZ, RZ, R63 ;  /* 0x000000ffff2b7224 */ /* 0x000fe200078e003f */
[----:B------:R-:W-:Y:S01]  /*a510*/  F2FP.BF16.F32.PACK_AB R44, R55, R58 ;  /* 0x0000003a372c723e */ /* 0x000fe200000010ff */
[----:B------:R-:W-:-:S07]  /*a520*/  IMAD.MOV.U32 R47, RZ, RZ, R59 ;  /* 0x000000ffff2f7224 */ /* 0x000fce00078e003b */
.L_x_545:
[----:B------:R-:W-:Y:S05]  /*a530*/  BSYNC B2 ;  /* 0x0000000000027941 */ /* 0x000fea0003800000 */
.L_x_544:
        /* <DEDUP_REMOVED lines=12> */
.L_x_543:
[----:B------:R-:W-:Y:S05]  /*a600*/  BSYNC B1 ;  /* 0x0000000000017941 */ /* 0x000fea0003800000 */
.L_x_542:
[C---:B------:R-:W-:Y:S01]  /*a610*/  ISETP.GE.OR P4, PT, R226.reuse, R4, P0 ;  /* 0x00000004e200720c */ /* 0x040fe20000786670 */
[-C--:B-1234-:R-:W-:Y:S02]  /*a620*/  IMAD R40, R145, R134.reuse, RZ ;  /* 0x0000008691287224 */ /* 0x09efe400078e02ff */
[----:B------:R-:W-:-:S04]  /*a630*/  IMAD.WIDE.U32 R132, R226, R134, R132 ;  /* 0x00000086e2847225 */ /* 0x000fc800078e0084 */
[----:B------:R-:W-:-:S06]  /*a640*/  IMAD R135, R226, R135, R40 ;  /* 0x00000087e2877224 */ /* 0x000fcc00078e0228 */
[----:B------:R-:W-:Y:S05]  /*a650*/  @P4 BRA `(.L_x_512) ;  /* 0x0000001000644947 */ /* 0x000fea0003800000 */
[----:B------:R-:W2:Y:S01]  /*a660*/  LDL R41, [R1] ;  /* 0x0000000001297983 */ /* 0x000ea20000100800 */
[----:B------:R-:W1:Y:S03]  /*a670*/  LDC.64 R48, c[0x0][0x2d8] ;  /* 0x0000b600ff307b82 */ /* 0x000e660000000a00 */
[----:B------:R-:W3:Y:S04]  /*a680*/  LDL R43, [R1+0x40] ;  /* 0x00004000012b7983 */ /* 0x000ee80000100800 */
[----:B------:R-:W4:Y:S01]  /*a690*/  LDL R42, [R1+0x68] ;  /* 0x00006800012a7983 */ /* 0x000f220000100800 */
[----:B------:R-:W-:Y:S01]  /*a6a0*/  IMAD.IADD R52, R133, 0x1, R135 ;  /* 0x0000000185347824 */ /* 0x000fe200078e0287 */
[----:B------:R-:W-:Y:S01]  /*a6b0*/  IADD3 R40, P4, P5, R98, R132, R20 ;  /* 0x0000008462287210 */ /* 0x000fe20007d9e014 */
[----:B------:R-:W-:Y:S01]  /*a6c0*/  BSSY B1, `(.L_x_546) ;  /* 0x0000073000017945 */ /* 0x000fe20003800000 */
[----:B--2---:R-:W-:-:S02]  /*a6d0*/  LOP3.LUT P6, RZ, R41, 0x1, RZ, 0xc0, !PT ;  /* 0x0000000129ff7812 */ /* 0x004fc400078cc0ff */
[----:B------:R-:W-:Y:S02]  /*a6e0*/  IADD3.X R41, R15, R52, R9, P4, P5 ;  /* 0x000000340f297210 */ /* 0x000fe400027ea409 */
[C---:B-1----:R-:W-:Y:S02]  /*a6f0*/  LEA R50, P4, R40.reuse, R48, 0x1 ;  /* 0x0000003028327211 */ /* 0x042fe400078808ff */
[----:B------:R-:W-:Y:S02]  /*a700*/  SEL R158, R97, R158, !P6 ;  /* 0x0000009e619e7207 */ /* 0x000fe40007000000 */
[----:B------:R-:W-:Y:S02]  /*a710*/  LEA.HI.X R51, R40, R49, R41, 0x1, P4 ;  /* 0x0000003128337211 */ /* 0x000fe400020f0c29 */
[----:B------:R-:W-:-:S04]  /*a720*/  SHF.R.S32.HI R41, RZ, 0x1f, R158 ;  /* 0x0000001fff297819 */ /* 0x000fc8000001149e */
[----:B------:R-:W-:-:S04]  /*a730*/  LEA.HI R41, R41, R158, RZ, 0x4 ;  /* 0x0000009e29297211 */ /* 0x000fc800078f20ff */
[----:B------:R-:W-:-:S04]  /*a740*/  LEA.HI.SX32 R41, R41, R10, 0x1c ;  /* 0x0000000a29297211 */ /* 0x000fc800078fe2ff */
[----:B------:R-:W-:Y:S01]  /*a750*/  SHF.R.S32.HI R40, RZ, 0x1f, R41 ;  /* 0x0000001fff287819 */ /* 0x000fe20000011429 */
[----:B------:R-:W-:-:S03]  /*a760*/  IMAD.SHL.U32 R53, R41, 0x8, RZ ;  /* 0x0000000829357824 */ /* 0x000fc600078e00ff */
[----:B------:R-:W-:-:S04]  /*a770*/  LEA.HI R40, R40, R41, RZ, 0x3 ;  /* 0x0000002928287211 */ /* 0x000fc800078f18ff */
[----:B------:R-:W-:Y:S02]  /*a780*/  SHF.R.S32.HI R41, RZ, 0x3, R40 ;  /* 0x00000003ff297819 */ /* 0x000fe40000011428 */
[----:B---3--:R-:W-:-:S03]  /*a790*/  LOP3.LUT R40, R43, 0x38, R53, 0xf8, !PT ;  /* 0x000000382b287812 */ /* 0x008fc600078ef835 */
[----:B----4-:R-:W-:Y:S01]  /*a7a0*/  IMAD R41, R41, 0x2c00, R42 ;  /* 0x00002c0029297824 */ /* 0x010fe200078e022a */
        /* <DEDUP_REMOVED lines=15> */
[----:B------:R-:W-:Y:S02]  /*a8a0*/  SHF.R.U32.HI R81, RZ, 0x10, R81 ;  /* 0x00000010ff517819 */ /* 0x000fe40000011651 */
[----:B------:R-:W-:Y:S02]  /*a8b0*/  PRMT R172, R172, 0x5410, R85 ;  /* 0x00005410acac7816 */ /* 0x000fe40000000055 */
[----:B------:R-:W-:-:S02]  /*a8c0*/  PRMT R168, R168, 0x5410, R81 ;  /* 0x00005410a8a87816 */ /* 0x000fc40000000051 */
[----:B------:R-:W-:Y:S01]  /*a8d0*/  SHF.R.U64 R64, R86, 0x10, R87 ;  /* 0x0000001056407819 */ /* 0x000fe20000001257 */
[----:B------:R-:W-:Y:S01]  /*a8e0*/  IMAD.U32 R63, R172, 0x10000, RZ ;  /* 0x00010000ac3f7824 */ /* 0x000fe200078e00ff */
[----:B------:R-:W-:Y:S02]  /*a8f0*/  SHF.R.U64 R66, R82, 0x10, R83 ;  /* 0x0000001052427819 */ /* 0x000fe40000001253 */
[----:B------:R-:W-:Y:S02]  /*a900*/  SHF.R.U32.HI R87, RZ, 0x10, R87 ;  /* 0x00000010ff577819 */ /* 0x000fe40000011657 */
[----:B------:R-:W-:Y:S01]  /*a910*/  PRMT R171, R171, 0x5410, R62 ;  /* 0x00005410abab7816 */ /* 0x000fe2000000003e */
[----:B------:R-:W-:Y:S01]  /*a920*/  IMAD.U32 R62, R168, 0x10000, RZ ;  /* 0x00010000a83e7824 */ /* 0x000fe200078e00ff */
[----:B------:R-:W-:Y:S02]  /*a930*/  SHF.R.U32.HI R83, RZ, 0x10, R83 ;  /* 0x00000010ff537819 */ /* 0x000fe40000011653 */
[----:B------:R-:W-:Y:S01]  /*a940*/  PRMT R169, R169, 0x5410, R64 ;  /* 0x00005410a9a97816 */ /* 0x000fe20000000040 */
[-C--:B------:R-:W-:Y:S01]  /*a950*/  FMUL.FTZ R64, R58, R63.reuse ;  /* 0x0000003f3a407220 */ /* 0x080fe20000410000 */
[----:B------:R-:W-:Y:S01]  /*a960*/  PRMT R170, R170, 0x5410, R87 ;  /* 0x00005410aaaa7816 */ /* 0x000fe20000000057 */
[-C--:B------:R-:W-:Y:S01]  /*a970*/  FMUL.FTZ R58, R58, R62.reuse ;  /* 0x0000003e3a3a7220 */ /* 0x080fe20000410000 */
[----:B------:R-:W-:Y:S01]  /*a980*/  LOP3.LUT R59, R45, 0xffff0000, RZ, 0xc0, !PT ;  /* 0xffff00002d3b7812 */ /* 0x000fe200078ec0ff */
[C---:B------:R-:W-:Y:S01]  /*a990*/  FFMA.FTZ R64, R55.reuse, R62, -R64 ;  /* 0x0000003e37407223 */ /* 0x040fe20000010840 */
[----:B------:R-:W-:Y:S01]  /*a9a0*/  PRMT R166, R166, 0x5410, R83 ;  /* 0x00005410a6a67816 */ /* 0x000fe20000000053 */
[----:B------:R-:W-:Y:S01]  /*a9b0*/  IMAD.U32 R65, R170, 0x10000, RZ ;  /* 0x00010000aa417824 */ /* 0x000fe200078e00ff */
[----:B------:R-:W-:Y:S01]  /*a9c0*/  LOP3.LUT R172, R172, 0xffff0000, RZ, 0xc0, !PT ;  /* 0xffff0000acac7812 */ /* 0x000fe200078ec0ff */
[----:B------:R-:W-:Y:S01]  /*a9d0*/  FFMA.FTZ R63, R55, R63, R58 ;  /* 0x0000003f373f7223 */ /* 0x000fe2000001003a */
[----:B------:R-:W-:Y:S01]  /*a9e0*/  LOP3.LUT R168, R168, 0xffff0000, RZ, 0xc0, !PT ;  /* 0xffff0000a8a87812 */ /* 0x000fe200078ec0ff */
[----:B------:R-:W-:Y:S01]  /*a9f0*/  IMAD.U32 R55, R166, 0x10000, RZ ;  /* 0x00010000a6377824 */ /* 0x000fe200078e00ff */
[----:B------:R-:W-:Y:S01]  /*aa00*/  LOP3.LUT R56, R41, 0xffff0000, RZ, 0xc0, !PT ;  /* 0xffff000029387812 */ /* 0x000fe200078ec0ff */
[----:B------:R-:W-:Y:S01]  /*aa10*/  FMUL.FTZ R67, R59, R172 ;  /* 0x000000ac3b437220 */ /* 0x000fe20000410000 */
[----:B------:R-:W-:Y:S01]  /*aa20*/  LOP3.LUT R61, R47, 0xffff0000, RZ, 0xc0, !PT ;  /* 0xffff00002f3d7812 */ /* 0x000fe200078ec0ff */
[-C--:B------:R-:W-:Y:S01]  /*aa30*/  FMUL.FTZ R59, R59, R168.reuse ;  /* 0x000000a83b3b7220 */ /* 0x080fe20000410000 */
[----:B------:R-:W-:Y:S01]  /*aa40*/  LOP3.LUT R170, R170, 0xffff0000, RZ, 0xc0, !PT ;  /* 0xffff0000aaaa7812 */ /* 0x000fe200078ec0ff */
[----:B------:R-:W-:Y:S01]  /*aa50*/  IMAD.U32 R45, R44, 0x10000, RZ ;  /* 0x000100002c2d7824 */ /* 0x000fe200078e00ff */
[----:B------:R-:W-:Y:S01]  /*aa60*/  LOP3.LUT R166, R166, 0xffff0000, RZ, 0xc0, !PT ;  /* 0xffff0000a6a67812 */ /* 0x000fe200078ec0ff */
[----:B------:R-:W-:Y:S01]  /*aa70*/  FMUL.FTZ R69, R60, R65 ;  /* 0x000000413c457220 */ /* 0x000fe20000410000 */
[----:B------:R-:W-:Y:S01]  /*aa80*/  LOP3.LUT R57, R44, 0xffff0000, RZ, 0xc0, !PT ;  /* 0xffff00002c397812 */ /* 0x000fe200078ec0ff */
[----:B------:R-:W-:Y:S01]  /*aa90*/  IMAD.U32 R44, R43, 0x10000, RZ ;  /* 0x000100002b2c7824 */ /* 0x000fe200078e00ff */
[----:B------:R-:W-:Y:S01]  /*aaa0*/  PRMT R167, R167, 0x5410, R68 ;  /* 0x00005410a7a77816 */ /* 0x000fe20000000044 */
[----:B------:R-:W-:Y:S01]  /*aab0*/  FMUL.FTZ R60, R60, R55 ;  /* 0x000000373c3c7220 */ /* 0x000fe20000410000 */
[C---:B------:R-:W-:Y:S01]  /*aac0*/  FFMA.FTZ R67, R56.reuse, R168, -R67 ;  /* 0x000000a838437223 */ /* 0x040fe20000010843 */
[----:B------:R-:W-:Y:S01]  /*aad0*/  FFMA.FTZ R172, R56, R172, R59 ;  /* 0x000000ac38ac7223 */ /* 0x000fe2000001003b */
[----:B------:R-:W-:Y:S01]  /*aae0*/  LOP3.LUT R43, R43, 0xffff0000, RZ, 0xc0, !PT ;  /* 0xffff00002b2b7812 */ /* 0x000fe200078ec0ff */
[----:B------:R-:W-:-:S02]  /*aaf0*/  IMAD.U32 R56, R171, 0x10000, RZ ;  /* 0x00010000ab387824 */ /* 0x000fc400078e00ff */
[C---:B------:R-:W-:Y:S01]  /*ab00*/  FMUL.FTZ R58, R61.reuse, R170 ;  /* 0x000000aa3d3a7220 */ /* 0x040fe20000410000 */
[-C--:B------:R-:W-:Y:S01]  /*ab10*/  FMUL.FTZ R62, R61, R166.reuse ;  /* 0x000000a63d3e7220 */ /* 0x080fe20000410000 */
[----:B------:R-:W-:Y:S01]  /*ab20*/  LOP3.LUT R171, R171, 0xffff0000, RZ, 0xc0, !PT ;  /* 0xffff0000abab7812 */ /* 0x000fe200078ec0ff */
[C---:B------:R-:W-:Y:S01]  /*ab30*/  FFMA.FTZ R69, R44.reuse, R55, -R69 ;  /* 0x000000372c457223 */ /* 0x040fe20000010845 */
[----:B------:R-:W-:Y:S01]  /*ab40*/  FFMA.FTZ R60, R44, R65, R60 ;  /* 0x000000412c3c7223 */ /* 0x000fe2000001003c */
[C---:B------:R-:W-:Y:S01]  /*ab50*/  IMAD.U32 R44, R167.reuse, 0x10000, RZ ;  /* 0x00010000a72c7824 */ /* 0x040fe200078e00ff */
[----:B------:R-:W-:Y:S01]  /*ab60*/  LOP3.LUT R167, R167, 0xffff0000, RZ, 0xc0, !PT ;  /* 0xffff0000a7a77812 */ /* 0x000fe200078ec0ff */
[C---:B------:R-:W-:Y:S01]  /*ab70*/  FFMA.FTZ R166, R43.reuse, R166, -R58 ;  /* 0x000000a62ba67223 */ /* 0x040fe2000001083a */
[C---:B------:R-:W-:Y:S01]  /*ab80*/  LOP3.LUT R54, R40.reuse, 0xffff0000, RZ, 0xc0, !PT ;  /* 0xffff000028367812 */ /* 0x040fe200078ec0ff */
[----:B------:R-:W-:Y:S01]  /*ab90*/  FFMA.FTZ R59, R43, R170, R62 ;  /* 0x000000aa2b3b7223 */ /* 0x000fe2000001003e */
[----:B------:R-:W-:Y:S01]  /*aba0*/  FMUL.FTZ R58, R45, R56 ;  /* 0x000000382d3a7220 */ /* 0x000fe20000410000 */
[----:B------:R-:W-:Y:S01]  /*abb0*/  FMUL.FTZ R43, R57, R171 ;  /* 0x000000ab392b7220 */ /* 0x000fe20000410000 */
[----:B------:R-:W-:Y:S01]  /*abc0*/  IMAD.U32 R41, R40, 0x10000, RZ ;  /* 0x0001000028297824 */ /* 0x000fe200078e00ff */
[----:B------:R-:W-:Y:S01]  /*abd0*/  PRMT R165, R165, 0x5410, R66 ;  /* 0x00005410a5a57816 */ /* 0x000fe20000000042 */
[----:B------:R-:W-:Y:S01]  /*abe0*/  FMUL.FTZ R45, R45, R44 ;  /* 0x0000002c2d2d7220 */ /* 0x000fe20000410000 */
[-C--:B------:R-:W-:Y:S01]  /*abf0*/  FMUL.FTZ R57, R57, R167.reuse ;  /* 0x000000a739397220 */ /* 0x080fe20000410000 */
[----:B------:R-:W-:Y:S01]  /*ac00*/  FFMA.FTZ R167, R54, R167, -R43 ;  /* 0x000000a736a77223 */ /* 0x000fe2000001082b */
[----:B------:R-:W-:-:S02]  /*ac10*/  IMAD.U32 R47, R46, 0x10000, RZ ;  /* 0x000100002e2f7824 */ /* 0x000fc400078e00ff */
[C---:B------:R-:W-:Y:S01]  /*ac20*/  FFMA.FTZ R58, R41.reuse, R44, -R58 ;  /* 0x0000002c293a7223 */ /* 0x040fe2000001083a */
[----:B------:R-:W-:Y:S01]  /*ac30*/  FFMA.FTZ R45, R41, R56, R45 ;  /* 0x00000038292d7223 */ /* 0x000fe2000001002d */
[----:B------:R-:W-:Y:S01]  /*ac40*/  IMAD.U32 R43, R169, 0x10000, RZ ;  /* 0x00010000a92b7824 */ /* 0x000fe200078e00ff */
[----:B------:R-:W-:Y:S01]  /*ac50*/  LOP3.LUT R46, R46, 0xffff0000, RZ, 0xc0, !PT ;  /* 0xffff00002e2e7812 */ /* 0x000fe200078ec0ff */
[----:B------:R-:W-:Y:S01]  /*ac60*/  IMAD.U32 R41, R165, 0x10000, RZ ;  /* 0x00010000a5297824 */ /* 0x000fe200078e00ff */
[----:B------:R-:W-:Y:S01]  /*ac70*/  LOP3.LUT R169, R169, 0xffff0000, RZ, 0xc0, !PT ;  /* 0xffff0000a9a97812 */ /* 0x000fe200078ec0ff */
[C---:B------:R-:W-:Y:S01]  /*ac80*/  IMAD.U32 R40, R42.reuse, 0x10000, RZ ;  /* 0x000100002a287824 */ /* 0x040fe200078e00ff */
[----:B------:R-:W-:Y:S01]  /*ac90*/  LOP3.LUT R165, R165, 0xffff0000, RZ, 0xc0, !PT ;  /* 0xffff0000a5a57812 */ /* 0x000fe200078ec0ff */
[C---:B------:R-:W-:Y:S01]  /*aca0*/  FMUL.FTZ R55, R47.reuse, R43 ;  /* 0x0000002b2f377220 */ /* 0x040fe20000410000 */
[----:B------:R-:W-:Y:S01]  /*acb0*/  FMUL.FTZ R44, R47, R41 ;  /* 0x000000292f2c7220 */ /* 0x000fe20000410000 */
[----:B------:R-:W-:Y:S01]  /*acc0*/  LOP3.LUT R42, R42, 0xffff0000, RZ, 0xc0, !PT ;  /* 0xffff00002a2a7812 */ /* 0x000fe200078ec0ff */
[----:B------:R-:W-:Y:S01]  /*acd0*/  FMUL.FTZ R47, R46, R169 ;  /* 0x000000a92e2f7220 */ /* 0x000fe20000410000 */
[----:B------:R-:W-:Y:S01]  /*ace0*/  FFMA.FTZ R54, R54, R171, R57 ;  /* 0x000000ab36367223 */ /* 0x000fe20000010039 */
        /* <DEDUP_REMOVED lines=16> */
.L_x_547:
[----:B------:R-:W-:Y:S05]  /*adf0*/  BSYNC B1 ;  /* 0x0000000000017941 */ /* 0x000fea0003800000 */
.L_x_546:
[----:B------:R-:W-:Y:S01]  /*ae00*/  ISETP.GE.AND P3, PT, R53, R156, PT ;  /* 0x0000009c3500720c */ /* 0x000fe20003f66270 */
[----:B------:R-:W-:Y:S02]  /*ae10*/  ULDC.64 UR4, c[0x0][0x208] ;  /* 0x0000820000047ab9 */ /* 0x000fe40000000a00 */
[----:B-1----:R1:W-:Y:S10]  /*ae20*/  STG.E.128 desc[UR4][R50.64], R40 ;  /* 0x0000002832007986 */ /* 0x0023f4000c101d04 */
[----:B------:R-:W-:Y:S05]  /*ae30*/  @P3 BRA `(.L_x_512) ;  /* 0x00000008006c3947 */ /* 0x000fea0003800000 */
[--C-:B-1----:R-:W-:Y:S01]  /*ae40*/  SHF.R.S32.HI R40, RZ, 0x1f, R53.reuse ;  /* 0x0000001fff287819 */ /* 0x102fe20000011435 */
[----:B------:R-:W-:Y:S01]  /*ae50*/  ULDC.64 UR4, c[0x0][0x208] ;  /* 0x0000820000047ab9 */ /* 0x000fe20000000a00 */
[----:B------:R-:W-:-:S04]  /*ae60*/  IADD3 R53, P3, P4, R98, R132, R53 ;  /* 0x0000008462357210 */ /* 0x000fc80007c7e035 */
[----:B------:R-:W-:Y:S02]  /*ae70*/  IADD3.X R52, R15, R52, R40, P3, P4 ;  /* 0x000000340f347210 */ /* 0x000fe40001fe8428 */
[----:B------:R-:W-:-:S04]  /*ae80*/  LEA R48, P3, R53, R48, 0x1 ;  /* 0x0000003035307211 */ /* 0x000fc800078608ff */
[----:B------:R-:W-:-:S05]  /*ae90*/  LEA.HI.X R49, R53, R49, R52, 0x1, P3 ;  /* 0x0000003135317211 */ /* 0x000fca00018f0c34 */
[----:B--2---:R1:W-:Y:S01]  /*aea0*/  STG.E.128 desc[UR4][R48.64], R44 ;  /* 0x0000002c30007986 */ /* 0x0043e2000c101d04 */
[----:B------:R-:W-:Y:S05]  /*aeb0*/  BRA `(.L_x_512) ;  /* 0x00000008004c7947 */ /* 0x000fea0003800000 */
.L_x_455:
[----:B------:R-:W-:-:S04]  /*aec0*/  ULOP3.LUT UR4, UR60, 0x1, URZ, 0xfc, !UPT ;  /* 0x000000013c047892 */ /* 0x000fc8000f8efc3f */
[----:B------:R-:W-:-:S06]  /*aed0*/  UISETP.NE.AND UP0, UPT, UR4, 0x3, UPT ;  /* 0x000000030400788c */ /* 0x000fcc000bf05270 */
[----:B------:R-:W-:-:S13]  /*aee0*/  PLOP3.LUT P2, PT, PT, PT, UP0, 0x80, 0x0 ;  /* 0x000000000000781c */ /* 0x000fda0003f4f008 */
[----:B------:R-:W-:Y:S05]  /*aef0*/  @!P2 BRA `(.L_x_548) ;  /* 0x000000000004a947 */ /* 0x000fea0003800000 */
[----:B------:R-:W-:Y:S01]  /*af00*/  BPT.TRAP 0x1 ;  /* 0x000000040000795c */ /* 0x000fe20000300000 */
.L_x_548:
[----:B------:R-:W-:Y:S01]  /*af10*/  IMAD R3, R220, 0x8, R2 ;  /* 0x00000008dc037824 */ /* 0x000fe200078e0202 */
[----:B0-----:R-:W-:Y:S01]  /*af20*/  SHF.L.U32 R0, R229, 0x1f, RZ ;  /* 0x0000001fe5007819 */ /* 0x001fe200000006ff */
[----:B------:R-:W-:Y:S01]  /*af30*/  IMAD R4, R24, -0xb0, R25 ;  /* 0xffffff5018047824 */ /* 0x000fe200078e0219 */
[----:B------:R-:W-:Y:S01]  /*af40*/  BSSY B1, `(.L_x_549) ;  /* 0x0000006000017945 */ /* 0x000fe20003800000 */
[----:B------:R-:W-:Y:S01]  /*af50*/  SHF.R.S32.HI R41, RZ, 0x1f, R24 ;  /* 0x0000001fff297819 */ /* 0x000fe20000011418 */
[----:B------:R-:W0:Y:S01]  /*af60*/  SYNCS.PHASECHK.TRANS64.TRYWAIT P3, [R3+URZ+0x34890], R0 ;  /* 0x03489000030075a7 */ /* 0x000e22000806017f */
[----:B------:R-:W-:Y:S01]  /*af70*/  IMAD R40, R39, R24, RZ ;  /* 0x0000001827287224 */ /* 0x000fe200078e02ff */
[----:B------:R-:W-:Y:S01]  /*af80*/  VIMNMX R4, R4, 0xb0, PT ;  /* 0x000000b004047848 */ /* 0x000fe20003fe0100 */
[----:B0-----:R-:W-:Y:S06]  /*af90*/  @!P3 BRA `(.L_x_550) ;  /* 0x0000019000bcb947 */ /* 0x001fec0003800000 */
.L_x_767:
[----:B------:R-:W-:Y:S05]  /*afa0*/  BSYNC B1 ;  /* 0x0000000000017941 */ /* 0x000fea0003800000 */
.L_x_549:
[----:B------:R-:W-:Y:S01]  /*afb0*/  ISETP.GE.AND P3, PT, R22, R4, PT ;  /* 0x000000041600720c */ /* 0x000fe20003f66270 */
[----:B------:R-:W-:Y:S01]  /*afc0*/  IMAD R41, R41, R160, R40 ;  /* 0x000000a029297224 */ /* 0x000fe200078e0228 */
[----:B------:R-:W-:Y:S01]  /*afd0*/  BSSY B1, `(.L_x_551) ;  /* 0x0000013000017945 */ /* 0x000fe20003800000 */
[----:B------:R-:W-:-:S04]  /*afe0*/  IMAD.WIDE.U32 R48, R160, R24, RZ ;  /* 0x00000018a0307225 */ /* 0x000fc800078e00ff */
[----:B------:R-:W-:-:S06]  /*aff0*/  IMAD.IADD R58, R41, 0x1, R49 ;  /* 0x00000001293a7824 */ /* 0x000fcc00078e0231 */
[----:B------:R-:W-:Y:S05]  /*b000*/  @P3 BRA `(.L_x_552) ;  /* 0x00000000003c3947 */ /* 0x000fea0003800000 */
[----:B------:R-:W1:Y:S01]  /*b010*/  @!P0 LDC.64 R50, c[0x0][0x2d8] ;  /* 0x0000b600ff328b82 */ /* 0x000e620000000a00 */
[----:B------:R-:W2:Y:S01]  /*b020*/  @!P0 LDS.128 R40, [R5+0x1e400] ;  /* 0x01e4000005288984 */ /* 0x000ea20000000c00 */
[----:B------:R-:W-:Y:S01]  /*b030*/  @!P0 IADD3 R54, P3, R14, R48, RZ ;  /* 0x000000300e368210 */ /* 0x000fe20007f7e0ff */
[----:B------:R-:W-:Y:S02]  /*b040*/  ULDC.64 UR4, c[0x0][0x208] ;  /* 0x0000820000047ab9 */ /* 0x000fe40000000a00 */
[----:B------:R-:W3:Y:S02]  /*b050*/  @!P1 LDS.128 R44, [R5+0x23c00] ;  /* 0x023c0000052c9984 */ /* 0x000ee40000000c00 */
[----:B------:R-:W-:Y:S01]  /*b060*/  @!P0 IMAD.X R55, R58, 0x1, R12, P3 ;  /* 0x000000013a378824 */ /* 0x000fe200018e060c */
[----:B------:R-:W4:Y:S01]  /*b070*/  @!P1 LDC.64 R52, c[0x0][0x2d8] ;  /* 0x0000b600ff349b82 */ /* 0x000f220000000a00 */
[----:B-1----:R-:W-:-:S04]  /*b080*/  @!P0 LEA R50, P3, R54, R50, 0x1 ;  /* 0x0000003236328211 */ /* 0x002fc800078608ff */
[----:B------:R-:W-:Y:S02]  /*b090*/  @!P0 LEA.HI.X R51, R54, R51, R55, 0x1, P3 ;  /* 0x0000003336338211 */ /* 0x000fe400018f0c37 */
[----:B------:R-:W-:-:S05]  /*b0a0*/  @!P1 IADD3 R54, P3, R11, R48, RZ ;  /* 0x000000300b369210 */ /* 0x000fca0007f7e0ff */
[----:B------:R-:W-:Y:S01]  /*b0b0*/  @!P1 IMAD.X R55, R58, 0x1, R7, P3 ;  /* 0x000000013a379824 */ /* 0x000fe200018e0607 */
[----:B----4-:R-:W-:-:S04]  /*b0c0*/  @!P1 LEA R52, P3, R54, R52, 0x1 ;  /* 0x0000003436349211 */ /* 0x010fc800078608ff */
[----:B------:R-:W-:Y:S01]  /*b0d0*/  @!P1 LEA.HI.X R53, R54, R53, R55, 0x1, P3 ;  /* 0x0000003536359211 */ /* 0x000fe200018f0c37 */
[----:B--2---:R1:W-:Y:S04]  /*b0e0*/  @!P0 STG.E.128 desc[UR4][R50.64], R40 ;  /* 0x0000002832008986 */ /* 0x0043e8000c101d04 */
[----:B---3--:R1:W-:Y:S04]  /*b0f0*/  @!P1 STG.E.128 desc[UR4][R52.64], R44 ;  /* 0x0000002c34009986 */ /* 0x0083e8000c101d04 */
.L_x_552:
[----:B------:R-:W-:Y:S05]  /*b100*/  BSYNC B1 ;  /* 0x0000000000017941 */ /* 0x000fea0003800000 */
.L_x_551:
[----:B------:R-:W-:Y:S01]  /*b110*/  ISETP.GE.AND P3, PT, R223, R4, PT ;  /* 0x00000004df00720c */ /* 0x000fe20003f66270 */
[----:B------:R-:W-:-:S12]  /*b120*/  BSSY B1, `(.L_x_553) ;  /* 0x0000013000017945 */ /* 0x000fd80003800000 */
[----:B------:R-:W-:Y:S05]  /*b130*/  @P3 BRA `(.L_x_554) ;  /* 0x0000000000443947 */ /* 0x000fea0003800000 */
[----:B-1----:R-:W1:Y:S01]  /*b140*/  @!P0 LDC.64 R50, c[0x0][0x2d8] ;  /* 0x0000b600ff328b82 */ /* 0x002e620000000a00 */
[----:B------:R-:W2:Y:S01]  /*b150*/  @!P0 LDS.128 R40, [R5+0x1f400] ;  /* 0x01f4000005288984 */ /* 0x000ea20000000c00 */
[----:B------:R-:W-:Y:S01]  /*b160*/  IADD3 R56, P3, R114, R48, RZ ;  /* 0x0000003072387210 */ /* 0x000fe20007f7e0ff */
[----:B------:R-:W-:Y:S02]  /*b170*/  ULDC.64 UR4, c[0x0][0x208] ;  /* 0x0000820000047ab9 */ /* 0x000fe40000000a00 */
[----:B------:R-:W3:Y:S02]  /*b180*/  @!P1 LDS.128 R44, [R5+0x24c00] ;  /* 0x024c0000052c9984 */ /* 0x000ee40000000c00 */
[----:B------:R-:W-:Y:S01]  /*b190*/  IMAD.X R57, R58, 0x1, R115, P3 ;  /* 0x000000013a397824 */ /* 0x000fe200018e0673 */
[----:B------:R-:W4:Y:S01]  /*b1a0*/  @!P1 LDC.64 R52, c[0x0][0x2d8] ;  /* 0x0000b600ff349b82 */ /* 0x000f220000000a00 */
[----:B------:R-:W-:-:S05]  /*b1b0*/  @!P0 IADD3 R54, P3, R56, R14, RZ ;  /* 0x0000000e38368210 */ /* 0x000fca0007f7e0ff */
[----:B------:R-:W-:Y:S01]  /*b1c0*/  @!P0 IMAD.X R55, R57, 0x1, R12, P3 ;  /* 0x0000000139378824 */ /* 0x000fe200018e060c */
        /* <DEDUP_REMOVED lines=8> */
.L_x_554:
[----:B------:R-:W-:Y:S05]  /*b250*/  BSYNC B1 ;  /* 0x0000000000017941 */ /* 0x000fea0003800000 */
.L_x_553:
[----:B------:R-:W-:Y:S01]  /*b260*/  ISETP.GE.AND P3, PT, R222, R4, PT ;  /* 0x00000004de00720c */ /* 0x000fe20003f66270 */
[----:B------:R-:W-:-:S12]  /*b270*/  BSSY B1, `(.L_x_555) ;  /* 0x0000013000017945 */ /* 0x000fd80003800000 */
[----:B------:R-:W-:Y:S05]  /*b280*/  @P3 BRA `(.L_x_556) ;  /* 0x0000000000443947 */ /* 0x000fea0003800000 */
[----:B-12---:R-:W1:Y:S01]  /*b290*/  @!P0 LDC.64 R50, c[0x0][0x2d8] ;  /* 0x0000b600ff328b82 */ /* 0x006e620000000a00 */
[----:B------:R-:W2:Y:S01]  /*b2a0*/  @!P0 LDS.128 R40, [R5+0x20400] ;  /* 0x0204000005288984 */ /* 0x000ea20000000c00 */
[----:B------:R-:W-:Y:S01]  /*b2b0*/  LEA R56, P3, R96, R48, 0x6 ;  /* 0x0000003060387211 */ /* 0x000fe200078630ff */
        /* <DEDUP_REMOVED lines=14> */
.L_x_556:
[----:B------:R-:W-:Y:S05]  /*b3a0*/  BSYNC B1 ;  /* 0x0000000000017941 */ /* 0x000fea0003800000 */
.L_x_555:
[----:B------:R-:W-:Y:S01]  /*b3b0*/  ISETP.GE.AND P3, PT, R224, R4, PT ;  /* 0x00000004e000720c */ /* 0x000fe20003f66270 */
[----:B------:R-:W-:-:S12]  /*b3c0*/  BSSY B1, `(.L_x_557) ;  /* 0x0000017000017945 */ /* 0x000fd80003800000 */
[----:B------:R-:W-:Y:S05]  /*b3d0*/  @P3 BRA `(.L_x_558) ;  /* 0x0000000000543947 */ /* 0x000fea0003800000 */
[----:B------:R-:W3:Y:S01]  /*b3e0*/  LDC.64 R54, c[0x0][0x2f0] ;  /* 0x0000bc00ff367b82 */ /* 0x000ee20000000a00 */
[----:B-12-4-:R-:W1:Y:S01]  /*b3f0*/  @!P0 LDS.128 R40, [R5+0x21400] ;  /* 0x0214000005288984 */ /* 0x016e620000000c00 */
[----:B------:R-:W-:Y:S01]  /*b400*/  IMAD.MOV.U32 R56, RZ, RZ, R48 ;  /* 0x000000ffff387224 */ /* 0x000fe200078e0030 */
[----:B------:R-:W-:Y:S01]  /*b410*/  ULDC.64 UR4, c[0x0][0x208] ;  /* 0x0000820000047ab9 */ /* 0x000fe20000000a00 */
[----:B------:R-:W-:Y:S01]  /*b420*/  IMAD.MOV.U32 R57, RZ, RZ, R58 ;  /* 0x000000ffff397224 */ /* 0x000fe200078e003a */
[----:B------:R-:W2:Y:S03]  /*b430*/  @!P1 LDS.128 R44, [R5+0x26c00] ;  /* 0x026c0000052c9984 */ /* 0x000ea60000000c00 */
[----:B------:R-:W4:Y:S08]  /*b440*/  @!P0 LDC.64 R50, c[0x0][0x2d8] ;  /* 0x0000b600ff328b82 */ /* 0x000f300000000a00 */
[----:B------:R-:W5:Y:S01]  /*b450*/  @!P1 LDC.64 R52, c[0x0][0x2d8] ;  /* 0x0000b600ff349b82 */ /* 0x000f620000000a00 */
[----:B---3--:R-:W-:-:S04]  /*b460*/  IMAD.WIDE.U32 R56, R54, 0x60, R56 ;  /* 0x0000006036387825 */ /* 0x008fc800078e0038 */
[----:B------:R-:W-:Y:S01]  /*b470*/  IMAD R55, R55, 0x60, RZ ;  /* 0x0000006037377824 */ /* 0x000fe200078e02ff */
[----:B------:R-:W-:-:S03]  /*b480*/  @!P0 IADD3 R54, P3, R14, R56, RZ ;  /* 0x000000380e368210 */ /* 0x000fc60007f7e0ff */
[----:B------:R-:W-:-:S04]  /*b490*/  IMAD.IADD R57, R57, 0x1, R55 ;  /* 0x0000000139397824 */ /* 0x000fc800078e0237 */
[----:B------:R-:W-:Y:S01]  /*b4a0*/  @!P0 IMAD.X R55, R57, 0x1, R12, P3 ;  /* 0x0000000139378824 */ /* 0x000fe200018e060c */
[----:B----4-:R-:W-:-:S04]  /*b4b0*/  @!P0 LEA R50, P3, R54, R50, 0x1 ;  /* 0x0000003236328211 */ /* 0x010fc800078608ff */
[----:B------:R-:W-:Y:S02]  /*b4c0*/  @!P0 LEA.HI.X R51, R54, R51, R55, 0x1, P3 ;  /* 0x0000003336338211 */ /* 0x000fe400018f0c37 */
[----:B------:R-:W-:-:S03]  /*b4d0*/  @!P1 IADD3 R56, P3, R11, R56, RZ ;  /* 0x000000380b389210 */ /* 0x000fc60007f7e0ff */
[----:B-1----:R3:W-:Y:S02]  /*b4e0*/  @!P0 STG.E.128 desc[UR4][R50.64], R40 ;  /* 0x0000002832008986 */ /* 0x0027e4000c101d04 */
[----:B------:R-:W-:Y:S01]  /*b4f0*/  @!P1 IMAD.X R54, R57, 0x1, R7, P3 ;  /* 0x0000000139369824 */ /* 0x000fe200018e0607 */
[----:B-----5:R-:W-:-:S04]  /*b500*/  @!P1 LEA R52, P3, R56, R52, 0x1 ;  /* 0x0000003438349211 */ /* 0x020fc800078608ff */
[----:B------:R-:W-:-:S05]  /*b510*/  @!P1 LEA.HI.X R53, R56, R53, R54, 0x1, P3 ;  /* 0x0000003538359211 */ /* 0x000fca00018f0c36 */
[----:B--2---:R3:W-:Y:S04]  /*b520*/  @!P1 STG.E.128 desc[UR4][R52.64], R44 ;  /* 0x0000002c34009986 */ /* 0x0047e8000c101d04 */
.L_x_558:
[----:B------:R-:W-:Y:S05]  /*b530*/  BSYNC B1 ;  /* 0x0000000000017941 */ /* 0x000fea0003800000 */
.L_x_557:
[----:B------:R-:W-:Y:S01]  /*b540*/  ISETP.GE.AND P3, PT, R225, R4, PT ;  /* 0x00000004e100720c */ /* 0x000fe20003f66270 */
[----:B------:R-:W-:-:S12]  /*b550*/  BSSY B1, `(.L_x_559) ;  /* 0x0000013000017945 */ /* 0x000fd80003800000 */
[----:B------:R-:W-:Y:S05]  /*b560*/  @P3 BRA `(.L_x_560) ;  /* 0x0000000000443947 */ /* 0x000fea0003800000 */
[----:B-1234-:R-:W1:Y:S01]  /*b570*/  @!P0 LDC.64 R50, c[0x0][0x2d8] ;  /* 0x0000b600ff328b82 */ /* 0x01ee620000000a00 */
        /* <DEDUP_REMOVED lines=16> */
.L_x_560:
[----:B------:R-:W-:Y:S05]  /*b680*/  BSYNC B1 ;  /* 0x0000000000017941 */ /* 0x000fea0003800000 */
.L_x_559:
[----:B------:R-:W-:-:S13]  /*b690*/  ISETP.GE.AND P3, PT, R226, R4, PT ;  /* 0x00000004e200720c */ /* 0x000fda0003f66270 */
[----:B------:R-:W-:Y:S05]  /*b6a0*/  @P3 BRA `(.L_x_512) ;  /* 0x0000000000503947 */ /* 0x000fea0003800000 */
[----:B------:R-:W5:Y:S01]  /*b6b0*/  LDC.64 R54, c[0x0][0x2f0] ;  /* 0x0000bc00ff367b82 */ /* 0x000f620000000a00 */
[----:B-1234-:R-:W1:Y:S01]  /*b6c0*/  @!P0 LDS.128 R40, [R5+0x23400] ;  /* 0x0234000005288984 */ /* 0x01ee620000000c00 */
[----:B------:R-:W-:Y:S01]  /*b6d0*/  IMAD.MOV.U32 R49, RZ, RZ, R58 ;  /* 0x000000ffff317224 */ /* 0x000fe200078e003a */
[----:B------:R-:W-:Y:S02]  /*b6e0*/  ULDC.64 UR4, c[0x0][0x208] ;  /* 0x0000820000047ab9 */ /* 0x000fe40000000a00 */
[----:B------:R-:W2:Y:S03]  /*b6f0*/  @!P1 LDS.128 R44, [R5+0x28c00] ;  /* 0x028c0000052c9984 */ /* 0x000ea60000000c00 */
[----:B------:R-:W3:Y:S08]  /*b700*/  @!P0 LDC.64 R50, c[0x0][0x2d8] ;  /* 0x0000b600ff328b82 */ /* 0x000ef00000000a00 */
[----:B------:R-:W4:Y:S01]  /*b710*/  @!P1 LDC.64 R52, c[0x0][0x2d8] ;  /* 0x0000b600ff349b82 */ /* 0x000f220000000a00 */
[----:B-----5:R-:W-:-:S04]  /*b720*/  IMAD.WIDE.U32 R48, R54, 0xa0, R48 ;  /* 0x000000a036307825 */ /* 0x020fc800078e0030 */
[----:B------:R-:W-:-:S04]  /*b730*/  IMAD R55, R55, 0xa0, RZ ;  /* 0x000000a037377824 */ /* 0x000fc800078e02ff */
[----:B------:R-:W-:Y:S01]  /*b740*/  IMAD.IADD R55, R49, 0x1, R55 ;  /* 0x0000000131377824 */ /* 0x000fe200078e0237 */
[----:B------:R-:W-:-:S05]  /*b750*/  @!P0 IADD3 R49, P3, R14, R48, RZ ;  /* 0x000000300e318210 */ /* 0x000fca0007f7e0ff */
[----:B------:R-:W-:Y:S01]  /*b760*/  @!P0 IMAD.X R54, R55, 0x1, R12, P3 ;  /* 0x0000000137368824 */ /* 0x000fe200018e060c */
[----:B---3--:R-:W-:-:S04]  /*b770*/  @!P0 LEA R50, P3, R49, R50, 0x1 ;  /* 0x0000003231328211 */ /* 0x008fc800078608ff */
[----:B------:R-:W-:Y:S02]  /*b780*/  @!P0 LEA.HI.X R51, R49, R51, R54, 0x1, P3 ;  /* 0x0000003331338211 */ /* 0x000fe400018f0c36 */
[----:B------:R-:W-:-:S03]  /*b790*/  @!P1 IADD3 R48, P3, R11, R48, RZ ;  /* 0x000000300b309210 */ /* 0x000fc60007f7e0ff */
[----:B-1----:R1:W-:Y:S02]  /*b7a0*/  @!P0 STG.E.128 desc[UR4][R50.64], R40 ;  /* 0x0000002832008986 */ /* 0x0023e4000c101d04 */
[----:B------:R-:W-:Y:S01]  /*b7b0*/  @!P1 IMAD.X R49, R55, 0x1, R7, P3 ;  /* 0x0000000137319824 */ /* 0x000fe200018e0607 */
[----:B----4-:R-:W-:-:S04]  /*b7c0*/  @!P1 LEA R52, P3, R48, R52, 0x1 ;  /* 0x0000003430349211 */ /* 0x010fc800078608ff */
[----:B------:R-:W-:-:S05]  /*b7d0*/  @!P1 LEA.HI.X R53, R48, R53, R49, 0x1, P3 ;  /* 0x0000003530359211 */ /* 0x000fca00018f0c31 */
[----:B--2---:R1:W-:Y:S04]  /*b7e0*/  @!P1 STG.E.128 desc[UR4][R52.64], R44 ;  /* 0x0000002c34009986 */ /* 0x0043e8000c101d04 */
.L_x_512:
[----:B------:R-:W-:Y:S05]  /*b7f0*/  BSYNC B0 ;  /* 0x0000000000007941 */ /* 0x000fea0003800000 */
.L_x_454:
[----:B-1234-:R-:W1:Y:S01]  /*b800*/  S2R R40, SR_TID.X ;  /* 0x0000000000287919 */ /* 0x01ee620000002100 */
[----:B------:R-:W-:Y:S01]  /*b810*/  @!PT LDS RZ, [RZ] ;  /* 0x00000000fffff984 */ /* 0x000fe20000000800 */
[----:B------:R-:W-:Y:S01]  /*b820*/  @!PT LDS RZ, [RZ] ;  /* 0x00000000fffff984 */ /* 0x000fe20000000800 */
[----:B------:R-:W-:Y:S01]  /*b830*/  @!PT LDS RZ, [RZ] ;  /* 0x00000000fffff984 */ /* 0x000fe20000000800 */
[----:B------:R-:W-:Y:S01]  /*b840*/  @!PT LDS RZ, [RZ] ;  /* 0x00000000fffff984 */ /* 0x000fe20000000800 */
[----:B------:R2:W-:Y:S06]  /*b850*/  MEMBAR.ALL.CTA ;  /* 0x0000000000007992 */ /* 0x0005ec0000008000 */
[----:B--2---:R-:W2:Y:S01]  /*b860*/  FENCE.VIEW.ASYNC.S ;  /* 0x00000000000073c6 */ /* 0x004ea20000000000 */
[----:B------:R-:W-:Y:S05]  /*b870*/  WARPSYNC.ALL ;  /* 0x0000000000007948 */ /* 0x000fea0003800000 */
[----:B------:R-:W-:Y:S01]  /*b880*/  BSSY B0, `(.L_x_561) ;  /* 0x0000009000007945 */ /* 0x000fe20003800000 */
[----:B-1----:R-:W-:Y:S01]  /*b890*/  LOP3.LUT R40, R40, 0x7f, RZ, 0xc0, !PT ;  /* 0x0000007f28287812 */ /* 0x002fe200078ec0ff */
[----:B--2---:R1:W-:Y:S03]  /*b8a0*/  BAR.SYNC.DEFER_BLOCKING R163, 0x80 ;  /* 0x000200a30000751d */ /* 0x0043e60000010000 */
[----:B------:R-:W-:-:S13]  /*b8b0*/  ISETP.NE.AND P3, PT, R40, RZ, PT ;  /* 0x000000ff2800720c */ /* 0x000fda0003f65270 */
[----:B------:R-:W-:-:S05]  /*b8c0*/  @!P3 VIADD R40, R3, 0x348a0 ;  /* 0x000348a00328b836 */ /* 0x000fca0000000000 */
[----:B------:R-:W-:-:S04]  /*b8d0*/  @!P3 PRMT R40, RZ, 0x654, R40 ;  /* 0x00000654ff28b816 */ /* 0x000fc80000000028 */
[----:B------:R1:W-:Y:S01]  /*b8e0*/  @!P3 SYNCS.ARRIVE.TRANS64.RED.A1T0 RZ, [R40+URZ], RZ ;  /* 0x000000ff28ffb9a7 */ /* 0x0003e2000810043f */
[----:B------:R-:W-:Y:S05]  /*b8f0*/  @!P2 BRA `(.L_x_562) ;  /* 0x000000000004a947 */ /* 0x000fea0003800000 */
[----:B------:R-:W-:Y:S01]  /*b900*/  BPT.TRAP 0x1 ;  /* 0x000000040000795c */ /* 0x000fe20000300000 */
.L_x_562:
[----:B------:R-:W-:Y:S05]  /*b910*/  BSYNC B0 ;  /* 0x0000000000007941 */ /* 0x000fea0003800000 */
.L_x_561:
[----:B------:R-:W2:Y:S01]  /*b920*/  SYNCS.PHASECHK.TRANS64.TRYWAIT P2, [R3+URZ+0x348b0], R0 ;  /* 0x0348b000030075a7 */ /* 0x000ea2000804017f */
[----:B------:R-:W-:Y:S01]  /*b930*/  ULDC UR61, c[0x0][0x2e4] ;  /* 0x0000b900003d7ab9 */ /* 0x000fe20000000800 */
[----:B------:R-:W-:Y:S01]  /*b940*/  ULDC.64 UR38, c[0x0][0x318] ;  /* 0x0000c60000267ab9 */ /* 0x000fe20000000a00 */
[----:B------:R-:W-:Y:S01]  /*b950*/  ULDC.64 UR36, c[0x0][0x308] ;  /* 0x0000c20000247ab9 */ /* 0x000fe20000000a00 */
[----:B------:R-:W-:Y:S04]  /*b960*/  BSSY B0, `(.L_x_563) ;  /* 0x0000002000007945 */ /* 0x000fe80003800000 */
[----:B--2---:R-:W-:Y:S05]  /*b970*/  @!P2 BRA `(.L_x_564) ;  /* 0x000001880058a947 */ /* 0x004fea0003800000 */
.L_x_768:
[----:B------:R-:W-:Y:S05]  /*b980*/  BSYNC B0 ;  /* 0x0000000000007941 */ /* 0x000fea0003800000 */
.L_x_563:
[----:B------:R-:W-:Y:S01]  /*b990*/  ISETP.GE.AND P2, PT, R22, R4, PT ;  /* 0x000000041600720c */ /* 0x000fe20003f46270 */
[----:B------:R-:W-:Y:S01]  /*b9a0*/  BSSY B0, `(.L_x_565) ;  /* 0x0000012000007945 */ /* 0x000fe20003800000 */
[----:B------:R-:W-:-:S11]  /*b9b0*/  IMAD.WIDE R44, R24, 0xb0, R122 ;  /* 0x000000b0182c7825 */ /* 0x000fd600078e027a */
[----:B------:R-:W-:Y:S05]  /*b9c0*/  @P2 BRA `(.L_x_566) ;  /* 0x00000000003c2947 */ /* 0x000fea0003800000 */
[----:B------:R-:W-:Y:S01]  /*b9d0*/  IMAD R43, R45, UR38, RZ ;  /* 0x000000262d2b7c24 */ /* 0x000fe2000f8e02ff */
[----:B------:R-:W-:Y:S01]  /*b9e0*/  ULDC.64 UR4, c[0x0][0x208] ;  /* 0x0000820000047ab9 */ /* 0x000fe20000000a00 */
[----:B-1----:R-:W-:Y:S02]  /*b9f0*/  IMAD.MOV.U32 R40, RZ, RZ, R100 ;  /* 0x000000ffff287224 */ /* 0x002fe400078e0064 */
[----:B------:R-:W-:Y:S02]  /*ba00*/  IMAD.MOV.U32 R41, RZ, RZ, R6 ;  /* 0x000000ffff297224 */ /* 0x000fe400078e0006 */
[C---:B------:R-:W-:Y:S02]  /*ba10*/  IMAD R43, R44.reuse, UR39, R43 ;  /* 0x000000272c2b7c24 */ /* 0x040fe4000f8e022b */
[----:B------:R-:W-:-:S04]  /*ba20*/  IMAD.WIDE.U32 R40, R44, UR38, R40 ;  /* 0x000000262c287c25 */ /* 0x000fc8000f8e0028 */
[----:B------:R-:W-:Y:S01]  /*ba30*/  IMAD.IADD R41, R41, 0x1, R43 ;  /* 0x0000000129297824 */ /* 0x000fe200078e022b */
[----:B------:R-:W-:-:S04]  /*ba40*/  LEA R46, P2, R40, UR36, 0x1 ;  /* 0x00000024282e7c11 */ /* 0x000fc8000f8408ff */
[----:B------:R-:W-:Y:S02]  /*ba50*/  LEA.HI.X R47, R40, UR37, R41, 0x1, P2 ;  /* 0x00000025282f7c11 */ /* 0x000fe400090f0c29 */
[----:B------:R-:W-:-:S13]  /*ba60*/  ISETP.GE.AND P2, PT, R16, UR61, PT ;  /* 0x0000003d10007c0c */ /* 0x000fda000bf46270 */
[----:B------:R-:W1:Y:S04]  /*ba70*/  @!P2 LDS.128 R40, [R5+0x400] ;  /* 0x000400000528a984 */ /* 0x000e680000000c00 */
[----:B-1----:R-:W-:Y:S01]  /*ba80*/  @!P2 STG.E.128 desc[UR4][R46.64], R40 ;  /* 0x000000282e00a986 */ /* 0x002fe2000c101d04 */
[----:B------:R-:W-:-:S13]  /*ba90*/  ISETP.GE.AND P2, PT, R227, UR61, PT ;  /* 0x0000003de3007c0c */ /* 0x000fda000bf46270 */
[----:B------:R-:W1:Y:S04]  /*baa0*/  @!P2 LDS.128 R40, [R5+0x5c00] ;  /* 0x005c00000528a984 */ /* 0x000e680000000c00 */
[----:B-1----:R3:W-:Y:S02]  /*bab0*/  @!P2 STG.E.128 desc[UR4][R46.64+0x80], R40 ;  /* 0x000080282e00a986 */ /* 0x0027e4000c101d04 */
.L_x_566:
[----:B------:R-:W-:Y:S05]  /*bac0*/  BSYNC B0 ;  /* 0x0000000000007941 */ /* 0x000fea0003800000 */
.L_x_565:
[----:B------:R-:W-:Y:S01]  /*bad0*/  ISETP.GE.AND P2, PT, R223, R4, PT ;  /* 0x00000004df00720c */ /* 0x000fe20003f46270 */
[----:B------:R-:W-:-:S12]  /*bae0*/  BSSY B0, `(.L_x_567) ;  /* 0x0000013000007945 */ /* 0x000fd80003800000 */
[----:B------:R-:W-:Y:S05]  /*baf0*/  @P2 BRA `(.L_x_568) ;  /* 0x0000000000442947 */ /* 0x000fea0003800000 */
[----:B---3--:R-:W-:Y:S01]  /*bb00*/  IADD3 R43, P2, R44, 0x20, RZ ;  /* 0x000000202c2b7810 */ /* 0x008fe20007f5e0ff */
[----:B-1----:R-:W-:Y:S01]  /*bb10*/  IMAD.MOV.U32 R40, RZ, RZ, R100 ;  /* 0x000000ffff287224 */ /* 0x002fe200078e0064 */
[----:B------:R-:W-:Y:S01]  /*bb20*/  ULDC.64 UR4, c[0x0][0x208] ;  /* 0x0000820000047ab9 */ /* 0x000fe20000000a00 */
[----:B------:R-:W-:Y:S02]  /*bb30*/  IMAD.MOV.U32 R41, RZ, RZ, R6 ;  /* 0x000000ffff297224 */ /* 0x000fe400078e0006 */
[----:B0-2---:R-:W-:Y:S02]  /*bb40*/  IMAD.X R0, RZ, RZ, R45, P2 ;  /* 0x000000ffff007224 */ /* 0x005fe400010e062d */
[----:B------:R-:W-:-:S04]  /*bb50*/  IMAD.WIDE.U32 R40, R43, UR38, R40 ;  /* 0x000000262b287c25 */ /* 0x000fc8000f8e0028 */
[----:B------:R-:W-:Y:S01]  /*bb60*/  IMAD R0, R0, UR38, RZ ;  /* 0x0000002600007c24 */ /* 0x000fe2000f8e02ff */
[----:B------:R-:W-:-:S03]  /*bb70*/  LEA R46, P2, R40, UR36, 0x1 ;  /* 0x00000024282e7c11 */ /* 0x000fc6000f8408ff */
[----:B------:R-:W-:-:S04]  /*bb80*/  IMAD R43, R43, UR39, R0 ;  /* 0x000000272b2b7c24 */ /* 0x000fc8000f8e0200 */
[----:B------:R-:W-:-:S05]  /*bb90*/  IMAD.IADD R41, R41, 0x1, R43 ;  /* 0x0000000129297824 */ /* 0x000fca00078e022b */
[----:B------:R-:W-:Y:S02]  /*bba0*/  LEA.HI.X R47, R40, UR37, R41, 0x1, P2 ;  /* 0x00000025282f7c11 */ /* 0x000fe400090f0c29 */
[----:B------:R-:W-:-:S13]  /*bbb0*/  ISETP.GE.AND P2, PT, R16, UR61, PT ;  /* 0x0000003d10007c0c */ /* 0x000fda000bf46270 */
[----:B------:R-:W0:Y:S04]  /*bbc0*/  @!P2 LDS.128 R40, [R5+0x1400] ;  /* 0x001400000528a984 */ /* 0x000e280000000c00 */
[----:B0-----:R-:W-:Y:S01]  /*bbd0*/  @!P2 STG.E.128 desc[UR4][R46.64], R40 ;  /* 0x000000282e00a986 */ /* 0x001fe2000c101d04 */
[----:B------:R-:W-:-:S13]  /*bbe0*/  ISETP.GE.AND P2, PT, R227, UR61, PT ;  /* 0x0000003de3007c0c */ /* 0x000fda000bf46270 */
[----:B------:R-:W0:Y:S04]  /*bbf0*/  @!P2 LDS.128 R40, [R5+0x6c00] ;  /* 0x006c00000528a984 */ /* 0x000e280000000c00 */
[----:B0-----:R4:W-:Y:S02]  /*bc00*/  @!P2 STG.E.128 desc[UR4][R46.64+0x80], R40 ;  /* 0x000080282e00a986 */ /* 0x0019e4000c101d04 */
.L_x_568:
[----:B------:R-:W-:Y:S05]  /*bc10*/  BSYNC B0 ;  /* 0x0000000000007941 */ /* 0x000fea0003800000 */
.L_x_567:
[----:B------:R-:W-:Y:S01]  /*bc20*/  ISETP.GE.AND P2, PT, R222, R4, PT ;  /* 0x00000004de00720c */ /* 0x000fe20003f46270 */
[----:B------:R-:W-:-:S12]  /*bc30*/  BSSY B0, `(.L_x_569) ;  /* 0x0000013000007945 */ /* 0x000fd80003800000 */
[----:B------:R-:W-:Y:S05]  /*bc40*/  @P2 BRA `(.L_x_570) ;  /* 0x0000000000442947 */ /* 0x000fea0003800000 */
[----:B---34-:R-:W-:Y:S01]  /*bc50*/  IADD3 R43, P2, R44, 0x40, RZ ;  /* 0x000000402c2b7810 */ /* 0x018fe20007f5e0ff */
        /* <DEDUP_REMOVED lines=16> */
.L_x_570:
[----:B------:R-:W-:Y:S05]  /*bd60*/  BSYNC B0 ;  /* 0x0000000000007941 */ /* 0x000fea0003800000 */
.L_x_569:
[----:B------:R-:W-:Y:S01]  /*bd70*/  ISETP.GE.AND P2, PT, R224, R4, PT ;  /* 0x00000004e000720c */ /* 0x000fe20003f46270 */
[----:B------:R-:W-:-:S12]  /*bd80*/  BSSY B0, `(.L_x_571) ;  /* 0x0000013000007945 */ /* 0x000fd80003800000 */
[----:B------:R-:W-:Y:S05]  /*bd90*/  @P2 BRA `(.L_x_572) ;  /* 0x0000000000442947 */ /* 0x000fea0003800000 */
[----:B0--34-:R-:W-:Y:S01]  /*bda0*/  IADD3 R43, P2, R44, 0x60, RZ ;  /* 0x000000602c2b7810 */ /* 0x019fe20007f5e0ff */
[----:B-1----:R-:W-:Y:S01]  /*bdb0*/  IMAD.MOV.U32 R40, RZ, RZ, R100 ;  /* 0x000000ffff287224 */ /* 0x002fe200078e0064 */
[----:B------:R-:W-:Y:S01]  /*bdc0*/  ULDC.64 UR4, c[0x0][0x208] ;  /* 0x0000820000047ab9 */ /* 0x000fe20000000a00 */
[----:B------:R-:W-:Y:S02]  /*bdd0*/  IMAD.MOV.U32 R41, RZ, RZ, R6 ;  /* 0x000000ffff297224 */ /* 0x000fe400078e0006 */
[----:B--2---:R-:W-:Y:S02]  /*bde0*/  IMAD.X R0, RZ, RZ, R45, P2 ;  /* 0x000000ffff007224 */ /* 0x004fe400010e062d */
        /* <DEDUP_REMOVED lines=12> */
.L_x_572:
[----:B------:R-:W-:Y:S05]  /*beb0*/  BSYNC B0 ;  /* 0x0000000000007941 */ /* 0x000fea0003800000 */
.L_x_571:
        /* <DEDUP_REMOVED lines=20> */
.L_x_574:
[----:B------:R-:W-:Y:S05]  /*c000*/  BSYNC B0 ;  /* 0x0000000000007941 */ /* 0x000fea0003800000 */
.L_x_573:
[----:B------:R-:W-:Y:S01]  /*c010*/  ISETP.GE.AND P2, PT, R226, R4, PT ;  /* 0x00000004e200720c */ /* 0x000fe20003f46270 */
[----:B------:R-:W-:-:S12]  /*c020*/  BSSY B0, `(.L_x_575) ;  /* 0x0000013000007945 */ /* 0x000fd80003800000 */
[----:B------:R-:W-:Y:S05]  /*c030*/  @P2 BRA `(.L_x_576) ;  /* 0x0000000000442947 */ /* 0x000fea0003800000 */
[----:B0--34-:R-:W-:Y:S01]  /*c040*/  IADD3 R43, P2, R44, 0xa0, RZ ;  /* 0x000000a02c2b7810 */ /* 0x019fe20007f5e0ff */
[----:B-1----:R-:W-:Y:S01]  /*c050*/  IMAD.MOV.U32 R40, RZ, RZ, R100 ;  /* 0x000000ffff287224 */ /* 0x002fe200078e0064 */
[----:B------:R-:W-:Y:S01]  /*c060*/  ULDC.64 UR4, c[0x0][0x208] ;  /* 0x0000820000047ab9 */ /* 0x000fe20000000a00 */
[----:B------:R-:W-:Y:S02]  /*c070*/  IMAD.MOV.U32 R41, RZ, RZ, R6 ;  /* 0x000000ffff297224 */ /* 0x000fe400078e0006 */
[----:B------:R-:W-:Y:S02]  /*c080*/  IMAD.X R44, RZ, RZ, R45, P2 ;  /* 0x000000ffff2c7224 */ /* 0x000fe400010e062d */
[----:B------:R-:W-:-:S04]  /*c090*/  IMAD.WIDE.U32 R40, R43, UR38, R40 ;  /* 0x000000262b287c25 */ /* 0x000fc8000f8e0028 */
[----:B------:R-:W-:-:S04]  /*c0a0*/  IMAD R44, R44, UR38, RZ ;  /* 0x000000262c2c7c24 */ /* 0x000fc8000f8e02ff */
[----:B------:R-:W-:Y:S01]  /*c0b0*/  IMAD R43, R43, UR39, R44 ;  /* 0x000000272b2b7c24 */ /* 0x000fe2000f8e022c */
[----:B------:R-:W-:-:S03]  /*c0c0*/  LEA R44, P2, R40, UR36, 0x1 ;  /* 0x00000024282c7c11 */ /* 0x000fc6000f8408ff */
        /* <DEDUP_REMOVED lines=8> */
.L_x_576:
[----:B------:R-:W-:Y:S05]  /*c150*/  BSYNC B0 ;  /* 0x0000000000007941 */ /* 0x000fea0003800000 */
.L_x_575:
[----:B0-2---:R-:W2:Y:S01]  /*c160*/  LDL R0, [R1] ;  /* 0x0000000001007983 */ /* 0x005ea20000100800 */
[----:B------:R-:W-:Y:S02]  /*c170*/  VIADD R220, R220, 0x1 ;  /* 0x00000001dcdc7836 */ /* 0x000fe40000000000 */
[----:B------:R-:W-:Y:S01]  /*c180*/  @!P3 VIADD R3, R3, 0x348c0 ;  /* 0x000348c00303b836 */ /* 0x000fe20000000000 */
[----:B------:R-:W-:Y:S01]  /*c190*/  @!PT LDS RZ, [RZ] ;  /* 0x00000000fffff984 */ /* 0x000fe20000000800 */
[----:B------:R-:W-:Y:S01]  /*c1a0*/  @!PT LDS RZ, [RZ] ;  /* 0x00000000fffff984 */ /* 0x000fe20000000800 */
[----:B------:R-:W-:Y:S01]  /*c1b0*/  @!PT LDS RZ, [RZ] ;  /* 0x00000000fffff984 */ /* 0x000fe20000000800 */
[----:B------:R-:W-:Y:S01]  /*c1c0*/  @!PT LDS RZ, [RZ] ;  /* 0x00000000fffff984 */ /* 0x000fe20000000800 */
[----:B------:R0:W-:Y:S06]  /*c1d0*/  MEMBAR.ALL.CTA ;  /* 0x0000000000007992 */ /* 0x0001ec0000008000 */
[----:B0-----:R-:W0:Y:S02]  /*c1e0*/  FENCE.VIEW.ASYNC.S ;  /* 0x00000000000073c6 */ /* 0x001e240000000000 */
[----:B0-----:R0:W-:Y:S01]  /*c1f0*/  BAR.SYNC.DEFER_BLOCKING R163, 0x80 ;  /* 0x000200a30000751d */ /* 0x0011e20000010000 */
[----:B------:R-:W-:-:S02]  /*c200*/  ISETP.NE.AND P2, PT, R220, 0x2, PT ;  /* 0x00000002dc00780c */ /* 0x000fc40003f45270 */
[----:B------:R-:W-:Y:S02]  /*c210*/  @!P3 PRMT R3, RZ, 0x654, R3 ;  /* 0x00000654ff03b816 */ /* 0x000fe40000000003 */
[----:B------:R-:W-:Y:S02]  /*c220*/  SEL R220, R220, RZ, P2 ;  /* 0x000000ffdcdc7207 */ /* 0x000fe40001000000 */
[----:B------:R0:W-:Y:S01]  /*c230*/  @!P3 SYNCS.ARRIVE.TRANS64.RED.A1T0 RZ, [R3+URZ], RZ ;  /* 0x000000ff03ffb9a7 */ /* 0x0001e2000810043f */
[----:B--2---:R-:W-:Y:S02]  /*c240*/  LOP3.LUT P4, RZ, R0, 0x10, RZ, 0xc0, !PT ;  /* 0x0000001000ff7812 */ /* 0x004fe4000788c0ff */
[----:B------:R-:W-:-:S04]  /*c250*/  SEL R0, RZ, 0x1, P2 ;  /* 0x00000001ff007807 */ /* 0x000fc80001000000 */
[----:B------:R-:W-:-:S07]  /*c260*/  LOP3.LUT R229, R229, R0, RZ, 0x3c, !PT ;  /* 0x00000000e5e57212 */ /* 0x000fce00078e3cff */
[----:B0-----:R-:W-:Y:S05]  /*c270*/  @P4 BRA `(.L_x_577) ;  /* 0xffffff64000c4947 */ /* 0x001fea000383ffff */
[----:B------:R-:W0:Y:S01]  /*c280*/  S2R R4, SR_TID.X ;  /* 0x0000000000047919 */ /* 0x000e220000002100 */
[----:B------:R-:W-:Y:S02]  /*c290*/  PLOP3.LUT P0, PT, PT, PT, PT, 0x8, 0x0 ;  /* 0x000000000000781c */ /* 0x000fe40003f0e170 */
[----:B0-----:R-:W-:-:S04]  /*c2a0*/  SHF.R.U32.HI R4, RZ, 0x7, R4 ;  /* 0x00000007ff047819 */ /* 0x001fc80000011604 */
[----:B------:R-:W-:-:S13]  /*c2b0*/  ISETP.NE.AND P4, PT, R4, 0x1, PT ;  /* 0x000000010400780c */ /* 0x000fda0003f85270 */
[----:B------:R-:W-:Y:S06]  /*c2c0*/  @!P4 BAR.ARV 0x9, 0x100 ;  /* 0x024400000000cb1d */ /* 0x000fec0000002000 */
.L_x_449:
[----:B------:R-:W-:Y:S01]  /*c2d0*/  ISETP.GE.AND P2, PT, R162, 0x1, PT ;  /* 0x00000001a200780c */ /* 0x000fe20003f46270 */
[----:B------:R-:W-:Y:S01]  /*c2e0*/  IMAD.MOV.U32 R0, RZ, RZ, RZ ;  /* 0x000000ffff007224 */ /* 0x000fe200078e00ff */
[----:B------:R-:W-:Y:S01]  /*c2f0*/  PLOP3.LUT P1, PT, PT, PT, PT, 0x80, 0x0 ;  /* 0x000000000000781c */ /* 0x000fe20003f2f070 */
[----:B------:R-:W-:Y:S01]  /*c300*/  IMAD.MOV.U32 R3, RZ, RZ, RZ ;  /* 0x000000ffff037224 */ /* 0x000fe200078e00ff */
[----:B---34-:R-:W-:Y:S01]  /*c310*/  CS2R R42, SRZ ;  /* 0x00000000002a7805 */ /* 0x018fe2000001ff00 */
[----:B------:R-:W-:Y:S01]  /*c320*/  IMAD.MOV.U32 R87, RZ, RZ, RZ ;  /* 0x000000ffff577224 */ /* 0x000fe200078e00ff */
[----:B------:R-:W-:Y:S01]  /*c330*/  CS2R R36, SRZ ;  /* 0x0000000000247805 */ /* 0x000fe2000001ff00 */
[----:B------:R-:W-:Y:S01]  /*c340*/  IMAD.MOV.U32 R39, RZ, RZ, RZ ;  /* 0x000000ffff277224 */ /* 0x000fe200078e00ff */
[----:B------:R-:W-:Y:S02]  /*c350*/  CS2R R46, SRZ ;  /* 0x00000000002e7805 */ /* 0x000fe4000001ff00 */
[----:B------:R-:W-:-:S02]  /*c360*/  CS2R R44, SRZ ;  /* 0x00000000002c7805 */ /* 0x000fc4000001ff00 */
[----:B-1----:R-:W-:Y:S02]  /*c370*/  CS2R R40, SRZ ;  /* 0x0000000000287805 */ /* 0x002fe4000001ff00 */
[----:B------:R-:W-:Y:S02]  /*c380*/  CS2R R34, SRZ ;  /* 0x0000000000227805 */ /* 0x000fe4000001ff00 */
[----:B------:R-:W-:Y:S02]  /*c390*/  CS2R R50, SRZ ;  /* 0x0000000000327805 */ /* 0x000fe4000001ff00 */
[----:B------:R-:W-:Y:S02]  /*c3a0*/  CS2R R48, SRZ ;  /* 0x0000000000307805 */ /* 0x000fe4000001ff00 */
[----:B------:R-:W-:Y:S02]  /*c3b0*/  CS2R R32, SRZ ;  /* 0x0000000000207805 */ /* 0x000fe4000001ff00 */
[----:B------:R-:W-:-:S02]  /*c3c0*/  CS2R R30, SRZ ;  /* 0x00000000001e7805 */ /* 0x000fc4000001ff00 */
[----:B------:R-:W-:Y:S02]  /*c3d0*/  CS2R R54, SRZ ;  /* 0x0000000000367805 */ /* 0x000fe4000001ff00 */
[----:B------:R-:W-:Y:S01]  /*c3e0*/  CS2R R52, SRZ ;  /* 0x0000000000347805 */ /* 0x000fe2000001ff00 */
[----:B------:R-:W-:Y:S01]  /*c3f0*/  IMAD.MOV.U32 R58, RZ, RZ, RZ ;  /* 0x000000ffff3a7224 */ /* 0x000fe200078e00ff */
        /* <DEDUP_REMOVED lines=15> */
[----:B------:R-:W-:Y:S01]  /*c4f0*/  CS2R R104, SRZ ;  /* 0x0000000000687805 */ /* 0x000fe2000001ff00 */
[----:B------:R-:W-:-:S02]  /*c500*/  IMAD.MOV.U32 R102, RZ, RZ, RZ ;  /* 0x000000ffff667224 */ /* 0x000fc400078e00ff */
[----:B------:R-:W-:Y:S02]  /*c510*/  IMAD.MOV.U32 R7, RZ, RZ, RZ ;  /* 0x000000ffff077224 */ /* 0x000fe400078e00ff */
[----:B------:R-:W-:Y:S01]  /*c520*/  IMAD.MOV.U32 R106, RZ, RZ, RZ ;  /* 0x000000ffff6a7224 */ /* 0x000fe200078e00ff */
[----:B------:R-:W-:Y:S06]  /*c530*/  @P0 BRA `(.L_x_578) ;  /* 0x00000000000c0947 */ /* 0x000fec0003800000 */
[----:B------:R-:W0:Y:S01]  /*c540*/  FENCE.VIEW.ASYNC.G ;  /* 0x00000000000073c6 */ /* 0x000e220000000100 */
[----:B------:R-:W-:Y:S05]  /*c550*/  WARPSYNC.ALL ;  /* 0x0000000000007948 */ /* 0x000fea0003800000 */
[----:B0-----:R-:W-:Y:S06]  /*c560*/  BAR.ARV 0xc, 0x120 ;  /* 0x0304800000007b1d */ /* 0x001fec0000002000 */
.L_x_578:
[----:B------:R-:W-:Y:S02]  /*c570*/  IMAD.MOV.U32 R103, RZ, RZ, RZ ;  /* 0x000000ffff677224 */ /* 0x000fe400078e00ff */
[----:B------:R-:W-:Y:S01]  /*c580*/  IMAD.MOV.U32 R6, RZ, RZ, RZ ;  /* 0x000000ffff067224 */ /* 0x000fe200078e00ff */
[----:B------:R-:W-:Y:S06]  /*c590*/  @!P2 BRA `(.L_x_579) ;  /* 0x00000100009ca947 */ /* 0x000fec0003800000 */
[----:B------:R-:W0:Y:S01]  /*c5a0*/  S2R R4, SR_TID.X ;  /* 0x0000000000047919 */ /* 0x000e220000002100 */
[----:B------:R-:W-:Y:S01]  /*c5b0*/  UMOV UR4, 0xffffffff ;  /* 0xffffffff00047882 */ /* 0x000fe20000000000 */
[----:B0-----:R-:W-:-:S05]  /*c5c0*/  VIADD R4, R4, 0xffffff80 ;  /* 0xffffff8004047836 */ /* 0x001fca0000000000 */
[----:B------:R-:W-:-:S04]  /*c5d0*/  SHF.R.S32.HI R33, RZ, 0x1f, R4 ;  /* 0x0000001fff217819 */ /* 0x000fc80000011404 */
[----:B------:R-:W-:-:S04]  /*c5e0*/  LEA.HI R80, R33, R4, RZ, 0x7 ;  /* 0x0000000421507211 */ /* 0x000fc800078f38ff */
[----:B------:R-:W-:Y:S01]  /*c5f0*/  SHF.R.S32.HI R13, RZ, 0x7, R80 ;  /* 0x00000007ff0d7819 */ /* 0x000fe20000011450 */
[----:B------:R-:W-:Y:S06]  /*c600*/  BRA.DIV UR4, `(.L_x_580) ;  /* 0x0000017e04487947 */ /* 0x000fec000b800000 */
[----:B------:R-:W0:Y:S04]  /*c610*/  SHFL.IDX PT, R0, R13, RZ, 0x1f ;  /* 0x00001fff0d007589 */ /* 0x000e2800000e0000 */
[----:B0-----:R0:W-:Y:S02]  /*c620*/  STL [R1+0x28], R0 ;  /* 0x0000280001007387 */ /* 0x0011e40000100800 */
.L_x_771:
[----:B0-----:R-:W2:Y:S04]  /*c630*/  LDL R0, [R1+0x8c] ;  /* 0x00008c0001007983 */ /* 0x001ea80000100800 */
[----:B------:R-:W3:Y:S01]  /*c640*/  LDL R3, [R1+0x28] ;  /* 0x0000280001037983 */ /* 0x000ee20000100800 */
[----:B--2---:R-:W-:Y:S02]  /*c650*/  R2UR UR4, R0 ;  /* 0x00000000000472ca */ /* 0x004fe400000e0000 */
[----:B---3--:R-:W-:-:S04]  /*c660*/  LEA.HI R0, R3, R3, RZ, 0x1 ;  /* 0x0000000303007211 */ /* 0x008fc800078f08ff */
[----:B------:R-:W-:-:S07]  /*c670*/  LOP3.LUT R0, R0, 0x1e, RZ, 0xc0, !PT ;  /* 0x0000001e00007812 */ /* 0x000fce00078ec0ff */
[----:B------:R-:W-:Y:S01]  /*c680*/  ULOP3.LUT UP0, URZ, UR4, 0x9f, URZ, 0xc0, !UPT ;  /* 0x0000009f043f7892 */ /* 0x000fe2000f80c03f */
[----:B------:R-:W-:-:S05]  /*c690*/  IMAD.IADD R0, R3, 0x1, -R0 ;  /* 0x0000000103007824 */ /* 0x000fca00078e0a00 */
[----:B------:R-:W-:Y:S02]  /*c6a0*/  PLOP3.LUT P0, PT, PT, PT, UP0, 0x80, 0x0 ;  /* 0x000000000000781c */ /* 0x000fe40003f0f008 */
[----:B------:R-:W-:-:S04]  /*c6b0*/  LEA R0, R0, UR4, 0xd ;  /* 0x0000000400007c11 */ /* 0x000fc8000f8e68ff */
[----:B------:R-:W-:-:S04]  /*c6c0*/  SHF.R.U32.HI R0, RZ, 0x4, R0 ;  /* 0x00000004ff007819 */ /* 0x000fc80000011600 */
[----:B------:R-:W-:-:S03]  /*c6d0*/  LOP3.LUT R32, R0, 0x3fff, RZ, 0xc0, !PT ;  /* 0x00003fff00207812 */ /* 0x000fc600078ec0ff */
[----:B------:R-:W-:Y:S05]  /*c6e0*/  @!P0 BRA `(.L_x_581) ;  /* 0x0000000000408947 */ /* 0x000fea0003800000 */
[----:B------:R-:W-:Y:S01]  /*c6f0*/  MOV R0, 0x0 ;  /* 0x0000000000007802 */ /* 0x000fe20000000f00 */
[----:B------:R-:W-:Y:S01]  /*c700*/  ULDC.64 UR4, c[0x4][0xa0] ;  /* 0x0100280000047ab9 */ /* 0x000fe20000000a00 */
[----:B------:R-:W-:Y:S01]  /*c710*/  ULDC.64 UR6, c[0x4][0xa8] ;  /* 0x01002a0000067ab9 */ /* 0x000fe20000000a00 */
[----:B------:R-:W-:Y:S01]  /*c720*/  IMAD.U32 R4, RZ, RZ, UR4 ;  /* 0x00000004ff047e24 */ /* 0x000fe2000f8e00ff */
[----:B-1----:R0:W1:Y:S01]  /*c730*/  LDC.64 R14, c[0x4][R0] ;  /* 0x01000000000e7b82 */ /* 0x0020620000000a00 */
        /* <DEDUP_REMOVED lines=11> */
.L_x_581:
[----:B------:R-:W-:Y:S02]  /*c7f0*/  ULDC UR4, c[0x0][0x3d4] ;  /* 0x0000f50000047ab9 */ /* 0x000fe40000000800 */
[----:B------:R-:W-:-:S13]  /*c800*/  ISETP.LT.AND P0, PT, RZ, UR4, PT ;  /* 0x00000004ff007c0c */ /* 0x000fda000bf01270 */
[----:B------:R-:W-:Y:S05]  /*c810*/  @P0 BRA `(.L_x_582) ;  /* 0x0000000000400947 */ /* 0x000fea0003800000 */
[----:B------:R-:W2:Y:S02]  /*c820*/  LDL R20, [R1+0x84] ;  /* 0x0000840001147983 */ /* 0x000ea40000100800 */
[----:B--2---:R-:W-:-:S04]  /*c830*/  LEA.HI R0, R20, R20, RZ, 0x1 ;  /* 0x0000001414007211 */ /* 0x004fc800078f08ff */
[----:B------:R-:W-:-:S05]  /*c840*/  LOP3.LUT R0, R0, 0xfffffffe, RZ, 0xc0, !PT ;  /* 0xfffffffe00007812 */ /* 0x000fca00078ec0ff */
[----:B------:R-:W-:-:S05]  /*c850*/  IMAD.IADD R0, R20, 0x1, -R0 ;  /* 0x0000000114007824 */ /* 0x000fca00078e0a00 */
[----:B------:R-:W-:-:S04]  /*c860*/  SHF.L.U32 R3, R0, 0x1f, RZ ;  /* 0x0000001f00037819 */ /* 0x000fc800000006ff */
[----:B------:R0:W2:Y:S03]  /*c870*/  SYNCS.PHASECHK.TRANS64.TRYWAIT P0, [R2+URZ+0x34800], R3 ;  /* 0x03480003020075a7 */ /* 0x0000a6000800017f */
[----:B--2---:R-:W-:Y:S05]  /*c880*/  @!P0 NANOSLEEP.SYNCS 0x989680 ;  /* 0x009896800000895d */ /* 0x004fea0003900000 */
[----:B------:R-:W2:Y:S01]  /*c890*/  @!P0 SYNCS.PHASECHK.TRANS64 P0, [R2+URZ+0x34800], R3 ;  /* 0x03480003020085a7 */ /* 0x000ea2000800007f */
[----:B------:R-:W-:Y:S04]  /*c8a0*/  BSSY B0, `(.L_x_583) ;  /* 0x0000006000007945 */ /* 0x000fe80003800000 */
[----:B--2---:R-:W-:Y:S05]  /*c8b0*/  @P0 BRA `(.L_x_584) ;  /* 0x0000000000100947 */ /* 0x004fea0003800000 */
.L_x_585:
[----:B--2---:R2:W3:Y:S02]  /*c8c0*/  SYNCS.PHASECHK.TRANS64.TRYWAIT P0, [R2+URZ+0x34800], R3 ;  /* 0x03480003020075a7 */ /* 0x0044e4000800017f */
[----:B---3--:R-:W-:Y:S05]  /*c8d0*/  @!P0 NANOSLEEP.SYNCS 0x989680 ;  /* 0x009896800000895d */ /* 0x008fea0003900000 */
[----:B------:R-:W3:Y:S02]  /*c8e0*/  @!P0 SYNCS.PHASECHK.TRANS64 P0, [R2+URZ+0x34800], R3 ;  /* 0x03480003020085a7 */ /* 0x000ee4000800007f */
[----:B---3--:R-:W-:Y:S05]  /*c8f0*/  @!P0 BRA `(.L_x_585) ;  /* 0xfffffffc00f08947 */ /* 0x008fea000383ffff */
.L_x_584:
[----:B------:R-:W-:Y:S05]  /*c900*/  BSYNC B0 ;  /* 0x0000000000007941 */ /* 0x000fea0003800000 */
.L_x_583:
[----:B------:R-:W-:Y:S05]  /*c910*/  BRA `(.L_x_586) ;  /* 0x0000003800847947 */ /* 0x000fea0003800000 */
.L_x_582:
[----:B------:R-:W2:Y:S01]  /*c920*/  LDL R38, [R1+0x8c] ;  /* 0x00008c0001267983 */ /* 0x000ea20000100800 */
[----:B-----5:R-:W-:Y:S01]  /*c930*/  SHF.R.S32.HI R0, RZ, 0x1f, R155 ;  /* 0x0000001fff007819 */ /* 0x020fe2000001149b */
[----:B------:R-:W-:Y:S01]  /*c940*/  ULDC.64 UR4, c[0x0][0x3d8] ;  /* 0x0000f60000047ab9 */ /* 0x000fe20000000a00 */
[----:B------:R-:W-:Y:S01]  /*c950*/  ULDC.64 UR6, c[0x0][0x3e8] ;  /* 0x0000fa0000067ab9 */ /* 0x000fe20000000a00 */
[----:B------:R-:W-:Y:S01]  /*c960*/  IMAD.WIDE.U32 R4, R155, UR4, RZ ;  /* 0x000000049b047c25 */ /* 0x000fe2000f8e00ff */
[----:B------:R-:W-:-:S03]  /*c970*/  SHF.R.S32.HI R10, RZ, 0x1f, R18 ;  /* 0x0000001fff0a7819 */ /* 0x000fc60000011412 */
[C---:B------:R-:W-:Y:S02]  /*c980*/  IMAD R6, R0.reuse, UR4, RZ ;  /* 0x0000000400067c24 */ /* 0x040fe4000f8e02ff */
[----:B------:R-:W-:Y:S02]  /*c990*/  IMAD R0, R0, UR6, RZ ;  /* 0x0000000600007c24 */ /* 0x000fe4000f8e02ff */
[C---:B------:R-:W-:Y:S01]  /*c9a0*/  IMAD R9, R155.reuse, UR5, R6 ;  /* 0x000000059b097c24 */ /* 0x040fe2000f8e0206 */
[----:B------:R-:W-:Y:S01]  /*c9b0*/  ULDC.64 UR4, c[0x0][0x3c8] ;  /* 0x0000f20000047ab9 */ /* 0x000fe20000000a00 */
[----:B------:R-:W-:Y:S01]  /*c9c0*/  IMAD R27, R155, UR7, R0 ;  /* 0x000000079b1b7c24 */ /* 0x000fe2000f8e0200 */
[-C--:B------:R-:W-:Y:S01]  /*c9d0*/  IADD3 R0, P0, R18, R4.reuse, RZ ;  /* 0x0000000412007210 */ /* 0x080fe20007f1e0ff */
[----:B------:R-:W-:Y:S01]  /*c9e0*/  IMAD.IADD R9, R9, 0x1, R5 ;  /* 0x0000000109097824 */ /* 0x000fe200078e0205 */
[----:B------:R-:W-:Y:S01]  /*c9f0*/  LEA R24, P1, R4, UR4, 0x1 ;  /* 0x0000000404187c11 */ /* 0x000fe2000f8208ff */
[----:B------:R-:W-:Y:S01]  /*ca00*/  IMAD.WIDE.U32 R6, R155, UR6, RZ ;  /* 0x000000069b067c25 */ /* 0x000fe2000f8e00ff */
[----:B------:R-:W-:Y:S01]  /*ca10*/  LEA R28, P2, R0, UR4, 0x1 ;  /* 0x00000004001c7c11 */ /* 0x000fe2000f8408ff */
[----:B------:R-:W-:Y:S01]  /*ca20*/  ULDC.64 UR6, c[0x0][0x3e0] ;  /* 0x0000f80000067ab9 */ /* 0x000fe20000000a00 */
[--C-:B------:R-:W-:Y:S01]  /*ca30*/  LEA.HI.X R25, R4, UR5, R9.reuse, 0x1, P1 ;  /* 0x0000000504197c11 */ /* 0x100fe200088f0c09 */
[----:B------:R-:W-:Y:S01]  /*ca40*/  IMAD.X R3, R10, 0x1, R9, P0 ;  /* 0x000000010a037824 */ /* 0x000fe200000e0609 */
[----:B------:R-:W-:Y:S01]  /*ca50*/  IADD3 R5, P0, R16, R4, RZ ;  /* 0x0000000410057210 */ /* 0x000fe20007f1e0ff */
[----:B------:R-:W-:Y:S01]  /*ca60*/  IMAD.IADD R27, R27, 0x1, R7 ;  /* 0x000000011b1b7824 */ /* 0x000fe200078e0207 */
[----:B------:R-:W-:-:S02]  /*ca70*/  IADD3 R8, P4, R18, R6, RZ ;  /* 0x0000000612087210 */ /* 0x000fc40007f9e0ff */
[----:B------:R-:W-:Y:S01]  /*ca80*/  LEA.HI.X R29, R0, UR5, R3, 0x1, P2 ;  /* 0x00000005001d7c11 */ /* 0x000fe200090f0c03 */
[C---:B------:R-:W-:Y:S01]  /*ca90*/  IMAD.X R4, R17.reuse, 0x1, R9, P0 ;  /* 0x0000000111047824 */ /* 0x040fe200000e0609 */
[----:B------:R-:W-:Y:S01]  /*caa0*/  IADD3 R0, P3, R16, R6, RZ ;  /* 0x0000000610007210 */ /* 0x000fe20007f7e0ff */
[--C-:B------:R-:W-:Y:S01]  /*cab0*/  IMAD.X R7, R10, 0x1, R27.reuse, P4 ;  /* 0x000000010a077824 */ /* 0x100fe200020e061b */
[----:B------:R-:W-:Y:S02]  /*cac0*/  LEA R26, P2, R6, UR6, 0x1 ;  /* 0x00000006061a7c11 */ /* 0x000fe4000f8408ff */
[----:B------:R-:W-:Y:S01]  /*cad0*/  LEA R30, P5, R8, UR6, 0x1 ;  /* 0x00000006081e7c11 */ /* 0x000fe2000f8a08ff */
[----:B------:R-:W-:Y:S01]  /*cae0*/  IMAD.X R3, R17, 0x1, R27, P3 ;  /* 0x0000000111037824 */ /* 0x000fe200018e061b */
[----:B------:R-:W-:Y:S02]  /*caf0*/  LEA R34, P4, R5, UR4, 0x1 ;  /* 0x0000000405227c11 */ /* 0x000fe4000f8808ff */
[----:B------:R-:W-:-:S02]  /*cb00*/  LEA R36, P0, R0, UR6, 0x1 ;  /* 0x0000000600247c11 */ /* 0x000fc4000f8008ff */
[----:B------:R-:W-:Y:S02]  /*cb10*/  LEA.HI.X R31, R8, UR7, R7, 0x1, P5 ;  /* 0x00000007081f7c11 */ /* 0x000fe4000a8f0c07 */
[----:B------:R-:W-:Y:S02]  /*cb20*/  LEA.HI.X R27, R6, UR7, R27, 0x1, P2 ;  /* 0x00000007061b7c11 */ /* 0x000fe400090f0c1b */
[----:B------:R-:W-:Y:S02]  /*cb30*/  LEA.HI.X R35, R5, UR5, R4, 0x1, P4 ;  /* 0x0000000505237c11 */ /* 0x000fe4000a0f0c04 */
[----:B------:R-:W-:Y:S02]  /*cb40*/  LEA.HI.X R37, R0, UR7, R3, 0x1, P0 ;  /* 0x0000000700257c11 */ /* 0x000fe400080f0c03 */
[----:B--2---:R-:W-:-:S13]  /*cb50*/  R2UR UR8, R38 ;  /* 0x00000000260872ca */ /* 0x004fda00000e0000 */
[----:B------:R-:W-:-:S06]  /*cb60*/  ULOP3.LUT UP0, URZ, UR8, 0x3ff, URZ, 0xc0, !UPT ;  /* 0x000003ff083f7892 */ /* 0x000fcc000f80c03f */
[----:B------:R-:W-:-:S13]  /*cb70*/  PLOP3.LUT P1, PT, PT, PT, UP0, 0x80, 0x0 ;  /* 0x000000000000781c */ /* 0x000fda0003f2f008 */
        /* <DEDUP_REMOVED lines=17> */
.L_x_587:
[----:B------:R-:W2:Y:S01]  /*cc90*/  LDL R20, [R1+0x60] ;  /* 0x0000600001147983 */ /* 0x000ea20000100800 */
[----:B------:R-:W-:Y:S01]  /*cca0*/  ULDC.U8 UR4, c[0x0][0x3f0] ;  /* 0x0000fc0000047ab9 */ /* 0x000fe20000000000 */
[----:B------:R-:W-:Y:S01]  /*ccb0*/  R2UR UR5, R38 ;  /* 0x00000000260572ca */ /* 0x000fe200000e0000 */
[----:B------:R-:W-:Y:S01]  /*ccc0*/  BSSY B0, `(.L_x_588) ;  /* 0x000035e000007945 */ /* 0x000fe20003800000 */
[----:B------:R-:W-:-:S11]  /*ccd0*/  ISETP.NE.AND P0, PT, RZ, UR4, PT ;  /* 0x00000004ff007c0c */ /* 0x000fd6000bf05270 */
[----:B--2---:R-:W-:Y:S02]  /*cce0*/  LEA R0, R20, UR5, 0x1 ;  /* 0x0000000514007c11 */ /* 0x004fe4000f8e08ff */
[----:B------:R-:W-:Y:S05]  /*ccf0*/  @!P0 BRA `(.L_x_589) ;  /* 0x0000001800648947 */ /* 0x000fea0003800000 */
[----:B------:R-:W2:Y:S01]  /*cd00*/  LDL R20, [R1+0x84] ;  /* 0x0000840001147983 */ /* 0x000ea20000100800 */
[----:B------:R-:W-:Y:S01]  /*cd10*/  IMAD R3, R157, -0x80, R159 ;  /* 0xffffff809d037824 */ /* 0x000fe200078e029f */
[----:B------:R-:W-:Y:S01]  /*cd20*/  BSSY B1, `(.L_x_590) ;  /* 0x0000018000017945 */ /* 0x000fe20003800000 */
[----:B------:R-:W-:Y:S02]  /*cd30*/  CS2R R6, SRZ ;  /* 0x0000000000067805 */ /* 0x000fe4000001ff00 */
[----:B------:R-:W-:Y:S02]  /*cd40*/  CS2R R8, SRZ ;  /* 0x0000000000087805 */ /* 0x000fe4000001ff00 */
[----:B------:R-:W-:-:S04]  /*cd50*/  VIMNMX R3, R3, 0x80, PT ;  /* 0x0000008003037848 */ /* 0x000fc80003fe0100 */
[----:B------:R-:W-:Y:S02]  /*cd60*/  ISETP.GE.AND P1, PT, R22, R3, PT ;  /* 0x000000031600720c */ /* 0x000fe40003f26270 */
[----:B--2---:R-:W-:-:S04]  /*cd70*/  LEA.HI R4, R20, R20, RZ, 0x1 ;  /* 0x0000001414047211 */ /* 0x004fc800078f08ff */
[----:B------:R-:W-:-:S05]  /*cd80*/  LOP3.LUT R4, R4, 0xfffffffe, RZ, 0xc0, !PT ;  /* 0xfffffffe04047812 */ /* 0x000fca00078ec0ff */
[----:B------:R-:W-:Y:S01]  /*cd90*/  IMAD.IADD R33, R20, 0x1, -R4 ;  /* 0x0000000114217824 */ /* 0x000fe200078e0a04 */
[----:B------:R-:W-:Y:S02]  /*cda0*/  CS2R R4, SRZ ;  /* 0x0000000000047805 */ /* 0x000fe4000001ff00 */
[----:B------:R-:W-:Y:S02]  /*cdb0*/  CS2R R20, SRZ ;  /* 0x0000000000147805 */ /* 0x000fe4000001ff00 */
[----:B------:R-:W-:Y:S01]  /*cdc0*/  SHF.L.U32 R33, R33, 0x1f, RZ ;  /* 0x0000001f21217819 */ /* 0x000fe200000006ff */
[----:B------:R-:W-:Y:S06]  /*cdd0*/  @P1 BRA `(.L_x_591) ;  /* 0x0000000000301947 */ /* 0x000fec0003800000 */
[----:B------:R-:W-:Y:S01]  /*cde0*/  ULDC UR4, c[0x0][0x3d4] ;  /* 0x0000f50000047ab9 */ /* 0x000fe20000000800 */
[----:B------:R-:W-:Y:S02]  /*cdf0*/  CS2R R8, SRZ ;  /* 0x0000000000087805 */ /* 0x000fe4000001ff00 */
[----:B------:R-:W-:Y:S02]  /*ce00*/  ISETP.GE.AND P0, PT, R18, UR4, PT ;  /* 0x0000000412007c0c */ /* 0x000fe4000bf06270 */
[----:B------:R-:W-:Y:S02]  /*ce10*/  CS2R R20, SRZ ;  /* 0x0000000000147805 */ /* 0x000fe4000001ff00 */
[----:B------:R-:W-:Y:S02]  /*ce20*/  ISETP.GE.AND P2, PT, R221, UR4, PT ;  /* 0x00000004dd007c0c */ /* 0x000fe4000bf46270 */
[----:B------:R-:W-:Y:S02]  /*ce30*/  CS2R R4, SRZ ;  /* 0x0000000000047805 */ /* 0x000fe4000001ff00 */
[----:B------:R-:W-:Y:S01]  /*ce40*/  CS2R R6, SRZ ;  /* 0x0000000000067805 */ /* 0x000fe2000001ff00 */
[----:B------:R-:W-:-:S04]  /*ce50*/  ULDC.64 UR6, c[0x0][0x208] ;  /* 0x0000820000067ab9 */ /* 0x000fc80000000a00 */
[----:B------:R0:W5:Y:S04]  /*ce60*/  @!P0 LDG.E.64 R8, desc[UR6][R28.64] ;  /* 0x000000061c088981 */ /* 0x000168000c1e1b00 */
[----:B------:R0:W5:Y:S04]  /*ce70*/  @!P2 LDG.E.64 R20, desc[UR6][R28.64+0x40] ;  /* 0x000040061c14a981 */ /* 0x000168000c1e1b00 */
[----:B------:R0:W5:Y:S04]  /*ce80*/  @!P0 LDG.E.64 R4, desc[UR6][R30.64] ;  /* 0x000000061e048981 */ /* 0x000168000c1e1b00 */
[----:B------:R0:W5:Y:S02]  /*ce90*/  @!P2 LDG.E.64 R6, desc[UR6][R30.64+0x40] ;  /* 0x000040061e06a981 */ /* 0x000164000c1e1b00 */
.L_x_591:
[----:B------:R-:W-:Y:S05]  /*cea0*/  BSYNC B1 ;  /* 0x0000000000017941 */ /* 0x000fea0003800000 */
.L_x_590:
[----:B------:R-:W-:-:S03]  /*ceb0*/  UMOV UR4, 0xffffffff ;  /* 0xffffffff00047882 */ /* 0x000fc60000000000 */
[----:B------:R-:W-:Y:S05]  /*cec0*/  BRA.DIV UR4, `(.L_x_592) ;  /* 0x0000017604407947 */ /* 0x000fea000b800000 */
.L_x_774:
[----:B------:R-:W-:-:S03]  /*ced0*/  UMOV UR4, 0xffffffff ;  /* 0xffffffff00047882 */ /* 0x000fc60000000000 */
[----:B------:R-:W-:Y:S05]  /*cee0*/  BRA.DIV UR4, `(.L_x_593) ;  /* 0x0000017604607947 */ /* 0x000fea000b800000 */
.L_x_777:
[----:B------:R-:W-:-:S03]  /*cef0*/  UMOV UR4, 0xffffffff ;  /* 0xffffffff00047882 */ /* 0x000fc60000000000 */
[----:B------:R-:W-:Y:S05]  /*cf00*/  BRA.DIV UR4, `(.L_x_594) ;  /* 0x0000017604807947 */ /* 0x000fea000b800000 */
.L_x_780:
[----:B------:R-:W-:-:S03]  /*cf10*/  UMOV UR4, 0xffffffff ;  /* 0xffffffff00047882 */ /* 0x000fc60000000000 */
[----:B------:R-:W-:Y:S05]  /*cf20*/  BRA.DIV UR4, `(.L_x_595) ;  /* 0x0000017604a07947 */ /* 0x000fea000b800000 */
.L_x_783:
[----:B------:R-:W2:Y:S01]  /*cf30*/  SYNCS.PHASECHK.TRANS64.TRYWAIT P0, [R2+URZ+0x34800], R33 ;  /* 0x03480021020075a7 */ /* 0x000ea2000800017f */
[----:B-----5:R-:W-:Y:S01]  /*cf40*/  IMAD.MOV.U32 R12, RZ, RZ, R8 ;  /* 0x000000ffff0c7224 */ /* 0x020fe200078e0008 */
[--C-:B------:R-:W-:Y:S01]  /*cf50*/  SHF.R.U64 R24, R8, 0x10, R9.reuse ;  /* 0x0000001008187819 */ /* 0x100fe20000001209 */
[--C-:B------:R-:W-:Y:S01]  /*cf60*/  IMAD.MOV.U32 R13, RZ, RZ, R9.reuse ;  /* 0x000000ffff0d7224 */ /* 0x100fe200078e0009 */
[----:B------:R-:W-:Y:S01]  /*cf70*/  SHF.R.U32.HI R25, RZ, 0x10, R9 ;  /* 0x00000010ff197819 */ /* 0x000fe20000011609 */
[----:B------:R-:W-:Y:S01]  /*cf80*/  IMAD.MOV.U32 R8, RZ, RZ, R20 ;  /* 0x000000ffff087224 */ /* 0x000fe200078e0014 */
[----:B------:R-:W-:Y:S01]  /*cf90*/  SHF.R.U64 R20, R20, 0x10, R21 ;  /* 0x0000001014147819 */ /* 0x000fe20000001215 */
[----:B-1----:R-:W-:Y:S01]  /*cfa0*/  IMAD.MOV.U32 R14, RZ, RZ, R4 ;  /* 0x000000ffff0e7224 */ /* 0x002fe200078e0004 */
[----:B------:R-:W-:Y:S01]  /*cfb0*/  SHF.R.U64 R4, R4, 0x10, R5 ;  /* 0x0000001004047819 */ /* 0x000fe20000001205 */
[----:B------:R-:W-:Y:S01]  /*cfc0*/  IMAD.MOV.U32 R10, RZ, RZ, R6 ;  /* 0x000000ffff0a7224 */ /* 0x000fe200078e0006 */
[----:B------:R-:W-:Y:S01]  /*cfd0*/  SHF.R.U64 R6, R6, 0x10, R7 ;  /* 0x0000001006067819 */ /* 0x000fe20000001207 */
[--C-:B------:R-:W-:Y:S01]  /*cfe0*/  IMAD.MOV.U32 R9, RZ, RZ, R21.reuse ;  /* 0x000000ffff097224 */ /* 0x100fe200078e0015 */
[----:B------:R-:W-:Y:S01]  /*cff0*/  SHF.R.U32.HI R21, RZ, 0x10, R21 ;  /* 0x00000010ff157819 */ /* 0x000fe20000011615 */
[--C-:B------:R-:W-:Y:S01]  /*d000*/  IMAD.MOV.U32 R15, RZ, RZ, R5.reuse ;  /* 0x000000ffff0f7224 */ /* 0x100fe200078e0005 */
[----:B------:R-:W-:Y:S01]  /*d010*/  SHF.R.U32.HI R5, RZ, 0x10, R5 ;  /* 0x00000010ff057819 */ /* 0x000fe20000011605 */
[--C-:B------:R-:W-:Y:S01]  /*d020*/  IMAD.MOV.U32 R11, RZ, RZ, R7.reuse ;  /* 0x000000ffff0b7224 */ /* 0x100fe200078e0007 */
[----:B------:R-:W-:Y:S01]  /*d030*/  SHF.R.U32.HI R7, RZ, 0x10, R7 ;  /* 0x00000010ff077819 */ /* 0x000fe20000011607 */
[----:B------:R-:W-:Y:S01]  /*d040*/  BSSY B1, `(.L_x_596) ;  /* 0x000000a000017945 */ /* 0x000fe20003800000 */
[----:B------:R-:W-:-:S02]  /*d050*/  PRMT R12, R12, 0x5410, R24 ;  /* 0x000054100c0c7816 */ /* 0x000fc40000000018 */
[----:B------:R-:W-:Y:S02]  /*d060*/  PRMT R13, R13, 0x5410, R25 ;  /* 0x000054100d0d7816 */ /* 0x000fe40000000019 */
[----:B------:R-:W-:Y:S02]  /*d070*/  PRMT R8, R8, 0x5410, R20 ;  /* 0x0000541008087816 */ /* 0x000fe40000000014 */
[----:B------:R-:W-:Y:S02]  /*d080*/  PRMT R9, R9, 0x5410, R21 ;  /* 0x0000541009097816 */ /* 0x000fe40000000015 */
[----:B------:R-:W-:Y:S02]  /*d090*/  PRMT R14, R14, 0x5410, R4 ;  /* 0x000054100e0e7816 */ /* 0x000fe40000000004 */
[----:B------:R-:W-:Y:S02]  /*d0a0*/  PRMT R15, R15, 0x5410, R5 ;  /* 0x000054100f0f7816 */ /* 0x000fe40000000005 */
[----:B------:R-:W-:-:S02]  /*d0b0*/  PRMT R10, R10, 0x5410, R6 ;  /* 0x000054100a0a7816 */ /* 0x000fc40000000006 */
[----:B------:R-:W-:Y:S01]  /*d0c0*/  PRMT R11, R11, 0x5410, R7 ;  /* 0x000054100b0b7816 */ /* 0x000fe20000000007 */
[----:B--2---:R-:W-:Y:S06]  /*d0d0*/  @!P0 BRA `(.L_x_597) ;  /* 0x00000174005c8947 */ /* 0x004fec0003800000 */
.L_x_784:
[----:B------:R-:W-:Y:S05]  /*d0e0*/  BSYNC B1 ;  /* 0x0000000000017941 */ /* 0x000fea0003800000 */
.L_x_596:
[----:B------:R-:W-:Y:S04]  /*d0f0*/  BSSY B1, `(.L_x_598) ;  /* 0x0000055000017945 */ /* 0x000fe80003800000 */
[----:B------:R-:W-:Y:S05]  /*d100*/  @P1 BRA `(.L_x_599) ;  /* 0x00000004004c1947 */ /* 0x000fea0003800000 */
[----:B------:R-:W2:Y:S01]  /*d110*/  LDC R4, c[0x0][0x3d4] ;  /* 0x0000f500ff047b82 */ /* 0x000ea20000000800 */
[----:B------:R-:W-:Y:S01]  /*d120*/  BSSY B2, `(.L_x_600) ;  /* 0x000002a000027945 */ /* 0x000fe20003800000 */
[-C--:B--2---:R-:W-:Y:S02]  /*d130*/  ISETP.GE.AND P0, PT, R18, R4.reuse, PT ;  /* 0x000000041200720c */ /* 0x084fe40003f06270 */
[----:B------:R-:W-:-:S11]  /*d140*/  ISETP.GE.AND P1, PT, R221, R4, PT ;  /* 0x00000004dd00720c */ /* 0x000fd60003f26270 */
[----:B------:R-:W-:Y:S05]  /*d150*/  @P0 BRA `(.L_x_601) ;  /* 0x0000000000980947 */ /* 0x000fea0003800000 */
[----:B------:R-:W2:Y:S01]  /*d160*/  LDS.128 R4, [R0] ;  /* 0x0000000000047984 */ /* 0x000ea20000000c00 */
[C---:B0-----:R-:W-:Y:S01]  /*d170*/  IMAD.U32 R29, R14.reuse, 0x10000, RZ ;  /* 0x000100000e1d7824 */ /* 0x041fe200078e00ff */
[----:B------:R-:W-:Y:S01]  /*d180*/  LOP3.LUT R28, R14, 0xffff0000, RZ, 0xc0, !PT ;  /* 0xffff00000e1c7812 */ /* 0x000fe200078ec0ff */
[C---:B------:R-:W-:Y:S01]  /*d190*/  IMAD.U32 R27, R12.reuse, 0x10000, RZ ;  /* 0x000100000c1b7824 */ /* 0x040fe200078e00ff */
[----:B------:R-:W-:Y:S01]  /*d1a0*/  LOP3.LUT R26, R12, 0xffff0000, RZ, 0xc0, !PT ;  /* 0xffff00000c1a7812 */ /* 0x000fe200078ec0ff */
[C---:B--2---:R-:W-:Y:S01]  /*d1b0*/  IMAD.U32 R20, R4.reuse, 0x10000, RZ ;  /* 0x0001000004147824 */ /* 0x044fe200078e00ff */
[----:B------:R-:W-:Y:S01]  /*d1c0*/  LOP3.LUT R4, R4, 0xffff0000, RZ, 0xc0, !PT ;  /* 0xffff000004047812 */ /* 0x000fe200078ec0ff */
[C---:B------:R-:W-:Y:S01]  /*d1d0*/  IMAD.U32 R21, R5.reuse, 0x10000, RZ ;  /* 0x0001000005157824 */ /* 0x040fe200078e00ff */
[----:B------:R-:W-:Y:S01]  /*d1e0*/  LOP3.LUT R5, R5, 0xffff0000, RZ, 0xc0, !PT ;  /* 0xffff000005057812 */ /* 0x000fe200078ec0ff */
[C---:B------:R-:W-:Y:S01]  /*d1f0*/  IMAD.U32 R24, R6.reuse, 0x10000, RZ ;  /* 0x0001000006187824 */ /* 0x040fe200078e00ff */
[----:B------:R-:W-:Y:S01]  /*d200*/  LOP3.LUT R6, R6, 0xffff0000, RZ, 0xc0, !PT ;  /* 0xffff000006067812 */ /* 0x000fe200078ec0ff */
[C---:B------:R-:W-:Y:S01]  /*d210*/  FMUL.FTZ R31, R4.reuse, R29 ;  /* 0x0000001d041f7220 */ /* 0x040fe20000410000 */
[----:B------:R-:W-:Y:S01]  /*d220*/  FMUL.FTZ R4, R4, R27 ;  /* 0x0000001b04047220 */ /* 0x000fe20000410000 */
[----:B------:R-:W-:-:S02]  /*d230*/  IMAD.U32 R25, R7, 0x10000, RZ ;  /* 0x0001000007197824 */ /* 0x000fc400078e00ff */
[----:B------:R-:W-:Y:S01]  /*d240*/  FMUL.FTZ R34, R5, R28 ;  /* 0x0000001c05227220 */ /* 0x000fe20000410000 */
[C---:B------:R-:W-:Y:S01]  /*d250*/  FFMA.FTZ R31, R20.reuse, R27, -R31 ;  /* 0x0000001b141f7223 */ /* 0x040fe2000001081f */
[----:B------:R-:W-:Y:S01]  /*d260*/  FFMA.FTZ R30, R20, R29, R4 ;  /* 0x0000001d141e7223 */ /* 0x000fe20000010004 */
[----:B------:R-:W-:Y:S01]  /*d270*/  LOP3.LUT R7, R7, 0xffff0000, RZ, 0xc0, !PT ;  /* 0xffff000007077812 */ /* 0x000fe200078ec0ff */
[-C--:B------:R-:W-:Y:S01]  /*d280*/  FMUL.FTZ R36, R5, R26.reuse ;  /* 0x0000001a05247220 */ /* 0x080fe20000410000 */
[C---:B------:R-:W-:Y:S01]  /*d290*/  LOP3.LUT R20, R15.reuse, 0xffff0000, RZ, 0xc0, !PT ;  /* 0xffff00000f147812 */ /* 0x040fe200078ec0ff */
[----:B------:R-:W-:Y:S01]  /*d2a0*/  IMAD.U32 R27, R15, 0x10000, RZ ;  /* 0x000100000f1b7824 */ /* 0x000fe200078e00ff */
[C---:B------:R-:W-:Y:S01]  /*d2b0*/  LOP3.LUT R4, R13.reuse, 0xffff0000, RZ, 0xc0, !PT ;  /* 0xffff00000d047812 */ /* 0x040fe200078ec0ff */
[----:B------:R-:W-:Y:S02]  /*d2c0*/  IMAD.U32 R5, R13, 0x10000, RZ ;  /* 0x000100000d057824 */ /* 0x000fe400078e00ff */
[C---:B------:R-:W-:Y:S01]  /*d2d0*/  FFMA.FTZ R34, R21.reuse, R26, -R34 ;  /* 0x0000001a15227223 */ /* 0x040fe20000010822 */
[----:B------:R-:W-:Y:S01]  /*d2e0*/  FFMA.FTZ R21, R21, R28, R36 ;  /* 0x0000001c15157223 */ /* 0x000fe20000010024 */
[C---:B------:R-:W-:Y:S01]  /*d2f0*/  FMUL.FTZ R29, R6.reuse, R27 ;  /* 0x0000001b061d7220 */ /* 0x040fe20000410000 */
[-C--:B------:R-:W-:Y:S01]  /*d300*/  FMUL.FTZ R26, R6, R5.reuse ;  /* 0x00000005061a7220 */ /* 0x080fe20000410000 */
[C---:B------:R-:W-:Y:S01]  /*d310*/  FMUL.FTZ R28, R7.reuse, R20 ;  /* 0x00000014071c7220 */ /* 0x040fe20000410000 */
[-C--:B-1----:R-:W-:Y:S01]  /*d320*/  FMUL.FTZ R33, R7, R4.reuse ;  /* 0x0000000407217220 */ /* 0x082fe20000410000 */
[C---:B------:R-:W-:Y:S01]  /*d330*/  FFMA.FTZ R6, R24.reuse, R5, -R29 ;  /* 0x0000000518067223 */ /* 0x040fe2000001081d */
[----:B------:R-:W-:Y:S01]  /*d340*/  FFMA.FTZ R27, R24, R27, R26 ;  /* 0x0000001b181b7223 */ /* 0x000fe2000001001a */
[C---:B------:R-:W-:Y:S01]  /*d350*/  FFMA.FTZ R7, R25.reuse, R4, -R28 ;  /* 0x0000000419077223 */ /* 0x040fe2000001081c */
[----:B------:R-:W-:Y:S01]  /*d360*/  FFMA.FTZ R20, R25, R20, R33 ;  /* 0x0000001419147223 */ /* 0x000fe20000010021 */
[----:B------:R-:W-:-:S02]  /*d370*/  F2FP.BF16.F32.PACK_AB R4, R30, R31 ;  /* 0x0000001f1e04723e */ /* 0x000fc400000010ff */
[----:B------:R-:W-:Y:S02]  /*d380*/  F2FP.BF16.F32.PACK_AB R5, R21, R34 ;  /* 0x000000221505723e */ /* 0x000fe400000010ff */
[----:B------:R-:W-:Y:S02]  /*d390*/  F2FP.BF16.F32.PACK_AB R6, R27, R6 ;  /* 0x000000061b06723e */ /* 0x000fe400000010ff */
[----:B------:R-:W-:-:S05]  /*d3a0*/  F2FP.BF16.F32.PACK_AB R7, R20, R7 ;  /* 0x000000071407723e */ /* 0x000fca00000010ff */
[----:B------:R2:W-:Y:S02]  /*d3b0*/  STS.128 [R0], R4 ;  /* 0x0000000400007388 */ /* 0x0005e40000000c00 */
.L_x_601:
[----:B------:R-:W-:Y:S05]  /*d3c0*/  BSYNC B2 ;  /* 0x0000000000027941 */ /* 0x000fea0003800000 */
.L_x_600:
[----:B------:R-:W-:Y:S05]  /*d3d0*/  @P1 BRA `(.L_x_599) ;  /* 0x0000000000981947 */ /* 0x000fea0003800000 */
[----:B--2---:R-:W2:Y:S01]  /*d3e0*/  LDS.128 R4, [R0+0x4000] ;  /* 0x0040000000047984 */ /* 0x004ea20000000c00 */
        /* <DEDUP_REMOVED lines=36> */
[----:B------:R3:W-:Y:S02]  /*d630*/  STS.128 [R0+0x4000], R4 ;  /* 0x0040000400007388 */ /* 0x0007e40000000c00 */
.L_x_599:
[----:B------:R-:W-:Y:S05]  /*d640*/  BSYNC B1 ;  /* 0x0000000000017941 */ /* 0x000fea0003800000 */
.L_x_598:
[----:B------:R-:W-:Y:S01]  /*d650*/  ISETP.GE.AND P0, PT, R223, R3, PT ;  /* 0x00000003df00720c */ /* 0x000fe20003f06270 */
[----:B------:R-:W-:-:S12]  /*d660*/  BSSY B1, `(.L_x_602) ;  /* 0x0000055000017945 */ /* 0x000fd80003800000 */
[----:B------:R-:W-:Y:S05]  /*d670*/  @P0 BRA `(.L_x_603) ;  /* 0x00000004004c0947 */ /* 0x000fea0003800000 */
[----:B--23--:R-:W2:Y:S01]  /*d680*/  LDC R4, c[0x0][0x3d4] ;  /* 0x0000f500ff047b82 */ /* 0x00cea20000000800 */
[----:B------:R-:W-:Y:S01]  /*d690*/  BSSY B2, `(.L_x_604) ;  /* 0x000002a000027945 */ /* 0x000fe20003800000 */
[-C--:B--2---:R-:W-:Y:S02]  /*d6a0*/  ISETP.GE.AND P0, PT, R18, R4.reuse, PT ;  /* 0x000000041200720c */ /* 0x084fe40003f06270 */
[----:B------:R-:W-:-:S11]  /*d6b0*/  ISETP.GE.AND P1, PT, R221, R4, PT ;  /* 0x00000004dd00720c */ /* 0x000fd60003f26270 */
[----:B------:R-:W-:Y:S05]  /*d6c0*/  @P0 BRA `(.L_x_605) ;  /* 0x0000000000980947 */ /* 0x000fea0003800000 */
[----:B------:R-:W2:Y:S01]  /*d6d0*/  LDS.128 R4, [R0+0x1000] ;  /* 0x0010000000047984 */ /* 0x000ea20000000c00 */
[----:B0-----:R-:W-:Y:S01]  /*d6e0*/  IMAD.U32 R28, R12, 0x10000, RZ ;  /* 0x000100000c1c7824 */ /* 0x001fe200078e00ff */
[C---:B-1----:R-:W-:Y:S01]  /*d6f0*/  LOP3.LUT R33, R14.reuse, 0xffff0000, RZ, 0xc0, !PT ;  /* 0xffff00000e217812 */ /* 0x042fe200078ec0ff */
[----:B------:R-:W-:Y:S01]  /*d700*/  IMAD.U32 R30, R14, 0x10000, RZ ;  /* 0x000100000e1e7824 */ /* 0x000fe200078e00ff */
        /* <DEDUP_REMOVED lines=9> */
[-C--:B------:R-:W-:Y:S01]  /*d7a0*/  FMUL.FTZ R27, R30, R4.reuse ;  /* 0x000000041e1b7220 */ /* 0x080fe20000410000 */
[----:B------:R-:W-:Y:S01]  /*d7b0*/  FMUL.FTZ R29, R28, R4 ;  /* 0x000000041c1d7220 */ /* 0x000fe20000410000 */
[----:B------:R-:W-:Y:S01]  /*d7c0*/  FMUL.FTZ R26, R33, R5 ;  /* 0x00000005211a7220 */ /* 0x000fe20000410000 */
[----:B------:R-:W-:-:S02]  /*d7d0*/  IMAD.U32 R25, R7, 0x10000, RZ ;  /* 0x0001000007197824 */ /* 0x000fc400078e00ff */
[-C--:B------:R-:W-:Y:S01]  /*d7e0*/  FFMA.FTZ R4, R28, R20.reuse, -R27 ;  /* 0x000000141c047223 */ /* 0x080fe2000001081b */
[----:B------:R-:W-:Y:S01]  /*d7f0*/  FFMA.FTZ R29, R30, R20, R29 ;  /* 0x000000141e1d7223 */ /* 0x000fe2000001001d */
[C---:B------:R-:W-:Y:S01]  /*d800*/  FMUL.FTZ R20, R31.reuse, R5 ;  /* 0x000000051f147220 */ /* 0x040fe20000410000 */
[-C--:B------:R-:W-:Y:S01]  /*d810*/  FFMA.FTZ R5, R31, R21.reuse, -R26 ;  /* 0x000000151f057223 */ /* 0x080fe2000001081a */
[----:B------:R-:W-:Y:S01]  /*d820*/  LOP3.LUT R7, R7, 0xffff0000, RZ, 0xc0, !PT ;  /* 0xffff000007077812 */ /* 0x000fe200078ec0ff */
[C---:B------:R-:W-:Y:S01]  /*d830*/  IMAD.U32 R30, R13.reuse, 0x10000, RZ ;  /* 0x000100000d1e7824 */ /* 0x040fe200078e00ff */
[----:B------:R-:W-:Y:S01]  /*d840*/  LOP3.LUT R31, R13, 0xffff0000, RZ, 0xc0, !PT ;  /* 0xffff00000d1f7812 */ /* 0x000fe200078ec0ff */
[----:B------:R-:W-:Y:S01]  /*d850*/  FFMA.FTZ R20, R33, R21, R20 ;  /* 0x0000001521147223 */ /* 0x000fe20000010014 */
[-C--:B------:R-:W-:Y:S01]  /*d860*/  FMUL.FTZ R21, R34, R6.reuse ;  /* 0x0000000622157220 */ /* 0x080fe20000410000 */
[C---:B------:R-:W-:Y:S01]  /*d870*/  FMUL.FTZ R27, R30.reuse, R6 ;  /* 0x000000061e1b7220 */ /* 0x040fe20000410000 */
[-C--:B------:R-:W-:Y:S01]  /*d880*/  FMUL.FTZ R26, R35, R7.reuse ;  /* 0x00000007231a7220 */ /* 0x080fe20000410000 */
[C---:B------:R-:W-:Y:S01]  /*d890*/  FMUL.FTZ R28, R31.reuse, R7 ;  /* 0x000000071f1c7220 */ /* 0x040fe20000410000 */
[-C--:B------:R-:W-:Y:S01]  /*d8a0*/  FFMA.FTZ R6, R30, R24.reuse, -R21 ;  /* 0x000000181e067223 */ /* 0x080fe20000010815 */
[----:B------:R-:W-:Y:S01]  /*d8b0*/  FFMA.FTZ R27, R34, R24, R27 ;  /* 0x00000018221b7223 */ /* 0x000fe2000001001b */
[-C--:B------:R-:W-:Y:S01]  /*d8c0*/  FFMA.FTZ R7, R31, R25.reuse, -R26 ;  /* 0x000000191f077223 */ /* 0x080fe2000001081a */
[----:B------:R-:W-:Y:S01]  /*d8d0*/  FFMA.FTZ R28, R35, R25, R28 ;  /* 0x00000019231c7223 */ /* 0x000fe2000001001c */
[----:B------:R-:W-:-:S02]  /*d8e0*/  F2FP.BF16.F32.PACK_AB R4, R29, R4 ;  /* 0x000000041d04723e */ /* 0x000fc400000010ff */
[----:B------:R-:W-:Y:S02]  /*d8f0*/  F2FP.BF16.F32.PACK_AB R5, R20, R5 ;  /* 0x000000051405723e */ /* 0x000fe400000010ff */
[----:B------:R-:W-:Y:S02]  /*d900*/  F2FP.BF16.F32.PACK_AB R6, R27, R6 ;  /* 0x000000061b06723e */ /* 0x000fe400000010ff */
[----:B------:R-:W-:-:S05]  /*d910*/  F2FP.BF16.F32.PACK_AB R7, R28, R7 ;  /* 0x000000071c07723e */ /* 0x000fca00000010ff */
[----:B------:R2:W-:Y:S02]  /*d920*/  STS.128 [R0+0x1000], R4 ;  /* 0x0010000400007388 */ /* 0x0005e40000000c00 */
.L_x_605:
[----:B------:R-:W-:Y:S05]  /*d930*/  BSYNC B2 ;  /* 0x0000000000027941 */ /* 0x000fea0003800000 */
.L_x_604:
[----:B------:R-:W-:Y:S05]  /*d940*/  @P1 BRA `(.L_x_603) ;  /* 0x0000000000981947 */ /* 0x000fea0003800000 */
[----:B--2---:R-:W2:Y:S01]  /*d950*/  LDS.128 R4, [R0+0x5000] ;  /* 0x0050000000047984 */ /* 0x004ea20000000c00 */
        /* <DEDUP_REMOVED lines=37> */
.L_x_603:
[----:B------:R-:W-:Y:S05]  /*dbb0*/  BSYNC B1 ;  /* 0x0000000000017941 */ /* 0x000fea0003800000 */
.L_x_602:
[----:B------:R-:W-:Y:S01]  /*dbc0*/  ISETP.GE.AND P0, PT, R222, R3, PT ;  /* 0x00000003de00720c */ /* 0x000fe20003f06270 */
[----:B------:R-:W-:-:S12]  /*dbd0*/  BSSY B1, `(.L_x_606) ;  /* 0x0000055000017945 */ /* 0x000fd80003800000 */
[----:B------:R-:W-:Y:S05]  /*dbe0*/  @P0 BRA `(.L_x_607) ;  /* 0x00000004004c0947 */ /* 0x000fea0003800000 */
[----:B--234-:R-:W2:Y:S01]  /*dbf0*/  LDC R4, c[0x0][0x3d4] ;  /* 0x0000f500ff047b82 */ /* 0x01cea20000000800 */
        /* <DEDUP_REMOVED lines=42> */
.L_x_609:
[----:B------:R-:W-:Y:S05]  /*dea0*/  BSYNC B2 ;  /* 0x0000000000027941 */ /* 0x000fea0003800000 */
.L_x_608:
        /* <DEDUP_REMOVED lines=39> */
.L_x_607:
[----:B------:R-:W-:Y:S05]  /*e120*/  BSYNC B1 ;  /* 0x0000000000017941 */ /* 0x000fea0003800000 */
.L_x_606:
[----:B------:R-:W-:-:S13]  /*e130*/  ISETP.GE.AND P0, PT, R224, R3, PT ;  /* 0x00000003e000720c */ /* 0x000fda0003f06270 */
[----:B------:R-:W-:Y:S05]  /*e140*/  @P0 BRA `(.L_x_610) ;  /* 0x0000002000540947 */ /* 0x000fea0003800000 */
[----:B------:R-:W5:Y:S01]  /*e150*/  LDC R3, c[0x0][0x3d4] ;  /* 0x0000f500ff037b82 */ /* 0x000f620000000800 */
[----:B------:R-:W-:Y:S01]  /*e160*/  BSSY B1, `(.L_x_611) ;  /* 0x000002a000017945 */ /* 0x000fe20003800000 */
[-C--:B-----5:R-:W-:Y:S02]  /*e170*/  ISETP.GE.AND P0, PT, R18, R3.reuse, PT ;  /* 0x000000031200720c */ /* 0x0a0fe40003f06270 */
[----:B------:R-:W-:-:S11]  /*e180*/  ISETP.GE.AND P1, PT, R221, R3, PT ;  /* 0x00000003dd00720c */ /* 0x000fd60003f26270 */
[----:B------:R-:W-:Y:S05]  /*e190*/  @P0 BRA `(.L_x_612) ;  /* 0x0000000000980947 */ /* 0x000fea0003800000 */
[----:B0-234-:R-:W0:Y:S01]  /*e1a0*/  LDS.128 R4, [R0+0x3000] ;  /* 0x0030000000047984 */ /* 0x01de220000000c00 */
[C---:B------:R-:W-:Y:S01]  /*e1b0*/  IMAD.U32 R27, R14.reuse, 0x10000, RZ ;  /* 0x000100000e1b7824 */ /* 0x040fe200078e00ff */
[----:B------:R-:W-:Y:S01]  /*e1c0*/  LOP3.LUT R30, R14, 0xffff0000, RZ, 0xc0, !PT ;  /* 0xffff00000e1e7812 */ /* 0x000fe200078ec0ff */
[C---:B------:R-:W-:Y:S01]  /*e1d0*/  IMAD.U32 R25, R12.reuse, 0x10000, RZ ;  /* 0x000100000c197824 */ /* 0x040fe200078e00ff */
[----:B------:R-:W-:Y:S02]  /*e1e0*/  LOP3.LUT R28, R12, 0xffff0000, RZ, 0xc0, !PT ;  /* 0xffff00000c1c7812 */ /* 0x000fe400078ec0ff */
[----:B------:R-:W-:Y:S01]  /*e1f0*/  LOP3.LUT R34, R15, 0xffff0000, RZ, 0xc0, !PT ;  /* 0xffff00000f227812 */ /* 0x000fe200078ec0ff */
[C---:B0-----:R-:W-:Y:S01]  /*e200*/  IMAD.U32 R3, R4.reuse, 0x10000, RZ ;  /* 0x0001000004037824 */ /* 0x041fe200078e00ff */
        /* <DEDUP_REMOVED lines=11> */
[----:B------:R-:W-:Y:S01]  /*e2c0*/  FMUL.FTZ R25, R28, R5 ;  /* 0x000000051c197220 */ /* 0x000fe20000410000 */
[----:B------:R-:W-:Y:S01]  /*e2d0*/  LOP3.LUT R6, R6, 0xffff0000, RZ, 0xc0, !PT ;  /* 0xffff000006067812 */ /* 0x000fe200078ec0ff */
[-C--:B------:R-:W-:Y:S01]  /*e2e0*/  FFMA.FTZ R5, R28, R20.reuse, -R21 ;  /* 0x000000141c057223 */ /* 0x080fe20000010815 */
[----:B------:R-:W-:Y:S01]  /*e2f0*/  LOP3.LUT R26, R13, 0xffff0000, RZ, 0xc0, !PT ;  /* 0xffff00000d1a7812 */ /* 0x000fe200078ec0ff */
[----:B------:R-:W-:Y:S02]  /*e300*/  IMAD.U32 R28, R15, 0x10000, RZ ;  /* 0x000100000f1c7824 */ /* 0x000fe400078e00ff */
[----:B------:R-:W-:Y:S01]  /*e310*/  FFMA.FTZ R20, R30, R20, R25 ;  /* 0x000000141e147223 */ /* 0x000fe20000010019 */
[----:B------:R-:W-:Y:S02]  /*e320*/  IMAD.U32 R24, R13, 0x10000, RZ ;  /* 0x000100000d187824 */ /* 0x000fe400078e00ff */
[-C--:B------:R-:W-:Y:S01]  /*e330*/  FMUL.FTZ R21, R34, R7.reuse ;  /* 0x0000000722157220 */ /* 0x080fe20000410000 */
[-C--:B------:R-:W-:Y:S01]  /*e340*/  FMUL.FTZ R13, R28, R6.reuse ;  /* 0x000000061c0d7220 */ /* 0x080fe20000410000 */
[----:B------:R-:W-:Y:S01]  /*e350*/  FMUL.FTZ R25, R26, R7 ;  /* 0x000000071a197220 */ /* 0x000fe20000410000 */
        /* <DEDUP_REMOVED lines=8> */
[----:B------:R-:W-:-:S05]  /*e3e0*/  F2FP.BF16.F32.PACK_AB R7, R14, R7 ;  /* 0x000000070e07723e */ /* 0x000fca00000010ff */
[----:B------:R0:W-:Y:S02]  /*e3f0*/  STS.128 [R0+0x3000], R4 ;  /* 0x0030000400007388 */ /* 0x0001e40000000c00 */
.L_x_612:
[----:B------:R-:W-:Y:S05]  /*e400*/  BSYNC B1 ;  /* 0x0000000000017941 */ /* 0x000fea0003800000 */
.L_x_611:
[----:B------:R-:W-:Y:S05]  /*e410*/  @P1 BRA `(.L_x_610) ;  /* 0x0000001c00a01947 */ /* 0x000fea0003800000 */
[----:B0-234-:R-:W0:Y:S01]  /*e420*/  LDS.128 R4, [R0+0x7000] ;  /* 0x0070000000047984 */ /* 0x01de220000000c00 */
[C---:B------:R-:W-:Y:S01]  /*e430*/  LOP3.LUT R24, R10.reuse, 0xffff0000, RZ, 0xc0, !PT ;  /* 0xffff00000a187812 */ /* 0x040fe200078ec0ff */
[----:B------:R-:W-:Y:S01]  /*e440*/  IMAD.U32 R21, R10, 0x10000, RZ ;  /* 0x000100000a157824 */ /* 0x000fe200078e00ff */
[C---:B------:R-:W-:Y:S01]  /*e450*/  LOP3.LUT R20, R8.reuse, 0xffff0000, RZ, 0xc0, !PT ;  /* 0xffff000008147812 */ /* 0x040fe200078ec0ff */
[----:B------:R-:W-:Y:S01]  /*e460*/  IMAD.U32 R15, R8, 0x10000, RZ ;  /* 0x00010000080f7824 */ /* 0x000fe200078e00ff */
[C---:B------:R-:W-:Y:S01]  /*e470*/  LOP3.LUT R28, R11.reuse, 0xffff0000, RZ, 0xc0, !PT ;  /* 0xffff00000b1c7812 */ /* 0x040fe200078ec0ff */
[----:B------:R-:W-:Y:S02]  /*e480*/  IMAD.U32 R26, R11, 0x10000, RZ ;  /* 0x000100000b1a7824 */ /* 0x000fe400078e00ff */
        /* <DEDUP_REMOVED lines=9> */
[C---:B------:R-:W-:Y:S01]  /*e520*/  IMAD.U32 R10, R7.reuse, 0x10000, RZ ;  /* 0x00010000070a7824 */ /* 0x040fe200078e00ff */
[----:B------:R-:W-:Y:S01]  /*e530*/  LOP3.LUT R7, R7, 0xffff0000, RZ, 0xc0, !PT ;  /* 0xffff000007077812 */ /* 0x000fe200078ec0ff */
[----:B------:R-:W-:Y:S01]  /*e540*/  FFMA.FTZ R14, R15, R3, -R14 ;  /* 0x000000030f0e7223 */ /* 0x000fe2000001080e */
[C---:B------:R-:W-:Y:S01]  /*e550*/  FMUL.FTZ R5, R20.reuse, R5 ;  /* 0x0000000514057220 */ /* 0x040fe20000410000 */
[----:B------:R-:W-:Y:S01]  /*e560*/  FFMA.FTZ R13, R20, R12, -R13 ;  /* 0x0000000c140d7223 */ /* 0x000fe2000001080d */
[----:B------:R-:W-:Y:S01]  /*e570*/  FFMA.FTZ R3, R21, R3, R4 ;  /* 0x0000000315037223 */ /* 0x000fe20000010004 */
[C---:B------:R-:W-:Y:S01]  /*e580*/  LOP3.LUT R20, R9.reuse, 0xffff0000, RZ, 0xc0, !PT ;  /* 0xffff000009147812 */ /* 0x040fe200078ec0ff */
[----:B------:R-:W-:-:S02]  /*e590*/  IMAD.U32 R4, R9, 0x10000, RZ ;  /* 0x0001000009047824 */ /* 0x000fc400078e00ff */
[----:B------:R-:W-:Y:S01]  /*e5a0*/  FFMA.FTZ R12, R24, R12, R5 ;  /* 0x0000000c180c7223 */ /* 0x000fe20000010005 */
        /* <DEDUP_REMOVED lines=8> */
[----:B------:R-:W-:Y:S02]  /*e630*/  F2FP.BF16.F32.PACK_AB R24, R3, R14 ;  /* 0x0000000e0318723e */ /* 0x000fe400000010ff */
[----:B------:R-:W-:-:S02]  /*e640*/  F2FP.BF16.F32.PACK_AB R25, R12, R13 ;  /* 0x0000000d0c19723e */ /* 0x000fc400000010ff */
[----:B------:R-:W-:Y:S02]  /*e650*/  F2FP.BF16.F32.PACK_AB R26, R8, R5 ;  /* 0x00000005081a723e */ /* 0x000fe400000010ff */
[----:B------:R-:W-:-:S05]  /*e660*/  F2FP.BF16.F32.PACK_AB R27, R10, R11 ;  /* 0x0000000b0a1b723e */ /* 0x000fca00000010ff */
[----:B------:R0:W-:Y:S01]  /*e670*/  STS.128 [R0+0x7000], R24 ;  /* 0x0070001800007388 */ /* 0x0001e20000000c00 */
[----:B------:R-:W-:Y:S05]  /*e680*/  BRA `(.L_x_610) ;  /* 0x0000001c00047947 */ /* 0x000fea0003800000 */
.L_x_589:
[----:B------:R-:W0:Y:S01]  /*e690*/  LDC R3, c[0x0][0x3d4] ;  /* 0x0000f500ff037b82 */ /* 0x000e220000000800 */
[----:B------:R-:W-:Y:S01]  /*e6a0*/  IMAD R159, R157, -0x80, R159 ;  /* 0xffffff809d9f7824 */ /* 0x000fe200078e029f */
[----:B------:R-:W-:Y:S02]  /*e6b0*/  CS2R R4, SRZ ;  /* 0x0000000000047805 */ /* 0x000fe4000001ff00 */
[----:B------:R-:W-:Y:S02]  /*e6c0*/  CS2R R6, SRZ ;  /* 0x0000000000067805 */ /* 0x000fe4000001ff00 */
[----:B------:R-:W-:Y:S02]  /*e6d0*/  CS2R R28, SRZ ;  /* 0x00000000001c7805 */ /* 0x000fe4000001ff00 */
[----:B------:R-:W-:Y:S02]  /*e6e0*/  CS2R R30, SRZ ;  /* 0x00000000001e7805 */ /* 0x000fe4000001ff00 */
[----:B------:R-:W-:Y:S01]  /*e6f0*/  VIMNMX R159, R159, 0x80, PT ;  /* 0x000000809f9f7848 */ /* 0x000fe20003fe0100 */
[----:B------:R-:W-:Y:S01]  /*e700*/  ULDC.64 UR4, c[0x0][0x208] ;  /* 0x0000820000047ab9 */ /* 0x000fe20000000a00 */
[----:B0-----:R-:W-:-:S04]  /*e710*/  ISETP.GE.AND P0, PT, R16, R3, PT ;  /* 0x000000031000720c */ /* 0x001fc80003f06270 */
[----:B------:R-:W-:-:S13]  /*e720*/  ISETP.GE.OR P1, PT, R22, R159, P0 ;  /* 0x0000009f1600720c */ /* 0x000fda0000726670 */
[----:B------:R0:W5:Y:S04]  /*e730*/  @!P1 LDG.E.128 R4, desc[UR4][R34.64] ;  /* 0x0000000422049981 */ /* 0x000168000c1e1d00 */
[----:B------:R0:W5:Y:S01]  /*e740*/  @!P1 LDG.E.128 R28, desc[UR4][R36.64] ;  /* 0x00000004241c9981 */ /* 0x000162000c1e1d00 */
[----:B------:R-:W-:-:S03]  /*e750*/  UMOV UR4, 0xffffffff ;  /* 0xffffffff00047882 */ /* 0x000fc60000000000 */
[----:B------:R-:W-:Y:S05]  /*e760*/  BRA.DIV UR4, `(.L_x_613) ;  /* 0x0000015e04cc7947 */ /* 0x000fea000b800000 */
.L_x_787:
[----:B------:R-:W2:Y:S01]  /*e770*/  LDL R9, [R1+0x84] ;  /* 0x0000840001097983 */ /* 0x000ea20000100800 */
[----:B------:R-:W-:Y:S01]  /*e780*/  UMOV UR4, 0xffffffff ;  /* 0xffffffff00047882 */ /* 0x000fe20000000000 */
[----:B--2---:R-:W-:Y:S02]  /*e790*/  LEA.HI R8, R9, R9, RZ, 0x1 ;  /* 0x0000000909087211 */ /* 0x004fe400078f08ff */
[----:B------:R-:W-:Y:S05]  /*e7a0*/  BRA.DIV UR4, `(.L_x_614) ;  /* 0x0000015e04e47947 */ /* 0x000fea000b800000 */
.L_x_790:
[----:B------:R-:W-:Y:S01]  /*e7b0*/  UMOV UR4, 0xffffffff ;  /* 0xffffffff00047882 */ /* 0x000fe20000000000 */
[----:B------:R-:W-:Y:S02]  /*e7c0*/  LOP3.LUT R8, R8, 0xfffffffe, RZ, 0xc0, !PT ;  /* 0xfffffffe08087812 */ /* 0x000fe400078ec0ff */
[----:B------:R-:W-:Y:S05]  /*e7d0*/  BRA.DIV UR4, `(.L_x_615) ;  /* 0x0000016204007947 */ /* 0x000fea000b800000 */
.L_x_793:
[----:B------:R-:W-:Y:S01]  /*e7e0*/  UMOV UR4, 0xffffffff ;  /* 0xffffffff00047882 */ /* 0x000fe20000000000 */
[----:B------:R-:W-:Y:S02]  /*e7f0*/  IMAD.IADD R8, R9, 0x1, -R8 ;  /* 0x0000000109087824 */ /* 0x000fe400078e0a08 */
[----:B------:R-:W-:Y:S05]  /*e800*/  BRA.DIV UR4, `(.L_x_616) ;  /* 0x00000162041c7947 */ /* 0x000fea000b800000 */
.L_x_796:
[----:B------:R-:W-:Y:S01]  /*e810*/  SHF.L.U32 R9, R8, 0x1f, RZ ;  /* 0x0000001f08097819 */ /* 0x000fe200000006ff */
[----:B------:R-:W2:Y:S01]  /*e820*/  S2R R10, SR_TID.X ;  /* 0x00000000000a7919 */ /* 0x000ea20000002100 */
[----:B-----5:R-:W-:Y:S01]  /*e830*/  IMAD.MOV.U32 R12, RZ, RZ, R4 ;  /* 0x000000ffff0c7224 */ /* 0x020fe200078e0004 */
[----:B------:R-:W-:Y:S01]  /*e840*/  SHF.R.U64 R4, R4, 0x10, R5 ;  /* 0x0000001004047819 */ /* 0x000fe20000001205 */
[----:B------:R-:W3:Y:S01]  /*e850*/  SYNCS.PHASECHK.TRANS64.TRYWAIT P4, [R2+URZ+0x34800], R9 ;  /* 0x03480009020075a7 */ /* 0x000ee2000808017f */
[----:B-1----:R-:W-:Y:S01]  /*e860*/  IMAD.MOV.U32 R14, RZ, RZ, R6 ;  /* 0x000000ffff0e7224 */ /* 0x002fe200078e0006 */
[----:B------:R-:W-:Y:S01]  /*e870*/  SHF.R.U64 R6, R6, 0x10, R7 ;  /* 0x0000001006067819 */ /* 0x000fe20000001207 */
[--C-:B------:R-:W-:Y:S01]  /*e880*/  IMAD.MOV.U32 R13, RZ, RZ, R5.reuse ;  /* 0x000000ffff0d7224 */ /* 0x100fe200078e0005 */
[----:B------:R-:W-:Y:S01]  /*e890*/  SHF.R.U32.HI R5, RZ, 0x10, R5 ;  /* 0x00000010ff057819 */ /* 0x000fe20000011605 */
[--C-:B------:R-:W-:Y:S01]  /*e8a0*/  IMAD.MOV.U32 R15, RZ, RZ, R7.reuse ;  /* 0x000000ffff0f7224 */ /* 0x100fe200078e0007 */
[----:B------:R-:W-:Y:S01]  /*e8b0*/  SHF.R.U32.HI R7, RZ, 0x10, R7 ;  /* 0x00000010ff077819 */ /* 0x000fe20000011607 */
        /* <DEDUP_REMOVED lines=8> */
[----:B------:R-:W-:Y:S01]  /*e940*/  BSSY B1, `(.L_x_617) ;  /* 0x0000011000017945 */ /* 0x000fe20003800000 */
[----:B------:R-:W-:-:S02]  /*e950*/  SHF.R.U64 R4, R28, 0x10, R29 ;  /* 0x000000101c047819 */ /* 0x000fc4000000121d */
[----:B------:R-:W-:Y:S02]  /*e960*/  SHF.R.U32.HI R5, RZ, 0x10, R29 ;  /* 0x00000010ff057819 */ /* 0x000fe4000001161d */
[--C-:B------:R-:W-:Y:S02]  /*e970*/  SHF.R.U64 R6, R30, 0x10, R31.reuse ;  /* 0x000000101e067819 */ /* 0x100fe4000000121f */
[----:B------:R-:W-:Y:S02]  /*e980*/  SHF.R.U32.HI R7, RZ, 0x10, R31 ;  /* 0x00000010ff077819 */ /* 0x000fe4000001161f */
[-C--:B------:R-:W-:Y:S02]  /*e990*/  ISETP.GE.OR P1, PT, R22, R159.reuse, P0 ;  /* 0x0000009f1600720c */ /* 0x080fe40000726670 */
[-C--:B------:R-:W-:Y:S02]  /*e9a0*/  ISETP.GE.OR P2, PT, R223, R159.reuse, P0 ;  /* 0x0000009fdf00720c */ /* 0x080fe40000746670 */
[-C--:B------:R-:W-:Y:S01]  /*e9b0*/  ISETP.GE.OR P3, PT, R222, R159.reuse, P0 ;  /* 0x0000009fde00720c */ /* 0x080fe20000766670 */
[----:B--2---:R-:W-:Y:S01]  /*e9c0*/  VIADD R10, R10, 0xffffff80 ;  /* 0xffffff800a0a7836 */ /* 0x004fe20000000000 */
[----:B------:R-:W-:-:S02]  /*e9d0*/  ISETP.GE.OR P0, PT, R224, R159, P0 ;  /* 0x0000009fe000720c */ /* 0x000fc40000706670 */
[----:B------:R-:W-:Y:S02]  /*e9e0*/  PRMT R20, R20, 0x5410, R4 ;  /* 0x0000541014147816 */ /* 0x000fe40000000004 */
[----:B------:R-:W-:Y:S02]  /*e9f0*/  LEA.HI R33, R33, R10, RZ, 0x3 ;  /* 0x0000000a21217211 */ /* 0x000fe400078f18ff */
[----:B------:R-:W-:Y:S02]  /*ea00*/  PRMT R21, R21, 0x5410, R5 ;  /* 0x0000541015157816 */ /* 0x000fe40000000005 */
[----:B------:R-:W-:Y:S02]  /*ea10*/  PRMT R24, R24, 0x5410, R6 ;  /* 0x0000541018187816 */ /* 0x000fe40000000006 */
[----:B------:R-:W-:Y:S02]  /*ea20*/  PRMT R25, R25, 0x5410, R7 ;  /* 0x0000541019197816 */ /* 0x000fe40000000007 */
[----:B------:R-:W-:Y:S01]  /*ea30*/  LOP3.LUT R26, R33, 0xfffffff8, RZ, 0xc0, !PT ;  /* 0xfffffff8211a7812 */ /* 0x000fe200078ec0ff */
[----:B---3--:R-:W-:Y:S06]  /*ea40*/  @!P4 BRA `(.L_x_618) ;  /* 0x0000015c00b4c947 */ /* 0x008fec0003800000 */
.L_x_797:
[----:B------:R-:W-:Y:S05]  /*ea50*/  BSYNC B1 ;  /* 0x0000000000017941 */ /* 0x000fea0003800000 */
.L_x_617:
[----:B------:R-:W2:Y:S01]  /*ea60*/  S2R R10, SR_TID.X ;  /* 0x00000000000a7919 */ /* 0x000ea20000002100 */
[----:B------:R-:W-:Y:S01]  /*ea70*/  BSSY B1, `(.L_x_619) ;  /* 0x0000061000017945 */ /* 0x000fe20003800000 */
[----:B--2---:R-:W-:-:S04]  /*ea80*/  VIADD R10, R10, 0xffffff80 ;  /* 0xffffff800a0a7836 */ /* 0x004fc80000000000 */
[----:B------:R-:W-:Y:S01]  /*ea90*/  IMAD.IADD R26, R10, 0x1, -R26 ;  /* 0x000000010a1a7824 */ /* 0x000fe200078e0a1a */
[----:B------:R-:W-:Y:S06]  /*eaa0*/  @P1 BRA `(.L_x_620) ;  /* 0x0000000400741947 */ /* 0x000fec0003800000 */
[----:B------:R-:W2:Y:S04]  /*eab0*/  LDL R6, [R1+0x3c] ;  /* 0x00003c0001067983 */ /* 0x000ea80000100800 */
[----:B------:R-:W3:Y:S01]  /*eac0*/  LDL R8, [R1+0x64] ;  /* 0x0000640001087983 */ /* 0x000ee20000100800 */
[----:B------:R-:W-:Y:S01]  /*ead0*/  LEA.HI R4, R3, R26, RZ, 0x1d ;  /* 0x0000001a03047211 */ /* 0x000fe200078fe8ff */
[C---:B------:R-:W-:Y:S01]  /*eae0*/  IMAD.U32 R38, R20.reuse, 0x10000, RZ ;  /* 0x0001000014267824 */ /* 0x040fe200078e00ff */
[----:B------:R-:W-:Y:S01]  /*eaf0*/  LOP3.LUT R39, R20, 0xffff0000, RZ, 0xc0, !PT ;  /* 0xffff000014277812 */ /* 0x000fe200078ec0ff */
[----:B0-----:R-:W-:Y:S01]  /*eb00*/  IMAD.U32 R37, R12, 0x10000, RZ ;  /* 0x000100000c257824 */ /* 0x001fe200078e00ff */
[----:B------:R-:W-:Y:S01]  /*eb10*/  SHF.R.S32.HI R7, RZ, 0x1f, R4 ;  /* 0x0000001fff077819 */ /* 0x000fe20000011404 */
[----:B------:R-:W-:-:S03]  /*eb20*/  IMAD.SHL.U32 R5, R4, 0x8, RZ ;  /* 0x0000000804057824 */ /* 0x000fc600078e00ff */
[----:B------:R-:W-:Y:S02]  /*eb30*/  LEA.HI R7, R7, R4, RZ, 0x3 ;  /* 0x0000000407077211 */ /* 0x000fe400078f18ff */
[----:B------:R-:W-:-:S03]  /*eb40*/  LOP3.LUT R5, R5, 0x38, RZ, 0xc0, !PT ;  /* 0x0000003805057812 */ /* 0x000fc600078ec0ff */
[----:B------:R-:W-:-:S05]  /*eb50*/  IMAD.SHL.U32 R7, R7, 0x400, RZ ;  /* 0x0000040007077824 */ /* 0x000fca00078e00ff */
[----:B------:R-:W-:Y:S02]  /*eb60*/  LOP3.LUT R7, R7, 0x7fffe000, RZ, 0xc0, !PT ;  /* 0x7fffe00007077812 */ /* 0x000fe400078ec0ff */
[----:B--2---:R-:W-:Y:S02]  /*eb70*/  LOP3.LUT R5, R5, 0x1c0, R6, 0xf8, !PT ;  /* 0x000001c005057812 */ /* 0x004fe400078ef806 */
[----:B------:R-:W-:Y:S02]  /*eb80*/  SHF.R.S32.HI R6, RZ, 0x1f, R10 ;  /* 0x0000001fff067819 */ /* 0x000fe4000001140a */
[----:B---3--:R-:W-:Y:S02]  /*eb90*/  LOP3.LUT R4, R5, R8, RZ, 0x3c, !PT ;  /* 0x0000000805047212 */ /* 0x008fe400078e3cff */
[----:B------:R-:W-:-:S05]  /*eba0*/  LEA.HI R6, R6, R10, RZ, 0x6 ;  /* 0x0000000a06067211 */ /* 0x000fca00078f30ff */
[----:B------:R-:W-:-:S05]  /*ebb0*/  IMAD.SHL.U32 R6, R6, 0x8, RZ ;  /* 0x0000000806067824 */ /* 0x000fca00078e00ff */
[----:B------:R-:W-:-:S04]  /*ebc0*/  LOP3.LUT R6, R6, 0xfffffe00, RZ, 0xc0, !PT ;  /* 0xfffffe0006067812 */ /* 0x000fc800078ec0ff */
[----:B-1----:R-:W-:Y:S02]  /*ebd0*/  IADD3 R9, R4, R7, R6 ;  /* 0x0000000704097210 */ /* 0x002fe40007ffe006 */
[----:B------:R-:W0:Y:S03]  /*ebe0*/  LDS.128 R4, [R0] ;  /* 0x0000000000047984 */ /* 0x000e260000000c00 */
[----:B------:R-:W-:-:S05]  /*ebf0*/  IMAD R27, R9, 0x2, R2 ;  /* 0x00000002091b7824 */ /* 0x000fca00078e0202 */
[----:B------:R-:W1:Y:S01]  /*ec00*/  LDS.128 R8, [R27+0x16400] ;  /* 0x016400001b087984 */ /* 0x000e620000000c00 */
[C---:B0-----:R-:W-:Y:S01]  /*ec10*/  IMAD.U32 R28, R4.reuse, 0x10000, RZ ;  /* 0x00010000041c7824 */ /* 0x041fe200078e00ff */
[----:B------:R-:W-:Y:S01]  /*ec20*/  LOP3.LUT R4, R4, 0xffff0000, RZ, 0xc0, !PT ;  /* 0xffff000004047812 */ /* 0x000fe200078ec0ff */
[C---:B------:R-:W-:Y:S01]  /*ec30*/  IMAD.U32 R29, R5.reuse, 0x10000, RZ ;  /* 0x00010000051d7824 */ /* 0x040fe200078e00ff */
[----:B------:R-:W-:Y:S01]  /*ec40*/  LOP3.LUT R5, R5, 0xffff0000, RZ, 0xc0, !PT ;  /* 0xffff000005057812 */ /* 0x000fe200078ec0ff */
[C---:B------:R-:W-:Y:S01]  /*ec50*/  IMAD.U32 R30, R6.reuse, 0x10000, RZ ;  /* 0x00010000061e7824 */ /* 0x040fe200078e00ff */
[----:B------:R-:W-:Y:S01]  /*ec60*/  LOP3.LUT R6, R6, 0xffff0000, RZ, 0xc0, !PT ;  /* 0xffff000006067812 */ /* 0x000fe200078ec0ff */
[C---:B------:R-:W-:Y:S01]  /*ec70*/  IMAD.U32 R31, R7.reuse, 0x10000, RZ ;  /* 0x00010000071f7824 */ /* 0x040fe200078e00ff */
[----:B------:R-:W-:Y:S01]  /*ec80*/  LOP3.LUT R7, R7, 0xffff0000, RZ, 0xc0, !PT ;  /* 0xffff000007077812 */ /* 0x000fe200078ec0ff */
[C---:B-1----:R-:W-:Y:S01]  /*ec90*/  IMAD.U32 R33, R8.reuse, 0x10000, RZ ;  /* 0x0001000008217824 */ /* 0x042fe200078e00ff */
[----:B------:R-:W-:Y:S01]  /*eca0*/  LOP3.LUT R8, R8, 0xffff0000, RZ, 0xc0, !PT ;  /* 0xffff000008087812 */ /* 0x000fe200078ec0ff */
[C---:B------:R-:W-:Y:S01]  /*ecb0*/  IMAD.U32 R34, R9.reuse, 0x10000, RZ ;  /* 0x0001000009227824 */ /* 0x040fe200078e00ff */
[----:B------:R-:W-:Y:S01]  /*ecc0*/  LOP3.LUT R9, R9, 0xffff0000, RZ, 0xc0, !PT ;  /* 0xffff000009097812 */ /* 0x000fe200078ec0ff */
[CC--:B------:R-:W-:Y:S01]  /*ecd0*/  FMUL.FTZ R41, R33.reuse, R38.reuse ;  /* 0x0000002621297220 */ /* 0x0c0fe20000410000 */
[----:B------:R-:W-:Y:S01]  /*ece0*/  FMUL.FTZ R43, R33, R37 ;  /* 0x00000025212b7220 */ /* 0x000fe20000410000 */
[----:B------:R-:W-:Y:S01]  /*ecf0*/  LOP3.LUT R33, R12, 0xffff0000, RZ, 0xc0, !PT ;  /* 0xffff00000c217812 */ /* 0x000fe200078ec0ff */
[----:B------:R-:W-:Y:S01]  /*ed00*/  FMUL.FTZ R45, R8, R39 ;  /* 0x00000027082d7220 */ /* 0x000fe20000410000 */
[C---:B------:R-:W-:Y:S01]  /*ed10*/  FFMA.FTZ R41, R28.reuse, R37, -R41 ;  /* 0x000000251c297223 */ /* 0x040fe20000010829 */
[----:B------:R-:W-:Y:S01]  /*ed20*/  FFMA.FTZ R43, R28, R38, R43 ;  /* 0x000000261c2b7223 */ /* 0x000fe2000001002b */
[----:B------:R-:W-:-:S02]  /*ed30*/  IMAD.U32 R37, R21, 0x10000, RZ ;  /* 0x0001000015257824 */ /* 0x000fc400078e00ff */
[-C--:B------:R-:W-:Y:S01]  /*ed40*/  FMUL.FTZ R47, R8, R33.reuse ;  /* 0x00000021082f7220 */ /* 0x080fe20000410000 */
[----:B------:R-:W-:Y:S02]  /*ed50*/  IMAD.U32 R28, R13, 0x10000, RZ ;  /* 0x000100000d1c7824 */ /* 0x000fe400078e00ff */
[----:B------:R-:W-:Y:S01]  /*ed60*/  FFMA.FTZ R38, R4, R33, -R45 ;  /* 0x0000002104267223 */ /* 0x000fe2000001082d */
[----:B------:R-:W-:Y:S01]  /*ed70*/  FMUL.FTZ R40, R34, R37 ;  /* 0x0000002522287220 */ /* 0x000fe20000410000 */
[----:B------:R-:W-:Y:S02]  /*ed80*/  IMAD.U32 R35, R10, 0x10000, RZ ;  /* 0x000100000a237824 */ /* 0x000fe400078e00ff */
[-C--:B------:R-:W-:Y:S01]  /*ed90*/  FMUL.FTZ R42, R34, R28.reuse ;  /* 0x0000001c222a7220 */ /* 0x080fe20000410000 */
[----:B------:R-:W-:Y:S02]  /*eda0*/  IMAD.U32 R8, R24, 0x10000, RZ ;  /* 0x0001000018087824 */ /* 0x000fe400078e00ff */
[----:B------:R-:W-:Y:S01]  /*edb0*/  FFMA.FTZ R34, R4, R39, R47 ;  /* 0x0000002704227223 */ /* 0x000fe2000001002f */
[----:B------:R-:W-:Y:S01]  /*edc0*/  IMAD.U32 R4, R14, 0x10000, RZ ;  /* 0x000100000e047824 */ /* 0x000fe200078e00ff */
[----:B------:R-:W-:Y:S01]  /*edd0*/  LOP3.LUT R10, R10, 0xffff0000, RZ, 0xc0, !PT ;  /* 0xffff00000a0a7812 */ /* 0x000fe200078ec0ff */
[C---:B------:R-:W-:Y:S01]  /*ede0*/  FFMA.FTZ R40, R29.reuse, R28, -R40 ;  /* 0x0000001c1d287223 */ /* 0x040fe20000010828 */
[----:B------:R-:W-:Y:S01]  /*edf0*/  FFMA.FTZ R42, R29, R37, R42 ;  /* 0x000000251d2a7223 */ /* 0x000fe2000001002a */
[----:B------:R-:W-:Y:S01]  /*ee00*/  LOP3.LUT R33, R24, 0xffff0000, RZ, 0xc0, !PT ;  /* 0xffff000018217812 */ /* 0x000fe200078ec0ff */
[C---:B------:R-:W-:Y:S01]  /*ee10*/  FMUL.FTZ R37, R35.reuse, R8 ;  /* 0x0000000823257220 */ /* 0x040fe20000410000 */
[----:B------:R-:W-:Y:S01]  /*ee20*/  LOP3.LUT R29, R14, 0xffff0000, RZ, 0xc0, !PT ;  /* 0xffff00000e1d7812 */ /* 0x000fe200078ec0ff */
[----:B------:R-:W-:Y:S01]  /*ee30*/  FMUL.FTZ R35, R35, R4 ;  /* 0x0000000423237220 */ /* 0x000fe20000410000 */
[----:B------:R-:W-:-:S02]  /*ee40*/  IMAD.U32 R36, R11, 0x10000, RZ ;  /* 0x000100000b247824 */ /* 0x000fc400078e00ff */
[----:B------:R-:W-:Y:S01]  /*ee50*/  FMUL.FTZ R39, R10, R33 ;  /* 0x000000210a277220 */ /* 0x000fe20000410000 */
[----:B------:R-:W-:Y:S02]  /*ee60*/  IMAD.U32 R28, R25, 0x10000, RZ ;  /* 0x00010000191c7824 */ /* 0x000fe400078e00ff */
[----:B------:R-:W-:Y:S01]  /*ee70*/  FFMA.FTZ R37, R30, R4, -R37 ;  /* 0x000000041e257223 */ /* 0x000fe20000010825 */
[----:B------:R-:W-:Y:S01]  /*ee80*/  FMUL.FTZ R10, R10, R29 ;  /* 0x0000001d0a0a7220 */ /* 0x000fe20000410000 */
[----:B------:R-:W-:Y:S01]  /*ee90*/  FFMA.FTZ R35, R30, R8, R35 ;  /* 0x000000081e237223 */ /* 0x000fe20000010023 */
[----:B------:R-:W-:Y:S02]  /*eea0*/  IMAD.U32 R4, R15, 0x10000, RZ ;  /* 0x000100000f047824 */ /* 0x000fe400078e00ff */
[----:B------:R-:W-:Y:S01]  /*eeb0*/  FMUL.FTZ R8, R36, R28 ;  /* 0x0000001c24087220 */ /* 0x000fe20000410000 */
[C---:B------:R-:W-:Y:S01]  /*eec0*/  FFMA.FTZ R44, R6.reuse, R33, R10 ;  /* 0x00000021062c7223 */ /* 0x040fe2000001000a */
[----:B------:R-:W-:Y:S01]  /*eed0*/  LOP3.LUT R11, R11, 0xffff0000, RZ, 0xc0, !PT ;  /* 0xffff00000b0b7812 */ /* 0x000fe200078ec0ff */
[----:B------:R-:W-:Y:S01]  /*eee0*/  FFMA.FTZ R30, R6, R29, -R39 ;  /* 0x0000001d061e7223 */ /* 0x000fe20000010827 */
[-C--:B------:R-:W-:Y:S01]  /*eef0*/  FFMA.FTZ R33, R31, R4.reuse, -R8 ;  /* 0x000000041f217223 */ /* 0x080fe20000010808 */
[----:B------:R-:W-:Y:S01]  /*ef00*/  FMUL.FTZ R36, R36, R4 ;  /* 0x0000000424247220 */ /* 0x000fe20000410000 */
[----:B------:R-:W-:-:S02]  /*ef10*/  LOP3.LUT R8, R21, 0xffff0000, RZ, 0xc0, !PT ;  /* 0xffff000015087812 */ /* 0x000fc400078ec0ff */
[----:B------:R-:W-:Y:S01]  /*ef20*/  LOP3.LUT R10, R25, 0xffff0000, RZ, 0xc0, !PT ;  /* 0xffff0000190a7812 */ /* 0x000fe200078ec0ff */
[----:B------:R-:W-:Y:S01]  /*ef30*/  FFMA.FTZ R36, R31, R28, R36 ;  /* 0x0000001c1f247223 */ /* 0x000fe20000010024 */
[----:B------:R-:W-:Y:S01]  /*ef40*/  LOP3.LUT R4, R13, 0xffff0000, RZ, 0xc0, !PT ;  /* 0xffff00000d047812 */ /* 0x000fe200078ec0ff */
[----:B------:R-:W-:Y:S01]  /*ef50*/  FMUL.FTZ R28, R9, R8 ;  /* 0x00000008091c7220 */ /* 0x000fe20000410000 */
[----:B------:R-:W-:Y:S01]  /*ef60*/  LOP3.LUT R6, R15, 0xffff0000, RZ, 0xc0, !PT ;  /* 0xffff00000f067812 */ /* 0x000fe200078ec0ff */
[----:B------:R-:W-:Y:S02]  /*ef70*/  FMUL.FTZ R46, R11, R10 ;  /* 0x0000000a0b2e7220 */ /* 0x000fe40000410000 */
[-C--:B------:R-:W-:Y:S01]  /*ef80*/  FMUL.FTZ R29, R9, R4.reuse ;  /* 0x00000004091d7220 */ /* 0x080fe20000410000 */
[----:B------:R-:W-:Y:S01]  /*ef90*/  FFMA.FTZ R9, R5, R4, -R28 ;  /* 0x0000000405097223 */ /* 0x000fe2000001081c */
[-C--:B------:R-:W-:Y:S01]  /*efa0*/  FMUL.FTZ R11, R11, R6.reuse ;  /* 0x000000060b0b7220 */ /* 0x080fe20000410000 */
[----:B------:R-:W-:Y:S01]  /*efb0*/  FFMA.FTZ R46, R7, R6, -R46 ;  /* 0x00000006072e7223 */ /* 0x000fe2000001082e */
[----:B------:R-:W-:Y:S01]  /*efc0*/  FFMA.FTZ R29, R5, R8, R29 ;  /* 0x00000008051d7223 */ /* 0x000fe2000001001d */
[----:B------:R-:W-:Y:S01]  /*efd0*/  F2FP.BF16.F32.PACK_AB R6, R30, R37 ;  /* 0x000000251e06723e */ /* 0x000fe200000010ff */
[----:B------:R-:W-:Y:S01]  /*efe0*/  FFMA.FTZ R11, R7, R10, R11 ;  /* 0x0000000a070b7223 */ /* 0x000fe2000001000b */
[----:B------:R-:W-:-:S02]  /*eff0*/  F2FP.BF16.F32.PACK_AB R4, R38, R41 ;  /* 0x000000292604723e */ /* 0x000fc400000010ff */
[----:B------:R-:W-:Y:S02]  /*f000*/  F2FP.BF16.F32.PACK_AB R5, R9, R40 ;  /* 0x000000280905723e */ /* 0x000fe400000010ff */
[----:B------:R-:W-:Y:S02]  /*f010*/  F2FP.BF16.F32.PACK_AB R7, R46, R33 ;  /* 0x000000212e07723e */ /* 0x000fe400000010ff */
[----:B------:R-:W-:Y:S02]  /*f020*/  F2FP.BF16.F32.PACK_AB R10, R44, R35 ;  /* 0x000000232c0a723e */ /* 0x000fe400000010ff */
[----:B------:R-:W-:Y:S01]  /*f030*/  F2FP.BF16.F32.PACK_AB R8, R34, R43 ;  /* 0x0000002b2208723e */ /* 0x000fe200000010ff */
[----:B------:R2:W-:Y:S01]  /*f040*/  STS.128 [R0], R4 ;  /* 0x0000000400007388 */ /* 0x0005e20000000c00 */
[----:B------:R-:W-:Y:S02]  /*f050*/  F2FP.BF16.F32.PACK_AB R9, R29, R42 ;  /* 0x0000002a1d09723e */ /* 0x000fe400000010ff */
[----:B------:R-:W-:-:S05]  /*f060*/  F2FP.BF16.F32.PACK_AB R11, R11, R36 ;  /* 0x000000240b0b723e */ /* 0x000fca00000010ff */
[----:B------:R2:W-:Y:S02]  /*f070*/  STS.128 [R27+0x16400], R8 ;  /* 0x016400081b007388 */ /* 0x0005e40000000c00 */
.L_x_620:
[----:B------:R-:W-:Y:S05]  /*f080*/  BSYNC B1 ;  /* 0x0000000000017941 */ /* 0x000fea0003800000 */
.L_x_619:
[----:B------:R-:W-:Y:S04]  /*f090*/  BSSY B1, `(.L_x_621) ;  /* 0x0000060000017945 */ /* 0x000fe80003800000 */
[----:B------:R-:W-:Y:S05]  /*f0a0*/  @P2 BRA `(.L_x_622) ;  /* 0x0000000400782947 */ /* 0x000fea0003800000 */
[----:B--2---:R-:W2:Y:S04]  /*f0b0*/  LDL R0, [R1+0x8c] ;  /* 0x00008c0001007983 */ /* 0x004ea80000100800 */
[----:B-1----:R-:W3:Y:S04]  /*f0c0*/  LDL R9, [R1+0x38] ;  /* 0x0000380001097983 */ /* 0x002ee80000100800 */
[----:B------:R-:W4:Y:S04]  /*f0d0*/  LDL R8, [R1+0x5c] ;  /* 0x00005c0001087983 */ /* 0x000f280000100800 */
[----:B------:R-:W4:Y:S01]  /*f0e0*/  LDL R7, [R1+0x4c] ;  /* 0x00004c0001077983 */ /* 0x000f220000100800 */
[C---:B------:R-:W-:Y:S01]  /*f0f0*/  IMAD.U32 R39, R20.reuse, 0x10000, RZ ;  /* 0x0001000014277824 */ /* 0x040fe200078e00ff */
[----:B------:R-:W-:Y:S01]  /*f100*/  LOP3.LUT R44, R20, 0xffff0000, RZ, 0xc0, !PT ;  /* 0xffff0000142c7812 */ /* 0x000fe200078ec0ff */
[C---:B0-----:R-:W-:Y:S01]  /*f110*/  IMAD.U32 R37, R12.reuse, 0x10000, RZ ;  /* 0x000100000c257824 */ /* 0x041fe200078e00ff */
[----:B------:R-:W-:Y:S01]  /*f120*/  LOP3.LUT R40, R12, 0xffff0000, RZ, 0xc0, !PT ;  /* 0xffff00000c287812 */ /* 0x000fe200078ec0ff */
[C---:B------:R-:W-:Y:S01]  /*f130*/  IMAD.U32 R46, R21.reuse, 0x10000, RZ ;  /* 0x00010000152e7824 */ /* 0x040fe200078e00ff */
[----:B------:R-:W-:Y:S01]  /*f140*/  LOP3.LUT R47, R21, 0xffff0000, RZ, 0xc0, !PT ;  /* 0xffff0000152f7812 */ /* 0x000fe200078ec0ff */
[----:B------:R-:W-:Y:S01]  /*f150*/  IMAD.U32 R42, R13, 0x10000, RZ ;  /* 0x000100000d2a7824 */ /* 0x000fe200078e00ff */
[----:B------:R-:W-:Y:S01]  /*f160*/  LOP3.LUT R49, R25, 0xffff0000, RZ, 0xc0, !PT ;  /* 0xffff000019317812 */ /* 0x000fe200078ec0ff */
[----:B------:R-:W-:Y:S01]  /*f170*/  IMAD.U32 R43, R24, 0x10000, RZ ;  /* 0x00010000182b7824 */ /* 0x000fe200078e00ff */
[----:B------:R-:W-:-:S02]  /*f180*/  LOP3.LUT R45, R15, 0xffff0000, RZ, 0xc0, !PT ;  /* 0xffff00000f2d7812 */ /* 0x000fc400078ec0ff */
[----:B--2---:R-:W-:Y:S02]  /*f190*/  R2UR UR4, R0 ;  /* 0x00000000000472ca */ /* 0x004fe400000e0000 */
[----:B------:R-:W-:Y:S02]  /*f1a0*/  LEA.HI R0, R3, R26, RZ, 0x1d ;  /* 0x0000001a03007211 */ /* 0x000fe400078fe8ff */
[----:B---3--:R-:W-:Y:S02]  /*f1b0*/  LOP3.LUT R6, R9, 0x38, R16, 0xf8, !PT ;  /* 0x0000003809067812 */ /* 0x008fe400078ef810 */
[----:B------:R-:W-:Y:S01]  /*f1c0*/  SHF.R.S32.HI R5, RZ, 0x1f, R0 ;  /* 0x0000001fff057819 */ /* 0x000fe20000011400 */
[----:B------:R-:W-:-:S03]  /*f1d0*/  IMAD.SHL.U32 R4, R0, 0x8, RZ ;  /* 0x0000000800047824 */ /* 0x000fc600078e00ff */
[----:B------:R-:W-:Y:S02]  /*f1e0*/  LEA.HI R5, R5, R0, RZ, 0x3 ;  /* 0x0000000005057211 */ /* 0x000fe400078f18ff */
[----:B------:R-:W-:Y:S02]  /*f1f0*/  LOP3.LUT R0, R9, 0x38, R4, 0xf8, !PT ;  /* 0x0000003809007812 */ /* 0x000fe400078ef804 */
[----:B----4-:R-:W-:Y:S01]  /*f200*/  LOP3.LUT R6, R7, R6, R8, 0xf6, !PT ;  /* 0x0000000607067212 */ /* 0x010fe200078ef608 */
[----:B------:R-:W-:Y:S01]  /*f210*/  IMAD.SHL.U32 R5, R5, 0x400, RZ ;  /* 0x0000040005057824 */ /* 0x000fe200078e00ff */
[----:B------:R-:W-:Y:S02]  /*f220*/  LOP3.LUT R0, R0, R8, RZ, 0x3c, !PT ;  /* 0x0000000800007212 */ /* 0x000fe400078e3cff */
[----:B------:R-:W-:Y:S02]  /*f230*/  LEA R48, R6, UR4, 0x1 ;  /* 0x0000000406307c11 */ /* 0x000fe4000f8e08ff */
[----:B------:R-:W-:-:S04]  /*f240*/  LOP3.LUT R5, R5, 0x7fffe000, RZ, 0xc0, !PT ;  /* 0x7fffe00005057812 */ /* 0x000fc800078ec0ff */
[----:B------:R-:W-:Y:S02]  /*f250*/  IADD3 R9, R0, R5, R7 ;  /* 0x0000000500097210 */ /* 0x000fe40007ffe007 */
        /* <DEDUP_REMOVED lines=21> */
[-C--:B------:R-:W-:Y:S01]  /*f3b0*/  FMUL.FTZ R37, R46, R33.reuse ;  /* 0x000000212e257220 */ /* 0x080fe20000410000 */
[----:B------:R-:W-:Y:S01]  /*f3c0*/  FMUL.FTZ R27, R40, R8 ;  /* 0x00000008281b7220 */ /* 0x000fe20000410000 */
[----:B------:R-:W-:Y:S01]  /*f3d0*/  FMUL.FTZ R33, R42, R33 ;  /* 0x000000212a217220 */ /* 0x000fe20000410000 */
[----:B------:R-:W-:Y:S02]  /*f3e0*/  IMAD.U32 R39, R14, 0x10000, RZ ;  /* 0x000100000e277824 */ /* 0x000fe400078e00ff */
[-C--:B------:R-:W-:Y:S01]  /*f3f0*/  FFMA.FTZ R31, R40, R4.reuse, -R31 ;  /* 0x00000004281f7223 */ /* 0x080fe2000001081f */
[----:B------:R-:W-:Y:S01]  /*f400*/  FFMA.FTZ R27, R44, R4, R27 ;  /* 0x000000042c1b7223 */ /* 0x000fe2000001001b */
[-C--:B------:R-:W-:Y:S01]  /*f410*/  FFMA.FTZ R37, R42, R28.reuse, -R37 ;  /* 0x0000001c2a257223 */ /* 0x080fe20000010825 */
[----:B------:R-:W-:Y:S01]  /*f420*/  FFMA.FTZ R33, R46, R28, R33 ;  /* 0x0000001c2e217223 */ /* 0x000fe20000010021 */
[----:B------:R-:W-:Y:S01]  /*f430*/  LOP3.LUT R10, R10, 0xffff0000, RZ, 0xc0, !PT ;  /* 0xffff00000a0a7812 */ /* 0x000fe200078ec0ff */
[-C--:B------:R-:W-:Y:S01]  /*f440*/  FMUL.FTZ R4, R43, R34.reuse ;  /* 0x000000222b047220 */ /* 0x080fe20000410000 */
[----:B------:R-:W-:Y:S01]  /*f450*/  LOP3.LUT R28, R14, 0xffff0000, RZ, 0xc0, !PT ;  /* 0xffff00000e1c7812 */ /* 0x000fe200078ec0ff */
[----:B------:R-:W-:Y:S01]  /*f460*/  FMUL.FTZ R34, R39, R34 ;  /* 0x0000002227227220 */ /* 0x000fe20000410000 */
[----:B------:R-:W-:Y:S01]  /*f470*/  LOP3.LUT R40, R24, 0xffff0000, RZ, 0xc0, !PT ;  /* 0xffff000018287812 */ /* 0x000fe200078ec0ff */
[----:B------:R-:W-:-:S02]  /*f480*/  IMAD.U32 R35, R11, 0x10000, RZ ;  /* 0x000100000b237824 */ /* 0x000fc400078e00ff */
[-C--:B------:R-:W-:Y:S01]  /*f490*/  FFMA.FTZ R8, R39, R29.reuse, -R4 ;  /* 0x0000001d27087223 */ /* 0x080fe20000010804 */
[----:B------:R-:W-:Y:S02]  /*f4a0*/  IMAD.U32 R42, R25, 0x10000, RZ ;  /* 0x00010000192a7824 */ /* 0x000fe400078e00ff */
[-C--:B------:R-:W-:Y:S01]  /*f4b0*/  FMUL.FTZ R41, R28, R10.reuse ;  /* 0x0000000a1c297220 */ /* 0x080fe20000410000 */
[----:B------:R-:W-:Y:S01]  /*f4c0*/  FMUL.FTZ R39, R40, R10 ;  /* 0x0000000a28277220 */ /* 0x000fe20000410000 */
[----:B------:R-:W-:Y:S01]  /*f4d0*/  FFMA.FTZ R10, R43, R29, R34 ;  /* 0x0000001d2b0a7223 */ /* 0x000fe20000010022 */
[----:B------:R-:W-:Y:S01]  /*f4e0*/  LOP3.LUT R11, R11, 0xffff0000, RZ, 0xc0, !PT ;  /* 0xffff00000b0b7812 */ /* 0x000fe200078ec0ff */
[----:B------:R-:W-:Y:S02]  /*f4f0*/  IMAD.U32 R4, R15, 0x10000, RZ ;  /* 0x000100000f047824 */ /* 0x000fe400078e00ff */
[-C--:B------:R-:W-:Y:S01]  /*f500*/  FMUL.FTZ R29, R42, R35.reuse ;  /* 0x000000232a1d7220 */ /* 0x080fe20000410000 */
[----:B------:R-:W-:Y:S01]  /*f510*/  LOP3.LUT R43, R13, 0xffff0000, RZ, 0xc0, !PT ;  /* 0xffff00000d2b7812 */ /* 0x000fe200078ec0ff */
[----:B------:R-:W-:Y:S01]  /*f520*/  FFMA.FTZ R39, R28, R6, -R39 ;  /* 0x000000061c277223 */ /* 0x000fe20000010827 */
[C---:B------:R-:W-:Y:S01]  /*f530*/  FMUL.FTZ R35, R4.reuse, R35 ;  /* 0x0000002304237220 */ /* 0x040fe20000410000 */
[----:B------:R-:W-:Y:S01]  /*f540*/  FFMA.FTZ R29, R4, R30, -R29 ;  /* 0x0000001e041d7223 */ /* 0x000fe2000001081d */
[----:B------:R-:W-:Y:S01]  /*f550*/  FFMA.FTZ R41, R40, R6, R41 ;  /* 0x0000000628297223 */ /* 0x000fe20000010029 */
[----:B------:R-:W-:Y:S01]  /*f560*/  FMUL.FTZ R4, R47, R9 ;  /* 0x000000092f047220 */ /* 0x000fe20000410000 */
[----:B------:R-:W-:Y:S01]  /*f570*/  FMUL.FTZ R34, R49, R11 ;  /* 0x0000000b31227220 */ /* 0x000fe20000410000 */
[----:B------:R-:W-:Y:S01]  /*f580*/  FMUL.FTZ R6, R43, R9 ;  /* 0x000000092b067220 */ /* 0x000fe20000410000 */
[----:B------:R-:W-:Y:S01]  /*f590*/  FMUL.FTZ R40, R45, R11 ;  /* 0x0000000b2d287220 */ /* 0x000fe20000410000 */
[----:B------:R-:W-:Y:S01]  /*f5a0*/  FFMA.FTZ R35, R42, R30, R35 ;  /* 0x0000001e2a237223 */ /* 0x000fe20000010023 */
        /* <DEDUP_REMOVED lines=8> */
[----:B------:R-:W-:Y:S02]  /*f630*/  F2FP.BF16.F32.PACK_AB R10, R41, R10 ;  /* 0x0000000a290a723e */ /* 0x000fe400000010ff */
[----:B------:R-:W-:Y:S01]  /*f640*/  F2FP.BF16.F32.PACK_AB R8, R27, R38 ;  /* 0x000000261b08723e */ /* 0x000fe200000010ff */
[----:B------:R3:W-:Y:S01]  /*f650*/  STS.128 [R48], R4 ;  /* 0x0000000430007388 */ /* 0x0007e20000000c00 */
[----:B------:R-:W-:-:S02]  /*f660*/  F2FP.BF16.F32.PACK_AB R9, R30, R33 ;  /* 0x000000211e09723e */ /* 0x000fc400000010ff */
[----:B------:R-:W-:-:S05]  /*f670*/  F2FP.BF16.F32.PACK_AB R11, R40, R35 ;  /* 0x00000023280b723e */ /* 0x000fca00000010ff */
[----:B------:R3:W-:Y:S02]  /*f680*/  STS.128 [R0+0x16400], R8 ;  /* 0x0164000800007388 */ /* 0x0007e40000000c00 */
.L_x_622:
[----:B------:R-:W-:Y:S05]  /*f690*/  BSYNC B1 ;  /* 0x0000000000017941 */ /* 0x000fea0003800000 */
.L_x_621:
[----:B------:R-:W-:Y:S04]  /*f6a0*/  BSSY B1, `(.L_x_623) ;  /* 0x0000060000017945 */ /* 0x000fe80003800000 */
[----:B------:R-:W-:Y:S05]  /*f6b0*/  @P3 BRA `(.L_x_624) ;  /* 0x0000000400783947 */ /* 0x000fea0003800000 */
[----:B--23--:R-:W2:Y:S04]  /*f6c0*/  LDL R0, [R1+0x8c] ;  /* 0x00008c0001007983 */ /* 0x00cea80000100800 */
        /* <DEDUP_REMOVED lines=93> */
.L_x_624:
[----:B------:R-:W-:Y:S05]  /*fca0*/  BSYNC B1 ;  /* 0x0000000000017941 */ /* 0x000fea0003800000 */
.L_x_623:
[----:B------:R-:W-:Y:S05]  /*fcb0*/  @P0 BRA `(.L_x_610) ;  /* 0x0000000400780947 */ /* 0x000fea0003800000 */
[----:B--234-:R-:W2:Y:S04]  /*fcc0*/  LDL R0, [R1+0x8c] ;  /* 0x00008c0001007983 */ /* 0x01cea80000100800 */
[----:B------:R-:W3:Y:S04]  /*fcd0*/  LDL R8, [R1+0x30] ;  /* 0x0000300001087983 */ /* 0x000ee80000100800 */
[----:B------:R-:W4:Y:S04]  /*fce0*/  LDL R7, [R1+0x50] ;  /* 0x0000500001077983 */ /* 0x000f280000100800 */
[----:B------:R-:W5:Y:S01]  /*fcf0*/  LDL R6, [R1+0x54] ;  /* 0x0000540001067983 */ /* 0x000f620000100800 */
[----:B------:R-:W-:Y:S01]  /*fd00*/  LEA.HI R3, R3, R26, RZ, 0x1d ;  /* 0x0000001a03037211 */ /* 0x000fe200078fe8ff */
[C---:B0-----:R-:W-:Y:S01]  /*fd10*/  IMAD.U32 R36, R20.reuse, 0x10000, RZ ;  /* 0x0001000014247824 */ /* 0x041fe200078e00ff */
[----:B------:R-:W-:Y:S01]  /*fd20*/  LOP3.LUT R38, R20, 0xffff0000, RZ, 0xc0, !PT ;  /* 0xffff000014267812 */ /* 0x000fe200078ec0ff */
[C---:B------:R-:W-:Y:S01]  /*fd30*/  IMAD.U32 R34, R12.reuse, 0x10000, RZ ;  /* 0x000100000c227824 */ /* 0x040fe200078e00ff */
[----:B------:R-:W-:Y:S01]  /*fd40*/  SHF.R.S32.HI R4, RZ, 0x1f, R3 ;  /* 0x0000001fff047819 */ /* 0x000fe20000011403 */
[----:B------:R-:W-:Y:S01]  /*fd50*/  IMAD.U32 R20, R13, 0x10000, RZ ;  /* 0x000100000d147824 */ /* 0x000fe200078e00ff */
[----:B------:R-:W-:Y:S01]  /*fd60*/  LOP3.LUT R12, R12, 0xffff0000, RZ, 0xc0, !PT ;  /* 0xffff00000c0c7812 */ /* 0x000fe200078ec0ff */
[----:B------:R-:W-:Y:S01]  /*fd70*/  IMAD.U32 R43, R24, 0x10000, RZ ;  /* 0x00010000182b7824 */ /* 0x000fe200078e00ff */
[----:B------:R-:W-:-:S02]  /*fd80*/  LEA.HI R4, R4, R3, RZ, 0x3 ;  /* 0x0000000304047211 */ /* 0x000fc400078f18ff */
[----:B------:R-:W-:Y:S02]  /*fd90*/  LOP3.LUT R24, R24, 0xffff0000, RZ, 0xc0, !PT ;  /* 0xffff000018187812 */ /* 0x000fe400078ec0ff */
[----:B------:R-:W-:Y:S01]  /*fda0*/  LOP3.LUT R13, R13, 0xffff0000, RZ, 0xc0, !PT ;  /* 0xffff00000d0d7812 */ /* 0x000fe200078ec0ff */
[----:B------:R-:W-:Y:S01]  /*fdb0*/  IMAD.SHL.U32 R4, R4, 0x400, RZ ;  /* 0x0000040004047824 */ /* 0x000fe200078e00ff */
[----:B--2---:R-:W-:Y:S01]  /*fdc0*/  R2UR UR4, R0 ;  /* 0x00000000000472ca */ /* 0x004fe200000e0000 */
[----:B------:R-:W-:-:S03]  /*fdd0*/  IMAD.SHL.U32 R0, R3, 0x8, RZ ;  /* 0x0000000803007824 */ /* 0x000fc600078e00ff */
[----:B------:R-:W-:Y:S02]  /*fde0*/  LOP3.LUT R3, R4, 0x7fffe000, RZ, 0xc0, !PT ;  /* 0x7fffe00004037812 */ /* 0x000fe400078ec0ff */
[C---:B---3--:R-:W-:Y:S02]  /*fdf0*/  LOP3.LUT R5, R8.reuse, 0x38, R16, 0xf8, !PT ;  /* 0x0000003808057812 */ /* 0x048fe400078ef810 */
[----:B------:R-:W-:-:S04]  /*fe00*/  LOP3.LUT R0, R8, 0x38, R0, 0xf8, !PT ;  /* 0x0000003808007812 */ /* 0x000fc800078ef800 */
[----:B----4-:R-:W-:Y:S02]  /*fe10*/  LOP3.LUT R0, R0, R7, RZ, 0x3c, !PT ;  /* 0x0000000700007212 */ /* 0x010fe400078e3cff */
[----:B-----5:R-:W-:Y:S02]  /*fe20*/  LOP3.LUT R5, R6, R5, R7, 0xf6, !PT ;  /* 0x0000000506057212 */ /* 0x020fe400078ef607 */
[----:B------:R-:W-:Y:S02]  /*fe30*/  IADD3 R3, R0, R3, R6 ;  /* 0x0000000300037210 */ /* 0x000fe40007ffe006 */
[----:B------:R-:W-:-:S03]  /*fe40*/  LEA R40, R5, UR4, 0x1 ;  /* 0x0000000405287c11 */ /* 0x000fc6000f8e08ff */
[----:B------:R-:W-:Y:S02]  /*fe50*/  IMAD R3, R3, 0x2, R2 ;  /* 0x0000000203037824 */ /* 0x000fe400078e0202 */
[----:B------:R-:W0:Y:S04]  /*fe60*/  LDS.128 R4, [R40] ;  /* 0x0000000028047984 */ /* 0x000e280000000c00 */
[----:B-1----:R-:W1:Y:S01]  /*fe70*/  LDS.128 R8, [R3+0x16400] ;  /* 0x0164000003087984 */ /* 0x002e620000000c00 */
[C---:B0-----:R-:W-:Y:S01]  /*fe80*/  IMAD.U32 R0, R4.reuse, 0x10000, RZ ;  /* 0x0001000004007824 */ /* 0x041fe200078e00ff */
        /* <DEDUP_REMOVED lines=9> */
[-C--:B------:R-:W-:Y:S01]  /*ff20*/  FMUL.FTZ R37, R38, R8.reuse ;  /* 0x0000000826257220 */ /* 0x080fe20000410000 */
[----:B------:R-:W-:Y:S01]  /*ff30*/  FMUL.FTZ R39, R12, R8 ;  /* 0x000000080c277220 */ /* 0x000fe20000410000 */
[----:B------:R-:W-:Y:S01]  /*ff40*/  FFMA.FTZ R35, R34, R0, -R35 ;  /* 0x0000000022237223 */ /* 0x000fe20000010823 */
[----:B------:R-:W-:-:S02]  /*ff50*/  IMAD.U32 R34, R21, 0x10000, RZ ;  /* 0x0001000015227824 */ /* 0x000fc400078e00ff */
[----:B------:R-:W-:Y:S01]  /*ff60*/  FFMA.FTZ R29, R36, R0, R29 ;  /* 0x00000000241d7223 */ /* 0x000fe2000001001d */
[----:B------:R-:W-:Y:S02]  /*ff70*/  IMAD.U32 R31, R10, 0x10000, RZ ;  /* 0x000100000a1f7824 */ /* 0x000fe400078e00ff */
[-C--:B------:R-:W-:Y:S01]  /*ff80*/  FFMA.FTZ R0, R12, R4.reuse, -R37 ;  /* 0x000000040c007223 */ /* 0x080fe20000010825 */
[----:B------:R-:W-:Y:S01]  /*ff90*/  FFMA.FTZ R8, R38, R4, R39 ;  /* 0x0000000426087223 */ /* 0x000fe20000010027 */
[-C--:B------:R-:W-:Y:S01]  /*ffa0*/  FMUL.FTZ R37, R34, R30.reuse ;  /* 0x0000001e22257220 */ /* 0x080fe20000410000 */
[----:B------:R-:W-:Y:S01]  /*ffb0*/  FMUL.FTZ R41, R20, R30 ;  /* 0x0000001e14297220 */ /* 0x000fe20000410000 */
[----:B------:R-:W-:Y:S02]  /*ffc0*/  IMAD.U32 R39, R14, 0x10000, RZ ;  /* 0x000100000e277824 */ /* 0x000fe400078e00ff */
[-C--:B------:R-:W-:Y:S01]  /*ffd0*/  FMUL.FTZ R4, R43, R31.reuse ;  /* 0x0000001f2b047220 */ /* 0x080fe20000410000 */
[----:B------:R-:W-:Y:S01]  /*ffe0*/  IMAD.U32 R27, R6, 0x10000, RZ ;  /* 0x00010000061b7824 */ /* 0x000fe200078e00ff */
[----:B------:R-:W-:Y:S01]  /*fff0*/  LOP3.LUT R10, R10, 0xffff0000, RZ, 0xc0, !PT ;  /* 0xffff00000a0a7812 */ /* 0x000fe200078ec0ff */
[-C--:B------:R-:W-:Y:S01]  /*10000*/  FFMA.FTZ R37, R20, R26.reuse, -R37 ;  /* 0x0000001a14257223 */ /* 0x080fe20000010825 */
[----:B------:R-:W-:Y:S01]  /*10010*/  LOP3.LUT R14, R14, 0xffff0000, RZ, 0xc0, !PT ;  /* 0xffff00000e0e7812 */ /* 0x000fe200078ec0ff */
[----:B------:R-:W-:Y:S01]  /*10020*/  FFMA.FTZ R41, R34, R26, R41 ;  /* 0x0000001a22297223 */ /* 0x000fe20000010029 */
[----:B------:R-:W-:Y:S01]  /*10030*/  FMUL.FTZ R12, R39, R31 ;  /* 0x0000001f270c7220 */ /* 0x000fe20000410000 */
[----:B------:R-:W-:-:S02]  /*10040*/  IMAD.U32 R33, R11, 0x10000, RZ ;  /* 0x000100000b217824 */ /* 0x000fc400078e00ff */
[-C--:B------:R-:W-:Y:S01]  /*10050*/  FFMA.FTZ R20, R39, R27.reuse, -R4 ;  /* 0x0000001b27147223 */ /* 0x080fe20000010804 */
[----:B------:R-:W-:Y:S02]  /*10060*/  IMAD.U32 R26, R25, 0x10000, RZ ;  /* 0x00010000191a7824 */ /* 0x000fe400078e00ff */
[-C--:B------:R-:W-:Y:S01]  /*10070*/  FMUL.FTZ R31, R24, R10.reuse ;  /* 0x0000000a181f7220 */ /* 0x080fe20000410000 */
[----:B------:R-:W-:Y:S02]  /*10080*/  IMAD.U32 R4, R15, 0x10000, RZ ;  /* 0x000100000f047824 */ /* 0x000fe400078e00ff */
[----:B------:R-:W-:Y:S01]  /*10090*/  FMUL.FTZ R39, R14, R10 ;  /* 0x0000000a0e277220 */ /* 0x000fe20000410000 */
[----:B------:R-:W-:Y:S01]  /*100a0*/  LOP3.LUT R6, R6, 0xffff0000, RZ, 0xc0, !PT ;  /* 0xffff000006067812 */ /* 0x000fe200078ec0ff */
[----:B------:R-:W-:Y:S01]  /*100b0*/  FFMA.FTZ R10, R43, R27, R12 ;  /* 0x0000001b2b0a7223 */ /* 0x000fe2000001000c */
[----:B------:R-:W-:Y:S01]  /*100c0*/  IMAD.U32 R28, R7, 0x10000, RZ ;  /* 0x00010000071c7824 */ /* 0x000fe200078e00ff */
[----:B------:R-:W-:Y:S01]  /*100d0*/  LOP3.LUT R11, R11, 0xffff0000, RZ, 0xc0, !PT ;  /* 0xffff00000b0b7812 */ /* 0x000fe200078ec0ff */
[-C--:B------:R-:W-:Y:S01]  /*100e0*/  FMUL.FTZ R27, R26, R33.reuse ;  /* 0x000000211a1b7220 */ /* 0x080fe20000410000 */
[----:B------:R-:W-:Y:S01]  /*100f0*/  LOP3.LUT R21, R21, 0xffff0000, RZ, 0xc0, !PT ;  /* 0xffff000015157812 */ /* 0x000fe200078ec0ff */
[----:B------:R-:W-:Y:S01]  /*10100*/  FMUL.FTZ R33, R4, R33 ;  /* 0x0000002104217220 */ /* 0x000fe20000410000 */
[----:B------:R-:W-:Y:S01]  /*10110*/  LOP3.LUT R25, R25, 0xffff0000, RZ, 0xc0, !PT ;  /* 0xffff000019197812 */ /* 0x000fe200078ec0ff */
[----:B------:R-:W-:Y:S01]  /*10120*/  FFMA.FTZ R39, R24, R6, R39 ;  /* 0x0000000618277223 */ /* 0x000fe20000010027 */
[----:B------:R-:W-:Y:S01]  /*10130*/  LOP3.LUT R15, R15, 0xffff0000, RZ, 0xc0, !PT ;  /* 0xffff00000f0f7812 */ /* 0x000fe200078ec0ff */
[----:B------:R-:W-:Y:S01]  /*10140*/  FFMA.FTZ R27, R4, R28, -R27 ;  /* 0x0000001c041b7223 */ /* 0x000fe2000001081b */
[----:B------:R-:W-:Y:S01]  /*10150*/  LOP3.LUT R7, R7, 0xffff0000, RZ, 0xc0, !PT ;  /* 0xffff000007077812 */ /* 0x000fe200078ec0ff */
[----:B------:R-:W-:Y:S01]  /*10160*/  FFMA.FTZ R31, R14, R6, -R31 ;  /* 0x000000060e1f7223 */ /* 0x000fe2000001081f */
[----:B------:R-:W-:Y:S01]  /*10170*/  FFMA.FTZ R33, R26, R28, R33 ;  /* 0x0000001c1a217223 */ /* 0x000fe20000010021 */
[----:B------:R-:W-:Y:S01]  /*10180*/  FMUL.FTZ R4, R21, R9 ;  /* 0x0000000915047220 */ /* 0x000fe20000410000 */
[----:B------:R-:W-:Y:S01]  /*10190*/  FMUL.FTZ R24, R25, R11 ;  /* 0x0000000b19187220 */ /* 0x000fe20000410000 */
        /* <DEDUP_REMOVED lines=16> */
.L_x_610:
[----:B------:R-:W-:Y:S05]  /*102a0*/  BSYNC B0 ;  /* 0x0000000000007941 */ /* 0x000fea0003800000 */
.L_x_588:
[----:B------:R-:W-:Y:S01]  /*102b0*/  @!PT LDS RZ, [RZ] ;  /* 0x00000000fffff984 */ /* 0x000fe20000000800 */
[----:B------:R-:W-:Y:S01]  /*102c0*/  @!PT LDS RZ, [RZ] ;  /* 0x00000000fffff984 */ /* 0x000fe20000000800 */
[----:B------:R-:W-:Y:S01]  /*102d0*/  @!PT LDS RZ, [RZ] ;  /* 0x00000000fffff984 */ /* 0x000fe20000000800 */
[----:B------:R-:W-:Y:S01]  /*102e0*/  @!PT LDS RZ, [RZ] ;  /* 0x00000000fffff984 */ /* 0x000fe20000000800 */
[----:B------:R5:W-:Y:S06]  /*102f0*/  MEMBAR.ALL.CTA ;  /* 0x0000000000007992 */ /* 0x000bec0000008000 */
[----:B-----5:R-:W5:Y:S01]  /*10300*/  FENCE.VIEW.ASYNC.S ;  /* 0x00000000000073c6 */ /* 0x020f620000000000 */
[----:B------:R-:W-:Y:S05]  /*10310*/  WARPSYNC.ALL ;  /* 0x0000000000007948 */ /* 0x000fea0003800000 */
[----:B-----5:R-:W-:Y:S06]  /*10320*/  BAR.SYNC.DEFER_BLOCKING 0xd, 0x100 ;  /* 0x0344000000007b1d */ /* 0x020fec0000010000 */
.L_x_586:
[----:B------:R-:W-:-:S06]  /*10330*/  ULOP3.LUT UR4, UR60, 0x1, URZ, 0xfc, !UPT ;  /* 0x000000013c047892 */ /* 0x000fcc000f8efc3f */
[----:B0-234-:R-:W-:-:S05]  /*10340*/  IMAD.U32 R0, RZ, RZ, UR4 ;  /* 0x00000004ff007e24 */ /* 0x01dfca000f8e00ff */
[----:B------:R-:W-:-:S13]  /*10350*/  ISETP.NE.AND P0, PT, R0, 0x3, PT ;  /* 0x000000030000780c */ /* 0x000fda0003f05270 */
[----:B------:R-:W-:Y:S05]  /*10360*/  @!P0 BRA `(.L_x_625) ;  /* 0x0000000000048947 */ /* 0x000fea0003800000 */
[----:B------:R-:W-:Y:S01]  /*10370*/  BPT.TRAP 0x1 ;  /* 0x000000040000795c */ /* 0x000fe20000300000 */
.L_x_625:
[----:B------:R-:W2:Y:S01]  /*10380*/  LDL R3, [R1+0x4] ;  /* 0x0000040001037983 */ /* 0x000ea20000100800 */
[----:B------:R-:W-:Y:S01]  /*10390*/  IMAD R0, R228, 0x8, R2 ;  /* 0x00000008e4007824 */ /* 0x000fe200078e0202 */
[----:B--2---:R-:W-:-:S04]  /*103a0*/  SHF.L.U32 R3, R3, 0x1f, RZ ;  /* 0x0000001f03037819 */ /* 0x004fc800000006ff */
[----:B------:R0:W2:Y:S01]  /*103b0*/  SYNCS.PHASECHK.TRANS64.TRYWAIT P2, [R0+URZ+0x34830], R3 ;  /* 0x03483003000075a7 */ /* 0x0000a2000804017f */
[----:B------:R-:W-:Y:S05]  /*103c0*/  @!P0 BRA `(.L_x_626) ;  /* 0x0000000000048947 */ /* 0x000fea0003800000 */
[----:B------:R-:W-:Y:S01]  /*103d0*/  BPT.TRAP 0x1 ;  /* 0x000000040000795c */ /* 0x000fe20000300000 */
.L_x_626:
[----:B------:R-:W3:Y:S01]  /*103e0*/  S2R R4, SR_TID.X ;  /* 0x0000000000047919 */ /* 0x000ee20000002100 */
[----:B------:R-:W-:Y:S01]  /*103f0*/  IMAD.MOV.U32 R87, RZ, RZ, RZ ;  /* 0x000000ffff577224 */ /* 0x000fe200078e00ff */
[----:B---3--:R-:W-:-:S04]  /*10400*/  LOP3.LUT R4, R4, 0x7f, RZ, 0xc0, !PT ;  /* 0x0000007f04047812 */ /* 0x008fc800078ec0ff */
[----:B------:R-:W-:Y:S01]  /*10410*/  ISETP.NE.AND P1, PT, R4, RZ, PT ;  /* 0x000000ff0400720c */ /* 0x000fe20003f25270 */
[----:B--2---:R-:W-:-:S12]  /*10420*/  @P2 BRA `(.L_x_627) ;  /* 0x0000000000082947 */ /* 0x004fd80003800000 */
[----:B------:R-:W2:Y:S02]  /*10430*/  SYNCS.PHASECHK.TRANS64.TRYWAIT P2, [R0+URZ+0x34830], R3 ;  /* 0x03483003000075a7 */ /* 0x000ea4000804017f */
[----:B--2---:R-:W-:Y:S05]  /*10440*/  @!P2 BRA `(.L_x_628) ;  /* 0x000001440048a947 */ /* 0x004fea0003800000 */
.L_x_627:
[----:B------:R-:W-:Y:S05]  /*10450*/  WARPSYNC.ALL ;  /* 0x0000000000007948 */ /* 0x000fea0003800000 */
[----:B0-2---:R-:W-:Y:S01]  /*10460*/  VIADD R3, R2, 0x1e400 ;  /* 0x0001e40002037836 */ /* 0x005fe20000000000 */
[----:B------:R-:W-:Y:S01]  /*10470*/  R2UR UR56, R32 ;  /* 0x00000000203872ca */ /* 0x000fe200000e0000 */
[----:B------:R-:W-:Y:S01]  /*10480*/  IMAD.MOV.U32 R5, RZ, RZ, 0x40000040 ;  /* 0x40000040ff057424 */ /* 0x000fe200078e00ff */
[----:B------:R-:W-:Y:S01]  /*10490*/  WARPGROUP.ARRIVE ;  /* 0x00000000000079c5 */ /* 0x000fe20000000000 */
[----:B------:R-:W-:Y:S01]  /*104a0*/  UMOV UR9, 0x40000040 ;  /* 0x4000004000097882 */ /* 0x000fe20000000000 */
[----:B------:R-:W-:Y:S01]  /*104b0*/  SHF.R.U32.HI R3, RZ, 0x4, R3 ;  /* 0x00000004ff037819 */ /* 0x000fe20000011603 */
[----:B------:R-:W-:Y:S01]  /*104c0*/  IMAD.MOV.U32 R15, RZ, RZ, 0x40000040 ;  /* 0x40000040ff0f7424 */ /* 0x000fe200078e00ff */
[----:B------:R-:W-:Y:S01]  /*104d0*/  R2UR UR11, R5 ;  /* 0x00000000050b72ca */ /* 0x000fe200000e0000 */
[----:B------:R-:W-:Y:S01]  /*104e0*/  IMAD.MOV.U32 R21, RZ, RZ, 0x40000040 ;  /* 0x40000040ff157424 */ /* 0x000fe200078e00ff */
[----:B------:R-:W-:Y:S01]  /*104f0*/  LOP3.LUT R3, R3, 0x3fff, RZ, 0xc0, !PT ;  /* 0x00003fff03037812 */ /* 0x000fe200078ec0ff */
[----:B------:R-:W-:Y:S01]  /*10500*/  IMAD.MOV.U32 R25, RZ, RZ, 0x40000040 ;  /* 0x40000040ff197424 */ /* 0x000fe200078e00ff */
[----:B------:R-:W-:Y:S01]  /*10510*/  R2UR UR15, R15 ;  /* 0x000000000f0f72ca */ /* 0x000fe200000e0000 */
[----:B------:R-:W-:Y:S01]  /*10520*/  IMAD.U32 R27, RZ, RZ, UR9 ;  /* 0x00000009ff1b7e24 */ /* 0x000fe2000f8e00ff */
[----:B------:R-:W-:Y:S01]  /*10530*/  LOP3.LUT R4, R3, 0x10000, RZ, 0xfc, !PT ;  /* 0x0001000003047812 */ /* 0x000fe200078efcff */
[----:B------:R-:W-:Y:S01]  /*10540*/  ULOP3.LUT UR56, UR56, 0x10000, URZ, 0xfc, !UPT ;  /* 0x0001000038387892 */ /* 0x000fe2000f8efc3f */
[----:B------:R-:W-:Y:S01]  /*10550*/  MOV R8, UR37 ;  /* 0x0000002500087c02 */ /* 0x000fe20008000f00 */
[----:B------:R-:W-:Y:S01]  /*10560*/  UMOV UR37, UR9 ;  /* 0x0000000900257c82 */ /* 0x000fe20008000000 */
[----:B-1----:R-:W-:Y:S01]  /*10570*/  MOV R9, UR36 ;  /* 0x0000002400097c02 */ /* 0x002fe20008000f00 */
[----:B------:R0:W-:Y:S01]  /*10580*/  STL [R1+0x2c], R4 ;  /* 0x00002c0401007387 */ /* 0x0001e20000100800 */
[----:B------:R-:W-:Y:S01]  /*10590*/  UMOV UR13, UR37 ;  /* 0x00000025000d7c82 */ /* 0x000fe20008000000 */
[----:B------:R-:W-:Y:S01]  /*105a0*/  R2UR UR23, R21 ;  /* 0x00000000151772ca */ /* 0x000fe200000e0000 */
[----:B------:R-:W-:Y:S01]  /*105b0*/  UMOV UR8, UR56 ;  /* 0x0000003800087c82 */ /* 0x000fe20008000000 */
[----:B------:R-:W-:Y:S01]  /*105c0*/  UMOV UR21, UR37 ;  /* 0x0000002500157c82 */ /* 0x000fe20008000000 */
[----:B------:R-:W-:Y:S01]  /*105d0*/  UMOV UR36, UR8 ;  /* 0x0000000800247c82 */ /* 0x000fe20008000000 */
[----:B------:R-:W-:Y:S01]  /*105e0*/  R2UR UR55, R25 ;  /* 0x00000000193772ca */ /* 0x000fe200000e0000 */
[----:B------:R-:W-:Y:S01]  /*105f0*/  UMOV UR12, UR36 ;  /* 0x00000024000c7c82 */ /* 0x000fe20008000000 */
[----:B------:R-:W-:Y:S01]  /*10600*/  UMOV UR20, UR36 ;  /* 0x0000002400147c82 */ /* 0x000fe20008000000 */
[----:B------:R-:W-:Y:S01]  /*10610*/  UMOV UR52, UR36 ;  /* 0x0000002400347c82 */ /* 0x000fe20008000000 */
[----:B0-----:R-:W-:Y:S01]  /*10620*/  IMAD R4, R228, 0xb00, R4 ;  /* 0x00000b00e4047824 */ /* 0x001fe200078e0204 */
[----:B------:R-:W-:Y:S01]  /*10630*/  UMOV UR53, UR37 ;  /* 0x0000002500357c82 */ /* 0x000fe20008000000 */
[----:B------:R-:W-:Y:S01]  /*10640*/  R2UR UR35, R15 ;  /* 0x000000000f2372ca */ /* 0x000fe200000e0000 */
[----:B------:R-:W-:Y:S01]  /*10650*/  UMOV UR32, UR36 ;  /* 0x0000002400207c82 */ /* 0x000fe20008000000 */
[C---:B------:R-:W-:Y:S01]  /*10660*/  VIADD R14, R4.reuse, 0x80 ;  /* 0x00000080040e7836 */ /* 0x040fe20000000000 */
[C---:B------:R-:W-:Y:S01]  /*10670*/  R2UR UR10, R4.reuse ;  /* 0x00000000040a72ca */ /* 0x040fe200000e0000 */
[C---:B------:R-:W-:Y:S01]  /*10680*/  VIADD R20, R4.reuse, 0x100 ;  /* 0x0000010004147836 */ /* 0x040fe20000000000 */
[----:B------:R-:W-:Y:S01]  /*10690*/  UMOV UR33, UR37 ;  /* 0x0000002500217c82 */ /* 0x000fe20008000000 */
[----:B------:R-:W-:Y:S01]  /*106a0*/  VIADD R24, R4, 0x180 ;  /* 0x0000018004187836 */ /* 0x000fe20000000000 */
[----:B------:R-:W-:Y:S01]  /*106b0*/  R2UR UR14, R14 ;  /* 0x000000000e0e72ca */ /* 0x000fe200000e0000 */
[----:B------:R-:W-:Y:S01]  /*106c0*/  VIADD R14, R4, 0x200 ;  /* 0x00000200040e7836 */ /* 0x000fe20000000000 */
[----:B------:R-:W-:Y:S01]  /*106d0*/  R2UR UR22, R20 ;  /* 0x00000000141672ca */ /* 0x000fe200000e0000 */
[----:B------:R-:W-:Y:S01]  /*106e0*/  VIADD R20, R4, 0x280 ;  /* 0x0000028004147836 */ /* 0x000fe20000000000 */
[----:B------:R-:W-:Y:S01]  /*106f0*/  R2UR UR54, R24 ;  /* 0x00000000183672ca */ /* 0x000fe200000e0000 */
[----:B------:R-:W-:Y:S01]  /*10700*/  UMOV UR28, UR36 ;  /* 0x00000024001c7c82 */ /* 0x000fe20008000000 */
[----:B------:R-:W-:Y:S01]  /*10710*/  R2UR UR34, R14 ;  /* 0x000000000e2272ca */ /* 0x000fe200000e0000 */
[----:B------:R-:W-:Y:S01]  /*10720*/  UMOV UR29, UR37 ;  /* 0x00000025001d7c82 */ /* 0x000fe20008000000 */
[----:B------:R-:W-:Y:S01]  /*10730*/  R2UR UR30, R20 ;  /* 0x00000000141e72ca */ /* 0x000fe200000e0000 */
[----:B------:R-:W-:Y:S01]  /*10740*/  HGMMA.64x16x16.F32.BF16 R112, gdesc[UR8], RZ, !UPT, gsb0 ;  /* 0x00200000087079f0 */ /* 0x000fe2000c0018ff */
[----:B------:R-:W-:Y:S01]  /*10750*/  R2UR UR31, R21 ;  /* 0x00000000151f72ca */ /* 0x000fe200000e0000 */
[C---:B------:R-:W-:Y:S01]  /*10760*/  VIADD R24, R4.reuse, 0x300 ;  /* 0x0000030004187836 */ /* 0x040fe20000000000 */
[----:B------:R-:W-:Y:S01]  /*10770*/  R2UR UR47, R25 ;  /* 0x00000000192f72ca */ /* 0x000fe200000e0000 */
[----:B------:R-:W-:Y:S01]  /*10780*/  UMOV UR44, UR36 ;  /* 0x00000024002c7c82 */ /* 0x000fe20008000000 */
[----:B------:R-:W-:Y:S01]  /*10790*/  UMOV UR45, UR37 ;  /* 0x00000025002d7c82 */ /* 0x000fe20008000000 */
[----:B------:R-:W-:Y:S01]  /*107a0*/  VIADD R14, R4, 0x380 ;  /* 0x00000380040e7836 */ /* 0x000fe20000000000 */
[----:B------:R-:W-:Y:S01]  /*107b0*/  R2UR UR46, R24 ;  /* 0x00000000182e72ca */ /* 0x000fe200000e0000 */
[----:B------:R-:W-:Y:S01]  /*107c0*/  UMOV UR24, UR36 ;  /* 0x0000002400187c82 */ /* 0x000fe20008000000 */
[----:B------:R-:W-:Y:S01]  /*107d0*/  R2UR UR27, R15 ;  /* 0x000000000f1b72ca */ /* 0x000fe200000e0000 */
[----:B------:R-:W-:Y:S01]  /*107e0*/  UMOV UR25, UR37 ;  /* 0x0000002500197c82 */ /* 0x000fe20008000000 */
        /* <DEDUP_REMOVED lines=13> */
[----:B------:R-:W-:Y:S01]  /*108c0*/  VIADD R24, R4, 0x82 ;  /* 0x0000008204187836 */ /* 0x000fe20000000000 */
[----:B------:R-:W-:Y:S01]  /*108d0*/  UMOV UR40, UR36 ;  /* 0x0000002400287c82 */ /* 0x000fe20008000000 */
[----:B------:R-:W-:Y:S01]  /*108e0*/  IMAD.U32 R26, RZ, RZ, UR8 ;  /* 0x00000008ff1a7e24 */ /* 0x000fe2000f8e00ff */
[----:B------:R-:W-:Y:S01]  /*108f0*/  R2UR UR42, R20 ;  /* 0x00000000142a72ca */ /* 0x000fe200000e0000 */
[----:B------:R-:W-:Y:S01]  /*10900*/  IMAD.MOV.U32 R25, RZ, RZ, 0x40000040 ;  /* 0x40000040ff197424 */ /* 0x000fe200078e00ff */
[----:B------:R-:W-:Y:S01]  /*10910*/  R2UR UR10, R24 ;  /* 0x00000000180a72ca */ /* 0x000fe200000e0000 */
[----:B------:R-:W-:Y:S01]  /*10920*/  UMOV UR41, UR37 ;  /* 0x0000002500297c82 */ /* 0x000fe20008000000 */
[----:B------:R-:W-:Y:S01]  /*10930*/  STL.64 [R1+0x20], R26 ;  /* 0x0000201a01007387 */ /* 0x000fe20000100a00 */
[----:B------:R-:W-:Y:S01]  /*10940*/  VIADD R14, R4, 0x2 ;  /* 0x00000002040e7836 */ /* 0x000fe20000000000 */
[----:B------:R-:W-:Y:S01]  /*10950*/  R2UR UR11, R25 ;  /* 0x00000000190b72ca */ /* 0x000fe200000e0000 */
[----:B------:R-:W-:Y:S01]  /*10960*/  IMAD.MOV.U32 R15, RZ, RZ, 0x40000040 ;  /* 0x40000040ff0f7424 */ /* 0x000fe200078e00ff */
[----:B------:R-:W-:Y:S01]  /*10970*/  MOV R6, UR39 ;  /* 0x0000002700067c02 */ /* 0x000fe20008000f00 */
[----:B------:R-:W-:Y:S01]  /*10980*/  UIADD3 UR8, UR56, 0x2, URZ ;  /* 0x0000000238087890 */ /* 0x000fe2000fffe03f */
[----:B------:R-:W-:Y:S01]  /*10990*/  MOV R7, UR38 ;  /* 0x0000002600077c02 */ /* 0x000fe20008000f00 */
[----:B------:R-:W-:Y:S01]  /*109a0*/  UMOV UR37, 0x40000040 ;  /* 0x4000004000257882 */ /* 0x000fe20000000000 */
[----:B------:R-:W-:Y:S01]  /*109b0*/  R2UR UR38, R14 ;  /* 0x000000000e2672ca */ /* 0x000fe200000e0000 */
[C---:B------:R-:W-:Y:S01]  /*109c0*/  VIADD R20, R4.reuse, 0x102 ;  /* 0x0000010204147836 */ /* 0x040fe20000000000 */
[----:B------:R-:W-:Y:S01]  /*109d0*/  R2UR UR39, R15 ;  /* 0x000000000f2772ca */ /* 0x000fe200000e0000 */
[----:B------:R-:W-:Y:S01]  /*109e0*/  IMAD.MOV.U32 R21, RZ, RZ, 0x40000040 ;  /* 0x40000040ff157424 */ /* 0x000fe200078e00ff */
[----:B------:R-:W-:Y:S01]  /*109f0*/  UMOV UR36, UR8 ;  /* 0x0000000800247c82 */ /* 0x000fe20008000000 */
[----:B------:R-:W-:Y:S01]  /*10a00*/  VIADD R14, R4, 0x182 ;  /* 0x00000182040e7836 */ /* 0x000fe20000000000 */
[----:B------:R-:W-:Y:S01]  /*10a10*/  R2UR UR50, R20 ;  /* 0x00000000143272ca */ /* 0x000fe200000e0000 */
[----:B------:R-:W-:Y:S01]  /*10a20*/  IMAD.MOV.U32 R15, RZ, RZ, 0x40000040 ;  /* 0x40000040ff0f7424 */ /* 0x000fe200078e00ff */
[----:B------:R-:W-:Y:S01]  /*10a30*/  R2UR UR51, R21 ;  /* 0x00000000153372ca */ /* 0x000fe200000e0000 */
[----:B------:R-:W-:Y:S01]  /*10a40*/  VIADD R20, R4, 0x202 ;  /* 0x0000020204147836 */ /* 0x000fe20000000000 */
[----:B------:R-:W0:Y:S01]  /*10a50*/  S2R R3, SR_TID.X ;  /* 0x0000000000037919 */ /* 0x000e220000002100 */
[----:B------:R-:W-:Y:S01]  /*10a60*/  IMAD.MOV.U32 R21, RZ, RZ, 0x40000040 ;  /* 0x40000040ff157424 */ /* 0x000fe200078e00ff */
[----:B------:R-:W-:Y:S01]  /*10a70*/  LOP3.LUT R80, R80, 0xffffff80, RZ, 0xc0, !PT ;  /* 0xffffff8050507812 */ /* 0x000fe200078ec0ff */
[----:B------:R-:W-:-:S02]  /*10a80*/  WARPGROUP.DEPBAR.LE gsb0, 0x0 ;  /* 0x00008000000079c5 */ /* 0x000fc40000010000 */
[----:B------:R-:W-:Y:S01]  /*10a90*/  WARPGROUP.ARRIVE ;  /* 0x00000000000079c5 */ /* 0x000fe20000000000 */
[----:B------:R-:W-:Y:S01]  /*10aa0*/  VIADD R82, R4, 0x4 ;  /* 0x0000000404527836 */ /* 0x000fe20000000000 */
[----:B------:R-:W-:Y:S01]  /*10ab0*/  P2R R12, PR, RZ, 0x2 ;  /* 0x00000002ff0c7803 */ /* 0x000fe20000000000 */
[----:B------:R-:W-:Y:S01]  /*10ac0*/  IMAD.MOV.U32 R83, RZ, RZ, 0x40000040 ;  /* 0x40000040ff537424 */ /* 0x000fe200078e00ff */
[----:B------:R-:W-:Y:S01]  /*10ad0*/  P2R R10, PR, RZ, 0x1 ;  /* 0x00000001ff0a7803 */ /* 0x000fe20000000000 */
[----:B------:R-:W-:Y:S01]  /*10ae0*/  IMAD.U32 R84, RZ, RZ, UR36 ;  /* 0x00000024ff547e24 */ /* 0x000fe2000f8e00ff */
[----:B------:R-:W-:Y:S01]  /*10af0*/  HGMMA.64x16x16.F32.BF16 R104, gdesc[UR12], RZ, !UPT, gsb0 ;  /* 0x002000000c6879f0 */ /* 0x000fe2000c0018ff */
[----:B------:R-:W-:Y:S01]  /*10b00*/  R2UR UR14, R14 ;  /* 0x000000000e0e72ca */ /* 0x000fe200000e0000 */
[----:B------:R-:W-:Y:S01]  /*10b10*/  VIADD R14, R4, 0x282 ;  /* 0x00000282040e7836 */ /* 0x000fe20000000000 */
[----:B------:R-:W-:Y:S01]  /*10b20*/  R2UR UR15, R15 ;  /* 0x000000000f0f72ca */ /* 0x000fe200000e0000 */
[----:B------:R-:W-:-:S02]  /*10b30*/  IMAD.MOV.U32 R15, RZ, RZ, 0x40000040 ;  /* 0x40000040ff0f7424 */ /* 0x000fc400078e00ff */
[----:B------:R-:W-:Y:S02]  /*10b40*/  IMAD.U32 R85, RZ, RZ, UR37 ;  /* 0x00000025ff557e24 */ /* 0x000fe4000f8e00ff */
[C---:B------:R-:W-:Y:S02]  /*10b50*/  VIADD R126, R4.reuse, 0x806 ;  /* 0x00000806047e7836 */ /* 0x040fe40000000000 */
[----:B------:R-:W-:Y:S01]  /*10b60*/  IMAD.MOV.U32 R127, RZ, RZ, 0x40000040 ;  /* 0x40000040ff7f7424 */ /* 0x000fe200078e00ff */
[----:B------:R1:W-:Y:S01]  /*10b70*/  STL.64 [R1+0x18], R84 ;  /* 0x0000185401007387 */ /* 0x0003e20000100a00 */
[----:B------:R-:W-:Y:S02]  /*10b80*/  VIADD R124, R4, 0x886 ;  /* 0x00000886047c7836 */ /* 0x000fe40000000000 */
[----:B------:R-:W-:Y:S02]  /*10b90*/  IMAD.MOV.U32 R125, RZ, RZ, 0x40000040 ;  /* 0x40000040ff7d7424 */ /* 0x000fe400078e00ff */
[----:B------:R-:W-:-:S02]  /*10ba0*/  IMAD.MOV.U32 R5, RZ, RZ, 0x40000040 ;  /* 0x40000040ff057424 */ /* 0x000fc400078e00ff */
[--C-:B------:R-:W-:Y:S02]  /*10bb0*/  IMAD.MOV.U32 R86, RZ, RZ, R87.reuse ;  /* 0x000000ffff567224 */ /* 0x100fe400078e0057 */
[----:B0-----:R-:W-:Y:S02]  /*10bc0*/  VIADD R3, R3, 0xffffff80 ;  /* 0xffffff8003037836 */ /* 0x001fe40000000000 */
[----:B-1----:R-:W-:Y:S02]  /*10bd0*/  IMAD.MOV.U32 R84, RZ, RZ, R87 ;  /* 0x000000ffff547224 */ /* 0x002fe400078e0057 */
[----:B------:R-:W-:-:S05]  /*10be0*/  IMAD.IADD R80, R3, 0x1, -R80 ;  /* 0x0000000103507824 */ /* 0x000fca00078e0a50 */
[----:B------:R-:W-:-:S04]  /*10bf0*/  SHF.R.S32.HI R3, RZ, 0x1f, R80 ;  /* 0x0000001fff037819 */ /* 0x000fc80000011450 */
[----:B------:R-:W-:-:S04]  /*10c00*/  LEA.HI R3, R3, R80, RZ, 0x2 ;  /* 0x0000005003037211 */ /* 0x000fc800078f10ff */
[----:B------:R-:W-:-:S05]  /*10c10*/  LOP3.LUT R3, R3, 0x7ffffffc, RZ, 0xc0, !PT ;  /* 0x7ffffffc03037812 */ /* 0x000fca00078ec0ff */
[----:B------:R-:W-:Y:S02]  /*10c20*/  IMAD.IADD R3, R80, 0x1, -R3 ;  /* 0x0000000150037824 */ /* 0x000fe400078e0a03 */
[----:B------:R-:W-:Y:S01]  /*10c30*/  IMAD.MOV.U32 R80, RZ, RZ, R87 ;  /* 0x000000ffff507224 */ /* 0x000fe200078e0057 */
[----:B------:R-:W-:Y:S02]  /*10c40*/  WARPGROUP.DEPBAR.LE gsb0, 0x0 ;  /* 0x00008000000079c5 */ /* 0x000fe40000010000 */
[----:B------:R-:W-:-:S06]  /*10c50*/  WARPGROUP.ARRIVE ;  /* 0x00000000000079c5 */ /* 0x000fcc0000000000 */
[----:B------:R-:W-:Y:S01]  /*10c60*/  HGMMA.64x16x16.F32.BF16 R96, gdesc[UR20], RZ, !UPT, gsb0 ;  /* 0x00200000146079f0 */ /* 0x000fe2000c0018ff */
[----:B------:R-:W-:Y:S01]  /*10c70*/  R2UR UR22, R20 ;  /* 0x00000000141672ca */ /* 0x000fe200000e0000 */
[----:B------:R-:W-:Y:S01]  /*10c80*/  VIADD R20, R4, 0x302 ;  /* 0x0000030204147836 */ /* 0x000fe20000000000 */
[----:B------:R-:W-:Y:S01]  /*10c90*/  R2UR UR23, R21 ;  /* 0x00000000151772ca */ /* 0x000fe200000e0000 */
[----:B------:R-:W-:Y:S01]  /*10ca0*/  IMAD.MOV.U32 R21, RZ, RZ, 0x40000040 ;  /* 0x40000040ff157424 */ /* 0x000fe200078e00ff */
[----:B------:R-:W-:Y:S02]  /*10cb0*/  WARPGROUP.DEPBAR.LE gsb0, 0x0 ;  /* 0x00008000000079c5 */ /* 0x000fe40000010000 */
[----:B------:R-:W-:-:S06]  /*10cc0*/  WARPGROUP.ARRIVE ;  /* 0x00000000000079c5 */ /* 0x000fcc0000000000 */
[----:B------:R-:W-:Y:S01]  /*10cd0*/  HGMMA.64x16x16.F32.BF16 R88, gdesc[UR52], RZ, !UPT, gsb0 ;  /* 0x00200000345879f0 */ /* 0x000fe2000c0018ff */
[----:B------:R-:W-:Y:S01]  /*10ce0*/  R2UR UR54, R82 ;  /* 0x00000000523672ca */ /* 0x000fe200000e0000 */
[----:B------:R-:W-:Y:S01]  /*10cf0*/  UMOV UR53, 0x40000040 ;  /* 0x4000004000357882 */ /* 0x000fe20000000000 */
[----:B------:R-:W-:Y:S01]  /*10d00*/  R2UR UR55, R83 ;  /* 0x00000000533772ca */ /* 0x000fe200000e0000 */
        /* <DEDUP_REMOVED lines=34> */
[----:B------:R-:W-:Y:S01]  /*10f30*/  HGMMA.64x16x16.F32.BF16 R48, gdesc[UR24], RZ, !UPT, gsb0 ;  /* 0x00200000183079f0 */ /* 0x000fe2000c0018ff */
[----:B------:R-:W-:Y:S01]  /*10f40*/  R2UR UR26, R14 ;  /* 0x000000000e1a72ca */ /* 0x000fe200000e0000 */
[----:B------:R-:W-:Y:S01]  /*10f50*/  UMOV UR24, UR44 ;  /* 0x0000002c00187c82 */ /* 0x000fe20008000000 */
[----:B------:R-:W-:Y:S01]  /*10f60*/  R2UR UR27, R15 ;  /* 0x000000000f1b72ca */ /* 0x000fe200000e0000 */
[----:B------:R-:W-:Y:S01]  /*10f70*/  UMOV UR25, UR45 ;  /* 0x0000002d00197c82 */ /* 0x000fe20008000000 */
[----:B------:R-:W-:Y:S02]  /*10f80*/  VIADD R14, R4, 0x482 ;  /* 0x00000482040e7836 */ /* 0x000fe40000000000 */
[----:B------:R-:W-:Y:S01]  /*10f90*/  IMAD.MOV.U32 R15, RZ, RZ, 0x40000040 ;  /* 0x40000040ff0f7424 */ /* 0x000fe200078e00ff */
[----:B------:R-:W-:Y:S02]  /*10fa0*/  WARPGROUP.DEPBAR.LE gsb0, 0x0 ;  /* 0x00008000000079c5 */ /* 0x000fe40000010000 */
[----:B------:R-:W-:-:S06]  /*10fb0*/  WARPGROUP.ARRIVE ;  /* 0x00000000000079c5 */ /* 0x000fcc0000000000 */
[----:B------:R-:W-:Y:S01]  /*10fc0*/  HGMMA.64x16x16.F32.BF16 R40, gdesc[UR16], RZ, !UPT, gsb0 ;  /* 0x00200000102879f0 */ /* 0x000fe2000c0018ff */
[----:B------:R-:W-:Y:S01]  /*10fd0*/  R2UR UR18, R20 ;  /* 0x00000000141272ca */ /* 0x000fe200000e0000 */
[----:B------:R-:W-:Y:S01]  /*10fe0*/  UMOV UR16, UR44 ;  /* 0x0000002c00107c82 */ /* 0x000fe20008000000 */
[----:B------:R-:W-:Y:S01]  /*10ff0*/  R2UR UR19, R21 ;  /* 0x00000000151372ca */ /* 0x000fe200000e0000 */
[----:B------:R-:W-:Y:S01]  /*11000*/  UMOV UR17, UR45 ;  /* 0x0000002d00117c82 */ /* 0x000fe20008000000 */
[----:B------:R-:W-:Y:S02]  /*11010*/  VIADD R20, R4, 0x502 ;  /* 0x0000050204147836 */ /* 0x000fe40000000000 */
[----:B------:R-:W-:-:S03]  /*11020*/  IMAD.MOV.U32 R21, RZ, RZ, 0x40000040 ;  /* 0x40000040ff157424 */ /* 0x000fc600078e00ff */
[----:B------:R-:W-:Y:S02]  /*11030*/  R2UR UR46, R20 ;  /* 0x00000000142e72ca */ /* 0x000fe400000e0000 */
[----:B------:R-:W-:Y:S01]  /*11040*/  R2UR UR47, R21 ;  /* 0x00000000152f72ca */ /* 0x000fe200000e0000 */
[----:B------:R-:W-:Y:S01]  /*11050*/  IMAD.U32 R21, RZ, RZ, UR53 ;  /* 0x00000035ff157e24 */ /* 0x000fe2000f8e00ff */
[----:B------:R-:W-:Y:S02]  /*11060*/  WARPGROUP.DEPBAR.LE gsb0, 0x0 ;  /* 0x00008000000079c5 */ /* 0x000fe40000010000 */
[----:B------:R-:W-:-:S06]  /*11070*/  WARPGROUP.ARRIVE ;  /* 0x00000000000079c5 */ /* 0x000fcc0000000000 */
[----:B------:R-:W-:Y:S01]  /*11080*/  HGMMA.64x16x16.F32.BF16 R32, gdesc[UR4], RZ, !UPT, gsb0 ;  /* 0x00200000042079f0 */ /* 0x000fe2000c0018ff */
[----:B------:R-:W-:-:S07]  /*11090*/  UIADD3 UR4, UR56, 0x4, URZ ;  /* 0x0000000438047890 */ /* 0x000fce000fffe03f */
[----:B------:R-:W-:Y:S02]  /*110a0*/  UMOV UR52, UR4 ;  /* 0x0000000400347c82 */ /* 0x000fe40008000000 */
[----:B------:R-:W-:-:S05]  /*110b0*/  IMAD.U32 R20, RZ, RZ, UR52 ;  /* 0x00000034ff147e24 */ /* 0x000fca000f8e00ff */
[----:B------:R0:W-:Y:S01]  /*110c0*/  STL.64 [R1+0x10], R20 ;  /* 0x0000101401007387 */ /* 0x0001e20000100a00 */
        /* <DEDUP_REMOVED lines=11> */
[----:B------:R-:W-:Y:S01]  /*11180*/  HGMMA.64x16x16.F32.BF16 R112, gdesc[UR36], R112, gsb0 ;  /* 0x00200000247079f0 */ /* 0x000fe20008001870 */
[----:B------:R-:W-:Y:S01]  /*11190*/  R2UR UR39, R6 ;  /* 0x00000000062772ca */ /* 0x000fe200000e0000 */
[----:B------:R-:W-:Y:S01]  /*111a0*/  VIADD R6, R4, 0x84 ;  /* 0x0000008404067836 */ /* 0x000fe20000000000 */
[----:B------:R-:W-:Y:S01]  /*111b0*/  R2UR UR38, R7 ;  /* 0x00000000072672ca */ /* 0x000fe200000e0000 */
[----:B------:R-:W-:Y:S01]  /*111c0*/  IMAD.MOV.U32 R7, RZ, RZ, 0x40000040 ;  /* 0x40000040ff077424 */ /* 0x000fe200078e00ff */
[----:B------:R-:W-:Y:S01]  /*111d0*/  R2UR UR37, R8 ;  /* 0x00000000082572ca */ /* 0x000fe200000e0000 */
[----:B------:R-:W-:Y:S01]  /*111e0*/  VIADD R8, R4, 0x104 ;  /* 0x0000010404087836 */ /* 0x000fe20000000000 */
[----:B------:R-:W-:Y:S01]  /*111f0*/  R2UR UR6, R6 ;  /* 0x00000000060672ca */ /* 0x000fe200000e0000 */
[----:B------:R-:W-:Y:S01]  /*11200*/  VIADD R6, R4, 0x184 ;  /* 0x0000018404067836 */ /* 0x000fe20000000000 */
[----:B------:R-:W-:Y:S01]  /*11210*/  R2UR UR7, R7 ;  /* 0x00000000070772ca */ /* 0x000fe200000e0000 */
[----:B------:R-:W-:Y:S01]  /*11220*/  IMAD.MOV.U32 R7, RZ, RZ, 0x40000040 ;  /* 0x40000040ff077424 */ /* 0x000fe200078e00ff */
[----:B------:R-:W-:Y:S01]  /*11230*/  R2UR UR36, R9 ;  /* 0x00000000092472ca */ /* 0x000fe200000e0000 */
[----:B------:R-:W-:Y:S01]  /*11240*/  IMAD.MOV.U32 R9, RZ, RZ, 0x40000040 ;  /* 0x40000040ff097424 */ /* 0x000fe200078e00ff */
[----:B------:R-:W-:-:S02]  /*11250*/  WARPGROUP.DEPBAR.LE gsb0, 0x0 ;  /* 0x00008000000079c5 */ /* 0x000fc40000010000 */
[----:B------:R-:W-:-:S06]  /*11260*/  WARPGROUP.ARRIVE ;  /* 0x00000000000079c5 */ /* 0x000fcc0000000000 */
[----:B------:R-:W-:Y:S01]  /*11270*/  HGMMA.64x16x16.F32.BF16 R104, gdesc[UR8], R104, gsb0 ;  /* 0x00200000086879f0 */ /* 0x000fe20008001868 */
[----:B------:R-:W-:Y:S01]  /*11280*/  R2UR UR10, R8 ;  /* 0x00000000080a72ca */ /* 0x000fe200000e0000 */
[----:B------:R-:W-:Y:S01]  /*11290*/  VIADD R8, R4, 0x204 ;  /* 0x0000020404087836 */ /* 0x000fe20000000000 */
[----:B------:R-:W-:Y:S01]  /*112a0*/  R2UR UR11, R9 ;  /* 0x00000000090b72ca */ /* 0x000fe200000e0000 */
[----:B------:R-:W-:Y:S01]  /*112b0*/  IMAD.MOV.U32 R9, RZ, RZ, 0x40000040 ;  /* 0x40000040ff097424 */ /* 0x000fe200078e00ff */
[----:B------:R-:W-:Y:S02]  /*112c0*/  WARPGROUP.DEPBAR.LE gsb0, 0x0 ;  /* 0x00008000000079c5 */ /* 0x000fe40000010000 */
[----:B------:R-:W-:-:S06]  /*112d0*/  WARPGROUP.ARRIVE ;  /* 0x00000000000079c5 */ /* 0x000fcc0000000000 */
[----:B------:R-:W-:Y:S01]  /*112e0*/  HGMMA.64x16x16.F32.BF16 R96, gdesc[UR48], R96, gsb0 ;  /* 0x00200000306079f0 */ /* 0x000fe20008001860 */
[----:B------:R-:W-:Y:S02]  /*112f0*/  UMOV UR49, 0x40000040 ;  /* 0x4000004000317882 */ /* 0x000fe40000000000 */
[----:B0-----:R-:W-:Y:S01]  /*11300*/  IMAD.U32 R21, RZ, RZ, UR49 ;  /* 0x00000031ff157e24 */ /* 0x001fe2000f8e00ff */
[----:B------:R-:W-:Y:S02]  /*11310*/  WARPGROUP.DEPBAR.LE gsb0, 0x0 ;  /* 0x00008000000079c5 */ /* 0x000fe40000010000 */
        /* <DEDUP_REMOVED lines=15> */
[----:B------:R-:W-:Y:S03]  /*11410*/  HGMMA.64x16x16.F32.BF16 R64, gdesc[UR32], R64, gsb0 ;  /* 0x00200000204079f0 */ /* 0x000fe60008001840 */
        /* <DEDUP_REMOVED lines=13> */
[----:B------:R-:W-:-:S03]  /*114f0*/  IMAD.MOV.U32 R9, RZ, RZ, 0x40000040 ;  /* 0x40000040ff097424 */ /* 0x000fc600078e00ff */
        /* <DEDUP_REMOVED lines=32> */
[----:B------:R-:W-:Y:S01]  /*11700*/  R2UR UR42, R14 ;  /* 0x000000000e2a72ca */ /* 0x000fe200000e0000 */
[----:B------:R-:W-:Y:S01]  /*11710*/  VIADD R14, R4, 0x406 ;  /* 0x00000406040e7836 */ /* 0x000fe20000000000 */
[----:B------:R-:W-:Y:S01]  /*11720*/  R2UR UR43, R15 ;  /* 0x000000000f2b72ca */ /* 0x000fe200000e0000 */
[----:B------:R-:W-:Y:S01]  /*11730*/  IMAD.MOV.U32 R15, RZ, RZ, 0x40000040 ;  /* 0x40000040ff0f7424 */ /* 0x000fe200078e00ff */
[----:B------:R-:W-:-:S02]  /*11740*/  WARPGROUP.DEPBAR.LE gsb0, 0x0 ;  /* 0x00008000000079c5 */ /* 0x000fc40000010000 */
[----:B------:R-:W-:-:S06]  /*11750*/  WARPGROUP.ARRIVE ;  /* 0x00000000000079c5 */ /* 0x000fcc0000000000 */
[----:B------:R-:W-:Y:S01]  /*11760*/  HGMMA.64x16x16.F32.BF16 R24, gdesc[UR44], R24, gsb0 ;  /* 0x002000002c1879f0 */ /* 0x000fe20008001818 */
[----:B------:R-:W-:Y:S01]  /*11770*/  R2UR UR46, R6 ;  /* 0x00000000062e72ca */ /* 0x000fe200000e0000 */
[----:B------:R-:W-:Y:S01]  /*11780*/  UMOV UR44, UR40 ;  /* 0x00000028002c7c82 */ /* 0x000fe20008000000 */
[----:B------:R-:W-:Y:S01]  /*11790*/  R2UR UR47, R7 ;  /* 0x00000000072f72ca */ /* 0x000fe200000e0000 */
[----:B------:R-:W-:Y:S01]  /*117a0*/  UMOV UR45, UR41 ;  /* 0x00000029002d7c82 */ /* 0x000fe20008000000 */
[----:B------:R-:W-:Y:S02]  /*117b0*/  VIADD R6, R4, 0x6 ;  /* 0x0000000604067836 */ /* 0x000fe40000000000 */
[----:B------:R-:W-:-:S03]  /*117c0*/  IMAD.MOV.U32 R7, RZ, RZ, 0x40000040 ;  /* 0x40000040ff077424 */ /* 0x000fc600078e00ff */
        /* <DEDUP_REMOVED lines=10> */
[----:B------:R-:W-:Y:S01]  /*11870*/  UIADD3 UR4, UR56, 0x6, URZ ;  /* 0x0000000638047890 */ /* 0x000fe2000fffe03f */
[----:B------:R-:W-:Y:S01]  /*11880*/  R2UR UR6, R6 ;  /* 0x00000000060672ca */ /* 0x000fe200000e0000 */
[----:B------:R-:W-:Y:S01]  /*11890*/  VIADD R6, R4, 0x186 ;  /* 0x0000018604067836 */ /* 0x000fe20000000000 */
[----:B------:R-:W-:Y:S01]  /*118a0*/  R2UR UR7, R7 ;  /* 0x00000000070772ca */ /* 0x000fe200000e0000 */
[----:B------:R-:W-:-:S03]  /*118b0*/  IMAD.MOV.U32 R7, RZ, RZ, 0x40000040 ;  /* 0x40000040ff077424 */ /* 0x000fc600078e00ff */
[----:B------:R-:W-:Y:S02]  /*118c0*/  UMOV UR48, UR4 ;  /* 0x0000000400307c82 */ /* 0x000fe40008000000 */
[----:B------:R-:W-:-:S05]  /*118d0*/  IMAD.U32 R20, RZ, RZ, UR48 ;  /* 0x00000030ff147e24 */ /* 0x000fca000f8e00ff */
[----:B------:R0:W-:Y:S01]  /*118e0*/  STL.64 [R1+0x8], R20 ;  /* 0x0000081401007387 */ /* 0x0001e20000100a00 */
        /* <DEDUP_REMOVED lines=68> */
[----:B------:R-:W-:Y:S01]  /*11d30*/  UMOV UR32, UR44 ;  /* 0x0000002c00207c82 */ /* 0x000fe20008000000 */
[----:B------:R-:W-:Y:S01]  /*11d40*/  UMOV UR33, UR45 ;  /* 0x0000002d00217c82 */ /* 0x000fe20008000000 */
[----:B------:R-:W-:Y:S02]  /*11d50*/  WARPGROUP.DEPBAR.LE gsb0, 0x0 ;  /* 0x00008000000079c5 */ /* 0x000fe40000010000 */
        /* <DEDUP_REMOVED lines=19> */
[----:B------:R-:W-:Y:S01]  /*11e90*/  UMOV UR4, UR44 ;  /* 0x0000002c00047c82 */ /* 0x000fe20008000000 */
[----:B------:R-:W-:Y:S01]  /*11ea0*/  R2UR UR7, R7 ;  /* 0x00000000070772ca */ /* 0x000fe200000e0000 */
[----:B------:R-:W-:Y:S01]  /*11eb0*/  UMOV UR5, UR45 ;  /* 0x0000002d00057c82 */ /* 0x000fe20008000000 */
[----:B------:R-:W-:Y:S01]  /*11ec0*/  UMOV UR45, 0x40000040 ;  /* 0x40000040002d7882 */ /* 0x000fe20000000000 */
[----:B------:R-:W-:Y:S02]  /*11ed0*/  VIADD R6, R4, 0x600 ;  /* 0x0000060004067836 */ /* 0x000fe40000000000 */
[----:B------:R-:W-:Y:S02]  /*11ee0*/  IMAD.MOV.U32 R7, RZ, RZ, 0x40000040 ;  /* 0x40000040ff077424 */ /* 0x000fe400078e00ff */
[----:B------:R-:W-:Y:S01]  /*11ef0*/  IMAD.U32 R237, RZ, RZ, UR45 ;  /* 0x0000002dffed7e24 */ /* 0x000fe2000f8e00ff */
        /* <DEDUP_REMOVED lines=16> */
[----:B------:R-:W-:Y:S01]  /*12000*/  IMAD.U32 R236, RZ, RZ, UR44 ;  /* 0x0000002cffec7e24 */ /* 0x000fe2000f8e00ff */
        /* <DEDUP_REMOVED lines=99> */
[----:B------:R-:W-:Y:S02]  /*12640*/  UMOV UR33, UR41 ;  /* 0x0000002900217c82 */ /* 0x000fe40008000000 */
[----:B------:R-:W-:Y:S01]  /*12650*/  UMOV UR17, UR33 ;  /* 0x0000002100117c82 */ /* 0x000fe20008000000 */
[----:B------:R-:W-:Y:S01]  /*12660*/  UMOV UR21, UR33 ;  /* 0x0000002100157c82 */ /* 0x000fe20008000000 */
[----:B------:R-:W-:Y:S02]  /*12670*/  WARPGROUP.DEPBAR.LE gsb0, 0x0 ;  /* 0x00008000000079c5 */ /* 0x000fe40000010000 */
[----:B------:R-:W-:-:S06]  /*12680*/  WARPGROUP.ARRIVE ;  /* 0x00000000000079c5 */ /* 0x000fcc0000000000 */
[----:B------:R-:W-:Y:S01]  /*12690*/  HGMMA.64x16x16.F32.BF16 R56, gdesc[UR4], R56, gsb0 ;  /* 0x00200000043879f0 */ /* 0x000fe20008001838 */
[----:B------:R-:W-:Y:S01]  /*126a0*/  UIADD3 UR4, UR56, 0x402, URZ ;  /* 0x0000040238047890 */ /* 0x000fe2000fffe03f */
[----:B------:R-:W-:Y:S01]  /*126b0*/  R2UR UR6, R6 ;  /* 0x00000000060672ca */ /* 0x000fe200000e0000 */
[----:B------:R-:W-:Y:S01]  /*126c0*/  UMOV UR5, UR33 ;  /* 0x0000002100057c82 */ /* 0x000fe20008000000 */
[----:B------:R-:W-:Y:S01]  /*126d0*/  R2UR UR7, R7 ;  /* 0x00000000070772ca */ /* 0x000fe200000e0000 */
[----:B------:R-:W-:Y:S02]  /*126e0*/  VIADD R6, R4, 0x682 ;  /* 0x0000068204067836 */ /* 0x000fe40000000000 */
[----:B------:R-:W-:Y:S01]  /*126f0*/  IMAD.MOV.U32 R7, RZ, RZ, 0x40000040 ;  /* 0x40000040ff077424 */ /* 0x000fe200078e00ff */
[----:B------:R-:W-:Y:S02]  /*12700*/  UMOV UR40, UR4 ;  /* 0x0000000400287c82 */ /* 0x000fe40008000000 */
[----:B------:R-:W-:Y:S01]  /*12710*/  UMOV UR32, UR40 ;  /* 0x0000002800207c82 */ /* 0x000fe20008000000 */
[----:B------:R-:W-:Y:S01]  /*12720*/  R2UR UR18, R6 ;  /* 0x00000000061272ca */ /* 0x000fe200000e0000 */
[----:B------:R-:W-:Y:S01]  /*12730*/  UMOV UR4, UR32 ;  /* 0x0000002000047c82 */ /* 0x000fe20008000000 */
[----:B------:R-:W-:Y:S01]  /*12740*/  R2UR UR19, R7 ;  /* 0x00000000071372ca */ /* 0x000fe200000e0000 */
[----:B------:R-:W-:Y:S01]  /*12750*/  UMOV UR16, UR32 ;  /* 0x0000002000107c82 */ /* 0x000fe20008000000 */
[----:B------:R-:W-:Y:S01]  /*12760*/  VIADD R6, R4, 0x782 ;  /* 0x0000078204067836 */ /* 0x000fe20000000000 */
[----:B------:R-:W-:Y:S01]  /*12770*/  UMOV UR20, UR32 ;  /* 0x0000002000147c82 */ /* 0x000fe20008000000 */
[----:B------:R-:W-:-:S02]  /*12780*/  IMAD.MOV.U32 R7, RZ, RZ, 0x40000040 ;  /* 0x40000040ff077424 */ /* 0x000fc400078e00ff */
[----:B------:R-:W-:Y:S01]  /*12790*/  IMAD.U32 R234, RZ, RZ, UR40 ;  /* 0x00000028ffea7e24 */ /* 0x000fe2000f8e00ff */
        /* <DEDUP_REMOVED lines=174> */
[----:B------:R-:W-:Y:S01]  /*13280*/  UIADD3 UR20, UR56, 0x406, URZ ;  /* 0x0000040638147890 */ /* 0x000fe2000fffe03f */
[----:B------:R-:W-:Y:S01]  /*13290*/  R2UR UR23, R9 ;  /* 0x00000000091772ca */ /* 0x000fe200000e0000 */
[----:B------:R-:W-:Y:S01]  /*132a0*/  UMOV UR21, 0x40000040 ;  /* 0x4000004000157882 */ /* 0x000fe20000000000 */
[----:B------:R-:W-:Y:S02]  /*132b0*/  WARPGROUP.DEPBAR.LE gsb0, 0x0 ;  /* 0x00008000000079c5 */ /* 0x000fe40000010000 */
[----:B------:R-:W-:-:S06]  /*132c0*/  WARPGROUP.ARRIVE ;  /* 0x00000000000079c5 */ /* 0x000fcc0000000000 */
[----:B------:R-:W-:Y:S03]  /*132d0*/  HGMMA.64x16x16.F32.BF16 R56, gdesc[UR24], R56, gsb0 ;  /* 0x00200000183879f0 */ /* 0x000fe60008001838 */
[----:B------:R-:W-:Y:S02]  /*132e0*/  WARPGROUP.DEPBAR.LE gsb0, 0x0 ;  /* 0x00008000000079c5 */ /* 0x000fe40000010000 */
[----:B------:R-:W-:-:S06]  /*132f0*/  WARPGROUP.ARRIVE ;  /* 0x00000000000079c5 */ /* 0x000fcc0000000000 */
[----:B------:R-:W-:Y:S01]  /*13300*/  HGMMA.64x16x16.F32.BF16 R48, gdesc[UR4], R48, gsb0 ;  /* 0x00200000043079f0 */ /* 0x000fe20008001830 */
[----:B------:R-:W-:Y:S02]  /*13310*/  ULDC UR6, c[0x0][0x988] ;  /* 0x0002620000067ab9 */ /* 0x000fe40000000800 */
[----:B------:R-:W-:Y:S02]  /*13320*/  WARPGROUP.DEPBAR.LE gsb0, 0x0 ;  /* 0x00008000000079c5 */ /* 0x000fe40000010000 */
[----:B------:R-:W-:-:S06]  /*13330*/  WARPGROUP.ARRIVE ;  /* 0x00000000000079c5 */ /* 0x000fcc0000000000 */
[----:B------:R-:W-:Y:S01]  /*13340*/  HGMMA.64x16x16.F32.BF16 R40, gdesc[UR8], R40, gsb0 ;  /* 0x00200000082879f0 */ /* 0x000fe20008001828 */
[----:B------:R-:W-:Y:S01]  /*13350*/  R2UR UR10, R126 ;  /* 0x000000007e0a72ca */ /* 0x000fe200000e0000 */
[----:B------:R-:W-:Y:S01]  /*13360*/  UMOV UR8, UR20 ;  /* 0x0000001400087c82 */ /* 0x000fe20008000000 */
[----:B------:R-:W-:Y:S01]  /*13370*/  R2UR UR11, R127 ;  /* 0x000000007f0b72ca */ /* 0x000fe200000e0000 */
[----:B------:R-:W-:Y:S01]  /*13380*/  UMOV UR9, UR21 ;  /* 0x0000001500097c82 */ /* 0x000fe20008000000 */
[----:B------:R-:W-:Y:S02]  /*13390*/  WARPGROUP.DEPBAR.LE gsb0, 0x0 ;  /* 0x00008000000079c5 */ /* 0x000fe40000010000 */
[----:B------:R-:W-:-:S06]  /*133a0*/  WARPGROUP.ARRIVE ;  /* 0x00000000000079c5 */ /* 0x000fcc0000000000 */
[----:B------:R-:W-:Y:S01]  /*133b0*/  HGMMA.64x16x16.F32.BF16 R32, gdesc[UR12], R32, gsb0 ;  /* 0x002000000c2079f0 */ /* 0x000fe20008001820 */
[----:B------:R-:W-:Y:S01]  /*133c0*/  UMOV UR12, UR20 ;  /* 0x00000014000c7c82 */ /* 0x000fe20008000000 */
[----:B------:R-:W-:Y:S01]  /*133d0*/  UMOV UR13, UR21 ;  /* 0x00000015000d7c82 */ /* 0x000fe20008000000 */
        /* <DEDUP_REMOVED lines=11> */
[----:B------:R-:W-:-:S09]  /*13490*/  WARPGROUP.ARRIVE ;  /* 0x00000000000079c5 */ /* 0x000fd20000000000 */
[----:B------:R-:W-:Y:S01]  /*134a0*/  HGMMA.64x16x16.F32.BF16 R104, gdesc[UR20], R104, gsb0 ;  /* 0x00200000146879f0 */ /* 0x000fe20008001868 */
[----:B------:R-:W-:Y:S01]  /*134b0*/  R2UR UR22, R6 ;  /* 0x00000000061672ca */ /* 0x000fe200000e0000 */
[----:B------:R-:W-:Y:S01]  /*134c0*/  IMAD.MOV.U32 R6, RZ, RZ, -0x2 ;  /* 0xfffffffeff067424 */ /* 0x000fe200078e00ff */
[----:B------:R-:W-:Y:S01]  /*134d0*/  R2UR UR23, R7 ;  /* 0x00000000071772ca */ /* 0x000fe200000e0000 */
[----:B------:R-:W-:Y:S02]  /*134e0*/  IMAD.MOV.U32 R7, RZ, RZ, 0x40000040 ;  /* 0x40000040ff077424 */ /* 0x000fe400078e00ff */
[----:B------:R-:W-:Y:S02]  /*134f0*/  IMAD R3, R3, R6, 0xb0 ;  /* 0x000000b003037424 */ /* 0x000fe400078e0206 */
[----:B------:R-:W-:Y:S02]  /*13500*/  VIADD R6, R4, 0x706 ;  /* 0x0000070604067836 */ /* 0x000fe40000000000 */
[----:B------:R-:W-:Y:S01]  /*13510*/  IMAD.IADD R3, R3, 0x1, R162 ;  /* 0x0000000103037824 */ /* 0x000fe200078e02a2 */
[----:B------:R-:W-:-:S02]  /*13520*/  WARPGROUP.DEPBAR.LE gsb0, 0x0 ;  /* 0x00008000000079c5 */ /* 0x000fc40000010000 */
[----:B------:R-:W-:-:S06]  /*13530*/  WARPGROUP.ARRIVE ;  /* 0x00000000000079c5 */ /* 0x000fcc0000000000 */
[----:B------:R-:W-:Y:S01]  /*13540*/  HGMMA.64x16x16.F32.BF16 R96, gdesc[UR20], R96, gsb0 ;  /* 0x00200000146079f0 */ /* 0x000fe20008001860 */
[----:B------:R-:W-:Y:S01]  /*13550*/  R2UR UR22, R6 ;  /* 0x00000000061672ca */ /* 0x000fe200000e0000 */
[----:B------:R-:W-:Y:S01]  /*13560*/  IMAD R6, R164, -0xb0, R3 ;  /* 0xffffff50a4067824 */ /* 0x000fe200078e0203 */
[----:B------:R-:W-:-:S04]  /*13570*/  R2UR UR23, R7 ;  /* 0x00000000071772ca */ /* 0x000fc800000e0000 */
[C---:B------:R-:W-:Y:S02]  /*13580*/  ISETP.GT.AND P4, PT, R6.reuse, 0x8, PT ;  /* 0x000000080600780c */ /* 0x040fe40003f84270 */
[----:B------:R-:W-:Y:S02]  /*13590*/  ISETP.GT.AND P5, PT, R6, 0x9, PT ;  /* 0x000000090600780c */ /* 0x000fe40003fa4270 */
[----:B------:R-:W-:Y:S02]  /*135a0*/  FSEL R9, R118, -INF , P4 ;  /* 0xff80000076097808 */ /* 0x000fe40002000000 */
[----:B------:R-:W-:Y:S02]  /*135b0*/  FSEL R83, R116, -INF , P4 ;  /* 0xff80000074537808 */ /* 0x000fe40002000000 */
[----:B------:R-:W-:Y:S02]  /*135c0*/  FSEL R119, R119, -INF , P5 ;  /* 0xff80000077777808 */ /* 0x000fe40002800000 */
[----:B------:R-:W-:-:S02]  /*135d0*/  FSEL R117, R117, -INF , P5 ;  /* 0xff80000075757808 */ /* 0x000fc40002800000 */
[C---:B------:R-:W-:Y:S02]  /*135e0*/  ISETP.GT.AND P4, PT, R6.reuse, 0x18, PT ;  /* 0x000000180600780c */ /* 0x040fe40003f84270 */
[----:B------:R-:W-:Y:S02]  /*135f0*/  ISETP.GT.AND P5, PT, R6, 0x19, PT ;  /* 0x000000190600780c */ /* 0x000fe40003fa4270 */
[----:B------:R-:W-:Y:S02]  /*13600*/  FSEL R13, R110, -INF , P4 ;  /* 0xff8000006e0d7808 */ /* 0x000fe40002000000 */
[----:B------:R-:W-:Y:S02]  /*13610*/  FSEL R121, R108, -INF , P4 ;  /* 0xff8000006c797808 */ /* 0x000fe40002000000 */
[----:B------:R-:W-:Y:S02]  /*13620*/  FSEL R111, R111, -INF , P5 ;  /* 0xff8000006f6f7808 */ /* 0x000fe40002800000 */
[----:B------:R-:W-:-:S02]  /*13630*/  FSEL R109, R109, -INF , P5 ;  /* 0xff8000006d6d7808 */ /* 0x000fc40002800000 */
[C---:B------:R-:W-:Y:S02]  /*13640*/  ISETP.GT.AND P4, PT, R6.reuse, 0x28, PT ;  /* 0x000000280600780c */ /* 0x040fe40003f84270 */
[C---:B------:R-:W-:Y:S02]  /*13650*/  ISETP.GT.AND P5, PT, R6.reuse, 0x29, PT ;  /* 0x000000290600780c */ /* 0x040fe40003fa4270 */
[C---:B------:R-:W-:Y:S02]  /*13660*/  ISETP.GT.AND P2, PT, R6.reuse, RZ, PT ;  /* 0x000000ff0600720c */ /* 0x040fe40003f44270 */
[----:B------:R-:W-:Y:S02]  /*13670*/  ISETP.GT.AND P3, PT, R6, 0x1, PT ;  /* 0x000000010600780c */ /* 0x000fe40003f64270 */
[----:B0-----:R-:W-:Y:S02]  /*13680*/  FSEL R21, R112, -INF , P2 ;  /* 0xff80000070157808 */ /* 0x001fe40001000000 */
[----:B------:R-:W-:-:S02]  /*13690*/  FSEL R113, R113, -INF , P3 ;  /* 0xff80000071717808 */ /* 0x000fc40001800000 */
[----:B------:R-:W-:Y:S02]  /*136a0*/  FSEL R3, R114, -INF , P2 ;  /* 0xff80000072037808 */ /* 0x000fe40001000000 */
[----:B------:R-:W-:Y:S02]  /*136b0*/  FMNMX.FTZ R8, R21, R113, !PT ;  /* 0x0000007115087209 */ /* 0x000fe40007810000 */
[----:B------:R-:W-:Y:S02]  /*136c0*/  ISETP.GT.AND P2, PT, R6, 0x10, PT ;  /* 0x000000100600780c */ /* 0x000fe40003f44270 */
[----:B------:R-:W-:Y:S02]  /*136d0*/  FMNMX.FTZ R8, R83, R8, !PT ;  /* 0x0000000853087209 */ /* 0x000fe40007810000 */
[----:B------:R-:W-:Y:S01]  /*136e0*/  FSEL R115, R115, -INF , P3 ;  /* 0xff80000073737808 */ /* 0x000fe20001800000 */
[----:B------:R-:W-:Y:S02]  /*136f0*/  WARPGROUP.DEPBAR.LE gsb0, 0x0 ;  /* 0x00008000000079c5 */ /* 0x000fe40000010000 */
[----:B------:R-:W-:Y:S01]  /*13700*/  WARPGROUP.ARRIVE ;  /* 0x00000000000079c5 */ /* 0x000fe20000000000 */
[----:B------:R-:W-:Y:S01]  /*13710*/  FSEL R131, R100, -INF , P4 ;  /* 0xff80000064837808 */ /* 0x000fe20002000000 */
[----:B------:R-:W-:Y:S01]  /*13720*/  VIADD R100, R4, 0x906 ;  /* 0x0000090604647836 */ /* 0x000fe20000000000 */
[----:B------:R-:W-:Y:S01]  /*13730*/  FSEL R133, R101, -INF , P5 ;  /* 0xff80000065857808 */ /* 0x000fe20002800000 */
[----:B------:R-:W-:Y:S01]  /*13740*/  IMAD.MOV.U32 R101, RZ, RZ, 0x40000040 ;  /* 0x40000040ff657424 */ /* 0x000fe200078e00ff */
[----:B------:R-:W-:Y:S01]  /*13750*/  FSEL R81, R102, -INF , P4 ;  /* 0xff80000066517808 */ /* 0x000fe20002000000 */
[----:B------:R-:W-:Y:S01]  /*13760*/  HGMMA.64x16x16.F32.BF16 R88, gdesc[UR20], R88, gsb0 ;  /* 0x00200000145879f0 */ /* 0x000fe20008001858 */
[----:B------:R-:W-:-:S02]  /*13770*/  R2UR UR22, R14 ;  /* 0x000000000e1672ca */ /* 0x000fc400000e0000 */
[----:B------:R-:W-:Y:S02]  /*13780*/  R2UR UR23, R15 ;  /* 0x000000000f1772ca */ /* 0x000fe400000e0000 */
[----:B------:R-:W-:Y:S02]  /*13790*/  FSEL R103, R103, -INF , P5 ;  /* 0xff80000067677808 */ /* 0x000fe40002800000 */
[C---:B------:R-:W-:Y:S02]  /*137a0*/  ISETP.GT.AND P4, PT, R6.reuse, 0x38, PT ;  /* 0x000000380600780c */ /* 0x040fe40003f84270 */
[C---:B------:R-:W-:Y:S02]  /*137b0*/  ISETP.GT.AND P5, PT, R6.reuse, 0x39, PT ;  /* 0x000000390600780c */ /* 0x040fe40003fa4270 */
[----:B------:R-:W-:Y:S02]  /*137c0*/  ISETP.GT.AND P3, PT, R6, 0x11, PT ;  /* 0x000000110600780c */ /* 0x000fe40003f64270 */
[----:B------:R-:W-:-:S02]  /*137d0*/  FSEL R85, R104, -INF , P2 ;  /* 0xff80000068557808 */ /* 0x000fc40001000000 */
[----:B------:R-:W-:Y:S02]  /*137e0*/  FMNMX.FTZ R8, R117, R8, !PT ;  /* 0x0000000875087209 */ /* 0x000fe40007810000 */
[----:B------:R-:W-:Y:S02]  /*137f0*/  FSEL R105, R105, -INF , P3 ;  /* 0xff80000069697808 */ /* 0x000fe40001800000 */
[----:B------:R-:W-:Y:S02]  /*13800*/  FMNMX.FTZ R8, R85, R8, !PT ;  /* 0x0000000855087209 */ /* 0x000fe40007810000 */
[----:B------:R-:W-:Y:S02]  /*13810*/  FSEL R11, R106, -INF , P2 ;  /* 0xff8000006a0b7808 */ /* 0x000fe40001000000 */
[----:B------:R-:W-:Y:S02]  /*13820*/  FMNMX.FTZ R8, R105, R8, !PT ;  /* 0x0000000869087209 */ /* 0x000fe40007810000 */
[----:B------:R-:W-:-:S02]  /*13830*/  ISETP.GT.AND P2, PT, R6, 0x20, PT ;  /* 0x000000200600780c */ /* 0x000fc40003f44270 */
[----:B------:R-:W-:Y:S02]  /*13840*/  FMNMX.FTZ R8, R121, R8, !PT ;  /* 0x0000000879087209 */ /* 0x000fe40007810000 */
[----:B------:R-:W-:Y:S02]  /*13850*/  FSEL R107, R107, -INF , P3 ;  /* 0xff8000006b6b7808 */ /* 0x000fe40001800000 */
[----:B------:R-:W-:Y:S02]  /*13860*/  ISETP.GT.AND P3, PT, R6, 0x21, PT ;  /* 0x000000210600780c */ /* 0x000fe40003f64270 */
[----:B------:R-:W-:Y:S02]  /*13870*/  FSEL R123, R96, -INF , P2 ;  /* 0xff800000607b7808 */ /* 0x000fe40001000000 */
[----:B------:R-:W-:Y:S02]  /*13880*/  FMNMX.FTZ R8, R109, R8, !PT ;  /* 0x000000086d087209 */ /* 0x000fe40007810000 */
[----:B------:R-:W-:-:S02]  /*13890*/  FSEL R129, R97, -INF , P3 ;  /* 0xff80000061817808 */ /* 0x000fc40001800000 */
[----:B------:R-:W-:Y:S02]  /*138a0*/  FMNMX.FTZ R8, R123, R8, !PT ;  /* 0x000000087b087209 */ /* 0x000fe40007810000 */
[----:B------:R-:W-:Y:S02]  /*138b0*/  FSEL R15, R98, -INF , P2 ;  /* 0xff800000620f7808 */ /* 0x000fe40001000000 */
[----:B------:R-:W-:Y:S02]  /*138c0*/  FMNMX.FTZ R8, R129, R8, !PT ;  /* 0x0000000881087209 */ /* 0x000fe40007810000 */
[----:B------:R-:W-:Y:S02]  /*138d0*/  ISETP.GT.AND P2, PT, R6, 0x30, PT ;  /* 0x000000300600780c */ /* 0x000fe40003f44270 */
[----:B------:R-:W-:Y:S02]  /*138e0*/  FMNMX.FTZ R8, R131, R8, !PT ;  /* 0x0000000883087209 */ /* 0x000fe40007810000 */
[----:B------:R-:W-:-:S02]  /*138f0*/  FSEL R99, R99, -INF , P3 ;  /* 0xff80000063637808 */ /* 0x000fc40001800000 */
[----:B------:R-:W-:Y:S01]  /*13900*/  ISETP.GT.AND P3, PT, R6, 0x31, PT ;  /* 0x000000310600780c */ /* 0x000fe20003f64270 */
[----:B------:R-:W-:Y:S02]  /*13910*/  WARPGROUP.DEPBAR.LE gsb0, 0x0 ;  /* 0x00008000000079c5 */ /* 0x000fe40000010000 */
[----:B------:R-:W-:Y:S01]  /*13920*/  WARPGROUP.ARRIVE ;  /* 0x00000000000079c5 */ /* 0x000fe20000000000 */
[----:B------:R-:W-:Y:S01]  /*13930*/  FSEL R135, R92, -INF , P4 ;  /* 0xff8000005c877808 */ /* 0x000fe20002000000 */
[----:B------:R-:W-:Y:S01]  /*13940*/  VIADD R92, R4, 0x986 ;  /* 0x00000986045c7836 */ /* 0x000fe20000000000 */
[----:B------:R-:W-:Y:S01]  /*13950*/  FSEL R137, R93, -INF , P5 ;  /* 0xff8000005d897808 */ /* 0x000fe20002800000 */
[----:B------:R-:W-:Y:S01]  /*13960*/  IMAD.MOV.U32 R93, RZ, RZ, 0x40000040 ;  /* 0x40000040ff5d7424 */ /* 0x000fe200078e00ff */
[----:B------:R-:W-:Y:S01]  /*13970*/  FMNMX.FTZ R8, R133, R8, !PT ;  /* 0x0000000885087209 */ /* 0x000fe20007810000 */
[----:B------:R-:W-:Y:S01]  /*13980*/  HGMMA.64x16x16.F32.BF16 R72, gdesc[UR20], R72, gsb0 ;  /* 0x00200000144879f0 */ /* 0x000fe20008001848 */
[----:B------:R-:W-:-:S02]  /*13990*/  R2UR UR22, R124 ;  /* 0x000000007c1672ca */ /* 0x000fc400000e0000 */
[----:B------:R-:W-:Y:S02]  /*139a0*/  R2UR UR23, R125 ;  /* 0x000000007d1772ca */ /* 0x000fe400000e0000 */
[----:B------:R-:W-:Y:S01]  /*139b0*/  R2UR UR14, R92 ;  /* 0x000000005c0e72ca */ /* 0x000fe200000e0000 */
[----:B------:R-:W-:Y:S01]  /*139c0*/  VIADD R92, R4, 0xa06 ;  /* 0x00000a06045c7836 */ /* 0x000fe20000000000 */
[----:B------:R-:W-:Y:S01]  /*139d0*/  R2UR UR15, R93 ;  /* 0x000000005d0f72ca */ /* 0x000fe200000e0000 */
[----:B------:R-:W-:Y:S01]  /*139e0*/  IMAD.MOV.U32 R93, RZ, RZ, 0x40000040 ;  /* 0x40000040ff5d7424 */ /* 0x000fe200078e00ff */
[----:B------:R-:W-:Y:S01]  /*139f0*/  FSEL R125, R88, -INF , P2 ;  /* 0xff800000587d7808 */ /* 0x000fe20001000000 */
[----:B------:R-:W-:Y:S01]  /*13a00*/  VIADD R4, R4, 0xa86 ;  /* 0x00000a8604047836 */ /* 0x000fe20000000000 */
        /* <DEDUP_REMOVED lines=12> */
[C---:B------:R-:W-:Y:S02]  /*13ad0*/  ISETP.GT.AND P5, PT, R6.reuse, 0x49, PT ;  /* 0x000000490600780c */ /* 0x040fe40003fa4270 */
[----:B------:R-:W-:-:S02]  /*13ae0*/  ISETP.GT.AND P1, PT, R6, 0x91, PT ;  /* 0x000000910600780c */ /* 0x000fc40003f24270 */
[C---:B------:R-:W-:Y:S02]  /*13af0*/  ISETP.GT.AND P6, PT, R6.reuse, 0x90, PT ;  /* 0x000000900600780c */ /* 0x040fe40003fc4270 */
[----:B------:R-:W-:Y:S01]  /*13b00*/  ISETP.GT.AND P0, PT, R6, 0x98, PT ;  /* 0x000000980600780c */ /* 0x000fe20003f04270 */
[----:B------:R-:W-:Y:S02]  /*13b10*/  WARPGROUP.DEPBAR.LE gsb0, 0x0 ;  /* 0x00008000000079c5 */ /* 0x000fe40000010000 */
[----:B------:R-:W-:Y:S01]  /*13b20*/  WARPGROUP.ARRIVE ;  /* 0x00000000000079c5 */ /* 0x000fe20000000000 */
[----:B------:R-:W-:Y:S01]  /*13b30*/  FSEL R139, R72, -INF , P2 ;  /* 0xff800000488b7808 */ /* 0x000fe20001000000 */
[--C-:B------:R-:W-:Y:S01]  /*13b40*/  IMAD.MOV.U32 R72, RZ, RZ, R87.reuse ;  /* 0x000000ffff487224 */ /* 0x100fe200078e0057 */
[----:B------:R-:W-:Y:S02]  /*13b50*/  FSEL R141, R73, -INF , P3 ;  /* 0xff800000498d7808 */ /* 0x000fe40001800000 */
[----:B------:R-:W-:Y:S01]  /*13b60*/  FMNMX.FTZ R8, R139, R8, !PT ;  /* 0x000000088b087209 */ /* 0x000fe20007810000 */
[----:B------:R-:W-:Y:S01]  /*13b70*/  HGMMA.64x16x16.F32.BF16 R64, gdesc[UR8], R64, gsb0 ;  /* 0x00200000084079f0 */ /* 0x000fe20008001840 */
[----:B------:R-:W-:Y:S01]  /*13b80*/  R2UR UR10, R100 ;  /* 0x00000000640a72ca */ /* 0x000fe200000e0000 */
[----:B------:R-:W-:Y:S01]  /*13b90*/  UMOV UR8, UR20 ;  /* 0x0000001400087c82 */ /* 0x000fe20008000000 */
[----:B------:R-:W-:Y:S01]  /*13ba0*/  R2UR UR11, R101 ;  /* 0x00000000650b72ca */ /* 0x000fe200000e0000 */
[----:B------:R-:W-:Y:S01]  /*13bb0*/  UMOV UR9, UR21 ;  /* 0x0000001500097c82 */ /* 0x000fe20008000000 */
[----:B------:R-:W-:Y:S01]  /*13bc0*/  FSEL R143, R76, -INF , P4 ;  /* 0xff8000004c8f7808 */ /* 0x000fe20002000000 */
[----:B------:R-:W-:Y:S01]  /*13bd0*/  IMAD.MOV.U32 R76, RZ, RZ, R87 ;  /* 0x000000ffff4c7224 */ /* 0x000fe200078e0057 */
[----:B------:R-:W-:-:S02]  /*13be0*/  FMNMX.FTZ R8, R141, R8, !PT ;  /* 0x000000088d087209 */ /* 0x000fc40007810000 */
[----:B------:R-:W-:Y:S01]  /*13bf0*/  FSEL R101, R74, -INF , P2 ;  /* 0xff8000004a657808 */ /* 0x000fe20001000000 */
[----:B------:R-:W-:Y:S01]  /*13c00*/  IMAD.MOV.U32 R74, RZ, RZ, R87 ;  /* 0x000000ffff4a7224 */ /* 0x000fe200078e0057 */
[----:B------:R-:W-:Y:S02]  /*13c10*/  FSEL R145, R77, -INF , P5 ;  /* 0xff8000004d917808 */ /* 0x000fe40002800000 */
[C---:B------:R-:W-:Y:S02]  /*13c20*/  ISETP.GT.AND P2, PT, R6.reuse, 0x50, PT ;  /* 0x000000500600780c */ /* 0x040fe40003f44270 */
[----:B------:R-:W-:Y:S02]  /*13c30*/  FMNMX.FTZ R8, R143, R8, !PT ;  /* 0x000000088f087209 */ /* 0x000fe40007810000 */
[----:B------:R-:W-:Y:S02]  /*13c40*/  FSEL R75, R75, -INF , P3 ;  /* 0xff8000004b4b7808 */ /* 0x000fe40001800000 */
[----:B------:R-:W-:-:S02]  /*13c50*/  ISETP.GT.AND P3, PT, R6, 0x51, PT ;  /* 0x000000510600780c */ /* 0x000fc40003f64270 */
[----:B------:R-:W-:Y:S02]  /*13c60*/  FMNMX.FTZ R8, R145, R8, !PT ;  /* 0x0000000891087209 */ /* 0x000fe40007810000 */
[----:B------:R-:W-:Y:S01]  /*13c70*/  FSEL R73, R78, -INF , P4 ;  /* 0xff8000004e497808 */ /* 0x000fe20002000000 */
[----:B------:R-:W-:Y:S01]  /*13c80*/  IMAD.MOV.U32 R78, RZ, RZ, R87 ;  /* 0x000000ffff4e7224 */ /* 0x000fe200078e0057 */
[----:B------:R-:W-:Y:S02]  /*13c90*/  FSEL R79, R79, -INF , P5 ;  /* 0xff8000004f4f7808 */ /* 0x000fe40002800000 */
[C---:B------:R-:W-:Y:S02]  /*13ca0*/  ISETP.GT.AND P4, PT, R6.reuse, 0x58, PT ;  /* 0x000000580600780c */ /* 0x040fe40003f84270 */
[----:B------:R-:W-:Y:S01]  /*13cb0*/  ISETP.GT.AND P5, PT, R6, 0x59, PT ;  /* 0x000000590600780c */ /* 0x000fe20003fa4270 */
[----:B------:R-:W-:Y:S02]  /*13cc0*/  WARPGROUP.DEPBAR.LE gsb0, 0x0 ;  /* 0x00008000000079c5 */ /* 0x000fe40000010000 */
[----:B------:R-:W-:Y:S01]  /*13cd0*/  WARPGROUP.ARRIVE ;  /* 0x00000000000079c5 */ /* 0x000fe20000000000 */
[----:B------:R-:W-:-:S02]  /*13ce0*/  FSEL R147, R65, -INF , P3 ;  /* 0xff80000041937808 */ /* 0x000fc40001800000 */
[----:B------:R-:W-:Y:S01]  /*13cf0*/  FSEL R77, R66, -INF , P2 ;  /* 0xff800000424d7808 */ /* 0x000fe20001000000 */
[--C-:B------:R-:W-:Y:S01]  /*13d00*/  IMAD.MOV.U32 R66, RZ, RZ, R87.reuse ;  /* 0x000000ffff427224 */ /* 0x100fe200078e0057 */
[----:B------:R-:W-:Y:S01]  /*13d10*/  FSEL R65, R70, -INF , P4 ;  /* 0xff80000046417808 */ /* 0x000fe20002000000 */
[----:B------:R-:W-:Y:S01]  /*13d20*/  HGMMA.64x16x16.F32.BF16 R56, gdesc[UR20], R56, gsb0 ;  /* 0x00200000143879f0 */ /* 0x000fe20008001838 */
[----:B------:R-:W-:Y:S01]  /*13d30*/  R2UR UR22, R92 ;  /* 0x000000005c1672ca */ /* 0x000fe200000e0000 */
[--C-:B------:R-:W-:Y:S01]  /*13d40*/  IMAD.MOV.U32 R70, RZ, RZ, R87.reuse ;  /* 0x000000ffff467224 */ /* 0x100fe200078e0057 */
[----:B------:R-:W-:Y:S02]  /*13d50*/  R2UR UR23, R93 ;  /* 0x000000005d1772ca */ /* 0x000fe400000e0000 */
[----:B------:R-:W-:Y:S01]  /*13d60*/  FSEL R93, R64, -INF , P2 ;  /* 0xff800000405d7808 */ /* 0x000fe20001000000 */
[--C-:B------:R-:W-:Y:S01]  /*13d70*/  IMAD.MOV.U32 R64, RZ, RZ, R87.reuse ;  /* 0x000000ffff407224 */ /* 0x100fe200078e0057 */
[----:B------:R-:W-:Y:S01]  /*13d80*/  FSEL R149, R68, -INF , P4 ;  /* 0xff80000044957808 */ /* 0x000fe20002000000 */
[----:B------:R-:W-:Y:S01]  /*13d90*/  IMAD.MOV.U32 R68, RZ, RZ, R87 ;  /* 0x000000ffff447224 */ /* 0x000fe200078e0057 */
[----:B------:R-:W-:-:S02]  /*13da0*/  FMNMX.FTZ R8, R93, R8, !PT ;  /* 0x000000085d087209 */ /* 0x000fc40007810000 */
[----:B------:R-:W-:Y:S02]  /*13db0*/  FSEL R67, R67, -INF , P3 ;  /* 0xff80000043437808 */ /* 0x000fe40001800000 */
[----:B------:R-:W-:Y:S02]  /*13dc0*/  FSEL R71, R71, -INF , P5 ;  /* 0xff80000047477808 */ /* 0x000fe40002800000 */
[----:B------:R-:W-:Y:S02]  /*13dd0*/  FSEL R151, R69, -INF , P5 ;  /* 0xff80000045977808 */ /* 0x000fe40002800000 */
[----:B------:R-:W-:Y:S02]  /*13de0*/  FMNMX.FTZ R8, R147, R8, !PT ;  /* 0x0000000893087209 */ /* 0x000fe40007810000 */
[C---:B------:R-:W-:Y:S02]  /*13df0*/  ISETP.GT.AND P4, PT, R6.reuse, 0x61, PT ;  /* 0x000000610600780c */ /* 0x040fe40003f84270 */
[----:B------:R-:W-:-:S02]  /*13e00*/  ISETP.GT.AND P2, PT, R6, 0x69, PT ;  /* 0x000000690600780c */ /* 0x000fc40003f44270 */
[C---:B------:R-:W-:Y:S02]  /*13e10*/  ISETP.GT.AND P5, PT, R6.reuse, 0x60, PT ;  /* 0x000000600600780c */ /* 0x040fe40003fa4270 */
[----:B------:R-:W-:Y:S02]  /*13e20*/  ISETP.GT.AND P3, PT, R6, 0x68, PT ;  /* 0x000000680600780c */ /* 0x000fe40003f64270 */
[----:B------:R-:W-:-:S04]  /*13e30*/  FMNMX.FTZ R8, R149, R8, !PT ;  /* 0x0000000895087209 */ /* 0x000fc80007810000 */
[----:B------:R-:W-:Y:S01]  /*13e40*/  FMNMX.FTZ R8, R151, R8, !PT ;  /* 0x0000000897087209 */ /* 0x000fe20007810000 */
[----:B------:R-:W-:Y:S02]  /*13e50*/  WARPGROUP.DEPBAR.LE gsb0, 0x0 ;  /* 0x00008000000079c5 */ /* 0x000fe40000010000 */
[----:B------:R-:W-:Y:S01]  /*13e60*/  WARPGROUP.ARRIVE ;  /* 0x00000000000079c5 */ /* 0x000fe20000000000 */
[----:B------:R-:W-:Y:S02]  /*13e70*/  FSEL R157, R57, -INF , P4 ;  /* 0xff800000399d7808 */ /* 0x000fe40002000000 */
[----:B------:R-:W-:Y:S02]  /*13e80*/  FSEL R59, R59, -INF , P4 ;  /* 0xff8000003b3b7808 */ /* 0x000fe40002000000 */
[----:B------:R-:W-:Y:S01]  /*13e90*/  FSEL R167, R61, -INF , P2 ;  /* 0xff8000003da77808 */ /* 0x000fe20001000000 */
[----:B------:R-:W-:Y:S01]  /*13ea0*/  HGMMA.64x16x16.F32.BF16 R48, gdesc[UR8], R48, gsb0 ;  /* 0x00200000083079f0 */ /* 0x000fe20008001830 */
[----:B------:R-:W-:-:S02]  /*13eb0*/  FSEL R63, R63, -INF , P2 ;  /* 0xff8000003f3f7808 */ /* 0x000fc40001000000 */
[----:B------:R-:W-:Y:S01]  /*13ec0*/  FSEL R159, R56, -INF , P5 ;  /* 0xff800000389f7808 */ /* 0x000fe20002800000 */
[--C-:B------:R-:W-:Y:S01]  /*13ed0*/  IMAD.MOV.U32 R56, RZ, RZ, R87.reuse ;  /* 0x000000ffff387224 */ /* 0x100fe200078e0057 */
[----:B------:R-:W-:Y:S01]  /*13ee0*/  FSEL R165, R60, -INF , P3 ;  /* 0xff8000003ca57808 */ /* 0x000fe20001800000 */
[--C-:B------:R-:W-:Y:S01]  /*13ef0*/  IMAD.MOV.U32 R60, RZ, RZ, R87.reuse ;  /* 0x000000ffff3c7224 */ /* 0x100fe200078e0057 */
[----:B------:R-:W-:Y:S02]  /*13f00*/  ISETP.GT.AND P4, PT, R6, 0x71, PT ;  /* 0x000000710600780c */ /* 0x000fe40003f84270 */
[----:B------:R-:W-:Y:S01]  /*13f10*/  FSEL R57, R62, -INF , P3 ;  /* 0xff8000003e397808 */ /* 0x000fe20001800000 */
[----:B------:R-:W-:Y:S01]  /*13f20*/  IMAD.MOV.U32 R62, RZ, RZ, R87 ;  /* 0x000000ffff3e7224 */ /* 0x000fe200078e0057 */
[C---:B------:R-:W-:Y:S02]  /*13f30*/  ISETP.GT.AND P2, PT, R6.reuse, 0x79, PT ;  /* 0x000000790600780c */ /* 0x040fe40003f44270 */
[----:B------:R-:W-:-:S02]  /*13f40*/  ISETP.GT.AND P3, PT, R6, 0x78, PT ;  /* 0x000000780600780c */ /* 0x000fc40003f64270 */
[----:B------:R-:W-:-:S04]  /*13f50*/  FMNMX.FTZ R8, R159, R8, !PT ;  /* 0x000000089f087209 */ /* 0x000fc80007810000 */
[----:B------:R-:W-:-:S04]  /*13f60*/  FMNMX.FTZ R8, R157, R8, !PT ;  /* 0x000000089d087209 */ /* 0x000fc80007810000 */
[----:B------:R-:W-:-:S04]  /*13f70*/  FMNMX.FTZ R8, R165, R8, !PT ;  /* 0x00000008a5087209 */ /* 0x000fc80007810000 */
[----:B------:R-:W-:Y:S01]  /*13f80*/  FMNMX.FTZ R8, R167, R8, !PT ;  /* 0x00000008a7087209 */ /* 0x000fe20007810000 */
[----:B------:R-:W-:Y:S02]  /*13f90*/  WARPGROUP.DEPBAR.LE gsb0, 0x0 ;  /* 0x00008000000079c5 */ /* 0x000fe40000010000 */
[----:B------:R-:W-:Y:S01]  /*13fa0*/  WARPGROUP.ARRIVE ;  /* 0x00000000000079c5 */ /* 0x000fe20000000000 */
[----:B-----5:R-:W-:Y:S02]  /*13fb0*/  FSEL R155, R49, -INF , P4 ;  /* 0xff800000319b7808 */ /* 0x020fe40002000000 */
[----:B------:R-:W-:Y:S02]  /*13fc0*/  FSEL R163, R53, -INF , P2 ;  /* 0xff80000035a37808 */ /* 0x000fe40001000000 */
[----:B------:R-:W-:Y:S01]  /*13fd0*/  FSEL R51, R51, -INF , P4 ;  /* 0xff80000033337808 */ /* 0x000fe20002000000 */
[----:B------:R-:W-:Y:S01]  /*13fe0*/  HGMMA.64x16x16.F32.BF16 R40, gdesc[UR12], R40, gsb0 ;  /* 0x002000000c2879f0 */ /* 0x000fe20008001828 */
[----:B------:R-:W-:-:S02]  /*13ff0*/  FSEL R55, R55, -INF , P2 ;  /* 0xff80000037377808 */ /* 0x000fc40001000000 */
[----:B------:R-:W-:Y:S02]  /*14000*/  FSEL R153, R52, -INF , P3 ;  /* 0xff80000034997808 */ /* 0x000fe40001800000 */
[----:B------:R-:W-:Y:S02]  /*14010*/  ISETP.GT.AND P4, PT, R6, 0x81, PT ;  /* 0x000000810600780c */ /* 0x000fe40003f84270 */
[----:B------:R-:W-:Y:S02]  /*14020*/  FSEL R53, R54, -INF , P3 ;  /* 0xff80000036357808 */ /* 0x000fe40001800000 */
[C---:B------:R-:W-:Y:S02]  /*14030*/  ISETP.GT.AND P2, PT, R6.reuse, 0x89, PT ;  /* 0x000000890600780c */ /* 0x040fe40003f44270 */
[----:B------:R-:W-:Y:S01]  /*14040*/  ISETP.GT.AND P3, PT, R6, 0x88, PT ;  /* 0x000000880600780c */ /* 0x000fe20003f64270 */
[----:B------:R-:W-:Y:S02]  /*14050*/  WARPGROUP.DEPBAR.LE gsb0, 0x0 ;  /* 0x00008000000079c5 */ /* 0x000fe40000010000 */
[----:B------:R-:W-:Y:S01]  /*14060*/  WARPGROUP.ARRIVE ;  /* 0x00000000000079c5 */ /* 0x000fe20000000000 */
[----:B------:R-:W-:-:S02]  /*14070*/  FSEL R171, R41, -INF , P4 ;  /* 0xff80000029ab7808 */ /* 0x000fc40002000000 */
[----:B------:R-:W-:Y:S02]  /*14080*/  FSEL R175, R45, -INF , P2 ;  /* 0xff8000002daf7808 */ /* 0x000fe40001000000 */
[----:B------:R-:W-:Y:S01]  /*14090*/  FSEL R173, R44, -INF , P3 ;  /* 0xff8000002cad7808 */ /* 0x000fe20001800000 */
[----:B------:R-:W-:Y:S01]  /*140a0*/  HGMMA.64x16x16.F32.BF16 R32, gdesc[UR20], R32, gsb0 ;  /* 0x00200000142079f0 */ /* 0x000fe20008001820 */
[----:B------:R-:W-:Y:S02]  /*140b0*/  R2UR UR23, R5 ;  /* 0x00000000051772ca */ /* 0x000fe400000e0000 */
[----:B------:R-:W-:Y:S01]  /*140c0*/  FSEL R5, R58, -INF , P5 ;  /* 0xff8000003a057808 */ /* 0x000fe20002800000 */
[----:B------:R-:W-:Y:S01]  /*140d0*/  IMAD.MOV.U32 R58, RZ, RZ, R87 ;  /* 0x000000ffff3a7224 */ /* 0x000fe200078e0057 */
[----:B------:R-:W-:Y:S02]  /*140e0*/  ISETP.GT.AND P5, PT, R6, 0x70, PT ;  /* 0x000000700600780c */ /* 0x000fe40003fa4270 */
[----:B------:R-:W-:-:S02]  /*140f0*/  R2UR UR22, R4 ;  /* 0x00000000041672ca */ /* 0x000fc400000e0000 */
[----:B------:R-:W-:Y:S02]  /*14100*/  FSEL R161, R48, -INF , P5 ;  /* 0xff80000030a17808 */ /* 0x000fe40002800000 */
[----:B------:R-:W-:Y:S02]  /*14110*/  FSEL R49, R50, -INF , P5 ;  /* 0xff80000032317808 */ /* 0x000fe40002800000 */
[----:B------:R-:W-:Y:S02]  /*14120*/  ISETP.GT.AND P5, PT, R6, 0x80, PT ;  /* 0x000000800600780c */ /* 0x000fe40003fa4270 */
[----:B------:R-:W-:Y:S02]  /*14130*/  FSEL R43, R43, -INF , P4 ;  /* 0xff8000002b2b7808 */ /* 0x000fe40002000000 */
[----:B------:R-:W-:Y:S02]  /*14140*/  FSEL R169, R40, -INF , P5 ;  /* 0xff80000028a97808 */ /* 0x000fe40002800000 */
[----:B------:R-:W-:-:S02]  /*14150*/  FSEL R41, R42, -INF , P5 ;  /* 0xff8000002a297808 */ /* 0x000fc40002800000 */
[----:B------:R-:W-:Y:S02]  /*14160*/  FSEL R45, R46, -INF , P3 ;  /* 0xff8000002e2d7808 */ /* 0x000fe40001800000 */
[----:B------:R-:W-:Y:S02]  /*14170*/  FSEL R47, R47, -INF , P2 ;  /* 0xff8000002f2f7808 */ /* 0x000fe40001000000 */
[C---:B------:R-:W-:Y:S02]  /*14180*/  ISETP.GT.AND P2, PT, R6.reuse, 0x99, PT ;  /* 0x000000990600780c */ /* 0x040fe40003f44270 */
[C---:B------:R-:W-:Y:S02]  /*14190*/  ISETP.GT.AND P3, PT, R6.reuse, 0xa0, PT ;  /* 0x000000a00600780c */ /* 0x040fe40003f64270 */
[C---:B------:R-:W-:Y:S02]  /*141a0*/  ISETP.GT.AND P4, PT, R6.reuse, 0xa1, PT ;  /* 0x000000a10600780c */ /* 0x040fe40003f84270 */
[----:B------:R-:W-:-:S02]  /*141b0*/  ISETP.GT.AND P5, PT, R6, 0xa8, PT ;  /* 0x000000a80600780c */ /* 0x000fc40003fa4270 */
[----:B------:R-:W-:-:S04]  /*141c0*/  FMNMX.FTZ R8, R161, R8, !PT ;  /* 0x00000008a1087209 */ /* 0x000fc80007810000 */
[----:B------:R-:W-:-:S04]  /*141d0*/  FMNMX.FTZ R8, R155, R8, !PT ;  /* 0x000000089b087209 */ /* 0x000fc80007810000 */
[----:B------:R-:W-:-:S04]  /*141e0*/  FMNMX.FTZ R8, R153, R8, !PT ;  /* 0x0000000899087209 */ /* 0x000fc80007810000 */
[----:B------:R-:W-:-:S04]  /*141f0*/  FMNMX.FTZ R8, R163, R8, !PT ;  /* 0x00000008a3087209 */ /* 0x000fc80007810000 */
[----:B------:R-:W-:Y:S01]  /*14200*/  FMNMX.FTZ R8, R169, R8, !PT ;  /* 0x00000008a9087209 */ /* 0x000fe20007810000 */
[----:B------:R-:W-:Y:S02]  /*14210*/  WARPGROUP.DEPBAR.LE gsb0, 0x0 ;  /* 0x00008000000079c5 */ /* 0x000fe40000010000 */
[----:B------:R-:W-:Y:S01]  /*14220*/  WARPGROUP.ARRIVE ;  /* 0x00000000000079c5 */ /* 0x000fe20000000000 */
[----:B------:R-:W-:Y:S02]  /*14230*/  FSEL R179, R33, -INF , P1 ;  /* 0xff80000021b37808 */ /* 0x000fe40000800000 */
[----:B------:R-:W-:Y:S02]  /*14240*/  FSEL R177, R32, -INF , P6 ;  /* 0xff80000020b17808 */ /* 0x000fe40003000000 */
[----:B------:R-:W-:Y:S01]  /*14250*/  P2R R33, PR, RZ, 0x2 ;  /* 0x00000002ff217803 */ /* 0x000fe20000000000 */
[----:B------:R-:W-:Y:S01]  /*14260*/  HGMMA.64x16x16.F32.BF16 R24, gdesc[UR20], R24, gsb0 ;  /* 0x00200000141879f0 */ /* 0x000fe20008001818 */
[----:B------:R-:W-:-:S02]  /*14270*/  ISETP.GT.AND P6, PT, R6, 0xa9, PT ;  /* 0x000000a90600780c */ /* 0x000fc40003fc4270 */
[----:B------:R-:W-:Y:S02]  /*14280*/  ISETP.GT.AND P1, PT, R6, 0x90, PT ;  /* 0x000000900600780c */ /* 0x000fe40003f24270 */
        /* <DEDUP_REMOVED lines=9> */
[----:B------:R-:W-:Y:S02]  /*14320*/  FSEL R187, R36, -INF , P0 ;  /* 0xff80000024bb7808 */ /* 0x000fe40000000000 */
[----:B------:R-:W-:-:S02]  /*14330*/  FMNMX.FTZ R6, R13, R6, !PT ;  /* 0x000000060d067209 */ /* 0x000fc40007810000 */
[----:B------:R-:W-:Y:S02]  /*14340*/  FMNMX.FTZ R8, R179, R8, !PT ;  /* 0x00000008b3087209 */ /* 0x000fe40007810000 */
[----:B------:R-:W-:Y:S02]  /*14350*/  FMNMX.FTZ R6, R111, R6, !PT ;  /* 0x000000066f067209 */ /* 0x000fe40007810000 */
[----:B------:R-:W-:Y:S02]  /*14360*/  FSEL R191, R37, -INF , P2 ;  /* 0xff80000025bf7808 */ /* 0x000fe40001000000 */
[----:B------:R-:W-:Y:S02]  /*14370*/  FMNMX.FTZ R6, R15, R6, !PT ;  /* 0x000000060f067209 */ /* 0x000fe40007810000 */
[----:B------:R-:W-:Y:S02]  /*14380*/  FMNMX.FTZ R8, R187, R8, !PT ;  /* 0x00000008bb087209 */ /* 0x000fe40007810000 */
[----:B------:R-:W-:-:S02]  /*14390*/  FMNMX.FTZ R6, R99, R6, !PT ;  /* 0x0000000663067209 */ /* 0x000fc40007810000 */
[----:B------:R-:W-:Y:S02]  /*143a0*/  FMNMX.FTZ R8, R191, R8, !PT ;  /* 0x00000008bf087209 */ /* 0x000fe40007810000 */
[----:B------:R-:W-:Y:S02]  /*143b0*/  FMNMX.FTZ R6, R81, R6, !PT ;  /* 0x0000000651067209 */ /* 0x000fe40007810000 */
[----:B------:R-:W-:Y:S02]  /*143c0*/  P2R R32, PR, RZ, 0x1 ;  /* 0x00000001ff207803 */ /* 0x000fe40000000000 */
[----:B------:R-:W-:Y:S02]  /*143d0*/  FMNMX.FTZ R6, R103, R6, !PT ;  /* 0x0000000667067209 */ /* 0x000fe40007810000 */
[----:B------:R-:W-:Y:S02]  /*143e0*/  FSEL R39, R39, -INF , P2 ;  /* 0xff80000027277808 */ /* 0x000fe40001000000 */
[----:B------:R-:W-:Y:S01]  /*143f0*/  FMNMX.FTZ R6, R97, R6, !PT ;  /* 0x0000000661067209 */ /* 0x000fe20007810000 */
[----:B------:R-:W-:-:S03]  /*14400*/  WARPGROUP.DEPBAR.LE gsb0, 0x0 ;  /* 0x00008000000079c5 */ /* 0x000fc60000010000 */
        /* <DEDUP_REMOVED lines=10> */
[----:B------:R-:W-:Y:S02]  /*144b0*/  FSEL R181, R29, -INF , P6 ;  /* 0xff8000001db57808 */ /* 0x000fe40003000000 */
[----:B------:R-:W-:-:S02]  /*144c0*/  FMNMX.FTZ R8, R183, R8, !PT ;  /* 0x00000008b7087209 */ /* 0x000fc40007810000 */
[----:B------:R-:W-:Y:S02]  /*144d0*/  FMNMX.FTZ R6, R73, R6, !PT ;  /* 0x0000000649067209 */ /* 0x000fe40007810000 */
[----:B------:R-:W-:Y:S01]  /*144e0*/  FMNMX.FTZ R14, R181, R8, !PT ;  /* 0x00000008b50e7209 */ /* 0x000fe20007810000 */
[----:B------:R-:W-:Y:S01]  /*144f0*/  IMAD.U32 R8, RZ, RZ, UR6 ;  /* 0x00000006ff087e24 */ /* 0x000fe2000f8e00ff */
[----:B------:R-:W-:Y:S02]  /*14500*/  FMNMX.FTZ R6, R79, R6, !PT ;  /* 0x000000064f067209 */ /* 0x000fe40007810000 */
[----:B------:R-:W-:Y:S01]  /*14510*/  FSEL R25, R34, -INF , P1 ;  /* 0xff80000022197808 */ /* 0x000fe20000800000 */
[----:B------:R-:W0:Y:S01]  /*14520*/  SHFL.BFLY PT, R7, R14, 0x2, 0x1f ;  /* 0x0c401f000e077f89 */ /* 0x000e2200000e0000 */
[----:B------:R-:W-:Y:S02]  /*14530*/  FMNMX.FTZ R6, R77, R6, !PT ;  /* 0x000000064d067209 */ /* 0x000fe40007810000 */
[----:B------:R-:W-:-:S02]  /*14540*/  ISETP.NE.AND P1, PT, R33, RZ, PT ;  /* 0x000000ff2100720c */ /* 0x000fc40003f25270 */
[----:B------:R-:W-:Y:S02]  /*14550*/  FMNMX.FTZ R6, R67, R6, !PT ;  /* 0x0000000643067209 */ /* 0x000fe40007810000 */
[----:B------:R-:W-:Y:S02]  /*14560*/  FSEL R35, R35, -INF , P1 ;  /* 0xff80000023237808 */ /* 0x000fe40000800000 */
[----:B------:R-:W-:Y:S02]  /*14570*/  FMNMX.FTZ R6, R65, R6, !PT ;  /* 0x0000000641067209 */ /* 0x000fe40007810000 */
[----:B------:R-:W-:Y:S02]  /*14580*/  ISETP.NE.AND P1, PT, R12, RZ, PT ;  /* 0x000000ff0c00720c */ /* 0x000fe40003f25270 */
[----:B------:R-:W-:-:S04]  /*14590*/  FMNMX.FTZ R6, R71, R6, !PT ;  /* 0x0000000647067209 */ /* 0x000fc80007810000 */
[----:B------:R-:W-:-:S04]  /*145a0*/  FMNMX.FTZ R6, R5, R6, !PT ;  /* 0x0000000605067209 */ /* 0x000fc80007810000 */
[----:B------:R-:W-:Y:S02]  /*145b0*/  FMNMX.FTZ R6, R59, R6, !PT ;  /* 0x000000063b067209 */ /* 0x000fe40007810000 */
[----:B0-----:R-:W-:Y:S01]  /*145c0*/  FMNMX.FTZ R20, R14, R7, !PT ;  /* 0x000000070e147209 */ /* 0x001fe20007810000 */
[----:B------:R-:W-:Y:S01]  /*145d0*/  @!P1 VIADD R0, R0, 0x34840 ;  /* 0x0003484000009836 */ /* 0x000fe20000000000 */
        /* <DEDUP_REMOVED lines=15> */
[----:B------:R-:W-:Y:S02]  /*146d0*/  ISETP.NE.AND P0, PT, R32, RZ, PT ;  /* 0x000000ff2000720c */ /* 0x000fe40003f05270 */
        /* <DEDUP_REMOVED lines=31> */
[-CC-:B------:R-:W-:Y:S01]  /*148d0*/  FFMA.FTZ R186, R131, R8.reuse, -R4.reuse ;  /* 0x0000000883ba7223 */ /* 0x180fe20000010804 */
[-CC-:B------:R-:W-:Y:S01]  /*148e0*/  FFMA.FTZ R85, R127, R8.reuse, -R4.reuse ;  /* 0x000000087f557223 */ /* 0x180fe20000010804 */
[----:B------:R-:W0:Y:S01]  /*148f0*/  SHFL.BFLY PT, R137, R6, 0x2, 0x1f ;  /* 0x0c401f0006897f89 */ /* 0x000e2200000e0000 */
        /* <DEDUP_REMOVED lines=23> */
[----:B0-----:R-:W-:Y:S01]  /*14a70*/  FMNMX.FTZ R10, R6, R137, !PT ;  /* 0x00000089060a7209 */ /* 0x001fe20007810000 */
[----:B------:R-:W0:Y:S01]  /*14a80*/  MUFU.EX2 R180, R180 ;  /* 0x000000b400b47308 */ /* 0x000e220000000800 */
[-CC-:B------:R-:W-:Y:S01]  /*14a90*/  FFMA.FTZ R137, R179, R8.reuse, -R4.reuse ;  /* 0x00000008b3897223 */ /* 0x180fe20000010804 */
[-CC-:B------:R-:W-:Y:S01]  /*14aa0*/  FFMA.FTZ R139, R191, R8.reuse, -R4.reuse ;  /* 0x00000008bf8b7223 */ /* 0x180fe20000010804 */
[-CC-:B------:R-:W-:Y:S01]  /*14ab0*/  FFMA.FTZ R216, R185, R8.reuse, -R4.reuse ;  /* 0x00000008b9d87223 */ /* 0x180fe20000010804 */
[----:B------:R-:W4:Y:S01]  /*14ac0*/  SHFL.BFLY PT, R141, R10, 0x1, 0x1f ;  /* 0x0c201f000a8d7f89 */ /* 0x000f2200000e0000 */
[-CC-:B------:R-:W-:Y:S01]  /*14ad0*/  FFMA.FTZ R189, R189, R8.reuse, -R4.reuse ;  /* 0x00000008bdbd7223 */ /* 0x180fe20000010804 */
[-CC-:B------:R-:W-:Y:S01]  /*14ae0*/  FFMA.FTZ R218, R183, R8.reuse, -R4.reuse ;  /* 0x00000008b7da7223 */ /* 0x180fe20000010804 */
[----:B------:R-:W-:Y:S01]  /*14af0*/  FFMA.FTZ R143, R181, R8, -R4 ;  /* 0x00000008b58f7223 */ /* 0x000fe20000010804 */
[----:B------:R-:W0:Y:S08]  /*14b00*/  MUFU.EX2 R37, R37 ;  /* 0x0000002500257308 */ /* 0x000e300000000800 */
[----:B------:R-:W0:Y:S08]  /*14b10*/  MUFU.EX2 R182, R182 ;  /* 0x000000b600b67308 */ /* 0x000e300000000800 */
[----:B------:R-:W0:Y:S01]  /*14b20*/  MUFU.EX2 R61, R61 ;  /* 0x0000003d003d7308 */ /* 0x000e220000000800 */
[----:B----4-:R-:W-:-:S04]  /*14b30*/  FMNMX.FTZ R92, R10, R141, !PT ;  /* 0x0000008d0a5c7209 */ /* 0x010fc80007810000 */
[C---:B------:R-:W-:Y:S01]  /*14b40*/  FSETP.NEU.FTZ.AND P2, PT, R92.reuse, -INF , PT ;  /* 0xff8000005c00780b */ /* 0x040fe20003f5d000 */
[----:B------:R-:W-:Y:S02]  /*14b50*/  FMUL.FTZ R30, R92, R8 ;  /* 0x000000085c1e7220 */ /* 0x000fe40000410000 */
[----:B------:R-:W4:Y:S03]  /*14b60*/  MUFU.EX2 R184, R184 ;  /* 0x000000b800b87308 */ /* 0x000f260000000800 */
[----:B------:R-:W-:Y:S02]  /*14b70*/  FSEL R30, R30, RZ, P2 ;  /* 0x000000ff1e1e7208 */ /* 0x000fe40001000000 */
[----:B------:R-:W-:-:S03]  /*14b80*/  ISETP.GE.AND P2, PT, R162, 0xb1, PT ;  /* 0x000000b1a200780c */ /* 0x000fc60003f46270 */
[----:B------:R-:W-:Y:S01]  /*14b90*/  MUFU.EX2 R69, R69 ;  /* 0x0000004500457308 */ /* 0x000fe20000000800 */
[-CC-:B------:R-:W-:Y:S01]  /*14ba0*/  FFMA.FTZ R177, R3, R8.reuse, -R30.reuse ;  /* 0x0000000803b17223 */ /* 0x180fe2000001081e */
[----:B-1----:R-:W-:Y:S01]  /*14bb0*/  FADD.FTZ R3, R176, R21 ;  /* 0x00000015b0037221 */ /* 0x002fe20000010000 */
[-CC-:B------:R-:W-:Y:S01]  /*14bc0*/  FFMA.FTZ R4, R115, R8.reuse, -R30.reuse ;  /* 0x0000000873047223 */ /* 0x180fe2000001081e */
[-CC-:B------:R-:W-:Y:S01]  /*14bd0*/  FFMA.FTZ R179, R9, R8.reuse, -R30.reuse ;  /* 0x0000000809b37223 */ /* 0x180fe2000001081e */
[-CC-:B------:R-:W-:Y:S01]  /*14be0*/  FFMA.FTZ R6, R119, R8.reuse, -R30.reuse ;  /* 0x0000000877067223 */ /* 0x180fe2000001081e */
[----:B--2---:R-:W-:Y:S01]  /*14bf0*/  FADD.FTZ R36, R178, R3 ;  /* 0x00000003b2247221 */ /* 0x004fe20000010000 */
[-CC-:B------:R-:W-:Y:S01]  /*14c00*/  FFMA.FTZ R181, R11, R8.reuse, -R30.reuse ;  /* 0x000000080bb57223 */ /* 0x180fe2000001081e */
[----:B------:R-:W-:Y:S01]  /*14c10*/  MUFU.EX2 R177, R177 ;  /* 0x000000b100b17308 */ /* 0x000fe20000000800 */
[-C--:B------:R-:W-:Y:S01]  /*14c20*/  FFMA.FTZ R10, R107, R8.reuse, -R30 ;  /* 0x000000086b0a7223 */ /* 0x080fe2000001081e */
[----:B---3--:R-:W-:Y:S01]  /*14c30*/  FADD.FTZ R3, R33, R36 ;  /* 0x0000002421037221 */ /* 0x008fe20000010000 */
[-CC-:B------:R-:W-:Y:S01]  /*14c40*/  FFMA.FTZ R183, R13, R8.reuse, -R30.reuse ;  /* 0x000000080db77223 */ /* 0x180fe2000001081e */
[-CC-:B------:R-:W-:Y:S01]  /*14c50*/  FFMA.FTZ R12, R111, R8.reuse, -R30.reuse ;  /* 0x000000086f0c7223 */ /* 0x180fe2000001081e */
[-CC-:B------:R-:W-:Y:S01]  /*14c60*/  FFMA.FTZ R201, R5, R8.reuse, -R30.reuse ;  /* 0x0000000805c97223 */ /* 0x180fe2000001081e */
[----:B0-----:R-:W-:Y:S01]  /*14c70*/  FADD.FTZ R36, R180, R3 ;  /* 0x00000003b4247221 */ /* 0x001fe20000010000 */
[-CC-:B------:R-:W-:Y:S01]  /*14c80*/  FFMA.FTZ R185, R15, R8.reuse, -R30.reuse ;  /* 0x000000080fb97223 */ /* 0x180fe2000001081e */
[----:B------:R-:W0:Y:S01]  /*14c90*/  MUFU.EX2 R4, R4 ;  /* 0x0000000400047308 */ /* 0x000e220000000800 */
[-C--:B------:R-:W-:Y:S01]  /*14ca0*/  FFMA.FTZ R14, R99, R8.reuse, -R30 ;  /* 0x00000008630e7223 */ /* 0x080fe2000001081e */
[----:B------:R-:W-:Y:S01]  /*14cb0*/  FADD.FTZ R3, R37, R36 ;  /* 0x0000002425037221 */ /* 0x000fe20000010000 */
[-CC-:B------:R-:W-:Y:S01]  /*14cc0*/  FFMA.FTZ R187, R81, R8.reuse, -R30.reuse ;  /* 0x0000000851bb7223 */ /* 0x180fe2000001081e */
[-CC-:B------:R-:W-:Y:S01]  /*14cd0*/  FFMA.FTZ R20, R103, R8.reuse, -R30.reuse ;  /* 0x0000000867147223 */ /* 0x180fe2000001081e */
[-CC-:B------:R-:W-:Y:S01]  /*14ce0*/  FFMA.FTZ R24, R91, R8.reuse, -R30.reuse ;  /* 0x000000085b187223 */ /* 0x180fe2000001081e */
[----:B------:R-:W-:Y:S01]  /*14cf0*/  FADD.FTZ R38, R182, R3 ;  /* 0x00000003b6267221 */ /* 0x000fe20000010000 */
[-CC-:B------:R-:W-:Y:S01]  /*14d00*/  FFMA.FTZ R191, R89, R8.reuse, -R30.reuse ;  /* 0x0000000859bf7223 */ /* 0x180fe2000001081e */
[----:B------:R-:W1:Y:S01]  /*14d10*/  MUFU.EX2 R179, R179 ;  /* 0x000000b300b37308 */ /* 0x000e620000000800 */
[-C--:B------:R-:W-:Y:S01]  /*14d20*/  FFMA.FTZ R26, R95, R8.reuse, -R30 ;  /* 0x000000085f1a7223 */ /* 0x080fe2000001081e */
[----:B------:R-:W-:Y:S01]  /*14d30*/  FADD.FTZ R3, R61, R38 ;  /* 0x000000263d037221 */ /* 0x000fe20000010000 */
[-CC-:B------:R-:W-:Y:S01]  /*14d40*/  FFMA.FTZ R193, R101, R8.reuse, -R30.reuse ;  /* 0x0000000865c17223 */ /* 0x180fe2000001081e */
[-CC-:B------:R-:W-:Y:S01]  /*14d50*/  FFMA.FTZ R28, R75, R8.reuse, -R30.reuse ;  /* 0x000000084b1c7223 */ /* 0x180fe2000001081e */
[-CC-:B------:R-:W-:Y:S01]  /*14d60*/  FFMA.FTZ R195, R73, R8.reuse, -R30.reuse ;  /* 0x0000000849c37223 */ /* 0x180fe2000001081e */
[----:B----4-:R-:W-:Y:S01]  /*14d70*/  FADD.FTZ R38, R184, R3 ;  /* 0x00000003b8267221 */ /* 0x010fe20000010000 */
[-C--:B------:R-:W-:Y:S01]  /*14d80*/  FFMA.FTZ R32, R79, R8.reuse, -R30 ;  /* 0x000000084f207223 */ /* 0x080fe2000001081e */
[----:B------:R-:W2:Y:S01]  /*14d90*/  MUFU.EX2 R186, R186 ;  /* 0x000000ba00ba7308 */ /* 0x000ea20000000800 */
[----:B0-----:R-:W-:Y:S01]  /*14da0*/  FADD.FTZ R40, R177, R4 ;  /* 0x00000004b1287221 */ /* 0x001fe20000010000 */
[----:B------:R-:W-:Y:S01]  /*14db0*/  FADD.FTZ R5, R69, R38 ;  /* 0x0000002645057221 */ /* 0x000fe20000010000 */
[-CC-:B------:R-:W-:Y:S01]  /*14dc0*/  FFMA.FTZ R197, R77, R8.reuse, -R30.reuse ;  /* 0x000000084dc57223 */ /* 0x180fe2000001081e */
[-CC-:B------:R-:W-:Y:S01]  /*14dd0*/  FFMA.FTZ R34, R67, R8.reuse, -R30.reuse ;  /* 0x0000000843227223 */ /* 0x180fe2000001081e */
[-CC-:B------:R-:W-:Y:S01]  /*14de0*/  FFMA.FTZ R199, R65, R8.reuse, -R30.reuse ;  /* 0x0000000841c77223 */ /* 0x180fe2000001081e */
[-CC-:B------:R-:W-:Y:S01]  /*14df0*/  FFMA.FTZ R36, R71, R8.reuse, -R30.reuse ;  /* 0x0000000847247223 */ /* 0x180fe2000001081e */
[-C--:B------:R-:W-:Y:S01]  /*14e00*/  FFMA.FTZ R38, R59, R8.reuse, -R30 ;  /* 0x000000083b267223 */ /* 0x080fe2000001081e */
[----:B------:R-:W0:Y:S01]  /*14e10*/  MUFU.EX2 R6, R6 ;  /* 0x0000000600067308 */ /* 0x000e220000000800 */
[----:B-1----:R-:W-:Y:S01]  /*14e20*/  FADD.FTZ R3, R179, R40 ;  /* 0x00000028b3037221 */ /* 0x002fe20000010000 */
        /* <DEDUP_REMOVED lines=13> */
[-CC-:B------:R-:W-:Y:S01]  /*14f00*/  FFMA.FTZ R125, R125, R8.reuse, -R30.reuse ;  /* 0x000000087d7d7223 */ /* 0x180fe2000001081e */
[----:B------:R-:W2:Y:S01]  /*14f10*/  MUFU.EX2 R181, R181 ;  /* 0x000000b500b57308 */ /* 0x000ea20000000800 */
[----:B0-----:R-:W-:Y:S01]  /*14f20*/  FADD.FTZ R40, R6, R3 ;  /* 0x0000000306287221 */ /* 0x001fe20000010000 */
[-CC-:B------:R-:W-:Y:S01]  /*14f30*/  FFMA.FTZ R129, R129, R8.reuse, -R30.reuse ;  /* 0x0000000881817223 */ /* 0x180fe2000001081e */
[-CC-:B------:R-:W-:Y:S01]  /*14f40*/  FFMA.FTZ R133, R133, R8.reuse, -R30.reuse ;  /* 0x0000000885857223 */ /* 0x180fe2000001081e */
[----:B------:R-:W-:Y:S01]  /*14f50*/  FFMA.FTZ R135, R135, R8, -R30 ;  /* 0x0000000887877223 */ /* 0x000fe2000001081e */
[----:B------:R-:W-:Y:S01]  /*14f60*/  F2FP.BF16.F32.PACK_AB R177, R4, R177 ;  /* 0x000000b104b1723e */ /* 0x000fe200000010ff */
[--C-:B------:R-:W-:Y:S01]  /*14f70*/  IMAD.MOV.U32 R81, RZ, RZ, R87.reuse ;  /* 0x000000ffff517224 */ /* 0x100fe200078e0057 */
[----:B------:R-:W-:Y:S01]  /*14f80*/  F2FP.BF16.F32.PACK_AB R179, R6, R179 ;  /* 0x000000b306b3723e */ /* 0x000fe200000010ff */
[----:B------:R-:W0:Y:S01]  /*14f90*/  MUFU.EX2 R188, R188 ;  /* 0x000000bc00bc7308 */ /* 0x000e220000000800 */
[----:B-1----:R-:W-:Y:S01]  /*14fa0*/  FADD.FTZ R5, R83, R42 ;  /* 0x0000002a53057221 */ /* 0x002fe20000010000 */
[----:B------:R-:W-:Y:S01]  /*14fb0*/  F2FP.BF16.F32.PACK_AB R178, R33, R178 ;  /* 0x000000b221b2723e */ /* 0x000fe200000010ff */
[--C-:B------:R-:W-:Y:S01]  /*14fc0*/  IMAD.MOV.U32 R79, RZ, RZ, R87.reuse ;  /* 0x000000ffff4f7224 */ /* 0x100fe200078e0057 */
[----:B------:R-:W-:Y:S01]  /*14fd0*/  F2FP.BF16.F32.PACK_AB R180, R37, R180 ;  /* 0x000000b425b4723e */ /* 0x000fe200000010ff */
[--C-:B------:R-:W-:Y:S01]  /*14fe0*/  IMAD.MOV.U32 R77, RZ, RZ, R87.reuse ;  /* 0x000000ffff4d7224 */ /* 0x100fe200078e0057 */
[----:B------:R-:W-:Y:S01]  /*14ff0*/  F2FP.BF16.F32.PACK_AB R182, R61, R182 ;  /* 0x000000b63db6723e */ /* 0x000fe200000010ff */
[--C-:B------:R-:W-:Y:S01]  /*15000*/  IMAD.MOV.U32 R75, RZ, RZ, R87.reuse ;  /* 0x000000ffff4b7224 */ /* 0x100fe200078e0057 */
[----:B------:R-:W1:Y:S01]  /*15010*/  MUFU.EX2 R10, R10 ;  /* 0x0000000a000a7308 */ /* 0x000e620000000800 */
[----:B--2---:R-:W-:Y:S01]  /*15020*/  FADD.FTZ R3, R181, R40 ;  /* 0x00000028b5037221 */ /* 0x004fe20000010000 */
[----:B------:R-:W-:Y:S01]  /*15030*/  F2FP.BF16.F32.PACK_AB R184, R69, R184 ;  /* 0x000000b845b8723e */ /* 0x000fe200000010ff */
[--C-:B------:R-:W-:Y:S01]  /*15040*/  IMAD.MOV.U32 R73, RZ, RZ, R87.reuse ;  /* 0x000000ffff497224 */ /* 0x100fe200078e0057 */
[----:B------:R-:W-:Y:S01]  /*15050*/  F2FP.BF16.F32.PACK_AB R186, R83, R186 ;  /* 0x000000ba53ba723e */ /* 0x000fe200000010ff */
[--C-:B------:R-:W-:Y:S01]  /*15060*/  IMAD.MOV.U32 R83, RZ, RZ, R87.reuse ;  /* 0x000000ffff537224 */ /* 0x100fe200078e0057 */
[----:B------:R-:W-:Y:S01]  /*15070*/  F2FP.BF16.F32.PACK_AB R176, R21, R176 ;  /* 0x000000b015b0723e */ /* 0x000fe200000010ff */
[----:B------:R-:W-:Y:S01]  /*15080*/  IMAD.MOV.U32 R71, RZ, RZ, R87 ;  /* 0x000000ffff477224 */ /* 0x000fe200078e0057 */
[----:B------:R-:W2:Y:S01]  /*15090*/  MUFU.EX2 R85, R85 ;  /* 0x0000005500557308 */ /* 0x000ea20000000800 */
[----:B0-----:R-:W-:Y:S01]  /*150a0*/  FADD.FTZ R40, R188, R5 ;  /* 0x00000005bc287221 */ /* 0x001fe20000010000 */
[----:B------:R-:W-:-:S02]  /*150b0*/  IMAD.MOV.U32 R69, RZ, RZ, R87 ;  /* 0x000000ffff457224 */ /* 0x000fc400078e0057 */
[--C-:B------:R-:W-:Y:S02]  /*150c0*/  IMAD.MOV.U32 R67, RZ, RZ, R87.reuse ;  /* 0x000000ffff437224 */ /* 0x100fe400078e0057 */
[----:B------:R-:W-:Y:S02]  /*150d0*/  IMAD.MOV.U32 R65, RZ, RZ, R87 ;  /* 0x000000ffff417224 */ /* 0x000fe400078e0057 */
[----:B------:R-:W0:Y:S01]  /*150e0*/  MUFU.EX2 R183, R183 ;  /* 0x000000b700b77308 */ /* 0x000e220000000800 */
[C---:B-1----:R-:W-:Y:S01]  /*150f0*/  FADD.FTZ R42, R10.reuse, R3 ;  /* 0x000000030a2a7221 */ /* 0x042fe20000010000 */
[----:B------:R-:W-:Y:S01]  /*15100*/  F2FP.BF16.F32.PACK_AB R181, R10, R181 ;  /* 0x000000b50ab5723e */ /* 0x000fe200000010ff */
[--C-:B------:R-:W-:Y:S02]  /*15110*/  IMAD.MOV.U32 R61, RZ, RZ, R87.reuse ;  /* 0x000000ffff3d7224 */ /* 0x100fe400078e0057 */
[--C-:B------:R-:W-:Y:S02]  /*15120*/  IMAD.MOV.U32 R59, RZ, RZ, R87.reuse ;  /* 0x000000ffff3b7224 */ /* 0x100fe400078e0057 */
[--C-:B------:R-:W-:Y:S01]  /*15130*/  IMAD.MOV.U32 R57, RZ, RZ, R87.reuse ;  /* 0x000000ffff397224 */ /* 0x100fe200078e0057 */
[----:B------:R-:W1:Y:S01]  /*15140*/  MUFU.EX2 R190, R190 ;  /* 0x000000be00be7308 */ /* 0x000e620000000800 */
[----:B--2---:R-:W-:Y:S01]  /*15150*/  FADD.FTZ R5, R85, R40 ;  /* 0x0000002855057221 */ /* 0x004fe20000010000 */
[----:B------:R-:W-:Y:S01]  /*15160*/  FFMA.FTZ R40, R63, R8, -R30 ;  /* 0x000000083f287223 */ /* 0x000fe2000001081e */
[----:B------:R-:W-:Y:S01]  /*15170*/  F2FP.BF16.F32.PACK_AB R188, R85, R188 ;  /* 0x000000bc55bc723e */ /* 0x000fe200000010ff */
[----:B------:R-:W-:-:S02]  /*15180*/  IMAD.MOV.U32 R85, RZ, RZ, R87 ;  /* 0x000000ffff557224 */ /* 0x000fc400078e0057 */
[--C-:B------:R-:W-:Y:S02]  /*15190*/  IMAD.MOV.U32 R63, RZ, RZ, R87.reuse ;  /* 0x000000ffff3f7224 */ /* 0x100fe400078e0057 */
[----:B------:R-:W2:Y:S01]  /*151a0*/  MUFU.EX2 R12, R12 ;  /* 0x0000000c000c7308 */ /* 0x000ea20000000800 */
[----:B0-----:R-:W-:Y:S01]  /*151b0*/  FADD.FTZ R3, R183, R42 ;  /* 0x0000002ab7037221 */ /* 0x001fe20000010000 */
[--C-:B------:R-:W-:Y:S02]  /*151c0*/  IMAD.MOV.U32 R53, RZ, RZ, R87.reuse ;  /* 0x000000ffff357224 */ /* 0x100fe400078e0057 */
[--C-:B------:R-:W-:Y:S02]  /*151d0*/  IMAD.MOV.U32 R49, RZ, RZ, R87.reuse ;  /* 0x000000ffff317224 */ /* 0x100fe400078e0057 */
[----:B------:R-:W-:Y:S02]  /*151e0*/  IMAD.MOV.U32 R45, RZ, RZ, R87 ;  /* 0x000000ffff2d7224 */ /* 0x000fe400078e0057 */
[----:B------:R-:W0:Y:S01]  /*151f0*/  MUFU.EX2 R105, R105 ;  /* 0x0000006900697308 */ /* 0x000e220000000800 */
[----:B-1----:R-:W-:Y:S01]  /*15200*/  FADD.FTZ R44, R190, R5 ;  /* 0x00000005be2c7221 */ /* 0x002fe20000010000 */
[----:B------:R-:W-:-:S02]  /*15210*/  IMAD.MOV.U32 R41, RZ, RZ, R87 ;  /* 0x000000ffff297224 */ /* 0x000fc400078e0057 */
[--C-:B------:R-:W-:Y:S02]  /*15220*/  IMAD.MOV.U32 R37, RZ, RZ, R87.reuse ;  /* 0x000000ffff257224 */ /* 0x100fe400078e0057 */
[----:B------:R-:W-:Y:S02]  /*15230*/  IMAD.MOV.U32 R33, RZ, RZ, R87 ;  /* 0x000000ffff217224 */ /* 0x000fe400078e0057 */
[----:B------:R-:W1:Y:S01]  /*15240*/  MUFU.EX2 R185, R185 ;  /* 0x000000b900b97308 */ /* 0x000e620000000800 */
[C---:B--2---:R-:W-:Y:S01]  /*15250*/  FADD.FTZ R42, R12.reuse, R3 ;  /* 0x000000030c2a7221 */ /* 0x044fe20000010000 */
[----:B------:R-:W-:-:S06]  /*15260*/  F2FP.BF16.F32.PACK_AB R183, R12, R183 ;  /* 0x000000b70cb7723e */ /* 0x000fcc00000010ff */
[----:B------:R-:W2:Y:S01]  /*15270*/  MUFU.EX2 R192, R192 ;  /* 0x000000c000c07308 */ /* 0x000ea20000000800 */
[C---:B0-----:R-:W-:Y:S01]  /*15280*/  FADD.FTZ R5, R105.reuse, R44 ;  /* 0x0000002c69057221 */ /* 0x041fe20000010000 */
[----:B------:R-:W-:-:S06]  /*15290*/  F2FP.BF16.F32.PACK_AB R190, R105, R190 ;  /* 0x000000be69be723e */ /* 0x000fcc00000010ff */
[----:B------:R-:W0:Y:S01]  /*152a0*/  MUFU.EX2 R14, R14 ;  /* 0x0000000e000e7308 */ /* 0x000e220000000800 */
[----:B-1----:R-:W-:-:S07]  /*152b0*/  FADD.FTZ R3, R185, R42 ;  /* 0x0000002ab9037221 */ /* 0x002fce0000010000 */
[----:B------:R-:W1:Y:S01]  /*152c0*/  MUFU.EX2 R109, R109 ;  /* 0x0000006d006d7308 */ /* 0x000e620000000800 */
[----:B--2---:R-:W-:-:S07]  /*152d0*/  FADD.FTZ R44, R192, R5 ;  /* 0x00000005c02c7221 */ /* 0x004fce0000010000 */
[----:B------:R-:W2:Y:S01]  /*152e0*/  MUFU.EX2 R187, R187 ;  /* 0x000000bb00bb7308 */ /* 0x000ea20000000800 */
[C---:B0-----:R-:W-:Y:S01]  /*152f0*/  FADD.FTZ R42, R14.reuse, R3 ;  /* 0x000000030e2a7221 */ /* 0x041fe20000010000 */
[----:B------:R-:W-:-:S06]  /*15300*/  F2FP.BF16.F32.PACK_AB R185, R14, R185 ;  /* 0x000000b90eb9723e */ /* 0x000fcc00000010ff */
[----:B------:R0:W-:Y:S01]  /*15310*/  MUFU.EX2 R141, R189 ;  /* 0x000000bd008d7308 */ /* 0x0001e20000000800 */
[C---:B-1----:R-:W-:Y:S01]  /*15320*/  FADD.FTZ R3, R109.reuse, R44 ;  /* 0x0000002c6d037221 */ /* 0x042fe20000010000 */
[----:B------:R-:W-:-:S06]  /*15330*/  F2FP.BF16.F32.PACK_AB R192, R109, R192 ;  /* 0x000000c06dc0723e */ /* 0x000fcc00000010ff */
[----:B------:R-:W1:Y:S01]  /*15340*/  MUFU.EX2 R194, R194 ;  /* 0x000000c200c27308 */ /* 0x000e620000000800 */
[----:B0-----:R-:W-:Y:S01]  /*15350*/  FFMA.FTZ R189, R97, R8, -R30 ;  /* 0x0000000861bd7223 */ /* 0x001fe2000001081e */
[----:B--2---:R-:W-:-:S06]  /*15360*/  FADD.FTZ R5, R187, R42 ;  /* 0x0000002abb057221 */ /* 0x004fcc0000010000 */
[----:B------:R-:W0:Y:S08]  /*15370*/  MUFU.EX2 R20, R20 ;  /* 0x0000001400147308 */ /* 0x000e300000000800 */
[----:B------:R-:W2:Y:S01]  /*15380*/  MUFU.EX2 R189, R189 ;  /* 0x000000bd00bd7308 */ /* 0x000ea20000000800 */
[----:B-1----:R-:W-:Y:S01]  /*15390*/  FADD.FTZ R44, R194, R3 ;  /* 0x00000003c22c7221 */ /* 0x002fe20000010000 */
[----:B------:R-:W-:-:S04]  /*153a0*/  @!P1 PRMT R3, RZ, 0x654, R0 ;  /* 0x00000654ff039816 */ /* 0x000fc80000000000 */
[----:B------:R2:W-:Y:S02]  /*153b0*/  @!P1 SYNCS.ARRIVE.TRANS64.RED.A1T0 RZ, [R3+URZ], RZ ;  /* 0x000000ff03ff99a7 */ /* 0x0005e4000810043f */
[----:B------:R-:W1:Y:S01]  /*153c0*/  MUFU.EX2 R113, R113 ;  /* 0x0000007100717308 */ /* 0x000e620000000800 */
[C---:B0-----:R-:W-:Y:S01]  /*153d0*/  FADD.FTZ R42, R20.reuse, R5 ;  /* 0x00000005142a7221 */ /* 0x041fe20000010000 */
[----:B------:R-:W-:-:S06]  /*153e0*/  F2FP.BF16.F32.PACK_AB R187, R20, R187 ;  /* 0x000000bb14bb723e */ /* 0x000fcc00000010ff */
[----:B------:R-:W0:Y:S01]  /*153f0*/  MUFU.EX2 R24, R24 ;  /* 0x0000001800187308 */ /* 0x000e220000000800 */
[----:B--2---:R-:W-:Y:S01]  /*15400*/  FADD.FTZ R3, R189, R42 ;  /* 0x0000002abd037221 */ /* 0x004fe20000010000 */
[----:B------:R-:W-:Y:S01]  /*15410*/  FFMA.FTZ R42, R55, R8, -R30 ;  /* 0x00000008372a7223 */ /* 0x000fe2000001081e */
[----:B------:R-:W-:-:S05]  /*15420*/  IMAD.MOV.U32 R55, RZ, RZ, R87 ;  /* 0x000000ffff377224 */ /* 0x000fca00078e0057 */
        /* <DEDUP_REMOVED lines=12> */
[----:B0-----:R-:W-:Y:S01]  /*154f0*/  FADD.FTZ R5, R93, R44 ;  /* 0x0000002c5d057221 */ /* 0x001fe20000010000 */
[----:B------:R-:W-:Y:S01]  /*15500*/  FFMA.FTZ R44, R43, R8, -R30 ;  /* 0x000000082b2c7223 */ /* 0x000fe2000001081e */
[----:B------:R-:W-:Y:S01]  /*15510*/  F2FP.BF16.F32.PACK_AB R196, R93, R196 ;  /* 0x000000c45dc4723e */ /* 0x000fe200000010ff */
[----:B------:R-:W-:-:S04]  /*15520*/  IMAD.MOV.U32 R43, RZ, RZ, R87 ;  /* 0x000000ffff2b7224 */ /* 0x000fc800078e0057 */
        /* <DEDUP_REMOVED lines=43> */
[----:B------:R-:W-:Y:S01]  /*157e0*/  F2FP.BF16.F32.PACK_AB R204, R27, R204 ;  /* 0x000000cc1bcc723e */ /* 0x000fe200000010ff */
[----:B------:R-:W-:-:S05]  /*157f0*/  IMAD.MOV.U32 R27, RZ, RZ, R87 ;  /* 0x000000ffff1b7224 */ /* 0x000fca00078e0057 */
        /* <DEDUP_REMOVED lines=37> */
[----:B------:R-:W-:-:S06]  /*15a50*/  F2FP.BF16.F32.PACK_AB R205, R0, R205 ;  /* 0x000000cd00cd723e */ /* 0x000fcc00000010ff */
[----:B------:R-:W2:Y:S01]  /*15a60*/  MUFU.EX2 R137, R137 ;  /* 0x0000008900897308 */ /* 0x000ea20000000800 */
[----:B0-----:R-:W-:-:S07]  /*15a70*/  FADD.FTZ R50, R212, R5 ;  /* 0x00000005d4327221 */ /* 0x001fce0000010000 */
[----:B------:R-:W0:Y:S01]  /*15a80*/  MUFU.EX2 R42, R42 ;  /* 0x0000002a002a7308 */ /* 0x000e220000000800 */
[----:B-1----:R-:W-:-:S07]  /*15a90*/  FADD.FTZ R3, R207, R48 ;  /* 0x00000030cf037221 */ /* 0x002fce0000010000 */
[----:B------:R-:W1:Y:S01]  /*15aa0*/  MUFU.EX2 R214, R214 ;  /* 0x000000d600d67308 */ /* 0x000e620000000800 */
[C---:B--2---:R-:W-:Y:S01]  /*15ab0*/  FADD.FTZ R5, R137.reuse, R50 ;  /* 0x0000003289057221 */ /* 0x044fe20000010000 */
[----:B------:R-:W-:-:S06]  /*15ac0*/  F2FP.BF16.F32.PACK_AB R212, R137, R212 ;  /* 0x000000d489d4723e */ /* 0x000fcc00000010ff */
[----:B------:R-:W2:Y:S01]  /*15ad0*/  MUFU.EX2 R209, R209 ;  /* 0x000000d100d17308 */ /* 0x000ea20000000800 */
[C---:B0-----:R-:W-:Y:S01]  /*15ae0*/  FADD.FTZ R50, R42.reuse, R3 ;  /* 0x000000032a327221 */ /* 0x041fe20000010000 */
[----:B------:R-:W-:Y:S01]  /*15af0*/  F2FP.BF16.F32.PACK_AB R207, R42, R207 ;  /* 0x000000cf2acf723e */ /* 0x000fe200000010ff */
[----:B------:R-:W-:-:S05]  /*15b00*/  IMAD.MOV.U32 R42, RZ, RZ, R87 ;  /* 0x000000ffff2a7224 */ /* 0x000fca00078e0057 */
[----:B------:R-:W0:Y:S01]  /*15b10*/  MUFU.EX2 R139, R139 ;  /* 0x0000008b008b7308 */ /* 0x000e220000000800 */
[----:B-1----:R-:W-:-:S07]  /*15b20*/  FADD.FTZ R52, R214, R5 ;  /* 0x00000005d6347221 */ /* 0x002fce0000010000 */
[----:B------:R-:W1:Y:S01]  /*15b30*/  MUFU.EX2 R44, R44 ;  /* 0x0000002c002c7308 */ /* 0x000e620000000800 */
[----:B--2---:R-:W-:-:S07]  /*15b40*/  FADD.FTZ R3, R209, R50 ;  /* 0x00000032d1037221 */ /* 0x004fce0000010000 */
[----:B------:R-:W2:Y:S01]  /*15b50*/  MUFU.EX2 R216, R216 ;  /* 0x000000d800d87308 */ /* 0x000ea20000000800 */
[C---:B0-----:R-:W-:Y:S01]  /*15b60*/  FADD.FTZ R5, R139.reuse, R52 ;  /* 0x000000348b057221 */ /* 0x041fe20000010000 */
[----:B------:R-:W-:-:S06]  /*15b70*/  F2FP.BF16.F32.PACK_AB R214, R139, R214 ;  /* 0x000000d68bd6723e */ /* 0x000fcc00000010ff */
[----:B------:R-:W0:Y:S01]  /*15b80*/  MUFU.EX2 R211, R211 ;  /* 0x000000d300d37308 */ /* 0x000e220000000800 */
[C---:B-1----:R-:W-:Y:S01]  /*15b90*/  FADD.FTZ R50, R44.reuse, R3 ;  /* 0x000000032c327221 */ /* 0x042fe20000010000 */
[----:B------:R-:W-:Y:S01]  /*15ba0*/  F2FP.BF16.F32.PACK_AB R209, R44, R209 ;  /* 0x000000d12cd1723e */ /* 0x000fe200000010ff */
[----:B------:R-:W-:-:S05]  /*15bb0*/  IMAD.MOV.U32 R44, RZ, RZ, R87 ;  /* 0x000000ffff2c7224 */ /* 0x000fca00078e0057 */
[----:B------:R1:W3:Y:S01]  /*15bc0*/  MUFU.EX2 R30, R47 ;  /* 0x0000002f001e7308 */ /* 0x0002e20000000800 */
[----:B--2---:R-:W-:Y:S01]  /*15bd0*/  FADD.FTZ R52, R216, R5 ;  /* 0x00000005d8347221 */ /* 0x004fe20000010000 */
[----:B------:R-:W-:-:S03]  /*15be0*/  F2FP.BF16.F32.PACK_AB R216, R141, R216 ;  /* 0x000000d88dd8723e */ /* 0x000fc600000010ff */
[----:B------:R-:W-:-:S03]  /*15bf0*/  FADD.FTZ R5, R141, R52 ;  /* 0x000000348d057221 */ /* 0x000fc60000010000 */
[----:B------:R-:W2:Y:S01]  /*15c00*/  MUFU.EX2 R25, R25 ;  /* 0x0000001900197308 */ /* 0x000ea20000000800 */
[----:B0-----:R-:W-:Y:S01]  /*15c10*/  FADD.FTZ R3, R211, R50 ;  /* 0x00000032d3037221 */ /* 0x001fe20000010000 */
[----:B-1----:R-:W-:-:S06]  /*15c20*/  IMAD.MOV.U32 R47, RZ, RZ, R87 ;  /* 0x000000ffff2f7224 */ /* 0x002fcc00078e0057 */
[----:B------:R0:W1:Y:S01]  /*15c30*/  MUFU.EX2 R46, R35 ;  /* 0x00000023002e7308 */ /* 0x0000620000000800 */
[C---:B---3--:R-:W-:Y:S01]  /*15c40*/  FADD.FTZ R52, R30.reuse, R3 ;  /* 0x000000031e347221 */ /* 0x048fe20000010000 */
[----:B------:R-:W-:Y:S01]  /*15c50*/  F2FP.BF16.F32.PACK_AB R211, R30, R211 ;  /* 0x000000d31ed3723e */ /* 0x000fe200000010ff */
[----:B------:R-:W-:-:S05]  /*15c60*/  IMAD.MOV.U32 R30, RZ, RZ, R87 ;  /* 0x000000ffff1e7224 */ /* 0x000fca00078e0057 */
[----:B------:R-:W3:Y:S01]  /*15c70*/  MUFU.EX2 R29, R29 ;  /* 0x0000001d001d7308 */ /* 0x000ee20000000800 */
[----:B--2---:R-:W-:Y:S01]  /*15c80*/  FADD.FTZ R3, R25, R52 ;  /* 0x0000003419037221 */ /* 0x004fe20000010000 */
[--C-:B------:R-:W-:Y:S02]  /*15c90*/  IMAD.MOV.U32 R52, RZ, RZ, R87.reuse ;  /* 0x000000ffff347224 */ /* 0x100fe400078e0057 */
[----:B0-----:R-:W-:-:S04]  /*15ca0*/  IMAD.MOV.U32 R35, RZ, RZ, R87 ;  /* 0x000000ffff237224 */ /* 0x001fc800078e0057 */
[----:B------:R0:W2:Y:S01]  /*15cb0*/  MUFU.EX2 R48, R39 ;  /* 0x0000002700307308 */ /* 0x0000a20000000800 */
[C---:B-1----:R-:W-:Y:S01]  /*15cc0*/  FADD.FTZ R4, R46.reuse, R3 ;  /* 0x000000032e047221 */ /* 0x042fe20000010000 */
[----:B------:R-:W-:Y:S01]  /*15cd0*/  F2FP.BF16.F32.PACK_AB R213, R46, R25 ;  /* 0x000000192ed5723e */ /* 0x000fe200000010ff */
[--C-:B------:R-:W-:Y:S02]  /*15ce0*/  IMAD.MOV.U32 R46, RZ, RZ, R87.reuse ;  /* 0x000000ffff2e7224 */ /* 0x100fe400078e0057 */
[----:B------:R-:W-:-:S03]  /*15cf0*/  IMAD.MOV.U32 R25, RZ, RZ, R87 ;  /* 0x000000ffff197224 */ /* 0x000fc600078e0057 */
[----:B------:R-:W1:Y:S01]  /*15d00*/  MUFU.EX2 R125, R125 ;  /* 0x0000007d007d7308 */ /* 0x000e620000000800 */
[----:B---3--:R-:W-:Y:S01]  /*15d10*/  FADD.FTZ R3, R29, R4 ;  /* 0x000000041d037221 */ /* 0x008fe20000010000 */
[----:B0-----:R-:W-:-:S06]  /*15d20*/  IMAD.MOV.U32 R39, RZ, RZ, R87 ;  /* 0x000000ffff277224 */ /* 0x001fcc00078e0057 */
[----:B------:R-:W0:Y:S01]  /*15d30*/  MUFU.EX2 R50, R129 ;  /* 0x0000008100327308 */ /* 0x000e220000000800 */
[C---:B--2---:R-:W-:Y:S01]  /*15d40*/  FADD.FTZ R6, R48.reuse, R3 ;  /* 0x0000000330067221 */ /* 0x044fe20000010000 */
[----:B------:R-:W-:Y:S01]  /*15d50*/  F2FP.BF16.F32.PACK_AB R215, R48, R29 ;  /* 0x0000001d30d7723e */ /* 0x000fe200000010ff */
[--C-:B------:R-:W-:Y:S02]  /*15d60*/  IMAD.MOV.U32 R48, RZ, RZ, R87.reuse ;  /* 0x000000ffff307224 */ /* 0x100fe400078e0057 */
[----:B------:R-:W-:-:S03]  /*15d70*/  IMAD.MOV.U32 R29, RZ, RZ, R87 ;  /* 0x000000ffff1d7224 */ /* 0x000fc600078e0057 */
[----:B------:R-:W2:Y:S01]  /*15d80*/  MUFU.EX2 R218, R218 ;  /* 0x000000da00da7308 */ /* 0x000ea20000000800 */
[----:B-1----:R-:W-:-:S07]  /*15d90*/  FADD.FTZ R3, R125, R6 ;  /* 0x000000067d037221 */ /* 0x002fce0000010000 */
[----:B------:R-:W1:Y:S01]  /*15da0*/  MUFU.EX2 R133, R133 ;  /* 0x0000008500857308 */ /* 0x000e620000000800 */
[C---:B0-----:R-:W-:Y:S01]  /*15db0*/  FADD.FTZ R0, R50.reuse, R3 ;  /* 0x0000000332007221 */ /* 0x041fe20000010000 */
[----:B------:R-:W-:Y:S01]  /*15dc0*/  F2FP.BF16.F32.PACK_AB R217, R50, R125 ;  /* 0x0000007d32d9723e */ /* 0x000fe200000010ff */
[----:B------:R-:W-:-:S05]  /*15dd0*/  IMAD.MOV.U32 R50, RZ, RZ, R87 ;  /* 0x000000ffff327224 */ /* 0x000fca00078e0057 */
[----:B------:R-:W0:Y:S01]  /*15de0*/  MUFU.EX2 R143, R143 ;  /* 0x0000008f008f7308 */ /* 0x000e220000000800 */
[----:B--2---:R-:W-:-:S07]  /*15df0*/  FADD.FTZ R54, R218, R5 ;  /* 0x00000005da367221 */ /* 0x004fce0000010000 */
[----:B------:R-:W2:Y:S01]  /*15e00*/  MUFU.EX2 R4, R135 ;  /* 0x0000008700047308 */ /* 0x000ea20000000800 */
[----:B-1----:R-:W-:Y:S01]  /*15e10*/  FADD.FTZ R3, R133, R0 ;  /* 0x0000000085037221 */ /* 0x002fe20000010000 */
[C---:B0-----:R-:W-:Y:S01]  /*15e20*/  FADD.FTZ R15, R143.reuse, R54 ;  /* 0x000000368f0f7221 */ /* 0x041fe20000010000 */
[----:B------:R-:W-:Y:S01]  /*15e30*/  F2FP.BF16.F32.PACK_AB R218, R143, R218 ;  /* 0x000000da8fda723e */ /* 0x000fe200000010ff */
[----:B------:R-:W-:Y:S02]  /*15e40*/  IMAD.MOV.U32 R54, RZ, RZ, R87 ;  /* 0x000000ffff367224 */ /* 0x000fe400078e0057 */
[C---:B--2---:R-:W-:Y:S01]  /*15e50*/  FADD.FTZ R12, R4.reuse, R3 ;  /* 0x00000003040c7221 */ /* 0x044fe20000010000 */
[----:B------:R-:W-:Y:S01]  /*15e60*/  F2FP.BF16.F32.PACK_AB R219, R4, R133 ;  /* 0x0000008504db723e */ /* 0x000fe200000010ff */
[----:B------:R-:W-:Y:S06]  /*15e70*/  @!P2 BRA `(.L_x_629) ;  /* 0x0000005c0050a947 */ /* 0x000fec0003800000 */
[----:B------:R0:W5:Y:S01]  /*15e80*/  LDL.LU R4, [R1+0x4] ;  /* 0x0000040001047983 */ /* 0x0001620000300800 */
        /* <DEDUP_REMOVED lines=35> */
[----:B0-----:R-:W-:-:S07]  /*160c0*/  CS2R R24, SRZ ;  /* 0x0000000000187805 */ /* 0x001fce000001ff00 */
.L_x_639:
[----:B------:R-:W2:Y:S01]  /*160d0*/  LDL R6, [R1+0x28] ;  /* 0x0000280001067983 */ /* 0x000ea20000100800 */
[----:B------:R-:W-:Y:S01]  /*160e0*/  VIADD R228, R5, 0x1 ;  /* 0x0000000105e47836 */ /* 0x000fe20000000000 */
[----:B------:R-:W-:Y:S05]  /*160f0*/  YIELD ;  /* 0x0000000000007946 */ /* 0x000fea0003800000 */
[----:B------:R-:W-:-:S04]  /*16100*/  ISETP.NE.AND P3, PT, R228, 0x2, PT ;  /* 0x00000002e400780c */ /* 0x000fc80003f65270 */
[----:B------:R-:W-:Y:S02]  /*16110*/  SEL R7, RZ, 0x1, P3 ;  /* 0x00000001ff077807 */ /* 0x000fe40001800000 */
[----:B------:R-:W-:Y:S02]  /*16120*/  SEL R228, R228, RZ, P3 ;  /* 0x000000ffe4e47207 */ /* 0x000fe40001800000 */
[----:B-----5:R-:W-:-:S05]  /*16130*/  LOP3.LUT R7, R4, R7, RZ, 0x3c, !PT ;  /* 0x0000000704077212 */ /* 0x020fca00078e3cff */
[----:B------:R0:W-:Y:S01]  /*16140*/  STL [R1+0x4], R7 ;  /* 0x0000040701007387 */ /* 0x0001e20000100800 */
[----:B--2---:R-:W-:-:S13]  /*16150*/  ISETP.NE.AND P2, PT, R6, RZ, PT ;  /* 0x000000ff0600720c */ /* 0x004fda0003f45270 */
[----:B0-----:R-:W-:Y:S05]  /*16160*/  @P2 BRA `(.L_x_630) ;  /* 0x0000000000302947 */ /* 0x001fea0003800000 */
[----:B------:R-:W-:Y:S05]  /*16170*/  @!P0 BRA `(.L_x_631) ;  /* 0x0000000000048947 */ /* 0x000fea0003800000 */
[----:B------:R-:W-:Y:S01]  /*16180*/  BPT.TRAP 0x1 ;  /* 0x000000040000795c */ /* 0x000fe20000300000 */
.L_x_631:
[----:B------:R-:W-:Y:S01]  /*16190*/  IMAD R6, R228, 0x8, R2 ;  /* 0x00000008e4067824 */ /* 0x000fe200078e0202 */
[----:B------:R-:W-:-:S04]  /*161a0*/  SHF.L.U32 R7, R7, 0x1f, RZ ;  /* 0x0000001f07077819 */ /* 0x000fc800000006ff */
[----:B------:R0:W1:Y:S01]  /*161b0*/  SYNCS.PHASECHK.TRANS64.TRYWAIT P3, [R6+URZ+0x34830], R7 ;  /* 0x03483007060075a7 */ /* 0x000062000806017f */
[----:B------:R-:W-:Y:S05]  /*161c0*/  @!P0 BRA `(.L_x_632) ;  /* 0x0000000000048947 */ /* 0x000fea0003800000 */
[----:B------:R-:W-:Y:S01]  /*161d0*/  BPT.TRAP 0x1 ;  /* 0x000000040000795c */ /* 0x000fe20000300000 */
.L_x_632:
[----:B------:R-:W-:Y:S04]  /*161e0*/  BSSY B0, `(.L_x_630) ;  /* 0x0000004000007945 */ /* 0x000fe80003800000 */
[----:B-1----:R-:W-:Y:S05]  /*161f0*/  @P3 BRA `(.L_x_633) ;  /* 0x0000000000083947 */ /* 0x002fea0003800000 */
[----:B------:R-:W1:Y:S02]  /*16200*/  SYNCS.PHASECHK.TRANS64.TRYWAIT P3, [R6+URZ+0x34830], R7 ;  /* 0x03483007060075a7 */ /* 0x000e64000806017f */
[----:B-1----:R-:W-:Y:S05]  /*16210*/  @!P3 BRA `(.L_x_634) ;  /* 0x000000e400e8b947 */ /* 0x002fea0003800000 */
.L_x_633:
[----:B------:R-:W-:Y:S05]  /*16220*/  BSYNC B0 ;  /* 0x0000000000007941 */ /* 0x000fea0003800000 */
.L_x_630:
[----:B01----:R-:W2:Y:S04]  /*16230*/  LDL R6, [R1+0x2c] ;  /* 0x00002c0001067983 */ /* 0x003ea80000100800 */
[----:B------:R-:W3:Y:S01]  /*16240*/  LDL.64 R20, [R1+0x20] ;  /* 0x0000200001147983 */ /* 0x000ee20000100a00 */
[----:B------:R-:W0:Y:S01]  /*16250*/  S2R R8, SR_TID.X ;  /* 0x0000000000087919 */ /* 0x000e220000002100 */
[----:B------:R-:W-:Y:S05]  /*16260*/  WARPSYNC.ALL ;  /* 0x0000000000007948 */ /* 0x000fea0003800000 */
[----:B------:R-:W-:Y:S01]  /*16270*/  IMAD.MOV.U32 R7, RZ, RZ, 0x40000040 ;  /* 0x40000040ff077424 */ /* 0x000fe200078e00ff */
[----:B0-----:R-:W-:-:S05]  /*16280*/  SHF.R.U32.HI R8, RZ, 0x7, R8 ;  /* 0x00000007ff087819 */ /* 0x001fca0000011608 */
[----:B------:R-:W-:-:S05]  /*16290*/  VIADD R11, R8, 0x8 ;  /* 0x00000008080b7836 */ /* 0x000fca0000000000 */
[----:B------:R0:W-:Y:S01]  /*162a0*/  BAR.SYNC.DEFER_BLOCKING R11, 0x100 ;  /* 0x0004000b0000751d */ /* 0x0001e20000010000 */
[----:B------:R-:W-:-:S05]  /*162b0*/  R2UR UR55, R7 ;  /* 0x00000000073772ca */ /* 0x000fca00000e0000 */
[----:B------:R-:W-:Y:S01]  /*162c0*/  WARPGROUP.ARRIVE ;  /* 0x00000000000079c5 */ /* 0x000fe20000000000 */
[----:B------:R-:W-:Y:S02]  /*162d0*/  IMAD.MOV.U32 R89, RZ, RZ, 0x40000040 ;  /* 0x40000040ff597424 */ /* 0x000fe400078e00ff */
[----:B------:R-:W-:-:S03]  /*162e0*/  IMAD.MOV.U32 R9, RZ, RZ, 0x40000040 ;  /* 0x40000040ff097424 */ /* 0x000fc600078e00ff */
[----:B------:R-:W-:Y:S02]  /*162f0*/  R2UR UR59, R89 ;  /* 0x00000000593b72ca */ /* 0x000fe400000e0000 */
[----:B------:R-:W-:-:S11]  /*16300*/  R2UR UR7, R9 ;  /* 0x00000000090772ca */ /* 0x000fd600000e0000 */
[----:B------:R-:W-:Y:S02]  /*16310*/  MOV R7, UR59 ;  /* 0x0000003b00077c02 */ /* 0x000fe40008000f00 */
[----:B------:R-:W-:Y:S01]  /*16320*/  UMOV UR59, UR7 ;  /* 0x00000007003b7c82 */ /* 0x000fe20008000000 */
[C---:B------:R-:W-:Y:S02]  /*16330*/  R2UR UR7, R9.reuse ;  /* 0x00000000090772ca */ /* 0x040fe400000e0000 */
[C---:B------:R-:W-:Y:S02]  /*16340*/  R2UR UR19, R9.reuse ;  /* 0x00000000091372ca */ /* 0x040fe400000e0000 */
[C---:B------:R-:W-:Y:S02]  /*16350*/  R2UR UR31, R9.reuse ;  /* 0x00000000091f72ca */ /* 0x040fe400000e0000 */
[----:B------:R-:W-:Y:S01]  /*16360*/  R2UR UR43, R9 ;  /* 0x00000000092b72ca */ /* 0x000fe200000e0000 */
[----:B--2---:R-:W-:Y:S01]  /*16370*/  IMAD R6, R228, 0xb00, R6 ;  /* 0x00000b00e4067824 */ /* 0x004fe200078e0206 */
[----:B---3--:R-:W-:-:S02]  /*16380*/  R2UR UR22, R20 ;  /* 0x00000000141672ca */ /* 0x008fc400000e0000 */
[----:B------:R-:W-:Y:S02]  /*16390*/  R2UR UR23, R21 ;  /* 0x00000000151772ca */ /* 0x000fe400000e0000 */
[----:B------:R-:W-:-:S09]  /*163a0*/  R2UR UR54, R6 ;  /* 0x00000000063672ca */ /* 0x000fd200000e0000 */
[----:B------:R-:W-:Y:S02]  /*163b0*/  UMOV UR52, UR22 ;  /* 0x0000001600347c82 */ /* 0x000fe40008000000 */
[----:B------:R-:W-:Y:S02]  /*163c0*/  UMOV UR53, UR23 ;  /* 0x0000001700357c82 */ /* 0x000fe40008000000 */
[----:B------:R-:W-:Y:S01]  /*163d0*/  HGMMA.64x16x16.F32.BF16 R168, gdesc[UR52], RZ, !UPT, gsb0 ;  /* 0x0020000034a879f0 */ /* 0x000fe2000c0018ff */
[C---:B------:R-:W-:Y:S02]  /*163e0*/  VIADD R88, R6.reuse, 0x100 ;  /* 0x0000010006587836 */ /* 0x040fe40000000000 */
[----:B------:R-:W-:-:S03]  /*163f0*/  VIADD R8, R6, 0x80 ;  /* 0x0000008006087836 */ /* 0x000fc60000000000 */
[----:B------:R-:W-:Y:S02]  /*16400*/  R2UR UR58, R88 ;  /* 0x00000000583a72ca */ /* 0x000fe400000e0000 */
[----:B------:R-:W-:Y:S01]  /*16410*/  R2UR UR6, R8 ;  /* 0x00000000080672ca */ /* 0x000fe200000e0000 */
[----:B------:R-:W-:Y:S01]  /*16420*/  UMOV UR56, UR22 ;  /* 0x0000001600387c82 */ /* 0x000fe20008000000 */
[----:B------:R-:W-:-:S09]  /*16430*/  UMOV UR57, UR23 ;  /* 0x0000001700397c82 */ /* 0x000fd20008000000 */
[----:B0-----:R-:W-:Y:S02]  /*16440*/  MOV R11, UR58 ;  /* 0x0000003a000b7c02 */ /* 0x001fe40008000f00 */
[----:B------:R-:W-:Y:S01]  /*16450*/  UMOV UR58, UR6 ;  /* 0x00000006003a7c82 */ /* 0x000fe20008000000 */
[----:B------:R-:W-:Y:S02]  /*16460*/  WARPGROUP.DEPBAR.LE gsb0, 0x0 ;  /* 0x00008000000079c5 */ /* 0x000fe40000010000 */
[----:B------:R-:W-:-:S06]  /*16470*/  WARPGROUP.ARRIVE ;  /* 0x00000000000079c5 */ /* 0x000fcc0000000000 */
[----:B------:R-:W-:Y:S01]  /*16480*/  HGMMA.64x16x16.F32.BF16 R160, gdesc[UR56], RZ, !UPT, gsb0 ;  /* 0x0020000038a079f0 */ /* 0x000fe2000c0018ff */
[----:B------:R-:W-:Y:S02]  /*16490*/  R2UR UR59, R7 ;  /* 0x00000000073b72ca */ /* 0x000fe400000e0000 */
[----:B------:R-:W-:Y:S01]  /*164a0*/  R2UR UR58, R11 ;  /* 0x000000000b3a72ca */ /* 0x000fe200000e0000 */
[----:B------:R-:W-:Y:S01]  /*164b0*/  UMOV UR56, UR22 ;  /* 0x0000001600387c82 */ /* 0x000fe20008000000 */
[----:B------:R-:W-:Y:S01]  /*164c0*/  UMOV UR57, UR23 ;  /* 0x0000001700397c82 */ /* 0x000fe20008000000 */
[----:B------:R-:W-:-:S05]  /*164d0*/  VIADD R8, R6, 0x180 ;  /* 0x0000018006087836 */ /* 0x000fca0000000000 */
[----:B------:R-:W-:Y:S01]  /*164e0*/  R2UR UR6, R8 ;  /* 0x00000000080672ca */ /* 0x000fe200000e0000 */
[----:B------:R-:W-:-:S05]  /*164f0*/  VIADD R8, R6, 0x300 ;  /* 0x0000030006087836 */ /* 0x000fca0000000000 */
[----:B------:R-:W-:Y:S01]  /*16500*/  R2UR UR18, R8 ;  /* 0x00000000081272ca */ /* 0x000fe200000e0000 */
[----:B------:R-:W-:Y:S01]  /*16510*/  VIADD R8, R6, 0x480 ;  /* 0x0000048006087836 */ /* 0x000fe20000000000 */
[----:B------:R-:W-:Y:S02]  /*16520*/  WARPGROUP.DEPBAR.LE gsb0, 0x0 ;  /* 0x00008000000079c5 */ /* 0x000fe40000010000 */
[----:B------:R-:W-:-:S06]  /*16530*/  WARPGROUP.ARRIVE ;  /* 0x00000000000079c5 */ /* 0x000fcc0000000000 */
[----:B------:R-:W-:Y:S01]  /*16540*/  HGMMA.64x16x16.F32.BF16 R152, gdesc[UR56], RZ, !UPT, gsb0 ;  /* 0x00200000389879f0 */ /* 0x000fe2000c0018ff */
[----:B------:R-:W-:Y:S01]  /*16550*/  R2UR UR30, R8 ;  /* 0x00000000081e72ca */ /* 0x000fe200000e0000 */
[----:B------:R-:W-:-:S05]  /*16560*/  VIADD R8, R6, 0x2 ;  /* 0x0000000206087836 */ /* 0x000fca0000000000 */
[----:B------:R-:W-:Y:S01]  /*16570*/  R2UR UR42, R8 ;  /* 0x00000000082a72ca */ /* 0x000fe200000e0000 */
[----:B------:R-:W-:Y:S01]  /*16580*/  VIADD R8, R6, 0x182 ;  /* 0x0000018206087836 */ /* 0x000fe20000000000 */
[----:B------:R-:W-:Y:S01]  /*16590*/  R2UR UR55, R9 ;  /* 0x00000000093772ca */ /* 0x000fe200000e0000 */
[----:B------:R-:W-:-:S03]  /*165a0*/  IMAD.MOV.U32 R9, RZ, RZ, 0x40000040 ;  /* 0x40000040ff097424 */ /* 0x000fc600078e00ff */
[----:B------:R-:W-:Y:S01]  /*165b0*/  R2UR UR54, R8 ;  /* 0x00000000083672ca */ /* 0x000fe200000e0000 */
[----:B------:R-:W-:Y:S01]  /*165c0*/  VIADD R8, R6, 0x282 ;  /* 0x0000028206087836 */ /* 0x000fe20000000000 */
[----:B------:R-:W-:-:S04]  /*165d0*/  R2UR UR59, R9 ;  /* 0x00000000093b72ca */ /* 0x000fc800000e0000 */
[----:B------:R-:W-:Y:S01]  /*165e0*/  R2UR UR58, R8 ;  /* 0x00000000083a72ca */ /* 0x000fe200000e0000 */
[----:B------:R-:W-:Y:S01]  /*165f0*/  UMOV UR56, UR22 ;  /* 0x0000001600387c82 */ /* 0x000fe20008000000 */
[----:B------:R-:W-:-:S07]  /*16600*/  UMOV UR57, UR23 ;  /* 0x0000001700397c82 */ /* 0x000fce0008000000 */
[----:B------:R-:W-:Y:S01]  /*16610*/  MOV R7, UR59 ;  /* 0x0000003b00077c02 */ /* 0x000fe20008000f00 */
[----:B------:R-:W-:-:S03]  /*16620*/  UMOV UR59, UR7 ;  /* 0x00000007003b7c82 */ /* 0x000fc60008000000 */
[----:B------:R-:W-:Y:S01]  /*16630*/  MOV R11, UR58 ;  /* 0x0000003a000b7c02 */ /* 0x000fe20008000f00 */
[----:B------:R-:W-:Y:S01]  /*16640*/  UMOV UR58, UR6 ;  /* 0x00000006003a7c82 */ /* 0x000fe20008000000 */
[----:B------:R-:W-:Y:S02]  /*16650*/  WARPGROUP.DEPBAR.LE gsb0, 0x0 ;  /* 0x00008000000079c5 */ /* 0x000fe40000010000 */
[----:B------:R-:W-:-:S06]  /*16660*/  WARPGROUP.ARRIVE ;  /* 0x00000000000079c5 */ /* 0x000fcc0000000000 */
[----:B------:R-:W-:Y:S01]  /*16670*/  HGMMA.64x16x16.F32.BF16 R144, gdesc[UR56], RZ, !UPT, gsb0 ;  /* 0x00200000389079f0 */ /* 0x000fe2000c0018ff */
[----:B------:R-:W-:Y:S02]  /*16680*/  VIADD R90, R6, 0x200 ;  /* 0x00000200065a7836 */ /* 0x000fe40000000000 */
[----:B------:R-:W-:-:S03]  /*16690*/  IMAD.MOV.U32 R91, RZ, RZ, 0x40000040 ;  /* 0x40000040ff5b7424 */ /* 0x000fc600078e00ff */
[----:B------:R-:W-:Y:S02]  /*166a0*/  R2UR UR10, R90 ;  /* 0x000000005a0a72ca */ /* 0x000fe400000e0000 */
[----:B------:R-:W-:Y:S01]  /*166b0*/  R2UR UR11, R91 ;  /* 0x000000005b0b72ca */ /* 0x000fe200000e0000 */
[----:B------:R-:W-:Y:S01]  /*166c0*/  UMOV UR8, UR22 ;  /* 0x0000001600087c82 */ /* 0x000fe20008000000 */
[----:B------:R-:W-:Y:S01]  /*166d0*/  UMOV UR9, UR23 ;  /* 0x0000001700097c82 */ /* 0x000fe20008000000 */
[----:B------:R-:W-:Y:S02]  /*166e0*/  WARPGROUP.DEPBAR.LE gsb0, 0x0 ;  /* 0x00008000000079c5 */ /* 0x000fe40000010000 */
[----:B------:R-:W-:-:S08]  /*166f0*/  WARPGROUP.ARRIVE ;  /* 0x00000000000079c5 */ /* 0x000fd00000000000 */
[----:B------:R-:W-:Y:S01]  /*16700*/  HGMMA.64x16x16.F32.BF16 R136, gdesc[UR8], RZ, !UPT, gsb0 ;  /* 0x00200000088879f0 */ /* 0x000fe2000c0018ff */
[----:B------:R-:W-:Y:S01]  /*16710*/  VIADD R88, R6, 0x280 ;  /* 0x0000028006587836 */ /* 0x000fe20000000000 */
[----:B------:R-:W-:-:S04]  /*16720*/  R2UR UR15, R89 ;  /* 0x00000000590f72ca */ /* 0x000fc800000e0000 */
[----:B------:R-:W-:Y:S01]  /*16730*/  R2UR UR14, R88 ;  /* 0x00000000580e72ca */ /* 0x000fe200000e0000 */
[----:B------:R-:W-:Y:S01]  /*16740*/  UMOV UR12, UR22 ;  /* 0x00000016000c7c82 */ /* 0x000fe20008000000 */
[----:B------:R-:W-:Y:S01]  /*16750*/  UMOV UR13, UR23 ;  /* 0x00000017000d7c82 */ /* 0x000fe20008000000 */
[----:B------:R-:W-:Y:S02]  /*16760*/  WARPGROUP.DEPBAR.LE gsb0, 0x0 ;  /* 0x00008000000079c5 */ /* 0x000fe40000010000 */
[----:B------:R-:W-:-:S08]  /*16770*/  WARPGROUP.ARRIVE ;  /* 0x00000000000079c5 */ /* 0x000fd00000000000 */
[----:B------:R-:W-:Y:S01]  /*16780*/  HGMMA.64x16x16.F32.BF16 R128, gdesc[UR12], RZ, !UPT, gsb0 ;  /* 0x002000000c8079f0 */ /* 0x000fe2000c0018ff */
[----:B------:R0:W-:Y:S04]  /*16790*/  STL.64 [R1+0x90], R2 ;  /* 0x0000900201007387 */ /* 0x0001e80000100a00 */
[----:B0-----:R-:W2:Y:S01]  /*167a0*/  LDL.64 R2, [R1+0x18] ;  /* 0x0000180001027983 */ /* 0x001ea20000100a00 */
[----:B------:R-:W-:Y:S01]  /*167b0*/  UMOV UR16, UR22 ;  /* 0x0000001600107c82 */ /* 0x000fe20008000000 */
[----:B------:R-:W-:Y:S01]  /*167c0*/  UMOV UR17, UR23 ;  /* 0x0000001700117c82 */ /* 0x000fe20008000000 */
[----:B------:R-:W-:Y:S02]  /*167d0*/  WARPGROUP.DEPBAR.LE gsb0, 0x0 ;  /* 0x00008000000079c5 */ /* 0x000fe40000010000 */
[----:B------:R-:W-:-:S06]  /*167e0*/  WARPGROUP.ARRIVE ;  /* 0x00000000000079c5 */ /* 0x000fcc0000000000 */
[----:B------:R-:W-:Y:S01]  /*167f0*/  HGMMA.64x16x16.F32.BF16 R120, gdesc[UR16], RZ, !UPT, gsb0 ;  /* 0x00200000107879f0 */ /* 0x000fe2000c0018ff */
[----:B------:R-:W-:Y:S01]  /*16800*/  VIADD R88, R6, 0x380 ;  /* 0x0000038006587836 */ /* 0x000fe20000000000 */
[----:B------:R-:W-:Y:S02]  /*16810*/  MOV R233, UR39 ;  /* 0x0000002700e97c02 */ /* 0x000fe40008000f00 */
[----:B------:R-:W-:Y:S02]  /*16820*/  MOV R232, UR38 ;  /* 0x0000002600e87c02 */ /* 0x000fe40008000f00 */
[----:B------:R-:W-:Y:S02]  /*16830*/  R2UR UR38, R88 ;  /* 0x00000000582672ca */ /* 0x000fe400000e0000 */
[----:B------:R-:W-:Y:S02]  /*16840*/  R2UR UR39, R89 ;  /* 0x00000000592772ca */ /* 0x000fe400000e0000 */
[----:B------:R-:W-:Y:S01]  /*16850*/  MOV R231, UR37 ;  /* 0x0000002500e77c02 */ /* 0x000fe20008000f00 */
[----:B------:R-:W-:Y:S01]  /*16860*/  UMOV UR37, UR23 ;  /* 0x0000001700257c82 */ /* 0x000fe20008000000 */
[----:B------:R-:W-:Y:S01]  /*16870*/  MOV R230, UR36 ;  /* 0x0000002400e67c02 */ /* 0x000fe20008000f00 */
[----:B------:R-:W-:Y:S01]  /*16880*/  UMOV UR36, UR22 ;  /* 0x0000001600247c82 */ /* 0x000fe20008000000 */
[----:B------:R-:W-:-:S02]  /*16890*/  WARPGROUP.DEPBAR.LE gsb0, 0x0 ;  /* 0x00008000000079c5 */ /* 0x000fc40000010000 */
[----:B------:R-:W-:-:S06]  /*168a0*/  WARPGROUP.ARRIVE ;  /* 0x00000000000079c5 */ /* 0x000fcc0000000000 */
        /* <DEDUP_REMOVED lines=9> */
[----:B------:R-:W-:Y:S01]  /*16940*/  UMOV UR28, UR22 ;  /* 0x00000016001c7c82 */ /* 0x000fe20008000000 */
[----:B------:R-:W-:Y:S01]  /*16950*/  UMOV UR29, UR23 ;  /* 0x00000017001d7c82 */ /* 0x000fe20008000000 */
[----:B------:R-:W-:-:S05]  /*16960*/  VIADD R88, R6, 0x500 ;  /* 0x0000050006587836 */ /* 0x000fca0000000000 */
[----:B------:R-:W-:Y:S01]  /*16970*/  R2UR UR34, R88 ;  /* 0x00000000582272ca */ /* 0x000fe200000e0000 */
[----:B------:R-:W-:Y:S01]  /*16980*/  VIADD R88, R6, 0x102 ;  /* 0x0000010206587836 */ /* 0x000fe20000000000 */
[C---:B------:R-:W-:Y:S02]  /*16990*/  R2UR UR35, R89.reuse ;  /* 0x00000000592372ca */ /* 0x040fe400000e0000 */
[----:B------:R-:W-:Y:S01]  /*169a0*/  R2UR UR51, R89 ;  /* 0x00000000593372ca */ /* 0x000fe200000e0000 */
[----:B------:R-:W-:Y:S01]  /*169b0*/  IMAD.MOV.U32 R89, RZ, RZ, 0x40000040 ;  /* 0x40000040ff597424 */ /* 0x000fe200078e00ff */
[----:B------:R-:W-:Y:S01]  /*169c0*/  R2UR UR50, R88 ;  /* 0x00000000583272ca */ /* 0x000fe200000e0000 */
[----:B------:R-:W-:Y:S01]  /*169d0*/  VIADD R88, R6, 0x202 ;  /* 0x0000020206587836 */ /* 0x000fe20000000000 */
[----:B------:R-:W-:Y:S02]  /*169e0*/  WARPGROUP.DEPBAR.LE gsb0, 0x0 ;  /* 0x00008000000079c5 */ /* 0x000fe40000010000 */
[----:B------:R-:W-:-:S06]  /*169f0*/  WARPGROUP.ARRIVE ;  /* 0x00000000000079c5 */ /* 0x000fcc0000000000 */
[----:B------:R-:W-:Y:S01]  /*16a00*/  HGMMA.64x16x16.F32.BF16 R96, gdesc[UR28], RZ, !UPT, gsb0 ;  /* 0x002000001c6079f0 */ /* 0x000fe2000c0018ff */
[----:B------:R-:W-:Y:S02]  /*16a10*/  MOV R14, UR5 ;  /* 0x00000005000e7c02 */ /* 0x000fe40008000f00 */
[----:B------:R-:W-:Y:S02]  /*16a20*/  MOV R13, UR4 ;  /* 0x00000004000d7c02 */ /* 0x000fe40008000f00 */
[----:B------:R-:W-:Y:S01]  /*16a30*/  R2UR UR4, R88 ;  /* 0x00000000580472ca */ /* 0x000fe200000e0000 */
[----:B------:R-:W-:Y:S01]  /*16a40*/  VIADD R88, R6, 0x302 ;  /* 0x0000030206587836 */ /* 0x000fe20000000000 */
[----:B------:R-:W-:Y:S01]  /*16a50*/  R2UR UR5, R89 ;  /* 0x00000000590572ca */ /* 0x000fe200000e0000 */
[----:B------:R-:W-:-:S03]  /*16a60*/  IMAD.MOV.U32 R89, RZ, RZ, 0x40000040 ;  /* 0x40000040ff597424 */ /* 0x000fc600078e00ff */
[----:B------:R-:W-:Y:S01]  /*16a70*/  R2UR UR6, R88 ;  /* 0x00000000580672ca */ /* 0x000fe200000e0000 */
[C---:B------:R-:W-:Y:S01]  /*16a80*/  VIADD R88, R6.reuse, 0x402 ;  /* 0x0000040206587836 */ /* 0x040fe20000000000 */
[----:B------:R-:W-:Y:S01]  /*16a90*/  R2UR UR7, R89 ;  /* 0x00000000590772ca */ /* 0x000fe200000e0000 */
[----:B------:R-:W-:Y:S02]  /*16aa0*/  IMAD.MOV.U32 R89, RZ, RZ, 0x40000040 ;  /* 0x40000040ff597424 */ /* 0x000fe400078e00ff */
[----:B------:R-:W-:Y:S01]  /*16ab0*/  VIADD R90, R6, 0x82 ;  /* 0x00000082065a7836 */ /* 0x000fe20000000000 */
[----:B------:R-:W-:Y:S01]  /*16ac0*/  R2UR UR14, R88 ;  /* 0x00000000580e72ca */ /* 0x000fe200000e0000 */
[----:B------:R-:W-:Y:S01]  /*16ad0*/  VIADD R88, R6, 0x502 ;  /* 0x0000050206587836 */ /* 0x000fe20000000000 */
[----:B------:R-:W-:Y:S01]  /*16ae0*/  R2UR UR15, R89 ;  /* 0x00000000590f72ca */ /* 0x000fe200000e0000 */
[----:B------:R-:W-:Y:S01]  /*16af0*/  IMAD.MOV.U32 R89, RZ, RZ, 0x40000040 ;  /* 0x40000040ff597424 */ /* 0x000fe200078e00ff */
[----:B------:R-:W-:-:S02]  /*16b00*/  R2UR UR46, R90 ;  /* 0x000000005a2e72ca */ /* 0x000fc400000e0000 */
[----:B------:R-:W-:Y:S02]  /*16b10*/  R2UR UR47, R91 ;  /* 0x000000005b2f72ca */ /* 0x000fe400000e0000 */
[----:B------:R-:W-:Y:S02]  /*16b20*/  R2UR UR38, R88 ;  /* 0x00000000582672ca */ /* 0x000fe400000e0000 */
[----:B------:R-:W-:Y:S01]  /*16b30*/  R2UR UR39, R89 ;  /* 0x00000000592772ca */ /* 0x000fe200000e0000 */
[----:B------:R-:W-:Y:S01]  /*16b40*/  UMOV UR32, UR22 ;  /* 0x0000001600207c82 */ /* 0x000fe20008000000 */
[----:B------:R-:W-:Y:S01]  /*16b50*/  UMOV UR33, UR23 ;  /* 0x0000001700217c82 */ /* 0x000fe20008000000 */
[----:B------:R-:W-:Y:S02]  /*16b60*/  WARPGROUP.DEPBAR.LE gsb0, 0x0 ;  /* 0x00008000000079c5 */ /* 0x000fe40000010000 */
[----:B------:R-:W-:-:S06]  /*16b70*/  WARPGROUP.ARRIVE ;  /* 0x00000000000079c5 */ /* 0x000fcc0000000000 */
[----:B------:R-:W-:Y:S01]  /*16b80*/  HGMMA.64x16x16.F32.BF16 R88, gdesc[UR32], RZ, !UPT, gsb0 ;  /* 0x00200000205879f0 */ /* 0x000fe2000c0018ff */
[----:B------:R-:W-:Y:S02]  /*16b90*/  MOV R21, UR21 ;  /* 0x0000001500157c02 */ /* 0x000fe40008000f00 */
[----:B------:R-:W-:Y:S02]  /*16ba0*/  MOV R20, UR20 ;  /* 0x0000001400147c02 */ /* 0x000fe40008000f00 */
[----:B--2---:R-:W-:Y:S02]  /*16bb0*/  R2UR UR20, R2 ;  /* 0x00000000021472ca */ /* 0x004fe400000e0000 */
[----:B------:R-:W-:Y:S01]  /*16bc0*/  R2UR UR21, R3 ;  /* 0x00000000031572ca */ /* 0x000fe200000e0000 */
[----:B------:R-:W-:Y:S01]  /*16bd0*/  UMOV UR58, UR4 ;  /* 0x00000004003a7c82 */ /* 0x000fe20008000000 */
[----:B------:R-:W-:Y:S01]  /*16be0*/  UMOV UR59, UR5 ;  /* 0x00000005003b7c82 */ /* 0x000fe20008000000 */
[----:B------:R-:W2:Y:S08]  /*16bf0*/  LDL.64 R2, [R1+0x10] ;  /* 0x0000100001027983 */ /* 0x000eb00000100a00 */
[----:B------:R-:W-:-:S02]  /*16c00*/  UMOV UR40, UR20 ;  /* 0x0000001400287c82 */ /* 0x000fc40008000000 */
        /* <DEDUP_REMOVED lines=24> */
[----:B------:R-:W-:Y:S02]  /*16d90*/  R2UR UR59, R7 ;  /* 0x00000000073b72ca */ /* 0x000fe400000e0000 */
[----:B------:R-:W-:Y:S01]  /*16da0*/  R2UR UR58, R11 ;  /* 0x000000000b3a72ca */ /* 0x000fe200000e0000 */
[----:B------:R-:W-:Y:S01]  /*16db0*/  UMOV UR56, UR20 ;  /* 0x0000001400387c82 */ /* 0x000fe20008000000 */
[----:B------:R-:W-:Y:S01]  /*16dc0*/  UMOV UR57, UR21 ;  /* 0x0000001500397c82 */ /* 0x000fe20008000000 */
[----:B------:R-:W-:Y:S02]  /*16dd0*/  WARPGROUP.DEPBAR.LE gsb0, 0x0 ;  /* 0x00008000000079c5 */ /* 0x000fe40000010000 */
[----:B------:R-:W-:-:S08]  /*16de0*/  WARPGROUP.ARRIVE ;  /* 0x00000000000079c5 */ /* 0x000fd00000000000 */
[----:B------:R-:W-:Y:S01]  /*16df0*/  HGMMA.64x16x16.F32.BF16 R128, gdesc[UR56], R128, gsb0 ;  /* 0x00200000388079f0 */ /* 0x000fe20008001880 */
[----:B------:R-:W-:Y:S01]  /*16e00*/  UMOV UR4, UR20 ;  /* 0x0000001400047c82 */ /* 0x000fe20008000000 */
[----:B------:R-:W-:Y:S01]  /*16e10*/  UMOV UR5, UR21 ;  /* 0x0000001500057c82 */ /* 0x000fe20008000000 */
[----:B------:R-:W-:Y:S01]  /*16e20*/  VIADD R8, R6, 0x382 ;  /* 0x0000038206087836 */ /* 0x000fe20000000000 */
[----:B------:R-:W-:Y:S02]  /*16e30*/  WARPGROUP.DEPBAR.LE gsb0, 0x0 ;  /* 0x00008000000079c5 */ /* 0x000fe40000010000 */
[----:B------:R-:W-:-:S06]  /*16e40*/  WARPGROUP.ARRIVE ;  /* 0x00000000000079c5 */ /* 0x000fcc0000000000 */
[----:B------:R-:W-:Y:S01]  /*16e50*/  HGMMA.64x16x16.F32.BF16 R120, gdesc[UR4], R120, gsb0 ;  /* 0x00200000047879f0 */ /* 0x000fe20008001878 */
[----:B------:R-:W-:Y:S01]  /*16e60*/  IMAD.MOV.U32 R9, RZ, RZ, 0x40000040 ;  /* 0x40000040ff097424 */ /* 0x000fe200078e00ff */
[----:B------:R-:W-:-:S04]  /*16e70*/  R2UR UR10, R8 ;  /* 0x00000000080a72ca */ /* 0x000fc800000e0000 */
        /* <DEDUP_REMOVED lines=27> */
[----:B--2---:R-:W-:Y:S02]  /*17030*/  R2UR UR4, R2 ;  /* 0x00000000020472ca */ /* 0x004fe400000e0000 */
[----:B------:R-:W-:Y:S02]  /*17040*/  R2UR UR5, R3 ;  /* 0x00000000030572ca */ /* 0x000fe400000e0000 */
[----:B------:R-:W-:Y:S01]  /*17050*/  R2UR UR26, R8 ;  /* 0x00000000081a72ca */ /* 0x000fe200000e0000 */
[----:B------:R-:W2:Y:S01]  /*17060*/  LDL.64 R2, [R1+0x8] ;  /* 0x0000080001027983 */ /* 0x000ea20000100a00 */
[----:B------:R-:W-:-:S07]  /*17070*/  R2UR UR27, R9 ;  /* 0x00000000091b72ca */ /* 0x000fce00000e0000 */
[----:B------:R-:W-:Y:S02]  /*17080*/  UMOV UR24, UR4 ;  /* 0x0000000400187c82 */ /* 0x000fe40008000000 */
[----:B------:R-:W-:Y:S01]  /*17090*/  UMOV UR25, UR5 ;  /* 0x0000000500197c82 */ /* 0x000fe20008000000 */
[----:B------:R-:W-:Y:S02]  /*170a0*/  WARPGROUP.DEPBAR.LE gsb0, 0x0 ;  /* 0x00008000000079c5 */ /* 0x000fe40000010000 */
[----:B------:R-:W-:-:S06]  /*170b0*/  WARPGROUP.ARRIVE ;  /* 0x00000000000079c5 */ /* 0x000fcc0000000000 */
[----:B------:R-:W-:Y:S01]  /*170c0*/  HGMMA.64x16x16.F32.BF16 R168, gdesc[UR24], R168, gsb0 ;  /* 0x0020000018a879f0 */ /* 0x000fe200080018a8 */
        /* <DEDUP_REMOVED lines=78> */
[----:B------:R-:W-:Y:S02]  /*175b0*/  R2UR UR10, R8 ;  /* 0x00000000080a72ca */ /* 0x000fe400000e0000 */
[----:B------:R-:W-:Y:S01]  /*175c0*/  R2UR UR11, R9 ;  /* 0x00000000090b72ca */ /* 0x000fe200000e0000 */
[----:B------:R-:W-:Y:S01]  /*175d0*/  UMOV UR8, UR4 ;  /* 0x0000000400087c82 */ /* 0x000fe20008000000 */
[----:B------:R-:W-:-:S09]  /*175e0*/  UMOV UR9, UR5 ;  /* 0x0000000500097c82 */ /* 0x000fd20008000000 */
[----:B------:R-:W-:Y:S01]  /*175f0*/  MOV R7, UR10 ;  /* 0x0000000a00077c02 */ /* 0x000fe20008000f00 */
[----:B------:R-:W-:Y:S01]  /*17600*/  UMOV UR10, UR6 ;  /* 0x00000006000a7c82 */ /* 0x000fe20008000000 */
[----:B------:R-:W-:Y:S01]  /*17610*/  MOV R11, UR11 ;  /* 0x0000000b000b7c02 */ /* 0x000fe20008000f00 */
        /* <DEDUP_REMOVED lines=12> */
[----:B------:R-:W-:Y:S01]  /*176e0*/  IMAD.MOV.U32 R9, RZ, RZ, 0x40000040 ;  /* 0x40000040ff097424 */ /* 0x000fe200078e00ff */
[----:B--2---:R-:W-:Y:S02]  /*176f0*/  R2UR UR20, R2 ;  /* 0x00000000021472ca */ /* 0x004fe400000e0000 */
[----:B------:R-:W-:Y:S02]  /*17700*/  R2UR UR21, R3 ;  /* 0x00000000031572ca */ /* 0x000fe400000e0000 */
[----:B------:R-:W-:Y:S01]  /*17710*/  R2UR UR14, R8 ;  /* 0x00000000080e72ca */ /* 0x000fe200000e0000 */
[----:B------:R0:W5:Y:S01]  /*17720*/  LDL.LU.64 R2, [R1+0x90] ;  /* 0x0000900001027983 */ /* 0x0001620000300a00 */
        /* <DEDUP_REMOVED lines=91> */
[----:B------:R-:W-:Y:S02]  /*17ce0*/  VIADD R8, R6, 0x580 ;  /* 0x0000058006087836 */ /* 0x000fe40000000000 */
[----:B------:R-:W-:-:S03]  /*17cf0*/  IMAD.MOV.U32 R9, RZ, RZ, 0x40000040 ;  /* 0x40000040ff097424 */ /* 0x000fc600078e00ff */
[----:B------:R-:W-:Y:S01]  /*17d00*/  R2UR UR58, R8 ;  /* 0x00000000083a72ca */ /* 0x000fe200000e0000 */
[----:B------:R-:W-:Y:S01]  /*17d10*/  VIADD R8, R6, 0x600 ;  /* 0x0000060006087836 */ /* 0x000fe20000000000 */
[----:B------:R-:W-:Y:S01]  /*17d20*/  R2UR UR59, R9 ;  /* 0x00000000093b72ca */ /* 0x000fe200000e0000 */
[----:B------:R-:W-:-:S03]  /*17d30*/  IMAD.MOV.U32 R9, RZ, RZ, 0x40000040 ;  /* 0x40000040ff097424 */ /* 0x000fc600078e00ff */
[----:B------:R-:W-:Y:S01]  /*17d40*/  R2UR UR6, R8 ;  /* 0x00000000080672ca */ /* 0x000fe200000e0000 */
[----:B------:R-:W-:Y:S02]  /*17d50*/  WARPGROUP.DEPBAR.LE gsb0, 0x0 ;  /* 0x00008000000079c5 */ /* 0x000fe40000010000 */
[----:B------:R-:W-:-:S06]  /*17d60*/  WARPGROUP.ARRIVE ;  /* 0x00000000000079c5 */ /* 0x000fcc0000000000 */
[----:B------:R-:W-:Y:S01]  /*17d70*/  HGMMA.64x16x16.F32.BF16 R88, gdesc[UR20], R88, gsb0 ;  /* 0x00200000145879f0 */ /* 0x000fe20008001858 */
        /* <DEDUP_REMOVED lines=11> */
[----:B------:R-:W-:Y:S02]  /*17e30*/  R2UR UR4, R236 ;  /* 0x00000000ec0472ca */ /* 0x000fe400000e0000 */
[----:B------:R-:W-:Y:S01]  /*17e40*/  R2UR UR18, R8 ;  /* 0x00000000081272ca */ /* 0x000fe200000e0000 */
[----:B------:R-:W-:Y:S01]  /*17e50*/  VIADD R8, R6, 0x800 ;  /* 0x0000080006087836 */ /* 0x000fe20000000000 */
[----:B------:R-:W-:Y:S01]  /*17e60*/  R2UR UR19, R9 ;  /* 0x00000000091372ca */ /* 0x000fe200000e0000 */
[----:B------:R-:W-:Y:S01]  /*17e70*/  IMAD.MOV.U32 R9, RZ, RZ, 0x40000040 ;  /* 0x40000040ff097424 */ /* 0x000fe200078e00ff */
[----:B------:R-:W-:-:S02]  /*17e80*/  R2UR UR5, R237 ;  /* 0x00000000ed0572ca */ /* 0x000fc400000e0000 */
        /* <DEDUP_REMOVED lines=41> */
[----:B------:R-:W-:Y:S02]  /*18120*/  R2UR UR58, R8 ;  /* 0x00000000083a72ca */ /* 0x000fe400000e0000 */
[----:B------:R-:W-:Y:S01]  /*18130*/  R2UR UR59, R9 ;  /* 0x00000000093b72ca */ /* 0x000fe200000e0000 */
[----:B------:R-:W-:Y:S01]  /*18140*/  UMOV UR56, UR4 ;  /* 0x0000000400387c82 */ /* 0x000fe20008000000 */
[----:B------:R-:W-:Y:S01]  /*18150*/  UMOV UR57, UR5 ;  /* 0x0000000500397c82 */ /* 0x000fe20008000000 */
[----:B------:R-:W-:Y:S02]  /*18160*/  WARPGROUP.DEPBAR.LE gsb0, 0x0 ;  /* 0x00008000000079c5 */ /* 0x000fe40000010000 */
[----:B------:R-:W-:-:S08]  /*18170*/  WARPGROUP.ARRIVE ;  /* 0x00000000000079c5 */ /* 0x000fd00000000000 */
[----:B------:R-:W-:Y:S01]  /*18180*/  MOV R11, UR59 ;  /* 0x0000003b000b7c02 */ /* 0x000fe20008000f00 */
[----:B------:R-:W-:Y:S01]  /*18190*/  UMOV UR59, UR7 ;  /* 0x00000007003b7c82 */ /* 0x000fe20008000000 */
[----:B------:R-:W-:Y:S01]  /*181a0*/  MOV R7, UR58 ;  /* 0x0000003a00077c02 */ /* 0x000fe20008000f00 */
[----:B------:R-:W-:Y:S02]  /*181b0*/  UMOV UR58, UR6 ;  /* 0x00000006003a7c82 */ /* 0x000fe40008000000 */
        /* <DEDUP_REMOVED lines=47> */
[----:B------:R-:W-:-:S11]  /*184b0*/  R2UR UR37, R235 ;  /* 0x00000000eb2572ca */ /* 0x000fd600000e0000 */
[----:B------:R-:W-:Y:S02]  /*184c0*/  UMOV UR48, UR36 ;  /* 0x0000002400307c82 */ /* 0x000fe40008000000 */
        /* <DEDUP_REMOVED lines=88> */
[----:B------:R-:W-:Y:S02]  /*18a50*/  R2UR UR5, R14 ;  /* 0x000000000e0572ca */ /* 0x000fe400000e0000 */
[----:B------:R-:W-:Y:S02]  /*18a60*/  R2UR UR4, R13 ;  /* 0x000000000d0472ca */ /* 0x000fe400000e0000 */
[----:B------:R-:W-:Y:S02]  /*18a70*/  R2UR UR34, R8 ;  /* 0x00000000082272ca */ /* 0x000fe400000e0000 */
        /* <DEDUP_REMOVED lines=64> */
[----:B------:R-:W-:Y:S02]  /*18e80*/  WARPGROUP.DEPBAR.LE gsb0, 0x0 ;  /* 0x00008000000079c5 */ /* 0x000fe40000010000 */
[----:B------:R-:W-:-:S10]  /*18e90*/  WARPGROUP.ARRIVE ;  /* 0x00000000000079c5 */ /* 0x000fd40000000000 */
        /* <DEDUP_REMOVED lines=33> */
[----:B------:R-:W-:Y:S01]  /*190b0*/  R2UR UR23, R9 ;  /* 0x00000000091772ca */ /* 0x000fe200000e0000 */
[----:B------:R-:W-:-:S02]  /*190c0*/  WARPGROUP.DEPBAR.LE gsb0, 0x0 ;  /* 0x00008000000079c5 */ /* 0x000fc40000010000 */
        /* <DEDUP_REMOVED lines=92> */
[----:B------:R-:W-:Y:S02]  /*19690*/  R2UR UR39, R233 ;  /* 0x00000000e92772ca */ /* 0x000fe400000e0000 */
[----:B------:R-:W-:Y:S02]  /*196a0*/  R2UR UR38, R232 ;  /* 0x00000000e82672ca */ /* 0x000fe400000e0000 */
[----:B------:R-:W-:Y:S02]  /*196b0*/  R2UR UR37, R231 ;  /* 0x00000000e72572ca */ /* 0x000fe400000e0000 */
[----:B------:R-:W-:Y:S01]  /*196c0*/  R2UR UR36, R230 ;  /* 0x00000000e62472ca */ /* 0x000fe200000e0000 */
[----:B------:R-:W-:Y:S02]  /*196d0*/  WARPGROUP.DEPBAR.LE gsb0, 0x0 ;  /* 0x00008000000079c5 */ /* 0x000fe40000010000 */
[----:B0-----:R-:W-:-:S12]  /*196e0*/  @P2 BRA `(.L_x_635) ;  /* 0x0000000000282947 */ /* 0x001fd80003800000 */
[----:B------:R-:W-:Y:S05]  /*196f0*/  @!P0 BRA `(.L_x_636) ;  /* 0x0000000000048947 */ /* 0x000fea0003800000 */
[----:B------:R-:W-:Y:S01]  /*19700*/  BPT.TRAP 0x1 ;  /* 0x000000040000795c */ /* 0x000fe20000300000 */
.L_x_636:
[----:B------:R-:W-:Y:S01]  /*19710*/  SHF.L.U32 R4, R4, 0x1f, RZ ;  /* 0x0000001f04047819 */ /* 0x000fe200000006ff */
[----:B-----5:R-:W-:-:S04]  /*19720*/  IMAD R6, R5, 0x8, R2 ;  /* 0x0000000805067824 */ /* 0x020fc800078e0202 */
[----:B------:R0:W1:Y:S01]  /*19730*/  SYNCS.PHASECHK.TRANS64.TRYWAIT P2, [R6+URZ+0x34850], R4 ;  /* 0x03485004060075a7 */ /* 0x000062000804017f */
[----:B------:R-:W-:Y:S05]  /*19740*/  @!P0 BRA `(.L_x_637) ;  /* 0x0000000000048947 */ /* 0x000fea0003800000 */
[----:B------:R-:W-:Y:S01]  /*19750*/  BPT.TRAP 0x1 ;  /* 0x000000040000795c */ /* 0x000fe20000300000 */
.L_x_637:
[----:B-1----:R-:W-:Y:S05]  /*19760*/  @P2 BRA `(.L_x_635) ;  /* 0x0000000000082947 */ /* 0x002fea0003800000 */
[----:B------:R-:W1:Y:S02]  /*19770*/  SYNCS.PHASECHK.TRANS64.TRYWAIT P2, [R6+URZ+0x34850], R4 ;  /* 0x03485004060075a7 */ /* 0x000e64000804017f */
[----:B-1----:R-:W-:Y:S05]  /*19780*/  @!P2 BRA `(.L_x_638) ;  /* 0x000000b000a0a947 */ /* 0x002fea0003800000 */
.L_x_635:
[----:B01---5:R-:W-:Y:S01]  /*19790*/  VIADD R4, R2, 0x400 ;  /* 0x0000040002047836 */ /* 0x023fe20000000000 */
[----:B------:R-:W-:Y:S05]  /*197a0*/  WARPSYNC.ALL ;  /* 0x0000000000007948 */ /* 0x000fea0003800000 */
[----:B------:R-:W-:Y:S01]  /*197b0*/  SHF.R.U32.HI R4, RZ, 0x4, R4 ;  /* 0x00000004ff047819 */ /* 0x000fe20000011604 */
[----:B------:R-:W-:Y:S01]  /*197c0*/  IMAD.MOV.U32 R7, RZ, RZ, 0x40000040 ;  /* 0x40000040ff077424 */ /* 0x000fe200078e00ff */
[----:B------:R-:W-:Y:S01]  /*197d0*/  WARPGROUP.ARRIVE ;  /* 0x00000000000079c5 */ /* 0x000fe20000000000 */
[----:B------:R-:W-:Y:S01]  /*197e0*/  IMAD.MOV.U32 R9, RZ, RZ, 0x40000040 ;  /* 0x40000040ff097424 */ /* 0x000fe200078e00ff */
[----:B------:R-:W-:Y:S01]  /*197f0*/  LOP3.LUT R4, R4, 0x3fff, RZ, 0xc0, !PT ;  /* 0x00003fff04047812 */ /* 0x000fe200078ec0ff */
[----:B------:R-:W-:Y:S01]  /*19800*/  IMAD.MOV.U32 R21, RZ, RZ, 0x40000040 ;  /* 0x40000040ff157424 */ /* 0x000fe200078e00ff */
[----:B------:R-:W-:Y:S01]  /*19810*/  R2UR UR7, R7 ;  /* 0x00000000070772ca */ /* 0x000fe200000e0000 */
[----:B------:R-:W-:Y:S01]  /*19820*/  ULDC UR8, c[0x0][0x988] ;  /* 0x0002620000087ab9 */ /* 0x000fe20000000800 */
[----:B------:R-:W-:Y:S01]  /*19830*/  LOP3.LUT R4, R4, 0x5800000, RZ, 0xfc, !PT ;  /* 0x0580000004047812 */ /* 0x000fe200078efcff */
[----:B------:R-:W0:Y:S01]  /*19840*/  S2R R230, SR_TID.X ;  /* 0x0000000000e67919 */ /* 0x000e220000002100 */
[----:B------:R-:W-:-:S02]  /*19850*/  FMNMX.FTZ R14, R170, R0, !PT ;  /* 0x00000000aa0e7209 */ /* 0x000fc40007810000 */
[----:B------:R-:W-:Y:S01]  /*19860*/  ISETP.GT.AND P2, PT, R10, RZ, PT ;  /* 0x000000ff0a00720c */ /* 0x000fe20003f44270 */
[----:B------:R-:W-:Y:S01]  /*19870*/  IMAD R6, R5, 0xb00, R4 ;  /* 0x00000b0005067824 */ /* 0x000fe200078e0204 */
[----:B------:R-:W-:Y:S01]  /*19880*/  FMNMX.FTZ R4, R168, R3, !PT ;  /* 0x00000003a8047209 */ /* 0x000fe20007810000 */
[----:B------:R-:W-:Y:S01]  /*19890*/  VIADD R10, R10, 0xffffffff ;  /* 0xffffffff0a0a7836 */ /* 0x000fe20000000000 */
[----:B------:R-:W-:Y:S01]  /*198a0*/  FMNMX.FTZ R14, R171, R14, !PT ;  /* 0x0000000eab0e7209 */ /* 0x000fe20007810000 */
[C---:B------:R-:W-:Y:S01]  /*198b0*/  VIADD R8, R6.reuse, 0x80 ;  /* 0x0000008006087836 */ /* 0x040fe20000000000 */
[C---:B------:R-:W-:Y:S01]  /*198c0*/  R2UR UR6, R6.reuse ;  /* 0x00000000060672ca */ /* 0x040fe200000e0000 */
[----:B------:R-:W-:Y:S01]  /*198d0*/  VIADD R20, R6, 0x300 ;  /* 0x0000030006147836 */ /* 0x000fe20000000000 */
[----:B------:R-:W-:Y:S02]  /*198e0*/  FMNMX.FTZ R4, R169, R4, !PT ;  /* 0x00000004a9047209 */ /* 0x000fe40007810000 */
[----:B------:R-:W-:-:S02]  /*198f0*/  FMNMX.FTZ R14, R174, R14, !PT ;  /* 0x0000000eae0e7209 */ /* 0x000fc40007810000 */
[----:B------:R-:W-:-:S04]  /*19900*/  FMNMX.FTZ R4, R172, R4, !PT ;  /* 0x00000004ac047209 */ /* 0x000fc80007810000 */
[----:B------:R-:W-:-:S03]  /*19910*/  FMNMX.FTZ R4, R173, R4, !PT ;  /* 0x00000004ad047209 */ /* 0x000fc60007810000 */
[----:B------:R-:W-:Y:S01]  /*19920*/  HGMMA.64x128x16.F32.BF16 R24, R176, gdesc[UR4].tnspB, R24, gsb0 ;  /* 0x41e00004b0187df0 */ /* 0x000fe20008001818 */
[----:B------:R-:W-:Y:S01]  /*19930*/  R2UR UR6, R8 ;  /* 0x00000000080672ca */ /* 0x000fe200000e0000 */
[----:B------:R-:W-:Y:S01]  /*19940*/  VIADD R8, R6, 0x100 ;  /* 0x0000010006087836 */ /* 0x000fe20000000000 */
[----:B------:R-:W-:Y:S01]  /*19950*/  R2UR UR7, R9 ;  /* 0x00000000090772ca */ /* 0x000fe200000e0000 */
[----:B------:R-:W-:Y:S01]  /*19960*/  IMAD.MOV.U32 R9, RZ, RZ, 0x40000040 ;  /* 0x40000040ff097424 */ /* 0x000fe200078e00ff */
[----:B------:R-:W-:-:S04]  /*19970*/  FMNMX.FTZ R4, R160, R4, !PT ;  /* 0x00000004a0047209 */ /* 0x000fc80007810000 */
[----:B------:R-:W-:Y:S02]  /*19980*/  FMNMX.FTZ R4, R161, R4, !PT ;  /* 0x00000004a1047209 */ /* 0x000fe40007810000 */
[----:B0-----:R-:W-:Y:S02]  /*19990*/  SHF.R.U32.HI R230, RZ, 0x7, R230 ;  /* 0x00000007ffe67819 */ /* 0x001fe400000116e6 */
        /* <DEDUP_REMOVED lines=38> */
[----:B------:R-:W-:Y:S01]  /*19c00*/  R2UR UR6, R8 ;  /* 0x00000000080672ca */ /* 0x000fe200000e0000 */
[----:B------:R-:W-:Y:S01]  /*19c10*/  VIADD R8, R6, 0x180 ;  /* 0x0000018006087836 */ /* 0x000fe20000000000 */
[----:B------:R-:W-:Y:S01]  /*19c20*/  R2UR UR7, R9 ;  /* 0x00000000090772ca */ /* 0x000fe200000e0000 */
[----:B------:R-:W-:Y:S01]  /*19c30*/  IMAD.MOV.U32 R9, RZ, RZ, 0x40000040 ;  /* 0x40000040ff097424 */ /* 0x000fe200078e00ff */
[----:B------:R-:W-:-:S04]  /*19c40*/  FMNMX.FTZ R4, R89, R4, !PT ;  /* 0x0000000459047209 */ /* 0x000fc80007810000 */
[----:B------:R-:W-:-:S04]  /*19c50*/  FMNMX.FTZ R4, R92, R4, !PT ;  /* 0x000000045c047209 */ /* 0x000fc80007810000 */
[----:B------:R-:W-:-:S05]  /*19c60*/  FMNMX.FTZ R4, R93, R4, !PT ;  /* 0x000000045d047209 */ /* 0x000fca0007810000 */
[----:B------:R-:W0:Y:S02]  /*19c70*/  SHFL.BFLY PT, R7, R4, 0x2, 0x1f ;  /* 0x0c401f0004077f89 */ /* 0x000e2400000e0000 */
[----:B0-----:R-:W-:-:S05]  /*19c80*/  FMNMX.FTZ R7, R4, R7, !PT ;  /* 0x0000000704077209 */ /* 0x001fca0007810000 */
[----:B------:R-:W0:Y:S02]  /*19c90*/  SHFL.BFLY PT, R4, R7, 0x1, 0x1f ;  /* 0x0c201f0007047f89 */ /* 0x000e2400000e0000 */
[----:B0-----:R-:W-:-:S05]  /*19ca0*/  FMNMX.FTZ R7, R7, R4, !PT ;  /* 0x0000000407077209 */ /* 0x001fca0007810000 */
[----:B------:R-:W-:Y:S01]  /*19cb0*/  FADD.FTZ R3, -R7, R3 ;  /* 0x0000000307037221 */ /* 0x000fe20000010100 */
        /* <DEDUP_REMOVED lines=18> */
[----:B------:R-:W-:Y:S01]  /*19de0*/  IMAD.U32 R8, RZ, RZ, UR8 ;  /* 0x00000008ff087e24 */ /* 0x000fe2000f8e00ff */
[----:B------:R-:W-:-:S03]  /*19df0*/  R2UR UR7, R9 ;  /* 0x00000000090772ca */ /* 0x000fc600000e0000 */
[-C--:B------:R-:W-:Y:S01]  /*19e00*/  FMUL.FTZ R9, R7, R8.reuse ;  /* 0x0000000807097220 */ /* 0x080fe20000410000 */
[----:B------:R-:W-:-:S03]  /*19e10*/  FMUL.FTZ R3, R3, R8 ;  /* 0x0000000803037220 */ /* 0x000fc60000410000 */
        /* <DEDUP_REMOVED lines=28> */
[----:B------:R-:W2:Y:S01]  /*19fe0*/  MUFU.EX2 R178, R178 ;  /* 0x000000b200b27308 */ /* 0x000ea20000000800 */
[----:B0-----:R-:W-:-:S07]  /*19ff0*/  FFMA.FTZ R15, R3, R15, R176 ;  /* 0x0000000f030f7223 */ /* 0x001fce00000100b0 */
[----:B------:R-:W0:Y:S01]  /*1a000*/  MUFU.EX2 R11, R11 ;  /* 0x0000000b000b7308 */ /* 0x000e220000000800 */
[C---:B-1----:R-:W-:Y:S01]  /*1a010*/  FADD.FTZ R15, R4.reuse, R15 ;  /* 0x0000000f040f7221 */ /* 0x042fe20000010000 */
[----:B------:R-:W-:-:S06]  /*1a020*/  F2FP.BF16.F32.PACK_AB R176, R4, R176 ;  /* 0x000000b004b0723e */ /* 0x000fcc00000010ff */
[----:B------:R-:W1:Y:S08]  /*1a030*/  MUFU.EX2 R180, R180 ;  /* 0x000000b400b47308 */ /* 0x000e700000000800 */
[----:B------:R-:W3:Y:S08]  /*1a040*/  MUFU.EX2 R13, R13 ;  /* 0x0000000d000d7308 */ /* 0x000ef00000000800 */
        /* <DEDUP_REMOVED lines=10> */
[----:B------:R-:W-:-:S03]  /*1a0f0*/  FFMA.FTZ R194, R140, R8, -R9 ;  /* 0x000000088cc27223 */ /* 0x000fc60000010809 */
[----:B------:R-:W-:Y:S01]  /*1a100*/  MUFU.EX2 R190, R190 ;  /* 0x000000be00be7308 */ /* 0x000fe20000000800 */
[----:B------:R-:W-:Y:S01]  /*1a110*/  HGMMA.64x128x16.F32.BF16 R24, R196, gdesc[UR4].tnspB, R24, gsb0 ;  /* 0x41e00004c4187df0 */ /* 0x000fe20008001818 */
[----:B------:R-:W-:Y:S02]  /*1a120*/  R2UR UR6, R20 ;  /* 0x00000000140672ca */ /* 0x000fe400000e0000 */
[----:B------:R-:W-:Y:S02]  /*1a130*/  R2UR UR7, R21 ;  /* 0x00000000150772ca */ /* 0x000fe400000e0000 */
        /* <DEDUP_REMOVED lines=15> */
[----:B------:R-:W-:Y:S01]  /*1a230*/  FMNMX.FTZ R21, R147, R20, !PT ;  /* 0x0000001493157209 */ /* 0x000fe20007810000 */
[----:B------:R-:W-:Y:S01]  /*1a240*/  VIADD R20, R6, 0x380 ;  /* 0x0000038006147836 */ /* 0x000fe20000000000 */
[----:B------:R-:W-:Y:S02]  /*1a250*/  MUFU.EX2 R96, R96 ;  /* 0x0000006000607308 */ /* 0x000fe40000000800 */
[----:B------:R-:W-:-:S04]  /*1a260*/  FMNMX.FTZ R21, R150, R21, !PT ;  /* 0x0000001596157209 */ /* 0x000fc80007810000 */
[----:B------:R-:W-:Y:S01]  /*1a270*/  FMNMX.FTZ R136, R151, R21, !PT ;  /* 0x0000001597887209 */ /* 0x000fe20007810000 */
[----:B------:R-:W-:Y:S01]  /*1a280*/  IMAD.MOV.U32 R21, RZ, RZ, 0x40000040 ;  /* 0x40000040ff157424 */ /* 0x000fe200078e00ff */
        /* <DEDUP_REMOVED lines=9> */
[-CC-:B------:R-:W-:Y:S01]  /*1a320*/  FFMA.FTZ R128, R129, R8.reuse, -R9.reuse ;  /* 0x0000000881807223 */ /* 0x180fe20000010809 */
[----:B------:R-:W-:-:S03]  /*1a330*/  FFMA.FTZ R198, R132, R8, -R9 ;  /* 0x0000000884c67223 */ /* 0x000fc60000010809 */
[----:B------:R-:W-:Y:S01]  /*1a340*/  HGMMA.64x128x16.F32.BF16 R24, R200, gdesc[UR4].tnspB, R24, gsb0 ;  /* 0x41e00004c8187df0 */ /* 0x000fe20008001818 */
[----:B------:R-:W-:Y:S01]  /*1a350*/  R2UR UR6, R20 ;  /* 0x00000000140672ca */ /* 0x000fe200000e0000 */
[----:B------:R-:W-:Y:S01]  /*1a360*/  MUFU.EX2 R196, R196 ;  /* 0x000000c400c47308 */ /* 0x000fe20000000800 */
[----:B------:R-:W-:Y:S02]  /*1a370*/  R2UR UR7, R21 ;  /* 0x00000000150772ca */ /* 0x000fe400000e0000 */
        /* <DEDUP_REMOVED lines=30> */
[----:B------:R-:W-:Y:S01]  /*1a560*/  FMNMX.FTZ R120, R102, R120, !PT ;  /* 0x0000007866787209 */ /* 0x000fe20007810000 */
[----:B------:R-:W-:Y:S03]  /*1a570*/  MUFU.EX2 R200, R200 ;  /* 0x000000c800c87308 */ /* 0x000fe60000000800 */
[----:B------:R-:W-:-:S04]  /*1a580*/  FMNMX.FTZ R125, R103, R120, !PT ;  /* 0x00000078677d7209 */ /* 0x000fc80007810000 */
[----:B------:R-:W-:Y:S01]  /*1a590*/  FMNMX.FTZ R125, R90, R125, !PT ;  /* 0x0000007d5a7d7209 */ /* 0x000fe20007810000 */
[----:B------:R4:W-:Y:S03]  /*1a5a0*/  MUFU.EX2 R120, R113 ;  /* 0x0000007100787308 */ /* 0x0009e60000000800 */
[----:B------:R-:W-:-:S05]  /*1a5b0*/  FMNMX.FTZ R125, R91, R125, !PT ;  /* 0x0000007d5b7d7209 */ /* 0x000fca0007810000 */
[----:B------:R-:W-:Y:S01]  /*1a5c0*/  MUFU.EX2 R202, R202 ;  /* 0x000000ca00ca7308 */ /* 0x000fe20000000800 */
[----:B----4-:R-:W-:-:S05]  /*1a5d0*/  IMAD.MOV.U32 R113, RZ, RZ, 0x40000040 ;  /* 0x40000040ff717424 */ /* 0x010fca00078e00ff */
[----:B------:R-:W-:Y:S02]  /*1a5e0*/  R2UR UR7, R113 ;  /* 0x00000000710772ca */ /* 0x000fe400000e0000 */
[----:B------:R-:W-:Y:S01]  /*1a5f0*/  FMNMX.FTZ R113, R94, R125, !PT ;  /* 0x0000007d5e717209 */ /* 0x000fe20007810000 */
[----:B------:R-:W-:Y:S03]  /*1a600*/  MUFU.EX2 R124, R124 ;  /* 0x0000007c007c7308 */ /* 0x000fe60000000800 */
[----:B------:R-:W-:Y:S01]  /*1a610*/  FMNMX.FTZ R113, R95, R113, !PT ;  /* 0x000000715f717209 */ /* 0x000fe20007810000 */
[----:B------:R-:W-:Y:S02]  /*1a620*/  WARPGROUP.DEPBAR.LE gsb0, 0x0 ;  /* 0x00008000000079c5 */ /* 0x000fe40000010000 */
[-CC-:B------:R-:W-:Y:S01]  /*1a630*/  FFMA.FTZ R204, R112, R8.reuse, -R9.reuse ;  /* 0x0000000870cc7223 */ /* 0x180fe20000010809 */
[----:B------:R-:W-:Y:S01]  /*1a640*/  VIADD R112, R6, 0x400 ;  /* 0x0000040006707836 */ /* 0x000fe20000000000 */
[----:B------:R-:W-:Y:S01]  /*1a650*/  WARPGROUP.ARRIVE ;  /* 0x00000000000079c5 */ /* 0x000fe20000000000 */
[----:B------:R-:W-:-:S02]  /*1a660*/  FFMA.FTZ R206, R116, R8, -R9 ;  /* 0x0000000874ce7223 */ /* 0x000fc40000010809 */
[----:B------:R-:W4:Y:S01]  /*1a670*/  SHFL.BFLY PT, R116, R113, 0x2, 0x1f ;  /* 0x0c401f0071747f89 */ /* 0x000f2200000e0000 */
[----:B------:R-:W-:Y:S01]  /*1a680*/  R2UR UR6, R112 ;  /* 0x00000000700672ca */ /* 0x000fe200000e0000 */
[-CC-:B------:R-:W-:Y:S01]  /*1a690*/  FFMA.FTZ R112, R117, R8.reuse, -R9.reuse ;  /* 0x0000000875707223 */ /* 0x180fe20000010809 */
[----:B------:R-:W-:Y:S01]  /*1a6a0*/  FFMA.FTZ R117, R93, R8, -R9 ;  /* 0x000000085d757223 */ /* 0x000fe20000010809 */
[----:B------:R-:W-:Y:S08]  /*1a6b0*/  MUFU.EX2 R204, R204 ;  /* 0x000000cc00cc7308 */ /* 0x000ff00000000800 */
[----:B------:R-:W-:Y:S02]  /*1a6c0*/  MUFU.EX2 R206, R206 ;  /* 0x000000ce00ce7308 */ /* 0x000fe40000000800 */
[----:B------:R-:W-:Y:S06]  /*1a6d0*/  HGMMA.64x128x16.F32.BF16 R24, R208, gdesc[UR4].tnspB, R24, gsb0 ;  /* 0x41e00004d0187df0 */ /* 0x000fec0008001818 */
[----:B------:R-:W-:Y:S01]  /*1a6e0*/  MUFU.EX2 R112, R112 ;  /* 0x0000007000707308 */ /* 0x000fe20000000800 */
[----:B----4-:R-:W-:-:S05]  /*1a6f0*/  FMNMX.FTZ R113, R113, R116, !PT ;  /* 0x0000007471717209 */ /* 0x010fca0007810000 */
[----:B------:R-:W4:Y:S01]  /*1a700*/  SHFL.BFLY PT, R116, R113, 0x1, 0x1f ;  /* 0x0c201f0071747f89 */ /* 0x000f2200000e0000 */
[----:B------:R-:W-:Y:S02]  /*1a710*/  WARPGROUP.DEPBAR.LE gsb0, 0x0 ;  /* 0x00008000000079c5 */ /* 0x000fe40000010000 */
[-CC-:B------:R-:W-:Y:S01]  /*1a720*/  FFMA.FTZ R210, R108, R8.reuse, -R9.reuse ;  /* 0x000000086cd27223 */ /* 0x180fe20000010809 */
[-CC-:B------:R-:W-:Y:S01]  /*1a730*/  FFMA.FTZ R108, R88, R8.reuse, -R9.reuse ;  /* 0x00000008586c7223 */ /* 0x180fe20000010809 */
[-CC-:B------:R-:W-:Y:S01]  /*1a740*/  FFMA.FTZ R88, R92, R8.reuse, -R9.reuse ;  /* 0x000000085c587223 */ /* 0x180fe20000010809 */
[-CC-:B------:R-:W-:Y:S01]  /*1a750*/  FFMA.FTZ R208, R104, R8.reuse, -R9.reuse ;  /* 0x0000000868d07223 */ /* 0x180fe20000010809 */
[-CC-:B------:R-:W-:Y:S01]  /*1a760*/  FFMA.FTZ R104, R105, R8.reuse, -R9.reuse ;  /* 0x0000000869687223 */ /* 0x180fe20000010809 */
[--C-:B------:R-:W-:Y:S01]  /*1a770*/  FFMA.FTZ R105, R109, R8, -R9.reuse ;  /* 0x000000086d697223 */ /* 0x100fe20000010809 */
[----:B----4-:R-:W-:Y:S01]  /*1a780*/  FMNMX.FTZ R92, R113, R116, !PT ;  /* 0x00000074715c7209 */ /* 0x010fe20007810000 */
[-C--:B------:R-:W-:Y:S01]  /*1a790*/  FFMA.FTZ R109, R89, R8.reuse, -R9 ;  /* 0x00000008596d7223 */ /* 0x080fe20000010809 */
[----:B------:R4:W-:Y:S01]  /*1a7a0*/  MUFU.EX2 R113, R88 ;  /* 0x0000005800717308 */ /* 0x0009e20000000800 */
[----:B------:R-:W-:Y:S01]  /*1a7b0*/  IMAD.MOV.U32 R89, RZ, RZ, 0x40000040 ;  /* 0x40000040ff597424 */ /* 0x000fe200078e00ff */
[----:B------:R-:W-:Y:S01]  /*1a7c0*/  WARPGROUP.ARRIVE ;  /* 0x00000000000079c5 */ /* 0x000fe20000000000 */
[C---:B------:R-:W-:Y:S01]  /*1a7d0*/  FADD.FTZ R9, -R92.reuse, R0 ;  /* 0x000000005c097221 */ /* 0x040fe20000010100 */
[----:B------:R-:W-:-:S02]  /*1a7e0*/  FMUL.FTZ R93, R92, R8 ;  /* 0x000000085c5d7220 */ /* 0x000fc40000410000 */
[----:B------:R-:W-:Y:S01]  /*1a7f0*/  R2UR UR7, R89 ;  /* 0x00000000590772ca */ /* 0x000fe200000e0000 */
[----:B------:R-:W-:Y:S02]  /*1a800*/  IMAD.MOV.U32 R89, RZ, RZ, 0x40000040 ;  /* 0x40000040ff597424 */ /* 0x000fe400078e00ff */
[-C--:B------:R-:W-:Y:S01]  /*1a810*/  FMUL.FTZ R9, R9, R8.reuse ;  /* 0x0000000809097220 */ /* 0x080fe20000410000 */
[----:B----4-:R-:W-:Y:S02]  /*1a820*/  VIADD R88, R6, 0x480 ;  /* 0x0000048006587836 */ /* 0x010fe40000000000 */
[-CC-:B------:R-:W-:Y:S01]  /*1a830*/  FFMA.FTZ R177, R170, R8.reuse, -R93.reuse ;  /* 0x00000008aab17223 */ /* 0x180fe2000001085d */
[-CC-:B------:R-:W-:Y:S01]  /*1a840*/  FFMA.FTZ R116, R171, R8.reuse, -R93.reuse ;  /* 0x00000008ab747223 */ /* 0x180fe2000001085d */
[----:B------:R-:W-:Y:S01]  /*1a850*/  FFMA.FTZ R179, R174, R8, -R93 ;  /* 0x00000008aeb37223 */ /* 0x000fe2000001085d */
[----:B------:R4:W-:Y:S01]  /*1a860*/  MUFU.EX2 R0, R117 ;  /* 0x0000007500007308 */ /* 0x0009e20000000800 */
[----:B------:R-:W-:Y:S01]  /*1a870*/  R2UR UR6, R88 ;  /* 0x00000000580672ca */ /* 0x000fe200000e0000 */
[----:B------:R-:W-:-:S02]  /*1a880*/  VIADD R88, R6, 0x500 ;  /* 0x0000050006587836 */ /* 0x000fc40000000000 */
[-CC-:B------:R-:W-:Y:S01]  /*1a890*/  FFMA.FTZ R181, R162, R8.reuse, -R93.reuse ;  /* 0x00000008a2b57223 */ /* 0x180fe2000001085d */
[-CC-:B------:R-:W-:Y:S01]  /*1a8a0*/  FFMA.FTZ R125, R163, R8.reuse, -R93.reuse ;  /* 0x00000008a37d7223 */ /* 0x180fe2000001085d */
[-CC-:B------:R-:W-:Y:S01]  /*1a8b0*/  FFMA.FTZ R6, R131, R8.reuse, -R93.reuse ;  /* 0x0000000883067223 */ /* 0x180fe2000001085d */
[-CC-:B------:R-:W-:Y:S01]  /*1a8c0*/  FFMA.FTZ R183, R166, R8.reuse, -R93.reuse ;  /* 0x00000008a6b77223 */ /* 0x180fe2000001085d */
[-CC-:B------:R-:W-:Y:S01]  /*1a8d0*/  FFMA.FTZ R141, R167, R8.reuse, -R93.reuse ;  /* 0x00000008a78d7223 */ /* 0x180fe2000001085d */
[----:B------:R-:W-:Y:S01]  /*1a8e0*/  MUFU.EX2 R9, R9 ;  /* 0x0000000900097308 */ /* 0x000fe20000000800 */
[-CC-:B----4-:R-:W-:Y:S01]  /*1a8f0*/  FFMA.FTZ R117, R175, R8.reuse, -R93.reuse ;  /* 0x00000008af757223 */ /* 0x190fe2000001085d */
[-CC-:B------:R-:W-:Y:S01]  /*1a900*/  FFMA.FTZ R185, R154, R8.reuse, -R93.reuse ;  /* 0x000000089ab97223 */ /* 0x180fe2000001085d */
[-C--:B------:R-:W-:Y:S01]  /*1a910*/  FFMA.FTZ R201, R122, R8.reuse, -R93 ;  /* 0x000000087ac97223 */ /* 0x080fe2000001085d */
[----:B--2---:R-:W-:Y:S01]  /*1a920*/  FADD.FTZ R122, R178, R15 ;  /* 0x0000000fb27a7221 */ /* 0x004fe20000010000 */
[-CC-:B------:R-:W-:Y:S01]  /*1a930*/  FFMA.FTZ R129, R155, R8.reuse, -R93.reuse ;  /* 0x000000089b817223 */ /* 0x180fe2000001085d */
[----:B------:R-:W-:Y:S01]  /*1a940*/  HGMMA.64x128x16.F32.BF16 R24, R212, gdesc[UR4].tnspB, R24, gsb0 ;  /* 0x41e00004d4187df0 */ /* 0x000fe20008001818 */
[----:B------:R-:W-:Y:S01]  /*1a950*/  R2UR UR6, R88 ;  /* 0x00000000580672ca */ /* 0x000fe200000e0000 */
[----:B------:R-:W2:Y:S01]  /*1a960*/  MUFU.EX2 R177, R177 ;  /* 0x000000b100b17308 */ /* 0x000ea20000000800 */
[----:B------:R-:W-:Y:S01]  /*1a970*/  R2UR UR7, R89 ;  /* 0x00000000590772ca */ /* 0x000fe200000e0000 */
[----:B0-----:R-:W-:Y:S01]  /*1a980*/  FADD.FTZ R15, R11, R122 ;  /* 0x0000007a0b0f7221 */ /* 0x001fe20000010000 */
[-CC-:B------:R-:W-:Y:S01]  /*1a990*/  FFMA.FTZ R203, R126, R8.reuse, -R93.reuse ;  /* 0x000000087ecb7223 */ /* 0x180fe2000001085d */
[-CC-:B------:R-:W-:Y:S01]  /*1a9a0*/  FFMA.FTZ R187, R158, R8.reuse, -R93.reuse ;  /* 0x000000089ebb7223 */ /* 0x180fe2000001085d */
[-C--:B------:R-:W-:Y:S01]  /*1a9b0*/  FFMA.FTZ R132, R159, R8.reuse, -R93 ;  /* 0x000000089f847223 */ /* 0x080fe2000001085d */
[----:B-1----:R-:W-:Y:S01]  /*1a9c0*/  FADD.FTZ R122, R180, R15 ;  /* 0x0000000fb47a7221 */ /* 0x002fe20000010000 */
[----:B------:R-:W-:Y:S01]  /*1a9d0*/  IADD3 R89, -R230, 0xb, RZ ;  /* 0x0000000be6597810 */ /* 0x000fe20007ffe1ff */
[----:B------:R-:W0:Y:S01]  /*1a9e0*/  MUFU.EX2 R116, R116 ;  /* 0x0000007400747308 */ /* 0x000e220000000800 */
[-CC-:B------:R-:W-:Y:S01]  /*1a9f0*/  FFMA.FTZ R189, R146, R8.reuse, -R93.reuse ;  /* 0x0000000892bd7223 */ /* 0x180fe2000001085d */
[----:B---3--:R-:W-:Y:S01]  /*1aa00*/  FADD.FTZ R15, R13, R122 ;  /* 0x0000007a0d0f7221 */ /* 0x008fe20000010000 */
[-CC-:B------:R-:W-:Y:S01]  /*1aa10*/  FFMA.FTZ R140, R147, R8.reuse, -R93.reuse ;  /* 0x00000008938c7223 */ /* 0x180fe2000001085d */
[-CC-:B------:R-:W-:Y:S01]  /*1aa20*/  FFMA.FTZ R191, R150, R8.reuse, -R93.reuse ;  /* 0x0000000896bf7223 */ /* 0x180fe2000001085d */
[-CC-:B------:R-:W-:Y:S01]  /*1aa30*/  FFMA.FTZ R133, R151, R8.reuse, -R93.reuse ;  /* 0x0000000897857223 */ /* 0x180fe2000001085d */
[-CC-:B------:R-:W-:Y:S01]  /*1aa40*/  FFMA.FTZ R193, R138, R8.reuse, -R93.reuse ;  /* 0x000000088ac17223 */ /* 0x180fe2000001085d */
[----:B------:R-:W-:Y:S01]  /*1aa50*/  FFMA.FTZ R209, R106, R8, -R93 ;  /* 0x000000086ad17223 */ /* 0x000fe2000001085d */
[----:B------:R-:W1:Y:S01]  /*1aa60*/  MUFU.EX2 R179, R179 ;  /* 0x000000b300b37308 */ /* 0x000e620000000800 */
[----:B--2---:R-:W-:Y:S01]  /*1aa70*/  FFMA.FTZ R131, R9, R12, R177 ;  /* 0x0000000c09837223 */ /* 0x004fe200000100b1 */
[-CC-:B------:R-:W-:Y:S01]  /*1aa80*/  FFMA.FTZ R137, R139, R8.reuse, -R93.reuse ;  /* 0x000000088b897223 */ /* 0x180fe2000001085d */
[-CC-:B------:R-:W-:Y:S01]  /*1aa90*/  FFMA.FTZ R195, R142, R8.reuse, -R93.reuse ;  /* 0x000000088ec37223 */ /* 0x180fe2000001085d */
[-CC-:B------:R-:W-:Y:S01]  /*1aaa0*/  FFMA.FTZ R138, R143, R8.reuse, -R93.reuse ;  /* 0x000000088f8a7223 */ /* 0x180fe2000001085d */
[-CC-:B------:R-:W-:Y:S01]  /*1aab0*/  FFMA.FTZ R197, R130, R8.reuse, -R93.reuse ;  /* 0x0000000882c57223 */ /* 0x180fe2000001085d */
[-C--:B------:R-:W-:Y:S01]  /*1aac0*/  FFMA.FTZ R211, R110, R8.reuse, -R93 ;  /* 0x000000086ed37223 */ /* 0x080fe2000001085d */
[----:B------:R-:W-:Y:S01]  /*1aad0*/  @!P1 IMAD R88, R228, 0x8, R2 ;  /* 0x00000008e4589824 */ /* 0x000fe200078e0202 */
[----:B------:R-:W2:Y:S01]  /*1aae0*/  MUFU.EX2 R117, R117 ;  /* 0x0000007500757308 */ /* 0x000ea20000000800 */
[----:B0-----:R-:W-:Y:S01]  /*1aaf0*/  FADD.FTZ R12, R116, R131 ;  /* 0x00000083740c7221 */ /* 0x001fe20000010000 */
[----:B------:R-:W-:Y:S01]  /*1ab00*/  FFMA.FTZ R199, R134, R8, -R93 ;  /* 0x0000000886c77223 */ /* 0x000fe2000001085d */
[----:B------:R-:W-:-:S02]  /*1ab10*/  @!P1 VIADD R88, R88, 0x34840 ;  /* 0x0003484058589836 */ /* 0x000fc40000000000 */
[--C-:B------:R-:W-:Y:S01]  /*1ab20*/  FFMA.FTZ R135, R135, R8, -R93.reuse ;  /* 0x0000000887877223 */ /* 0x100fe2000001085d */
[----:B------:R-:W-:Y:S01]  /*1ab30*/  F2FP.BF16.F32.PACK_AB R178, R11, R178 ;  /* 0x000000b20bb2723e */ /* 0x000fe200000010ff */
[--C-:B------:R-:W-:Y:S01]  /*1ab40*/  FFMA.FTZ R205, R114, R8, -R93.reuse ;  /* 0x0000000872cd7223 */ /* 0x100fe2000001085d */
[----:B------:R-:W-:Y:S01]  /*1ab50*/  F2FP.BF16.F32.PACK_AB R180, R13, R180 ;  /* 0x000000b40db4723e */ /* 0x000fe200000010ff */
[----:B------:R-:W0:Y:S01]  /*1ab60*/  MUFU.EX2 R181, R181 ;  /* 0x000000b500b57308 */ /* 0x000e220000000800 */
[----:B-1----:R-:W-:Y:S01]  /*1ab70*/  FADD.FTZ R12, R179, R12 ;  /* 0x0000000cb30c7221 */ /* 0x002fe20000010000 */
[----:B------:R-:W-:Y:S01]  /*1ab80*/  @!P1 PRMT R130, RZ, 0x654, R88 ;  /* 0x00000654ff829816 */ /* 0x000fe20000000058 */
        /* <DEDUP_REMOVED lines=12> */
[----:B------:R-:W-:Y:S01]  /*1ac50*/  F2FP.BF16.F32.PACK_AB R177, R116, R177 ;  /* 0x000000b174b1723e */ /* 0x000fe200000010ff */
[----:B------:R-:W2:Y:S01]  /*1ac60*/  MUFU.EX2 R183, R183 ;  /* 0x000000b700b77308 */ /* 0x000ea20000000800 */
[----:B0-----:R-:W-:Y:S01]  /*1ac70*/  FADD.FTZ R126, R181, R12 ;  /* 0x0000000cb57e7221 */ /* 0x001fe20000010000 */
[----:B------:R-:W-:Y:S01]  /*1ac80*/  FFMA.FTZ R12, R127, R8, -R93 ;  /* 0x000000087f0c7223 */ /* 0x000fe2000001085d */
[----:B------:R-:W-:-:S05]  /*1ac90*/  F2FP.BF16.F32.PACK_AB R179, R117, R179 ;  /* 0x000000b375b3723e */ /* 0x000fca00000010ff */
[----:B------:R-:W0:Y:S01]  /*1aca0*/  MUFU.EX2 R141, R141 ;  /* 0x0000008d008d7308 */ /* 0x000e220000000800 */
[C---:B-1----:R-:W-:Y:S01]  /*1acb0*/  FADD.FTZ R126, R125.reuse, R126 ;  /* 0x0000007e7d7e7221 */ /* 0x042fe20000010000 */
[----:B------:R-:W-:-:S06]  /*1acc0*/  F2FP.BF16.F32.PACK_AB R181, R125, R181 ;  /* 0x000000b57db5723e */ /* 0x000fcc00000010ff */
[----:B------:R-:W1:Y:S01]  /*1acd0*/  MUFU.EX2 R185, R185 ;  /* 0x000000b900b97308 */ /* 0x000e620000000800 */
[----:B--2---:R-:W-:-:S07]  /*1ace0*/  FADD.FTZ R126, R183, R126 ;  /* 0x0000007eb77e7221 */ /* 0x004fce0000010000 */
[----:B------:R-:W2:Y:S01]  /*1acf0*/  MUFU.EX2 R129, R129 ;  /* 0x0000008100817308 */ /* 0x000ea20000000800 */
[C---:B0-----:R-:W-:Y:S01]  /*1ad00*/  FADD.FTZ R126, R141.reuse, R126 ;  /* 0x0000007e8d7e7221 */ /* 0x041fe20000010000 */
[----:B------:R-:W-:-:S06]  /*1ad10*/  F2FP.BF16.F32.PACK_AB R183, R141, R183 ;  /* 0x000000b78db7723e */ /* 0x000fcc00000010ff */
[----:B------:R-:W0:Y:S01]  /*1ad20*/  MUFU.EX2 R187, R187 ;  /* 0x000000bb00bb7308 */ /* 0x000e220000000800 */
[----:B-1----:R-:W-:-:S07]  /*1ad30*/  FADD.FTZ R126, R185, R126 ;  /* 0x0000007eb97e7221 */ /* 0x002fce0000010000 */
[----:B------:R-:W1:Y:S01]  /*1ad40*/  MUFU.EX2 R132, R132 ;  /* 0x0000008400847308 */ /* 0x000e620000000800 */
[C---:B--2---:R-:W-:Y:S01]  /*1ad50*/  FADD.FTZ R126, R129.reuse, R126 ;  /* 0x0000007e817e7221 */ /* 0x044fe20000010000 */
[----:B------:R-:W-:-:S06]  /*1ad60*/  F2FP.BF16.F32.PACK_AB R185, R129, R185 ;  /* 0x000000b981b9723e */ /* 0x000fcc00000010ff */
[----:B------:R-:W2:Y:S08]  /*1ad70*/  MUFU.EX2 R189, R189 ;  /* 0x000000bd00bd7308 */ /* 0x000eb00000000800 */
[----:B------:R-:W3:Y:S08]  /*1ad80*/  MUFU.EX2 R140, R140 ;  /* 0x0000008c008c7308 */ /* 0x000ef00000000800 */
[----:B------:R-:W4:Y:S08]  /*1ad90*/  MUFU.EX2 R191, R191 ;  /* 0x000000bf00bf7308 */ /* 0x000f300000000800 */
[----:B------:R-:W4:Y:S08]  /*1ada0*/  MUFU.EX2 R133, R133 ;  /* 0x0000008500857308 */ /* 0x000f300000000800 */
[----:B------:R-:W4:Y:S08]  /*1adb0*/  MUFU.EX2 R193, R193 ;  /* 0x000000c100c17308 */ /* 0x000f300000000800 */
[----:B------:R-:W4:Y:S01]  /*1adc0*/  MUFU.EX2 R137, R137 ;  /* 0x0000008900897308 */ /* 0x000f220000000800 */
[----:B------:R-:W-:-:S02]  /*1add0*/  WARPGROUP.DEPBAR.LE gsb0, 0x0 ;  /* 0x00008000000079c5 */ /* 0x000fc40000010000 */
[----:B------:R-:W-:Y:S01]  /*1ade0*/  WARPGROUP.ARRIVE ;  /* 0x00000000000079c5 */ /* 0x000fe20000000000 */
[----:B------:R-:W-:-:S04]  /*1adf0*/  F2FP.BF16.F32.PACK_AB R212, R97, R96 ;  /* 0x0000006061d4723e */ /* 0x000fc800000010ff */
[----:B------:R-:W4:Y:S01]  /*1ae00*/  MUFU.EX2 R195, R195 ;  /* 0x000000c300c37308 */ /* 0x000f220000000800 */
[----:B------:R-:W-:Y:S01]  /*1ae10*/  F2FP.BF16.F32.PACK_AB R214, R101, R100 ;  /* 0x0000006465d6723e */ /* 0x000fe200000010ff */
[----:B------:R-:W-:Y:S06]  /*1ae20*/  HGMMA.64x128x16.F32.BF16 R24, R216, gdesc[UR4].tnspB, R24, gsb0 ;  /* 0x41e00004d8187df0 */ /* 0x000fec0008001818 */
[----:B------:R-:W4:Y:S08]  /*1ae30*/  MUFU.EX2 R138, R138 ;  /* 0x0000008a008a7308 */ /* 0x000f300000000800 */
[----:B------:R-:W4:Y:S08]  /*1ae40*/  MUFU.EX2 R197, R197 ;  /* 0x000000c500c57308 */ /* 0x000f300000000800 */
[----:B------:R-:W4:Y:S08]  /*1ae50*/  MUFU.EX2 R6, R6 ;  /* 0x0000000600067308 */ /* 0x000f300000000800 */
[----:B------:R-:W4:Y:S08]  /*1ae60*/  MUFU.EX2 R199, R199 ;  /* 0x000000c700c77308 */ /* 0x000f300000000800 */
[----:B------:R-:W4:Y:S08]  /*1ae70*/  MUFU.EX2 R88, R135 ;  /* 0x0000008700587308 */ /* 0x000f300000000800 */
[----:B------:R-:W4:Y:S08]  /*1ae80*/  MUFU.EX2 R201, R201 ;  /* 0x000000c900c97308 */ /* 0x000f300000000800 */
        /* <DEDUP_REMOVED lines=16> */
[----:B0-----:R-:W-:Y:S01]  /*1af90*/  FADD.FTZ R89, R182, R15 ;  /* 0x0000000fb6597221 */ /* 0x001fe20000010000 */
[-C--:B------:R-:W-:Y:S01]  /*1afa0*/  FFMA.FTZ R15, R115, R8.reuse, -R93 ;  /* 0x00000008730f7223 */ /* 0x080fe2000001085d */
[----:B------:R-:W-:Y:S01]  /*1afb0*/  F2FP.BF16.F32.PACK_AB R218, R0, R113 ;  /* 0x0000007100da723e */ /* 0x000fe200000010ff */
[----:B------:R-:W-:Y:S01]  /*1afc0*/  FMUL.FTZ R24, R24, R3 ;  /* 0x0000000318187220 */ /* 0x000fe20000410000 */
[----:B------:R-:W-:Y:S01]  /*1afd0*/  FADD.FTZ R115, R160, R89 ;  /* 0x00000059a0737221 */ /* 0x000fe20000010000 */
[----:B------:R-:W-:Y:S01]  /*1afe0*/  FFMA.FTZ R89, R119, R8, -R93 ;  /* 0x0000000877597223 */ /* 0x000fe2000001085d */
[----:B------:R-:W-:Y:S01]  /*1aff0*/  FADD.FTZ R119, R187, R126 ;  /* 0x0000007ebb777221 */ /* 0x000fe20000010000 */
[----:B-1----:R-:W-:-:S02]  /*1b000*/  @!P1 IMAD R130, R5, 0x8, R2 ;  /* 0x0000000805829824 */ /* 0x002fc400078e0202 */
[----:B------:R-:W-:Y:S01]  /*1b010*/  FADD.FTZ R115, R184, R115 ;  /* 0x00000073b8737221 */ /* 0x000fe20000010000 */
[-C--:B------:R-:W-:Y:S01]  /*1b020*/  FFMA.FTZ R5, R123, R8.reuse, -R93 ;  /* 0x000000087b057223 */ /* 0x080fe2000001085d */
[----:B------:R-:W-:Y:S01]  /*1b030*/  FADD.FTZ R106, R132, R119 ;  /* 0x00000077846a7221 */ /* 0x000fe20000010000 */
[----:B------:R-:W-:Y:S01]  /*1b040*/  MUFU.EX2 R15, R15 ;  /* 0x0000000f000f7308 */ /* 0x000fe20000000800 */
[----:B------:R-:W-:Y:S01]  /*1b050*/  FADD.FTZ R115, R152, R115 ;  /* 0x0000007398737221 */ /* 0x000fe20000010000 */
[----:B------:R-:W-:Y:S01]  /*1b060*/  FFMA.FTZ R93, R95, R8, -R93 ;  /* 0x000000085f5d7223 */ /* 0x000fe2000001085d */
[----:B--2---:R-:W-:Y:S01]  /*1b070*/  FADD.FTZ R119, R189, R106 ;  /* 0x0000006abd777221 */ /* 0x004fe20000010000 */
[----:B------:R-:W-:Y:S02]  /*1b080*/  @!P1 VIADD R130, R130, 0x34860 ;  /* 0x0003486082829836 */ /* 0x000fe40000000000 */
[----:B------:R-:W-:Y:S01]  /*1b090*/  FADD.FTZ R115, R186, R115 ;  /* 0x00000073ba737221 */ /* 0x000fe20000010000 */
[----:B------:R-:W-:Y:S01]  /*1b0a0*/  F2FP.BF16.F32.PACK_AB R186, R14, R186 ;  /* 0x000000ba0eba723e */ /* 0x000fe200000010ff */
[----:B---3--:R-:W-:Y:S01]  /*1b0b0*/  FADD.FTZ R106, R140, R119 ;  /* 0x000000778c6a7221 */ /* 0x008fe20000010000 */
[----:B------:R-:W0:Y:S01]  /*1b0c0*/  MUFU.EX2 R5, R5 ;  /* 0x0000000500057308 */ /* 0x000e220000000800 */
[----:B------:R-:W-:Y:S01]  /*1b0d0*/  FADD.FTZ R115, R14, R115 ;  /* 0x000000730e737221 */ /* 0x000fe20000010000 */
[----:B------:R-:W-:Y:S01]  /*1b0e0*/  @!P1 PRMT R130, RZ, 0x654, R130 ;  /* 0x00000654ff829816 */ /* 0x000fe20000000082 */
[----:B----4-:R-:W-:Y:S01]  /*1b0f0*/  FADD.FTZ R106, R191, R106 ;  /* 0x0000006abf6a7221 */ /* 0x010fe20000010000 */
[-C--:B------:R-:W-:Y:S01]  /*1b100*/  FMUL.FTZ R25, R25, R3.reuse ;  /* 0x0000000319197220 */ /* 0x080fe20000410000 */
[----:B------:R-:W-:Y:S01]  /*1b110*/  FADD.FTZ R115, R188, R115 ;  /* 0x00000073bc737221 */ /* 0x000fe20000010000 */
[----:B------:R1:W-:Y:S01]  /*1b120*/  @!P1 SYNCS.ARRIVE.TRANS64.RED.A1T0 RZ, [R130+URZ], RZ ;  /* 0x000000ff82ff99a7 */ /* 0x0003e2000810043f */
[----:B------:R-:W-:Y:S01]  /*1b130*/  FADD.FTZ R106, R133, R106 ;  /* 0x0000006a856a7221 */ /* 0x000fe20000010000 */
[----:B------:R-:W2:Y:S01]  /*1b140*/  MUFU.EX2 R89, R89 ;  /* 0x0000005900597308 */ /* 0x000ea20000000800 */
[----:B------:R-:W-:Y:S01]  /*1b150*/  FADD.FTZ R115, R144, R115 ;  /* 0x0000007390737221 */ /* 0x000fe20000010000 */
[-C--:B------:R-:W-:Y:S01]  /*1b160*/  FMUL.FTZ R28, R28, R3.reuse ;  /* 0x000000031c1c7220 */ /* 0x080fe20000410000 */
[----:B------:R-:W-:Y:S01]  /*1b170*/  FADD.FTZ R106, R193, R106 ;  /* 0x0000006ac16a7221 */ /* 0x000fe20000010000 */
[-C--:B------:R-:W-:Y:S01]  /*1b180*/  FMUL.FTZ R29, R29, R3.reuse ;  /* 0x000000031d1d7220 */ /* 0x080fe20000410000 */
[----:B------:R-:W-:Y:S01]  /*1b190*/  FADD.FTZ R110, R190, R115 ;  /* 0x00000073be6e7221 */ /* 0x000fe20000010000 */
[-C--:B------:R-:W-:Y:S01]  /*1b1a0*/  FMUL.FTZ R32, R32, R3.reuse ;  /* 0x0000000320207220 */ /* 0x080fe20000410000 */
[----:B------:R-:W-:Y:S01]  /*1b1b0*/  FADD.FTZ R106, R137, R106 ;  /* 0x0000006a896a7221 */ /* 0x000fe20000010000 */
[----:B------:R-:W3:Y:S01]  /*1b1c0*/  MUFU.EX2 R14, R111 ;  /* 0x0000006f000e7308 */ /* 0x000ee20000000800 */
[----:B------:R-:W-:Y:S01]  /*1b1d0*/  FADD.FTZ R115, R145, R110 ;  /* 0x0000006e91737221 */ /* 0x000fe20000010000 */
[-C--:B------:R-:W-:Y:S01]  /*1b1e0*/  FMUL.FTZ R33, R33, R3.reuse ;  /* 0x0000000321217220 */ /* 0x080fe20000410000 */
[----:B------:R-:W-:Y:S01]  /*1b1f0*/  FADD.FTZ R11, R195, R106 ;  /* 0x0000006ac30b7221 */ /* 0x000fe20000010000 */
[-C--:B------:R-:W-:Y:S01]  /*1b200*/  FMUL.FTZ R36, R36, R3.reuse ;  /* 0x0000000324247220 */ /* 0x080fe20000410000 */
[----:B------:R-:W-:Y:S01]  /*1b210*/  FADD.FTZ R115, R192, R115 ;  /* 0x00000073c0737221 */ /* 0x000fe20000010000 */
[----:B------:R-:W-:Y:S01]  /*1b220*/  F2FP.BF16.F32.PACK_AB R192, R20, R192 ;  /* 0x000000c014c0723e */ /* 0x000fe200000010ff */
[----:B------:R-:W-:Y:S01]  /*1b230*/  FADD.FTZ R106, R138, R11 ;  /* 0x0000000b8a6a7221 */ /* 0x000fe20000010000 */
[----:B------:R-:W4:Y:S01]  /*1b240*/  MUFU.EX2 R102, R102 ;  /* 0x0000006600667308 */ /* 0x000f220000000800 */
[----:B------:R-:W-:Y:S01]  /*1b250*/  FADD.FTZ R115, R20, R115 ;  /* 0x0000007314737221 */ /* 0x000fe20000010000 */
[----:B------:R-:W-:Y:S01]  /*1b260*/  FMUL.FTZ R37, R37, R3 ;  /* 0x0000000325257220 */ /* 0x000fe20000410000 */
[----:B------:R-:W-:Y:S01]  /*1b270*/  FADD.FTZ R11, R197, R106 ;  /* 0x0000006ac50b7221 */ /* 0x000fe20000010000 */
[----:B------:R-:W-:Y:S01]  /*1b280*/  F2FP.BF16.F32.PACK_AB R197, R6, R197 ;  /* 0x000000c506c5723e */ /* 0x000fe200000010ff */
[----:B------:R-:W-:Y:S01]  /*1b290*/  FADD.FTZ R115, R194, R115 ;  /* 0x00000073c2737221 */ /* 0x000fe20000010000 */
[-C--:B------:R-:W-:Y:S01]  /*1b2a0*/  FMUL.FTZ R40, R40, R3.reuse ;  /* 0x0000000328287220 */ /* 0x080fe20000410000 */
[----:B------:R-:W-:Y:S01]  /*1b2b0*/  FADD.FTZ R106, R6, R11 ;  /* 0x0000000b066a7221 */ /* 0x000fe20000010000 */
[----:B------:R-:W1:Y:S01]  /*1b2c0*/  MUFU.EX2 R103, R103 ;  /* 0x0000006700677308 */ /* 0x000e620000000800 */
[----:B------:R-:W-:Y:S01]  /*1b2d0*/  FADD.FTZ R115, R136, R115 ;  /* 0x0000007388737221 */ /* 0x000fe20000010000 */
[-C--:B------:R-:W-:Y:S01]  /*1b2e0*/  FMUL.FTZ R41, R41, R3.reuse ;  /* 0x0000000329297220 */ /* 0x080fe20000410000 */
[----:B------:R-:W-:Y:S01]  /*1b2f0*/  FADD.FTZ R11, R199, R106 ;  /* 0x0000006ac70b7221 */ /* 0x000fe20000010000 */
[-C--:B------:R-:W-:Y:S01]  /*1b300*/  FMUL.FTZ R44, R44, R3.reuse ;  /* 0x000000032c2c7220 */ /* 0x080fe20000410000 */
[----:B------:R-:W-:Y:S01]  /*1b310*/  FADD.FTZ R115, R196, R115 ;  /* 0x00000073c4737221 */ /* 0x000fe20000010000 */
[-C--:B------:R-:W-:Y:S01]  /*1b320*/  FMUL.FTZ R45, R45, R3.reuse ;  /* 0x000000032d2d7220 */ /* 0x080fe20000410000 */
[----:B------:R-:W-:Y:S01]  /*1b330*/  FADD.FTZ R106, R88, R11 ;  /* 0x0000000b586a7221 */ /* 0x000fe20000010000 */
[----:B------:R-:W1:Y:S01]  /*1b340*/  MUFU.EX2 R217, R90 ;  /* 0x0000005a00d97308 */ /* 0x000e620000000800 */
[----:B------:R-:W-:Y:S01]  /*1b350*/  FADD.FTZ R115, R128, R115 ;  /* 0x0000007380737221 */ /* 0x000fe20000010000 */
[----:B------:R-:W-:Y:S01]  /*1b360*/  FMUL.FTZ R48, R48, R3 ;  /* 0x0000000330307220 */ /* 0x000fe20000410000 */
[----:B------:R-:W-:Y:S01]  /*1b370*/  FADD.FTZ R106, R201, R106 ;  /* 0x0000006ac96a7221 */ /* 0x000fe20000010000 */
[----:B0-----:R-:W-:Y:S01]  /*1b380*/  F2FP.BF16.F32.PACK_AB R201, R5, R201 ;  /* 0x000000c905c9723e */ /* 0x001fe200000010ff */
[----:B------:R-:W-:Y:S01]  /*1b390*/  FADD.FTZ R110, R198, R115 ;  /* 0x00000073c66e7221 */ /* 0x000fe20000010000 */
[-C--:B------:R-:W-:Y:S01]  /*1b3a0*/  FMUL.FTZ R49, R49, R3.reuse ;  /* 0x0000000331317220 */ /* 0x080fe20000410000 */
[----:B------:R-:W-:Y:S01]  /*1b3b0*/  FADD.FTZ R106, R5, R106 ;  /* 0x0000006a056a7221 */ /* 0x000fe20000010000 */
[----:B------:R-:W-:Y:S01]  /*1b3c0*/  MUFU.EX2 R91, R91 ;  /* 0x0000005b005b7308 */ /* 0x000fe20000000800 */
[----:B------:R-:W-:Y:S01]  /*1b3d0*/  FADD.FTZ R13, R21, R110 ;  /* 0x0000006e150d7221 */ /* 0x000fe20000010000 */
[-C--:B------:R-:W-:Y:S01]  /*1b3e0*/  FMUL.FTZ R52, R52, R3.reuse ;  /* 0x0000000334347220 */ /* 0x080fe20000410000 */
[-C--:B------:R-:W-:Y:S01]  /*1b3f0*/  FMUL.FTZ R53, R53, R3.reuse ;  /* 0x0000000335357220 */ /* 0x080fe20000410000 */
[----:B------:R-:W-:Y:S01]  /*1b400*/  FMUL.FTZ R56, R56, R3 ;  /* 0x0000000338387220 */ /* 0x000fe20000410000 */
[----:B------:R-:W-:Y:S01]  /*1b410*/  FADD.FTZ R110, R200, R13 ;  /* 0x0000000dc86e7221 */ /* 0x000fe20000010000 */
[----:B------:R-:W-:Y:S01]  /*1b420*/  FADD.FTZ R13, R203, R106 ;  /* 0x0000006acb0d7221 */ /* 0x000fe20000010000 */
[C---:B------:R-:W-:Y:S01]  /*1b430*/  F2FP.BF16.F32.PACK_AB R203, R12.reuse, R203 ;  /* 0x000000cb0ccb723e */ /* 0x040fe200000010ff */
[----:B------:R-:W-:Y:S01]  /*1b440*/  MUFU.EX2 R219, R94 ;  /* 0x0000005e00db7308 */ /* 0x000fe20000000800 */
[----:B------:R-:W-:Y:S01]  /*1b450*/  FADD.FTZ R11, R121, R110 ;  /* 0x0000006e790b7221 */ /* 0x000fe20000010000 */
[----:B------:R-:W-:Y:S01]  /*1b460*/  FADD.FTZ R20, R12, R13 ;  /* 0x0000000d0c147221 */ /* 0x000fe20000010000 */
        /* <DEDUP_REMOVED lines=13> */
[----:B------:R-:W0:Y:S01]  /*1b540*/  MUFU.EX2 R108, R108 ;  /* 0x0000006c006c7308 */ /* 0x000e220000000800 */
[----:B------:R-:W-:Y:S01]  /*1b550*/  FADD.FTZ R11, R120, R11 ;  /* 0x0000000b780b7221 */ /* 0x000fe20000010000 */
[----:B--2---:R-:W-:Y:S01]  /*1b560*/  FADD.FTZ R20, R89, R20 ;  /* 0x0000001459147221 */ /* 0x004fe20000010000 */
[-C--:B------:R-:W-:Y:S01]  /*1b570*/  FMUL.FTZ R68, R68, R3.reuse ;  /* 0x0000000344447220 */ /* 0x080fe20000410000 */
[----:B------:R-:W-:Y:S01]  /*1b580*/  FMUL.FTZ R69, R69, R3 ;  /* 0x0000000345457220 */ /* 0x000fe20000410000 */
[----:B------:R-:W-:Y:S01]  /*1b590*/  FADD.FTZ R11, R206, R11 ;  /* 0x0000000bce0b7221 */ /* 0x000fe20000010000 */
[----:B------:R-:W-:Y:S01]  /*1b5a0*/  FADD.FTZ R13, R209, R20 ;  /* 0x00000014d10d7221 */ /* 0x000fe20000010000 */
[----:B------:R-:W-:Y:S01]  /*1b5b0*/  F2FP.BF16.F32.PACK_AB R209, R4, R209 ;  /* 0x000000d104d1723e */ /* 0x000fe200000010ff */
[----:B------:R-:W2:Y:S01]  /*1b5c0*/  MUFU.EX2 R109, R109 ;  /* 0x0000006d006d7308 */ /* 0x000ea20000000800 */
        /* <DEDUP_REMOVED lines=15> */
[----:B------:R-:W-:Y:S01]  /*1b6c0*/  FMUL.FTZ R85, R85, R3 ;  /* 0x0000000355557220 */ /* 0x000fe20000410000 */
[----:B------:R-:W-:Y:S01]  /*1b6d0*/  FADD.FTZ R11, R105, R20 ;  /* 0x00000014690b7221 */ /* 0x000fe20000010000 */
[----:B------:R-:W-:Y:S01]  /*1b6e0*/  F2FP.BF16.F32.PACK_AB R182, R160, R182 ;  /* 0x000000b6a0b6723e */ /* 0x000fe200000010ff */
[----:B------:R-:W-:Y:S01]  /*1b6f0*/  FMUL.FTZ R26, R26, R9 ;  /* 0x000000091a1a7220 */ /* 0x000fe20000410000 */
[----:B------:R-:W-:Y:S01]  /*1b700*/  F2FP.BF16.F32.PACK_AB R184, R152, R184 ;  /* 0x000000b898b8723e */ /* 0x000fe200000010ff */
[----:B------:R-:W-:Y:S01]  /*1b710*/  FADD.FTZ R6, R96, R11 ;  /* 0x0000000b60067221 */ /* 0x000fe20000010000 */
[----:B------:R-:W-:Y:S01]  /*1b720*/  FADD.FTZ R11, R99, R12 ;  /* 0x0000000c630b7221 */ /* 0x000fe20000010000 */
[----:B------:R-:W-:Y:S01]  /*1b730*/  F2FP.BF16.F32.PACK_AB R187, R132, R187 ;  /* 0x000000bb84bb723e */ /* 0x000fe200000010ff */
[-C--:B------:R-:W-:Y:S01]  /*1b740*/  FMUL.FTZ R27, R27, R9.reuse ;  /* 0x000000091b1b7220 */ /* 0x080fe20000410000 */
[----:B------:R-:W-:Y:S01]  /*1b750*/  FADD.FTZ R5, R97, R6 ;  /* 0x0000000661057221 */ /* 0x000fe20000010000 */
[----:B----4-:R-:W-:Y:S01]  /*1b760*/  FADD.FTZ R4, R102, R11 ;  /* 0x0000000b66047221 */ /* 0x010fe20000010000 */
[----:B------:R-:W-:Y:S01]  /*1b770*/  F2FP.BF16.F32.PACK_AB R188, R144, R188 ;  /* 0x000000bc90bc723e */ /* 0x000fe200000010ff */
[----:B------:R-:W-:Y:S01]  /*1b780*/  FMUL.FTZ R30, R30, R9 ;  /* 0x000000091e1e7220 */ /* 0x000fe20000410000 */
[----:B------:R-:W-:Y:S01]  /*1b790*/  FADD.FTZ R6, R100, R5 ;  /* 0x0000000564067221 */ /* 0x000fe20000010000 */
[----:B-1----:R-:W-:Y:S01]  /*1b7a0*/  FADD.FTZ R4, R103, R4 ;  /* 0x0000000467047221 */ /* 0x002fe20000010000 */
[----:B------:R-:W-:Y:S01]  /*1b7b0*/  F2FP.BF16.F32.PACK_AB R189, R140, R189 ;  /* 0x000000bd8cbd723e */ /* 0x000fe200000010ff */
[-C--:B------:R-:W-:Y:S01]  /*1b7c0*/  FMUL.FTZ R31, R31, R9.reuse ;  /* 0x000000091f1f7220 */ /* 0x080fe20000410000 */
[----:B------:R-:W-:Y:S01]  /*1b7d0*/  FADD.FTZ R5, R101, R6 ;  /* 0x0000000665057221 */ /* 0x000fe20000010000 */
[----:B------:R-:W-:Y:S01]  /*1b7e0*/  FADD.FTZ R4, R217, R4 ;  /* 0x00000004d9047221 */ /* 0x000fe20000010000 */
[----:B------:R-:W-:Y:S01]  /*1b7f0*/  F2FP.BF16.F32.PACK_AB R190, R145, R190 ;  /* 0x000000be91be723e */ /* 0x000fe200000010ff */
[----:B------:R-:W-:Y:S01]  /*1b800*/  FMUL.FTZ R34, R34, R9 ;  /* 0x0000000922227220 */ /* 0x000fe20000410000 */
[----:B0-----:R-:W-:Y:S01]  /*1b810*/  FADD.FTZ R6, R108, R5 ;  /* 0x000000056c067221 */ /* 0x001fe20000010000 */
[----:B------:R-:W-:Y:S01]  /*1b820*/  FADD.FTZ R4, R91, R4 ;  /* 0x000000045b047221 */ /* 0x000fe20000010000 */
[----:B------:R-:W-:Y:S01]  /*1b830*/  F2FP.BF16.F32.PACK_AB R191, R133, R191 ;  /* 0x000000bf85bf723e */ /* 0x000fe200000010ff */
[----:B------:R-:W-:Y:S01]  /*1b840*/  FMUL.FTZ R35, R35, R9 ;  /* 0x0000000923237220 */ /* 0x000fe20000410000 */
[----:B--2---:R-:W-:Y:S01]  /*1b850*/  FADD.FTZ R6, R109, R6 ;  /* 0x000000066d067221 */ /* 0x004fe20000010000 */
[----:B------:R-:W-:Y:S01]  /*1b860*/  FADD.FTZ R4, R219, R4 ;  /* 0x00000004db047221 */ /* 0x000fe20000010000 */
[----:B------:R-:W-:Y:S01]  /*1b870*/  F2FP.BF16.F32.PACK_AB R193, R137, R193 ;  /* 0x000000c189c1723e */ /* 0x000fe200000010ff */
[----:B------:R-:W-:Y:S01]  /*1b880*/  FMUL.FTZ R38, R38, R9 ;  /* 0x0000000926267220 */ /* 0x000fe20000410000 */
[----:B------:R-:W-:Y:S01]  /*1b890*/  FADD.FTZ R15, R113, R6 ;  /* 0x00000006710f7221 */ /* 0x000fe20000010000 */
[----:B------:R-:W-:Y:S01]  /*1b8a0*/  FADD.FTZ R12, R93, R4 ;  /* 0x000000045d0c7221 */ /* 0x000fe20000010000 */
[----:B------:R-:W-:Y:S01]  /*1b8b0*/  F2FP.BF16.F32.PACK_AB R194, R136, R194 ;  /* 0x000000c288c2723e */ /* 0x000fe200000010ff */
[----:B------:R0:W5:Y:S01]  /*1b8c0*/  LDL R4, [R1+0x4] ;  /* 0x0000040001047983 */ /* 0x0001620000100800 */
[----:B------:R-:W-:Y:S01]  /*1b8d0*/  FADD.FTZ R15, R0, R15 ;  /* 0x0000000f000f7221 */ /* 0x000fe20000010000 */
[----:B------:R-:W-:Y:S01]  /*1b8e0*/  F2FP.BF16.F32.PACK_AB R195, R138, R195 ;  /* 0x000000c38ac3723e */ /* 0x000fe200000010ff */
[-C--:B------:R-:W-:Y:S01]  /*1b8f0*/  FMUL.FTZ R39, R39, R9.reuse ;  /* 0x0000000927277220 */ /* 0x080fe20000410000 */
[----:B------:R-:W-:Y:S01]  /*1b900*/  F2FP.BF16.F32.PACK_AB R196, R128, R196 ;  /* 0x000000c480c4723e */ /* 0x000fe200000010ff */
[-C--:B------:R-:W-:Y:S01]  /*1b910*/  FMUL.FTZ R42, R42, R9.reuse ;  /* 0x000000092a2a7220 */ /* 0x080fe20000410000 */
[----:B------:R-:W-:Y:S01]  /*1b920*/  F2FP.BF16.F32.PACK_AB R198, R21, R198 ;  /* 0x000000c615c6723e */ /* 0x000fe200000010ff */
[----:B------:R-:W-:Y:S01]  /*1b930*/  FMUL.FTZ R43, R43, R9 ;  /* 0x000000092b2b7220 */ /* 0x000fe20000410000 */
[----:B------:R-:W-:Y:S01]  /*1b940*/  F2FP.BF16.F32.PACK_AB R199, R88, R199 ;  /* 0x000000c758c7723e */ /* 0x000fe200000010ff */
[-C--:B------:R-:W-:Y:S01]  /*1b950*/  FMUL.FTZ R46, R46, R9.reuse ;  /* 0x000000092e2e7220 */ /* 0x080fe20000410000 */
[----:B------:R-:W-:Y:S01]  /*1b960*/  F2FP.BF16.F32.PACK_AB R200, R121, R200 ;  /* 0x000000c879c8723e */ /* 0x000fe200000010ff */
[-C--:B------:R-:W-:Y:S01]  /*1b970*/  FMUL.FTZ R47, R47, R9.reuse ;  /* 0x000000092f2f7220 */ /* 0x080fe20000410000 */
        /* <DEDUP_REMOVED lines=33> */
[----:B------:R-:W-:Y:S02]  /*1bb90*/  IMAD.MOV.U32 R0, RZ, RZ, R92 ;  /* 0x000000ffff007224 */ /* 0x000fe400078e005c */
[----:B------:R-:W-:Y:S01]  /*1bba0*/  IMAD.MOV.U32 R3, RZ, RZ, R7 ;  /* 0x000000ffff037224 */ /* 0x000fe200078e0007 */
[----:B0-----:R-:W-:Y:S06]  /*1bbb0*/  @P2 BRA `(.L_x_639) ;  /* 0xffffffa400442947 */ /* 0x001fec000383ffff */
.L_x_629:
[----:B------:R-:W-:Y:S05]  /*1bbc0*/  WARPSYNC.ALL ;  /* 0x0000000000007948 */ /* 0x000fea0003800000 */
[----:B------:R-:W-:Y:S06]  /*1bbd0*/  BAR.ARV 0x8, 0x120 ;  /* 0x0204800000007b1d */ /* 0x000fec0000002000 */
[----:B------:R-:W-:Y:S05]  /*1bbe0*/  @!P0 BRA `(.L_x_640) ;  /* 0x0000000000048947 */ /* 0x000fea0003800000 */
[----:B------:R-:W-:Y:S01]  /*1bbf0*/  BPT.TRAP 0x1 ;  /* 0x000000040000795c */ /* 0x000fe20000300000 */
.L_x_640:
[----:B------:R-:W2:Y:S01]  /*1bc00*/  LDL R0, [R1+0x4] ;  /* 0x0000040001007983 */ /* 0x000ea20000100800 */
[----:B------:R-:W-:Y:S01]  /*1bc10*/  IMAD R9, R228, 0x8, R2 ;  /* 0x00000008e4097824 */ /* 0x000fe200078e0202 */
[----:B--2---:R-:W-:-:S04]  /*1bc20*/  SHF.L.U32 R0, R0, 0x1f, RZ ;  /* 0x0000001f00007819 */ /* 0x004fc800000006ff */
[----:B------:R0:W1:Y:S01]  /*1bc30*/  SYNCS.PHASECHK.TRANS64.TRYWAIT P2, [R9+URZ+0x34850], R0 ;  /* 0x03485000090075a7 */ /* 0x000062000804017f */
[----:B------:R-:W-:Y:S05]  /*1bc40*/  @!P0 BRA `(.L_x_641) ;  /* 0x0000000000048947 */ /* 0x000fea0003800000 */
[----:B------:R-:W-:Y:S01]  /*1bc50*/  BPT.TRAP 0x1 ;  /* 0x000000040000795c */ /* 0x000fe20000300000 */
.L_x_641:
[----:B------:R-:W-:-:S05]  /*1bc60*/  VIADD R2, R2, 0x400 ;  /* 0x0000040002027836 */ /* 0x000fca0000000000 */
[----:B------:R-:W-:-:S04]  /*1bc70*/  SHF.R.U32.HI R2, RZ, 0x4, R2 ;  /* 0x00000004ff027819 */ /* 0x000fc80000011602 */
[----:B------:R-:W-:-:S04]  /*1bc80*/  LOP3.LUT R2, R2, 0x3fff, RZ, 0xc0, !PT ;  /* 0x00003fff02027812 */ /* 0x000fc800078ec0ff */
[----:B------:R-:W-:Y:S01]  /*1bc90*/  LOP3.LUT R3, R2, 0x5800000, RZ, 0xfc, !PT ;  /* 0x0580000002037812 */ /* 0x000fe200078efcff */
[----:B-1----:R-:W-:Y:S06]  /*1bca0*/  @P2 BRA `(.L_x_642) ;  /* 0x0000000000082947 */ /* 0x002fec0003800000 */
[----:B------:R-:W1:Y:S02]  /*1bcb0*/  SYNCS.PHASECHK.TRANS64.TRYWAIT P0, [R9+URZ+0x34850], R0 ;  /* 0x03485000090075a7 */ /* 0x000e64000800017f */
[----:B-1----:R-:W-:Y:S05]  /*1bcc0*/  @!P0 BRA `(.L_x_643) ;  /* 0x0000008c00648947 */ /* 0x002fea0003800000 */
.L_x_642:
[----:B------:R-:W-:Y:S01]  /*1bcd0*/  IMAD R2, R228, 0xb00, R3 ;  /* 0x00000b00e4027824 */ /* 0x000fe200078e0203 */
[----:B------:R-:W2:Y:S01]  /*1bce0*/  LDL.LU R10, [R1+0x4] ;  /* 0x00000400010a7983 */ /* 0x000ea20000300800 */
[----:B------:R-:W-:Y:S01]  /*1bcf0*/  IMAD.MOV.U32 R3, RZ, RZ, 0x40000040 ;  /* 0x40000040ff037424 */ /* 0x000fe200078e00ff */
[----:B------:R-:W-:Y:S05]  /*1bd00*/  WARPSYNC.ALL ;  /* 0x0000000000007948 */ /* 0x000fea0003800000 */
[C---:B------:R-:W-:Y:S01]  /*1bd10*/  R2UR UR6, R2.reuse ;  /* 0x00000000020672ca */ /* 0x040fe200000e0000 */
[----:B------:R-:W-:Y:S01]  /*1bd20*/  WARPGROUP.ARRIVE ;  /* 0x00000000000079c5 */ /* 0x000fe20000000000 */
[----:B------:R-:W-:Y:S01]  /*1bd30*/  R2UR UR7, R3 ;  /* 0x00000000030772ca */ /* 0x000fe200000e0000 */
[----:B-----5:R-:W-:Y:S01]  /*1bd40*/  VIADD R4, R2, 0x80 ;  /* 0x0000008002047836 */ /* 0x020fe20000000000 */
[----:B01----:R-:W0:Y:S01]  /*1bd50*/  SHFL.BFLY PT, R0, R15, 0x2, 0x1f ;  /* 0x0c401f000f007f89 */ /* 0x003e2200000e0000 */
[----:B------:R-:W-:-:S02]  /*1bd60*/  IMAD.MOV.U32 R5, RZ, RZ, 0x40000040 ;  /* 0x40000040ff057424 */ /* 0x000fc400078e00ff */
[----:B------:R-:W-:Y:S02]  /*1bd70*/  IMAD.MOV.U32 R3, RZ, RZ, 0x40000040 ;  /* 0x40000040ff037424 */ /* 0x000fe400078e00ff */
[----:B------:R-:W-:-:S05]  /*1bd80*/  VIADD R228, R228, 0x1 ;  /* 0x00000001e4e47836 */ /* 0x000fca0000000000 */
[----:B------:R-:W-:Y:S01]  /*1bd90*/  ISETP.NE.AND P0, PT, R228, 0x2, PT ;  /* 0x00000002e400780c */ /* 0x000fe20003f05270 */
[----:B------:R-:W-:Y:S01]  /*1bda0*/  HGMMA.64x128x16.F32.BF16 R24, R176, gdesc[UR4].tnspB, R24, gsb0 ;  /* 0x41e00004b0187df0 */ /* 0x000fe20008001818 */
[----:B------:R-:W-:Y:S01]  /*1bdb0*/  R2UR UR6, R4 ;  /* 0x00000000040672ca */ /* 0x000fe200000e0000 */
[----:B------:R-:W-:Y:S01]  /*1bdc0*/  VIADD R4, R2, 0x100 ;  /* 0x0000010002047836 */ /* 0x000fe20000000000 */
[----:B------:R-:W-:Y:S01]  /*1bdd0*/  R2UR UR7, R5 ;  /* 0x00000000050772ca */ /* 0x000fe200000e0000 */
[----:B------:R-:W-:Y:S02]  /*1bde0*/  IMAD.MOV.U32 R5, RZ, RZ, 0x40000040 ;  /* 0x40000040ff057424 */ /* 0x000fe400078e00ff */
[----:B0-----:R-:W-:Y:S01]  /*1bdf0*/  FADD.FTZ R0, R0, R15 ;  /* 0x0000000f00007221 */ /* 0x001fe20000010000 */
[----:B------:R-:W-:Y:S02]  /*1be00*/  WARPGROUP.DEPBAR.LE gsb0, 0x0 ;  /* 0x00008000000079c5 */ /* 0x000fe40000010000 */
[----:B------:R-:W-:-:S07]  /*1be10*/  WARPGROUP.ARRIVE ;  /* 0x00000000000079c5 */ /* 0x000fce0000000000 */
        /* <DEDUP_REMOVED lines=51> */
[----:B------:R-:W-:Y:S01]  /*1c150*/  R2UR UR6, R4 ;  /* 0x00000000040672ca */ /* 0x000fe200000e0000 */
[----:B------:R-:W-:Y:S01]  /*1c160*/  IMAD.MOV.U32 R4, RZ, RZ, RZ ;  /* 0x000000ffff047224 */ /* 0x000fe200078e00ff */
[----:B------:R-:W-:Y:S01]  /*1c170*/  R2UR UR7, R5 ;  /* 0x00000000050772ca */ /* 0x000fe200000e0000 */
[----:B------:R-:W-:Y:S02]  /*1c180*/  WARPGROUP.DEPBAR.LE gsb0, 0x0 ;  /* 0x00008000000079c5 */ /* 0x000fe40000010000 */
[----:B------:R-:W-:-:S10]  /*1c190*/  WARPGROUP.ARRIVE ;  /* 0x00000000000079c5 */ /* 0x000fd40000000000 */
[----:B------:R-:W-:Y:S01]  /*1c1a0*/  HGMMA.64x128x16.F32.BF16 R24, R212, gdesc[UR4].tnspB, R24, gsb0 ;  /* 0x41e00004d4187df0 */ /* 0x000fe20008001818 */
[----:B------:R-:W-:Y:S02]  /*1c1b0*/  R2UR UR7, R3 ;  /* 0x00000000030772ca */ /* 0x000fe400000e0000 */
[----:B------:R-:W0:Y:S01]  /*1c1c0*/  SHFL.BFLY PT, R3, R12, 0x2, 0x1f ;  /* 0x0c401f000c037f89 */ /* 0x000e2200000e0000 */
[----:B------:R-:W-:Y:S01]  /*1c1d0*/  R2UR UR6, R2 ;  /* 0x00000000020672ca */ /* 0x000fe200000e0000 */
[----:B0-----:R-:W-:Y:S02]  /*1c1e0*/  FADD.FTZ R2, R3, R12 ;  /* 0x0000000c03027221 */ /* 0x001fe40000010000 */
[----:B------:R-:W3:Y:S04]  /*1c1f0*/  LDL.LU R12, [R1+0x84] ;  /* 0x00008400010c7983 */ /* 0x000ee80000300800 */
[----:B------:R-:W0:Y:S04]  /*1c200*/  SHFL.BFLY PT, R5, R2, 0x1, 0x1f ;  /* 0x0c201f0002057f89 */ /* 0x000e2800000e0000 */
[----:B------:R-:W1:Y:S01]  /*1c210*/  SHFL.BFLY PT, R3, R0, 0x1, 0x1f ;  /* 0x0c201f0000037f89 */ /* 0x000e6200000e0000 */
[----:B0-----:R-:W-:Y:S01]  /*1c220*/  FADD.FTZ R14, R2, R5 ;  /* 0x00000005020e7221 */ /* 0x001fe20000010000 */
[----:B-1----:R-:W-:-:S04]  /*1c230*/  FADD.FTZ R13, R0, R3 ;  /* 0x00000003000d7221 */ /* 0x002fc80000010000 */
[----:B------:R-:W-:Y:S02]  /*1c240*/  FSETP.NE.FTZ.AND P3, PT, R14, RZ, PT ;  /* 0x000000ff0e00720b */ /* 0x000fe40003f75000 */
[----:B------:R-:W-:Y:S02]  /*1c250*/  SEL R0, RZ, 0x1, P0 ;  /* 0x00000001ff007807 */ /* 0x000fe40000000000 */
[----:B------:R-:W-:Y:S02]  /*1c260*/  FSETP.NE.FTZ.AND P2, PT, R13, RZ, PT ;  /* 0x000000ff0d00720b */ /* 0x000fe40003f55000 */
[----:B--2---:R-:W-:Y:S01]  /*1c270*/  LOP3.LUT R10, R10, R0, RZ, 0x3c, !PT ;  /* 0x000000000a0a7212 */ /* 0x004fe200078e3cff */
[----:B------:R-:W-:Y:S02]  /*1c280*/  WARPGROUP.DEPBAR.LE gsb0, 0x0 ;  /* 0x00008000000079c5 */ /* 0x000fe40000010000 */
[----:B------:R-:W-:-:S04]  /*1c290*/  WARPGROUP.ARRIVE ;  /* 0x00000000000079c5 */ /* 0x000fc80000000000 */
[----:B------:R-:W0:Y:S02]  /*1c2a0*/  @P3 MUFU.LG2 R6, R14 ;  /* 0x0000000e00063308 */ /* 0x000e240000000c00 */
[----:B------:R-:W-:Y:S01]  /*1c2b0*/  HGMMA.64x128x16.F32.BF16 R24, R216, gdesc[UR4].tnspB, R24, gsb0 ;  /* 0x41e00004d8187df0 */ /* 0x000fe20008001818 */
[----:B------:R1:W-:Y:S05]  /*1c2c0*/  STL [R1+0x4], R10 ;  /* 0x0000040a01007387 */ /* 0x0003ea0000100800 */
[----:B------:R-:W2:Y:S01]  /*1c2d0*/  @P2 MUFU.LG2 R5, R13 ;  /* 0x0000000d00052308 */ /* 0x000ea20000000c00 */
[----:B-1----:R-:W-:-:S07]  /*1c2e0*/  @!P1 VIADD R10, R9, 0x34860 ;  /* 0x00034860090a9836 */ /* 0x002fce0000000000 */
[----:B------:R-:W1:Y:S01]  /*1c2f0*/  @P2 MUFU.RCP R4, R13 ;  /* 0x0000000d00042308 */ /* 0x000e620000001000 */
[----:B------:R-:W-:-:S07]  /*1c300*/  IMAD.MOV.U32 R9, RZ, RZ, RZ ;  /* 0x000000ffff097224 */ /* 0x000fce00078e00ff */
[----:B------:R-:W4:Y:S01]  /*1c310*/  @P3 MUFU.RCP R9, R14 ;  /* 0x0000000e00093308 */ /* 0x000f220000001000 */
[C---:B------:R-:W-:Y:S01]  /*1c320*/  @P2 FMUL.FTZ R2, R8.reuse, 0.69314718246459960938 ;  /* 0x3f31721808022820 */ /* 0x040fe20000410000 */
[----:B------:R-:W-:Y:S01]  /*1c330*/  @P3 FMUL.FTZ R8, R8, 0.69314718246459960938 ;  /* 0x3f31721808083820 */ /* 0x000fe20000410000 */
[----:B0-----:R-:W-:Y:S01]  /*1c340*/  @P3 FMUL.FTZ R11, R6, 0.69314718246459960938 ;  /* 0x3f317218060b3820 */ /* 0x001fe20000410000 */
[----:B--2---:R-:W-:Y:S01]  /*1c350*/  @P2 FMUL.FTZ R5, R5, 0.69314718246459960938 ;  /* 0x3f31721805052820 */ /* 0x004fe20000410000 */
[----:B------:R-:W-:Y:S01]  /*1c360*/  @!P1 PRMT R10, RZ, 0x654, R10 ;  /* 0x00000654ff0a9816 */ /* 0x000fe2000000000a */
[----:B------:R-:W-:Y:S02]  /*1c370*/  IMAD.MOV.U32 R0, RZ, RZ, -0x800000 ;  /* 0xff800000ff007424 */ /* 0x000fe400078e00ff */
[----:B------:R-:W-:Y:S01]  /*1c380*/  @P3 FFMA.FTZ R0, R8, R92, R11 ;  /* 0x0000005c08003223 */ /* 0x000fe2000001000b */
[----:B------:R-:W-:Y:S02]  /*1c390*/  IMAD.MOV.U32 R3, RZ, RZ, -0x800000 ;  /* 0xff800000ff037424 */ /* 0x000fe400078e00ff */
[----:B------:R-:W-:Y:S01]  /*1c3a0*/  @P2 FFMA.FTZ R3, R2, R7, R5 ;  /* 0x0000000702032223 */ /* 0x000fe20000010005 */
[----:B------:R-:W-:Y:S01]  /*1c3b0*/  SEL R228, R228, RZ, P0 ;  /* 0x000000ffe4e47207 */ /* 0x000fe20000000000 */
[----:B------:R-:W-:-:S02]  /*1c3c0*/  WARPGROUP.DEPBAR.LE gsb0, 0x0 ;  /* 0x00008000000079c5 */ /* 0x000fc40000010000 */
        /* <DEDUP_REMOVED lines=13> */
[----:B---3--:R-:W-:-:S02]  /*1c4a0*/  VIADD R12, R12, 0x1 ;  /* 0x000000010c0c7836 */ /* 0x008fc40000000000 */
[-C--:B------:R-:W-:Y:S01]  /*1c4b0*/  FMUL.FTZ R92, R40, R4.reuse ;  /* 0x00000004285c7220 */ /* 0x080fe20000410000 */
[----:B------:R0:W-:Y:S02]  /*1c4c0*/  @!P1 SYNCS.ARRIVE.TRANS64.RED.A1T0 RZ, [R10+URZ], RZ ;  /* 0x000000ff0aff99a7 */ /* 0x0001e4000810043f */
[----:B------:R0:W-:Y:S01]  /*1c4d0*/  STL [R1+0x84], R12 ;  /* 0x0000840c01007387 */ /* 0x0001e20000100800 */
        /* <DEDUP_REMOVED lines=14> */
[-C--:B----4-:R-:W-:Y:S01]  /*1c5c0*/  FMUL.FTZ R104, R30, R9.reuse ;  /* 0x000000091e687220 */ /* 0x090fe20000410000 */
        /* <DEDUP_REMOVED lines=17> */
[----:B------:R-:W-:Y:S01]  /*1c6e0*/  PLOP3.LUT P1, PT, PT, PT, PT, 0x8, 0x0 ;  /* 0x000000000000781c */ /* 0x000fe20003f2e170 */
        /* <DEDUP_REMOVED lines=17> */
[----:B0-----:R-:W-:-:S07]  /*1c800*/  FMUL.FTZ R87, R87, R9 ;  /* 0x0000000957577220 */ /* 0x001fce0000410000 */
.L_x_579:
[----:B------:R-:W2:Y:S01]  /*1c810*/  LDL R86, [R1+0x7c] ;  /* 0x00007c0001567983 */ /* 0x000ea20000100800 */
[----:B------:R-:W-:Y:S05]  /*1c820*/  WARPSYNC.ALL ;  /* 0x0000000000007948 */ /* 0x000fea0003800000 */
[----:B------:R-:W0:Y:S01]  /*1c830*/  S2UR UR5, SR_CgaCtaId ;  /* 0x00000000000579c3 */ /* 0x000e220000008800 */
[----:B------:R-:W-:Y:S01]  /*1c840*/  UMOV UR4, 0x400 ;  /* 0x0000040000047882 */ /* 0x000fe20000000000 */
[----:B------:R-:W-:Y:S01]  /*1c850*/  BSSY B0, `(.L_x_644) ;  /* 0x0000201000007945 */ /* 0x000fe20003800000 */
[----:B0-----:R-:W-:-:S06]  /*1c860*/  ULEA UR4, UR5, UR4, 0x18 ;  /* 0x0000000405047291 */ /* 0x001fcc000f8ec03f */
[----:B------:R-:W-:Y:S01]  /*1c870*/  IMAD.U32 R2, RZ, RZ, UR4 ;  /* 0x00000004ff027e24 */ /* 0x000fe2000f8e00ff */
[----:B------:R-:W-:Y:S06]  /*1c880*/  BAR.SYNC.DEFER_BLOCKING 0x5, 0x120 ;  /* 0x0144800000007b1d */ /* 0x000fec0000010000 */
[----:B------:R0:W1:Y:S02]  /*1c890*/  LDS.128 R156, [R2+0x348d0] ;  /* 0x0348d000029c7984 */ /* 0x0000640000000c00 */
[----:B------:R-:W-:Y:S06]  /*1c8a0*/  BAR.ARV 0x4, 0x120 ;  /* 0x0104800000007b1d */ /* 0x000fec0000002000 */
[----:B--2---:R-:W-:Y:S01]  /*1c8b0*/  SHF.R.S32.HI R38, RZ, 0x1f, R86 ;  /* 0x0000001fff267819 */ /* 0x004fe20000011456 */
[----:B------:R-:W-:-:S03]  /*1c8c0*/  IMAD.SHL.U32 R74, R86, 0x4, RZ ;  /* 0x00000004564a7824 */ /* 0x000fc600078e00ff */
[----:B------:R-:W-:Y:S01]  /*1c8d0*/  SHF.L.U64.HI R78, R86, 0x2, R38 ;  /* 0x00000002564e7819 */ /* 0x000fe20000010226 */
[----:B01----:R-:W-:Y:S06]  /*1c8e0*/  @P1 BRA `(.L_x_645) ;  /* 0x0000001400541947 */ /* 0x003fec0003800000 */
[----:B------:R-:W0:Y:S01]  /*1c8f0*/  S2R R107, SR_TID.X ;  /* 0x00000000006b7919 */ /* 0x000e220000002100 */
[----:B------:R-:W-:Y:S05]  /*1c900*/  WARPSYNC.ALL ;  /* 0x0000000000007948 */ /* 0x000fea0003800000 */
[----:B------:R-:W1:Y:S01]  /*1c910*/  S2R R5, SR_SWINHI ;  /* 0x0000000000057919 */ /* 0x000e620000002f00 */
[----:B------:R-:W-:Y:S01]  /*1c920*/  ULDC.64 UR4, c[0x0][0xbd8] ;  /* 0x0002f60000047ab9 */ /* 0x000fe20000000a00 */
[----:B------:R-:W-:Y:S01]  /*1c930*/  F2FP.BF16.F32.PACK_AB R31, R31, R54 ;  /* 0x000000361f1f723e */ /* 0x000fe200000010ff */
[----:B------:R-:W-:Y:S01]  /*1c940*/  ULDC.64 UR6, c[0x0][0x208] ;  /* 0x0000820000067ab9 */ /* 0x000fe20000000a00 */
[----:B------:R-:W-:-:S02]  /*1c950*/  F2FP.BF16.F32.PACK_AB R32, R49, R32 ;  /* 0x000000203120723e */ /* 0x000fc400000010ff */
[----:B------:R-:W-:Y:S01]  /*1c960*/  F2FP.BF16.F32.PACK_AB R35, R35, R50 ;  /* 0x000000322323723e */ /* 0x000fe200000010ff */
[----:B0-----:R-:W-:-:S05]  /*1c970*/  VIADD R107, R107, 0xffffff80 ;  /* 0xffffff806b6b7836 */ /* 0x001fca0000000000 */
[----:B------:R-:W-:Y:S02]  /*1c980*/  SHF.R.S32.HI R82, RZ, 0x1f, R107 ;  /* 0x0000001fff527819 */ /* 0x000fe4000001146b */
[----:B------:R-:W-:Y:S02]  /*1c990*/  MOV R20, R2 ;  /* 0x0000000200147202 */ /* 0x000fe40000000f00 */
[----:B-1----:R-:W-:Y:S02]  /*1c9a0*/  MOV R21, R5 ;  /* 0x0000000500157202 */ /* 0x002fe40000000f00 */
[CC--:B------:R-:W-:Y:S02]  /*1c9b0*/  LEA.HI R4, R82.reuse, R107.reuse, RZ, 0x4 ;  /* 0x0000006b52047211 */ /* 0x0c0fe400078f20ff */
[----:B------:R-:W-:Y:S02]  /*1c9c0*/  LEA.HI R8, R82, R107, RZ, 0x5 ;  /* 0x0000006b52087211 */ /* 0x000fe400078f28ff */
[----:B------:R-:W-:-:S03]  /*1c9d0*/  SHF.R.S32.HI R9, RZ, 0x4, R4 ;  /* 0x00000004ff097819 */ /* 0x000fc60000011404 */
[----:B------:R-:W-:Y:S01]  /*1c9e0*/  IMAD.SHL.U32 R10, R8, 0x20, RZ ;  /* 0x00000020080a7824 */ /* 0x000fe200078e00ff */
[C---:B------:R-:W-:Y:S02]  /*1c9f0*/  LOP3.LUT R8, R4.reuse, 0x3fffff0, RZ, 0xc0, !PT ;  /* 0x03fffff004087812 */ /* 0x040fe400078ec0ff */
[----:B------:R-:W-:Y:S02]  /*1ca00*/  LEA.HI R4, R4, R9, RZ, 0x1 ;  /* 0x0000000904047211 */ /* 0x000fe400078f08ff */
[----:B------:R-:W-:Y:S01]  /*1ca10*/  LOP3.LUT R11, R10, 0xfffffc00, RZ, 0xc0, !PT ;  /* 0xfffffc000a0b7812 */ /* 0x000fe200078ec0ff */
[----:B------:R-:W-:Y:S01]  /*1ca20*/  IMAD.IADD R8, R107, 0x1, -R8 ;  /* 0x000000016b087824 */ /* 0x000fe200078e0a08 */
[----:B------:R-:W-:-:S03]  /*1ca30*/  LOP3.LUT R4, R4, 0x1ffffffe, RZ, 0xc0, !PT ;  /* 0x1ffffffe04047812 */ /* 0x000fc600078ec0ff */
[----:B------:R-:W-:Y:S02]  /*1ca40*/  IMAD R11, R8, 0x40, R11 ;  /* 0x00000040080b7824 */ /* 0x000fe400078e020b */
[----:B------:R-:W-:-:S04]  /*1ca50*/  IMAD.IADD R4, R9, 0x1, -R4 ;  /* 0x0000000109047824 */ /* 0x000fc800078e0a04 */
[----:B------:R-:W-:-:S04]  /*1ca60*/  IMAD R5, R4, 0x8, R11 ;  /* 0x0000000804057824 */ /* 0x000fc800078e020b */
[----:B------:R-:W-:-:S03]  /*1ca70*/  IMAD.WIDE R4, R5, 0x2, R20 ;  /* 0x0000000205047825 */ /* 0x000fc600078e0214 */
[C---:B------:R-:W-:Y:S02]  /*1ca80*/  IADD3 R71, P2, R4.reuse, 0x4000, RZ ;  /* 0x0000400004477810 */ /* 0x040fe40007f5e0ff */
[C---:B------:R-:W-:Y:S02]  /*1ca90*/  LOP3.LUT R29, R4.reuse, 0x380, RZ, 0xc0, !PT ;  /* 0x00000380041d7812 */ /* 0x040fe400078ec0ff */
[C---:B------:R-:W-:Y:S01]  /*1caa0*/  IADD3 R59, P5, R4.reuse, 0x20, RZ ;  /* 0x00000020043b7810 */ /* 0x040fe20007fbe0ff */
[--C-:B------:R-:W-:Y:S01]  /*1cab0*/  IMAD.X R15, RZ, RZ, R5.reuse, P2 ;  /* 0x000000ffff0f7224 */ /* 0x100fe200010e0605 */
[C---:B------:R-:W-:Y:S02]  /*1cac0*/  IADD3 R63, P0, R4.reuse, 0x40, RZ ;  /* 0x00000040043f7810 */ /* 0x040fe40007f1e0ff */
[----:B------:R-:W-:Y:S01]  /*1cad0*/  LOP3.LUT R14, R71, 0x380, RZ, 0xc0, !PT ;  /* 0x00000380470e7812 */ /* 0x000fe200078ec0ff */
[--C-:B------:R-:W-:Y:S01]  /*1cae0*/  IMAD.X R9, RZ, RZ, R5.reuse, P5 ;  /* 0x000000ffff097224 */ /* 0x100fe200028e0605 */
[C---:B------:R-:W-:Y:S01]  /*1caf0*/  IADD3 R67, P1, R4.reuse, 0x60, RZ ;  /* 0x0000006004437810 */ /* 0x040fe20007f3e0ff */
[----:B------:R-:W-:Y:S01]  /*1cb00*/  IMAD.X R11, RZ, RZ, R5, P0 ;  /* 0x000000ffff0b7224 */ /* 0x000fe200000e0605 */
[----:B------:R-:W-:-:S02]  /*1cb10*/  IADD3 R79, P4, R4, 0x4040, RZ ;  /* 0x00004040044f7810 */ /* 0x000fc40007f9e0ff */
[----:B------:R-:W-:Y:S01]  /*1cb20*/  SHF.R.U64 R29, R29, 0x3, RZ ;  /* 0x000000031d1d7819 */ /* 0x000fe200000012ff */
[--C-:B------:R-:W-:Y:S01]  /*1cb30*/  IMAD.X R13, RZ, RZ, R5.reuse, P1 ;  /* 0x000000ffff0d7224 */ /* 0x100fe200008e0605 */
[----:B------:R-:W-:Y:S01]  /*1cb40*/  LOP3.LUT R8, R59, 0x380, RZ, 0xc0, !PT ;  /* 0x000003803b087812 */ /* 0x000fe200078ec0ff */
[----:B------:R-:W-:Y:S01]  /*1cb50*/  IMAD.X R27, RZ, RZ, R5, P4 ;  /* 0x000000ffff1b7224 */ /* 0x000fe200020e0605 */
[----:B------:R-:W-:Y:S02]  /*1cb60*/  LOP3.LUT R10, R63, 0x380, RZ, 0xc0, !PT ;  /* 0x000003803f0a7812 */ /* 0x000fe400078ec0ff */
[C---:B------:R-:W-:Y:S02]  /*1cb70*/  IADD3 R83, P5, R4.reuse, 0x4060, RZ ;  /* 0x0000406004537810 */ /* 0x040fe40007fbe0ff */
[----:B------:R-:W-:Y:S02]  /*1cb80*/  IADD3 R75, P3, R4, 0x4020, RZ ;  /* 0x00004020044b7810 */ /* 0x000fe40007f7e0ff */
[----:B------:R-:W-:-:S02]  /*1cb90*/  SHF.R.U64 R14, R14, 0x3, RZ ;  /* 0x000000030e0e7819 */ /* 0x000fc400000012ff */
[----:B------:R-:W-:Y:S01]  /*1cba0*/  LOP3.LUT R12, R67, 0x380, RZ, 0xc0, !PT ;  /* 0x00000380430c7812 */ /* 0x000fe200078ec0ff */
[--C-:B------:R-:W-:Y:S01]  /*1cbb0*/  IMAD.X R25, RZ, RZ, R5.reuse, P3 ;  /* 0x000000ffff197224 */ /* 0x100fe200018e0605 */
[----:B------:R-:W-:Y:S01]  /*1cbc0*/  LOP3.LUT R4, R29, R4, RZ, 0x3c, !PT ;  /* 0x000000041d047212 */ /* 0x000fe200078e3cff */
[----:B------:R-:W-:Y:S01]  /*1cbd0*/  IMAD.X R29, RZ, RZ, R5, P5 ;  /* 0x000000ffff1d7224 */ /* 0x000fe200028e0605 */
[----:B------:R-:W-:Y:S02]  /*1cbe0*/  LOP3.LUT R26, R79, 0x380, RZ, 0xc0, !PT ;  /* 0x000003804f1a7812 */ /* 0x000fe400078ec0ff */
[----:B------:R-:W-:Y:S02]  /*1cbf0*/  SHF.R.U64 R8, R8, 0x3, RZ ;  /* 0x0000000308087819 */ /* 0x000fe400000012ff */
[----:B------:R-:W-:Y:S02]  /*1cc00*/  SHF.R.U64 R10, R10, 0x3, RZ ;  /* 0x000000030a0a7819 */ /* 0x000fe400000012ff */
[----:B------:R-:W-:-:S02]  /*1cc10*/  LOP3.LUT R28, R83, 0x380, RZ, 0xc0, !PT ;  /* 0x00000380531c7812 */ /* 0x000fc400078ec0ff */
[----:B------:R-:W-:Y:S02]  /*1cc20*/  LOP3.LUT R24, R75, 0x380, RZ, 0xc0, !PT ;  /* 0x000003804b187812 */ /* 0x000fe400078ec0ff */
[----:B------:R-:W-:Y:S02]  /*1cc30*/  LOP3.LUT R14, R14, R71, RZ, 0x3c, !PT ;  /* 0x000000470e0e7212 */ /* 0x000fe400078e3cff */
[----:B------:R-:W-:Y:S02]  /*1cc40*/  SHF.R.U64 R12, R12, 0x3, RZ ;  /* 0x000000030c0c7819 */ /* 0x000fe400000012ff */
[----:B------:R-:W-:Y:S02]  /*1cc50*/  SHF.R.U64 R26, R26, 0x3, RZ ;  /* 0x000000031a1a7819 */ /* 0x000fe400000012ff */
[----:B------:R-:W-:Y:S02]  /*1cc60*/  MOV R71, R4 ;  /* 0x0000000400477202 */ /* 0x000fe40000000f00 */
[----:B------:R-:W-:-:S02]  /*1cc70*/  LOP3.LUT R8, R8, R59, RZ, 0x3c, !PT ;  /* 0x0000003b08087212 */ /* 0x000fc400078e3cff */
[----:B------:R-:W-:Y:S02]  /*1cc80*/  LOP3.LUT R10, R10, R63, RZ, 0x3c, !PT ;  /* 0x0000003f0a0a7212 */ /* 0x000fe400078e3cff */
[----:B------:R-:W-:Y:S02]  /*1cc90*/  F2FP.BF16.F32.PACK_AB R4, R103, R6 ;  /* 0x000000066704723e */ /* 0x000fe400000010ff */
[----:B------:R-:W-:Y:S02]  /*1cca0*/  SHF.R.U64 R28, R28, 0x3, RZ ;  /* 0x000000031c1c7819 */ /* 0x000fe400000012ff */
[----:B------:R-:W-:Y:S02]  /*1ccb0*/  F2FP.BF16.F32.PACK_AB R6, R102, R7 ;  /* 0x000000076606723e */ /* 0x000fe400000010ff */
[----:B------:R-:W-:Y:S02]  /*1ccc0*/  SHF.R.U64 R24, R24, 0x3, RZ ;  /* 0x0000000318187819 */ /* 0x000fe400000012ff */
[----:B------:R-:W-:-:S02]  /*1ccd0*/  F2FP.BF16.F32.PACK_AB R5, R105, R106 ;  /* 0x0000006a6905723e */ /* 0x000fc400000010ff */
[----:B------:R-:W-:Y:S01]  /*1cce0*/  F2FP.BF16.F32.PACK_AB R7, R85, R104 ;  /* 0x000000685507723e */ /* 0x000fe200000010ff */
[----:B------:R-:W-:Y:S01]  /*1ccf0*/  BAR.SYNC.DEFER_BLOCKING 0x1, 0x100 ;  /* 0x0044000000007b1d */ /* 0x000fe20000010000 */
[----:B------:R-:W-:Y:S02]  /*1cd00*/  LOP3.LUT R12, R12, R67, RZ, 0x3c, !PT ;  /* 0x000000430c0c7212 */ /* 0x000fe400078e3cff */
[----:B------:R-:W-:Y:S02]  /*1cd10*/  LOP3.LUT R26, R26, R79, RZ, 0x3c, !PT ;  /* 0x0000004f1a1a7212 */ /* 0x000fe400078e3cff */
[----:B------:R-:W-:Y:S02]  /*1cd20*/  MOV R70, R8 ;  /* 0x0000000800467202 */ /* 0x000fe40000000f00 */
[----:B------:R-:W-:Y:S02]  /*1cd30*/  MOV R67, R10 ;  /* 0x0000000a00437202 */ /* 0x000fe40000000f00 */
[----:B------:R-:W-:-:S02]  /*1cd40*/  LOP3.LUT R28, R28, R83, RZ, 0x3c, !PT ;  /* 0x000000531c1c7212 */ /* 0x000fc400078e3cff */
[----:B------:R-:W-:Y:S02]  /*1cd50*/  F2FP.BF16.F32.PACK_AB R8, R95, R94 ;  /* 0x0000005e5f08723e */ /* 0x000fe400000010ff */
[----:B------:R-:W-:Y:S02]  /*1cd60*/  F2FP.BF16.F32.PACK_AB R9, R81, R84 ;  /* 0x000000545109723e */ /* 0x000fe400000010ff */
[----:B------:R-:W-:Y:S02]  /*1cd70*/  F2FP.BF16.F32.PACK_AB R10, R100, R93 ;  /* 0x0000005d640a723e */ /* 0x000fe400000010ff */
[----:B------:R-:W-:Y:S02]  /*1cd80*/  F2FP.BF16.F32.PACK_AB R11, R77, R80 ;  /* 0x000000504d0b723e */ /* 0x000fe400000010ff */
[----:B------:R-:W-:Y:S02]  /*1cd90*/  LOP3.LUT R24, R24, R75, RZ, 0x3c, !PT ;  /* 0x0000004b18187212 */ /* 0x000fe400078e3cff */
[----:B------:R-:W-:-:S02]  /*1cda0*/  MOV R59, R26 ;  /* 0x0000001a003b7202 */ /* 0x000fc40000000f00 */
[----:B------:R-:W-:Y:S01]  /*1cdb0*/  F2FP.BF16.F32.PACK_AB R27, R51, R58 ;  /* 0x0000003a331b723e */ /* 0x000fe200000010ff */
[----:B------:R0:W-:Y:S01]  /*1cdc0*/  STSM.16.M88.4 [R71], R4 ;  /* 0x0000000447007844 */ /* 0x0001e20000000200 */
[----:B------:R-:W-:Y:S02]  /*1cdd0*/  MOV R66, R12 ;  /* 0x0000000c00427202 */ /* 0x000fe40000000f00 */
[----:B------:R-:W-:Y:S01]  /*1cde0*/  MOV R63, R14 ;  /* 0x0000000e003f7202 */ /* 0x000fe20000000f00 */
[----:B------:R1:W-:Y:S01]  /*1cdf0*/  STSM.16.M88.4 [R70], R8 ;  /* 0x0000000846007844 */ /* 0x0003e20000000200 */
[----:B------:R-:W-:Y:S02]  /*1ce00*/  MOV R51, R28 ;  /* 0x0000001c00337202 */ /* 0x000fe40000000f00 */
[----:B------:R-:W-:Y:S02]  /*1ce10*/  MOV R62, R24 ;  /* 0x00000018003e7202 */ /* 0x000fe40000000f00 */
[----:B------:R-:W-:-:S02]  /*1ce20*/  F2FP.BF16.F32.PACK_AB R12, R99, R90 ;  /* 0x0000005a630c723e */ /* 0x000fc400000010ff */
[----:B------:R-:W-:Y:S02]  /*1ce30*/  F2FP.BF16.F32.PACK_AB R13, R65, R68 ;  /* 0x00000044410d723e */ /* 0x000fe400000010ff */
[----:B------:R-:W-:Y:S02]  /*1ce40*/  F2FP.BF16.F32.PACK_AB R14, R96, R89 ;  /* 0x00000059600e723e */ /* 0x000fe400000010ff */
[----:B------:R-:W-:Y:S02]  /*1ce50*/  F2FP.BF16.F32.PACK_AB R15, R61, R64 ;  /* 0x000000403d0f723e */ /* 0x000fe400000010ff */
[----:B0-----:R-:W-:Y:S02]  /*1ce60*/  F2FP.BF16.F32.PACK_AB R4, R101, R92 ;  /* 0x0000005c6504723e */ /* 0x001fe400000010ff */
[----:B------:R-:W-:Y:S02]  /*1ce70*/  F2FP.BF16.F32.PACK_AB R5, R73, R76 ;  /* 0x0000004c4905723e */ /* 0x000fe400000010ff */
[----:B------:R-:W-:-:S02]  /*1ce80*/  F2FP.BF16.F32.PACK_AB R6, R98, R91 ;  /* 0x0000005b6206723e */ /* 0x000fc400000010ff */
[----:B------:R-:W-:Y:S02]  /*1ce90*/  F2FP.BF16.F32.PACK_AB R7, R69, R72 ;  /* 0x000000484507723e */ /* 0x000fe400000010ff */
[----:B------:R-:W-:Y:S02]  /*1cea0*/  F2FP.BF16.F32.PACK_AB R29, R30, R47 ;  /* 0x0000002f1e1d723e */ /* 0x000fe400000010ff */
[----:B------:R-:W-:Y:S01]  /*1ceb0*/  F2FP.BF16.F32.PACK_AB R24, R97, R88 ;  /* 0x000000586118723e */ /* 0x000fe200000010ff */
[----:B------:R0:W-:Y:S01]  /*1cec0*/  STSM.16.M88.4 [R67], R4 ;  /* 0x0000000443007844 */ /* 0x0001e20000000200 */
[----:B------:R-:W-:Y:S02]  /*1ced0*/  F2FP.BF16.F32.PACK_AB R25, R55, R60 ;  /* 0x0000003c3719723e */ /* 0x000fe400000010ff */
[----:B------:R-:W-:Y:S01]  /*1cee0*/  F2FP.BF16.F32.PACK_AB R26, R57, R56 ;  /* 0x00000038391a723e */ /* 0x000fe200000010ff */
[----:B------:R2:W-:Y:S01]  /*1cef0*/  STSM.16.M88.4 [R66], R12 ;  /* 0x0000000c42007844 */ /* 0x0005e20000000200 */
[----:B------:R-:W-:-:S02]  /*1cf00*/  F2FP.BF16.F32.PACK_AB R30, R52, R33 ;  /* 0x00000021341e723e */ /* 0x000fc400000010ff */
[----:B------:R-:W-:Y:S01]  /*1cf10*/  ISETP.NE.U32.AND P0, PT, RZ, UR4, PT ;  /* 0x00000004ff007c0c */ /* 0x000fe2000bf05070 */
[----:B------:R-:W-:Y:S01]  /*1cf20*/  STSM.16.M88.4 [R63], R24 ;  /* 0x000000183f007844 */ /* 0x000fe20000000200 */
[----:B-1----:R-:W-:Y:S02]  /*1cf30*/  IADD3 R10, P1, R74, UR4, RZ ;  /* 0x000000044a0a7c10 */ /* 0x002fe4000ff3e0ff */
[----:B------:R-:W-:Y:S01]  /*1cf40*/  F2FP.BF16.F32.PACK_AB R28, R53, R44 ;  /* 0x0000002c351c723e */ /* 0x000fe200000010ff */
[----:B------:R-:W-:Y:S01]  /*1cf50*/  IMAD.MOV.U32 R44, RZ, RZ, RZ ;  /* 0x000000ffff2c7224 */ /* 0x000fe200078e00ff */
[----:B------:R-:W-:Y:S02]  /*1cf60*/  F2FP.BF16.F32.PACK_AB R33, R34, R43 ;  /* 0x0000002b2221723e */ /* 0x000fe400000010ff */
[----:B------:R-:W-:Y:S01]  /*1cf70*/  F2FP.BF16.F32.PACK_AB R34, R48, R41 ;  /* 0x000000293022723e */ /* 0x000fe200000010ff */
[----:B------:R-:W-:Y:S01]  /*1cf80*/  STSM.16.M88.4 [R62], R28 ;  /* 0x0000001c3e007844 */ /* 0x000fe20000000200 */
[----:B0-----:R-:W-:-:S02]  /*1cf90*/  F2FP.BF16.F32.PACK_AB R4, R45, R40 ;  /* 0x000000282d04723e */ /* 0x001fc400000010ff */
[----:B------:R-:W-:Y:S01]  /*1cfa0*/  F2FP.BF16.F32.PACK_AB R5, R39, R46 ;  /* 0x0000002e2705723e */ /* 0x000fe200000010ff */
[----:B------:R-:W-:Y:S01]  /*1cfb0*/  STSM.16.M88.4 [R59], R32 ;  /* 0x000000203b007844 */ /* 0x000fe20000000200 */
[----:B------:R-:W-:Y:S02]  /*1cfc0*/  F2FP.BF16.F32.PACK_AB R6, R37, R36 ;  /* 0x000000242506723e */ /* 0x000fe400000010ff */
[----:B------:R-:W-:Y:S02]  /*1cfd0*/  F2FP.BF16.F32.PACK_AB R7, R87, R42 ;  /* 0x0000002a5707723e */ /* 0x000fe400000010ff */
[----:B------:R-:W-:Y:S02]  /*1cfe0*/  ISETP.NE.AND.EX P0, PT, RZ, UR5, PT, P0 ;  /* 0x00000005ff007c0c */ /* 0x000fe4000bf05300 */
[----:B------:R-:W-:Y:S01]  /*1cff0*/  IADD3.X R11, R78, UR5, RZ, P1, !PT ;  /* 0x000000054e0b7c10 */ /* 0x000fe20008ffe4ff */
[----:B------:R-:W-:Y:S01]  /*1d000*/  ULDC.64 UR4, c[0x0][0xbe0] ;  /* 0x0002f80000047ab9 */ /* 0x000fe20000000a00 */
[----:B------:R0:W-:Y:S01]  /*1d010*/  STSM.16.M88.4 [R51], R4 ;  /* 0x0000000433007844 */ /* 0x0001e20000000200 */
[----:B------:R-:W-:Y:S01]  /*1d020*/  BAR.SYNC.DEFER_BLOCKING 0x1, 0x100 ;  /* 0x0044000000007b1d */ /* 0x000fe20000010000 */
[----:B------:R-:W-:-:S02]  /*1d030*/  ISETP.NE.U32.AND P1, PT, RZ, UR4, PT ;  /* 0x00000004ff007c0c */ /* 0x000fc4000bf25070 */
[----:B------:R-:W-:Y:S02]  /*1d040*/  LEA.HI R82, R82, R107, RZ, 0x7 ;  /* 0x0000006b52527211 */ /* 0x000fe400078f38ff */
[----:B------:R-:W-:Y:S02]  /*1d050*/  ISETP.NE.AND.EX P1, PT, RZ, UR5, PT, P1 ;  /* 0x00000005ff007c0c */ /* 0x000fe4000bf25310 */
[----:B------:R-:W-:-:S05]  /*1d060*/  LOP3.LUT R8, R82, 0xffffff80, RZ, 0xc0, !PT ;  /* 0xffffff8052087812 */ /* 0x000fca00078ec0ff */
[----:B--2---:R-:W-:-:S05]  /*1d070*/  IMAD.IADD R12, R107, 0x1, -R8 ;  /* 0x000000016b0c7824 */ /* 0x004fca00078e0a08 */
[----:B------:R-:W-:Y:S02]  /*1d080*/  SHF.R.S32.HI R13, RZ, 0x1f, R12 ;  /* 0x0000001fff0d7819 */ /* 0x000fe4000001140c */
[----:B------:R-:W-:Y:S01]  /*1d090*/  @P1 IADD3 R8, P2, R74, UR4, RZ ;  /* 0x000000044a081c10 */ /* 0x000fe2000ff5e0ff */
[----:B------:R-:W-:Y:S01]  /*1d0a0*/  ULDC UR4, c[0x0][0xa88] ;  /* 0x0002a20000047ab9 */ /* 0x000fe20000000800 */
[----:B0-----:R-:W-:Y:S01]  /*1d0b0*/  LEA.HI R4, R13, R12, RZ, 0x2 ;  /* 0x0000000c0d047211 */ /* 0x001fe200078f10ff */
[----:B------:R-:W-:Y:S01]  /*1d0c0*/  IMAD.U32 R48, RZ, RZ, UR4 ;  /* 0x00000004ff307e24 */ /* 0x000fe2000f8e00ff */
[----:B------:R-:W-:Y:S01]  /*1d0d0*/  @P1 IADD3.X R9, R78, UR5, RZ, P2, !PT ;  /* 0x000000054e091c10 */ /* 0x000fe200097fe4ff */
[----:B------:R0:W5:Y:S01]  /*1d0e0*/  @P0 LDG.E R44, desc[UR6][R10.64] ;  /* 0x000000060a2c0981 */ /* 0x000162000c1e1900 */
[--C-:B------:R-:W-:Y:S02]  /*1d0f0*/  SHF.R.S32.HI R6, RZ, 0x2, R4.reuse ;  /* 0x00000002ff067819 */ /* 0x100fe40000011404 */
[----:B------:R-:W-:Y:S01]  /*1d100*/  SHF.R.S32.HI R5, RZ, 0x1f, R4 ;  /* 0x0000001fff057819 */ /* 0x000fe20000011404 */
[----:B------:R0:W5:Y:S03]  /*1d110*/  @P1 LDG.E R48, desc[UR6][R8.64] ;  /* 0x0000000608301981 */ /* 0x000166000c1e1900 */
[----:B------:R-:W-:Y:S01]  /*1d120*/  LEA.HI R4, R5, R6, RZ, 0x3 ;  /* 0x0000000605047211 */ /* 0x000fe200078f18ff */
[----:B------:R-:W-:Y:S06]  /*1d130*/  @P1 BRA `(.L_x_646) ;  /* 0x0000000000141947 */ /* 0x000fec0003800000 */
[----:B------:R-:W-:Y:S05]  /*1d140*/  @!P0 BRA `(.L_x_646) ;  /* 0x0000000000108947 */ /* 0x000fea0003800000 */
[----:B------:R-:W-:Y:S02]  /*1d150*/  ULDC.64 UR4, c[0x0][0x208] ;  /* 0x0000820000047ab9 */ /* 0x000fe40000000a00 */
[----:B------:R-:W2:Y:S04]  /*1d160*/  LDG.E R5, desc[UR4][R10.64] ;  /* 0x000000040a057981 */ /* 0x000ea8000c1e1900 */
[----:B-----5:R-:W2:Y:S02]  /*1d170*/  LDG.E R48, desc[UR4][R10.64+0x4] ;  /* 0x000004040a307981 */ /* 0x020ea4000c1e1900 */
[----:B--2---:R-:W-:-:S07]  /*1d180*/  IMAD.IADD R48, R48, 0x1, -R5 ;  /* 0x0000000130307824 */ /* 0x004fce00078e0a05 */
.L_x_646:
[----:B------:R-:W2:Y:S01]  /*1d190*/  LDL R7, [R1+0x3c] ;  /* 0x00003c0001077983 */ /* 0x000ea20000100800 */
[----:B0-----:R-:W-:Y:S01]  /*1d1a0*/  SHF.R.S32.HI R11, RZ, 0x7, R82 ;  /* 0x00000007ff0b7819 */ /* 0x001fe20000011452 */
[----:B------:R-:W-:Y:S02]  /*1d1b0*/  ULDC.64 UR4, c[0x0][0xb70] ;  /* 0x0002dc0000047ab9 */ /* 0x000fe40000000a00 */
[----:B------:R-:W3:Y:S04]  /*1d1c0*/  LDL.LU R53, [R1+0x80] ;  /* 0x0000800001357983 */ /* 0x000ee80000300800 */
[----:B------:R-:W4:Y:S01]  /*1d1d0*/  LDL.LU R52, [R1+0x88] ;  /* 0x0000880001347983 */ /* 0x000f220000300800 */
[----:B------:R-:W-:Y:S01]  /*1d1e0*/  LOP3.LUT R5, R4, 0xfffffff8, RZ, 0xc0, !PT ;  /* 0xfffffff804057812 */ /* 0x000fe200078ec0ff */
[----:B------:R-:W-:Y:S01]  /*1d1f0*/  ULDC.64 UR6, c[0x0][0x208] ;  /* 0x0000820000067ab9 */ /* 0x000fe20000000a00 */
[----:B------:R-:W-:-:S02]  /*1d200*/  LEA.HI R82, R82, R11, RZ, 0x1 ;  /* 0x0000000b52527211 */ /* 0x000fc400078f08ff */
[----:B------:R-:W-:Y:S01]  /*1d210*/  LEA.HI R13, R13, R12, RZ, 0x5 ;  /* 0x0000000c0d0d7211 */ /* 0x000fe200078f28ff */
[----:B------:R-:W-:Y:S01]  /*1d220*/  IMAD.IADD R6, R6, 0x1, -R5 ;  /* 0x0000000106067824 */ /* 0x000fe200078e0a05 */
[----:B-----5:R-:W-:Y:S02]  /*1d230*/  SHF.R.S32.HI R45, RZ, 0x1f, R44 ;  /* 0x0000001fff2d7819 */ /* 0x020fe4000001142c */
[----:B------:R-:W-:Y:S02]  /*1d240*/  LOP3.LUT R82, R82, 0x3fffffe, RZ, 0xc0, !PT ;  /* 0x03fffffe52527812 */ /* 0x000fe400078ec0ff */
[----:B------:R-:W-:Y:S02]  /*1d250*/  SHF.R.S32.HI R13, RZ, 0x5, R13 ;  /* 0x00000005ff0d7819 */ /* 0x000fe4000001140d */
[----:B------:R-:W-:Y:S01]  /*1d260*/  SEL R50, R38, RZ, !P0 ;  /* 0x000000ff26327207 */ /* 0x000fe20004000000 */
[----:B------:R-:W-:Y:S01]  /*1d270*/  IMAD.IADD R82, R11, 0x1, -R82 ;  /* 0x000000010b527824 */ /* 0x000fe200078e0a52 */
[----:B------:R-:W-:Y:S01]  /*1d280*/  SEL R51, R86, RZ, !P0 ;  /* 0x000000ff56337207 */ /* 0x000fe20004000000 */
[----:B------:R-:W-:Y:S01]  /*1d290*/  IMAD R13, R13, 0x10, R6 ;  /* 0x000000100d0d7824 */ /* 0x000fe200078e0206 */
[----:B------:R-:W-:-:S03]  /*1d2a0*/  LOP3.LUT P0, RZ, R12, 0x3, RZ, 0xc0, !PT ;  /* 0x000000030cff7812 */ /* 0x000fc6000780c0ff */
[----:B------:R-:W-:Y:S01]  /*1d2b0*/  IMAD R11, R82, 0x40, R13 ;  /* 0x00000040520b7824 */ /* 0x000fe200078e020d */
[----:B------:R-:W-:Y:S01]  /*1d2c0*/  BSSY B1, `(.L_x_647) ;  /* 0x0000077000017945 */ /* 0x000fe20003800000 */
[----:B--2---:R-:W-:Y:S01]  /*1d2d0*/  IMAD.IADD R7, R16, 0x1, R7 ;  /* 0x0000000110077824 */ /* 0x004fe200078e0207 */
[----:B---3--:R-:W-:-:S03]  /*1d2e0*/  SHF.R.S32.HI R49, RZ, 0x1f, R53 ;  /* 0x0000001fff317819 */ /* 0x008fc60000011435 */
[----:B------:R-:W-:-:S04]  /*1d2f0*/  IMAD.WIDE R20, R7, 0x2, R20 ;  /* 0x0000000207147825 */ /* 0x000fc800078e0214 */
[----:B------:R-:W-:Y:S01]  /*1d300*/  IMAD R4, R49, UR4, RZ ;  /* 0x0000000431047c24 */ /* 0x000fe2000f8e02ff */
[----:B------:R-:W-:Y:S01]  /*1d310*/  IADD3 R25, P2, R20, 0x3000, RZ ;  /* 0x0000300014197810 */ /* 0x000fe20007f5e0ff */
[----:B----4-:R-:W-:Y:S01]  /*1d320*/  IMAD R11, R52, 0x80, R11 ;  /* 0x00000080340b7824 */ /* 0x010fe200078e020b */
[C---:B------:R-:W-:Y:S01]  /*1d330*/  IADD3 R29, P5, R20.reuse, 0x4000, RZ ;  /* 0x00004000141d7810 */ /* 0x040fe20007fbe0ff */
[----:B------:R-:W-:Y:S01]  /*1d340*/  IMAD R9, R53, UR5, R4 ;  /* 0x0000000535097c24 */ /* 0x000fe2000f8e0204 */
[----:B------:R-:W-:Y:S01]  /*1d350*/  LOP3.LUT R24, R25, 0x380, RZ, 0xc0, !PT ;  /* 0x0000038019187812 */ /* 0x000fe200078ec0ff */
[----:B------:R-:W-:Y:S01]  /*1d360*/  IMAD.WIDE.U32 R4, R53, UR4, R44 ;  /* 0x0000000435047c25 */ /* 0x000fe2000f8e002c */
[----:B------:R-:W-:Y:S01]  /*1d370*/  ULDC.64 UR4, c[0x0][0xb78] ;  /* 0x0002de0000047ab9 */ /* 0x000fe20000000a00 */
[----:B------:R-:W-:Y:S02]  /*1d380*/  SHF.R.S32.HI R7, RZ, 0x1f, R11 ;  /* 0x0000001fff077819 */ /* 0x000fe4000001140b */
[----:B------:R-:W-:Y:S01]  /*1d390*/  IMAD.IADD R5, R5, 0x1, R9 ;  /* 0x0000000105057824 */ /* 0x000fe200078e0209 */
[----:B------:R-:W-:Y:S01]  /*1d3a0*/  IADD3 R9, P3, R20, 0x1000, RZ ;  /* 0x0000100014097810 */ /* 0x000fe20007f7e0ff */
[----:B------:R-:W-:Y:S01]  /*1d3b0*/  IMAD R6, R50, UR4, RZ ;  /* 0x0000000432067c24 */ /* 0x000fe2000f8e02ff */
[----:B------:R-:W-:Y:S01]  /*1d3c0*/  SHF.R.U64 R24, R24, 0x3, RZ ;  /* 0x0000000318187819 */ /* 0x000fe200000012ff */
[----:B------:R-:W-:Y:S01]  /*1d3d0*/  IMAD.WIDE.U32 R4, R51, UR4, R4 ;  /* 0x0000000433047c25 */ /* 0x000fe2000f8e0004 */
[----:B------:R-:W-:-:S02]  /*1d3e0*/  LOP3.LUT R8, R9, 0x380, RZ, 0xc0, !PT ;  /* 0x0000038009087812 */ /* 0x000fc400078ec0ff */
[----:B------:R-:W-:Y:S01]  /*1d3f0*/  LOP3.LUT R24, R24, R25, RZ, 0x3c, !PT ;  /* 0x0000001918187212 */ /* 0x000fe200078e3cff */
[----:B------:R-:W-:Y:S01]  /*1d400*/  IMAD R6, R51, UR5, R6 ;  /* 0x0000000533067c24 */ /* 0x000fe2000f8e0206 */
[----:B------:R-:W-:Y:S01]  /*1d410*/  IADD3 R4, P1, R11, R4, RZ ;  /* 0x000000040b047210 */ /* 0x000fe20007f3e0ff */
[----:B------:R-:W-:Y:S01]  /*1d420*/  ULDC.64 UR4, c[0x0][0xb40] ;  /* 0x0002d00000047ab9 */ /* 0x000fe20000000a00 */
[----:B------:R-:W-:Y:S01]  /*1d430*/  SHF.R.U64 R8, R8, 0x3, RZ ;  /* 0x0000000308087819 */ /* 0x000fe200000012ff */
[----:B------:R-:W-:Y:S01]  /*1d440*/  IMAD.X R25, RZ, RZ, R21, P2 ;  /* 0x000000ffff197224 */ /* 0x000fe200010e0615 */
[----:B------:R-:W-:Y:S01]  /*1d450*/  IADD3.X R7, R7, R5, R6, P1, !PT ;  /* 0x0000000507077210 */ /* 0x000fe20000ffe406 */
[----:B------:R-:W-:Y:S01]  /*1d460*/  VIADD R5, R11, 0x8 ;  /* 0x000000080b057836 */ /* 0x000fe20000000000 */
[----:B------:R-:W-:Y:S02]  /*1d470*/  IADD3 R13, P1, R20, 0x2000, RZ ;  /* 0x00002000140d7810 */ /* 0x000fe40007f3e0ff */
[----:B------:R-:W-:-:S02]  /*1d480*/  LEA R46, P4, R4, UR4, 0x2 ;  /* 0x00000004042e7c11 */ /* 0x000fc4000f8810ff */
[----:B------:R-:W-:Y:S02]  /*1d490*/  LOP3.LUT R12, R13, 0x380, RZ, 0xc0, !PT ;  /* 0x000003800d0c7812 */ /* 0x000fe400078ec0ff */
[----:B------:R-:W-:Y:S01]  /*1d4a0*/  LOP3.LUT R8, R8, R9, RZ, 0x3c, !PT ;  /* 0x0000000908087212 */ /* 0x000fe200078e3cff */
[----:B------:R-:W-:Y:S01]  /*1d4b0*/  IMAD.X R9, RZ, RZ, R21, P3 ;  /* 0x000000ffff097224 */ /* 0x000fe200018e0615 */
[----:B------:R-:W-:Y:S02]  /*1d4c0*/  SHF.R.U64 R12, R12, 0x3, RZ ;  /* 0x000000030c0c7819 */ /* 0x000fe400000012ff */
[----:B------:R-:W-:Y:S01]  /*1d4d0*/  LEA.HI.X R47, R4, UR5, R7, 0x2, P4 ;  /* 0x00000005042f7c11 */ /* 0x000fe2000a0f1407 */
[----:B------:R-:W-:Y:S01]  /*1d4e0*/  ULDC.64 UR4, c[0x0][0xaa0] ;  /* 0x0002a80000047ab9 */ /* 0x000fe20000000a00 */
[----:B------:R-:W-:Y:S02]  /*1d4f0*/  IADD3 R33, P4, R20, 0x5000, RZ ;  /* 0x0000500014217810 */ /* 0x000fe40007f9e0ff */
[----:B------:R-:W-:Y:S01]  /*1d500*/  LOP3.LUT R12, R12, R13, RZ, 0x3c, !PT ;  /* 0x0000000d0c0c7212 */ /* 0x000fe200078e3cff */
[----:B------:R-:W-:Y:S01]  /*1d510*/  IMAD.X R13, RZ, RZ, R21, P1 ;  /* 0x000000ffff0d7224 */ /* 0x000fe200008e0615 */
[----:B------:R-:W-:-:S02]  /*1d520*/  IADD3 R37, P3, R20, 0x6000, RZ ;  /* 0x0000600014257810 */ /* 0x000fc40007f7e0ff */
[C---:B------:R-:W-:Y:S02]  /*1d530*/  LOP3.LUT R4, R20.reuse, 0x380, RZ, 0xc0, !PT ;  /* 0x0000038014047812 */ /* 0x040fe400078ec0ff */
[----:B------:R-:W-:Y:S02]  /*1d540*/  IADD3 R7, P2, R20, 0x7000, RZ ;  /* 0x0000700014077810 */ /* 0x000fe40007f5e0ff */
[-C--:B------:R-:W-:Y:S02]  /*1d550*/  ISETP.GE.OR P1, PT, R11, R48.reuse, P0 ;  /* 0x000000300b00720c */ /* 0x080fe40000726670 */
[----:B------:R-:W-:Y:S01]  /*1d560*/  ISETP.GE.OR P0, PT, R5, R48, P0 ;  /* 0x000000300500720c */ /* 0x000fe20000706670 */
[----:B------:R-:W-:Y:S01]  /*1d570*/  IMAD.X R41, RZ, RZ, R21, P2 ;  /* 0x000000ffff297224 */ /* 0x000fe200010e0615 */
[----:B------:R-:W-:Y:S02]  /*1d580*/  LOP3.LUT R28, R29, 0x380, RZ, 0xc0, !PT ;  /* 0x000003801d1c7812 */ /* 0x000fe400078ec0ff */
[----:B------:R-:W-:-:S02]  /*1d590*/  LOP3.LUT R32, R33, 0x380, RZ, 0xc0, !PT ;  /* 0x0000038021207812 */ /* 0x000fc400078ec0ff */
[----:B------:R-:W-:Y:S02]  /*1d5a0*/  LOP3.LUT R36, R37, 0x380, RZ, 0xc0, !PT ;  /* 0x0000038025247812 */ /* 0x000fe400078ec0ff */
[----:B------:R-:W-:Y:S02]  /*1d5b0*/  SHF.R.U64 R5, R4, 0x3, RZ ;  /* 0x0000000304057819 */ /* 0x000fe400000012ff */
[----:B------:R-:W-:Y:S01]  /*1d5c0*/  LOP3.LUT R4, R7, 0x380, RZ, 0xc0, !PT ;  /* 0x0000038007047812 */ /* 0x000fe200078ec0ff */
[----:B------:R0:W-:Y:S01]  /*1d5d0*/  @!P1 STG.E desc[UR6][R46.64], R3 ;  /* 0x000000032e009986 */ /* 0x0001e2000c101906 */
[----:B------:R-:W-:Y:S02]  /*1d5e0*/  SHF.R.U64 R28, R28, 0x3, RZ ;  /* 0x000000031c1c7819 */ /* 0x000fe400000012ff */
[----:B------:R-:W-:Y:S01]  /*1d5f0*/  SHF.R.U64 R32, R32, 0x3, RZ ;  /* 0x0000000320207819 */ /* 0x000fe200000012ff */
[----:B------:R1:W-:Y:S01]  /*1d600*/  @!P0 STG.E desc[UR6][R46.64+0x20], R0 ;  /* 0x000020002e008986 */ /* 0x0003e2000c101906 */
[----:B------:R-:W-:-:S02]  /*1d610*/  SHF.R.U64 R36, R36, 0x3, RZ ;  /* 0x0000000324247819 */ /* 0x000fc400000012ff */
[----:B------:R-:W-:Y:S01]  /*1d620*/  SHF.R.U64 R4, R4, 0x3, RZ ;  /* 0x0000000304047819 */ /* 0x000fe200000012ff */
[----:B------:R-:W5:Y:S01]  /*1d630*/  LD.E.128 R8, desc[UR6][R8.64] ;  /* 0x0000000608087980 */ /* 0x000f62000c101d00 */
        /* <DEDUP_REMOVED lines=8> */
[----:B------:R-:W-:-:S03]  /*1d6c0*/  LOP3.LUT R20, R5, R20, RZ, 0x3c, !PT ;  /* 0x0000001405147212 */ /* 0x000fc600078e3cff */
[----:B------:R-:W5:Y:S04]  /*1d6d0*/  LD.E.128 R24, desc[UR6][R24.64] ;  /* 0x0000000618187980 */ /* 0x000f68000c101d00 */
[----:B------:R2:W5:Y:S04]  /*1d6e0*/  LD.E.128 R4, desc[UR6][R20.64] ;  /* 0x0000000614047980 */ /* 0x000568000c101d00 */
[----:B------:R-:W5:Y:S04]  /*1d6f0*/  LD.E.128 R28, desc[UR6][R28.64] ;  /* 0x000000061c1c7980 */ /* 0x000f68000c101d00 */
[----:B------:R-:W5:Y:S04]  /*1d700*/  LD.E.128 R32, desc[UR6][R32.64] ;  /* 0x0000000620207980 */ /* 0x000f68000c101d00 */
[----:B------:R-:W5:Y:S04]  /*1d710*/  LD.E.128 R36, desc[UR6][R36.64] ;  /* 0x0000000624247980 */ /* 0x000f68000c101d00 */
[----:B------:R-:W5:Y:S01]  /*1d720*/  LD.E.128 R40, desc[UR6][R40.64] ;  /* 0x0000000628287980 */ /* 0x000f62000c101d00 */
[----:B0-----:R-:W-:Y:S01]  /*1d730*/  IMAD R3, R45, UR4, RZ ;  /* 0x000000042d037c24 */ /* 0x001fe2000f8e02ff */
[----:B------:R-:W-:Y:S01]  /*1d740*/  @!PT LDS RZ, [RZ] ;  /* 0x00000000fffff984 */ /* 0x000fe20000000800 */
[----:B------:R-:W-:Y:S01]  /*1d750*/  @!PT LDS RZ, [RZ] ;  /* 0x00000000fffff984 */ /* 0x000fe20000000800 */
[----:B------:R-:W-:Y:S01]  /*1d760*/  @!PT LDS RZ, [RZ] ;  /* 0x00000000fffff984 */ /* 0x000fe20000000800 */
[----:B------:R-:W-:Y:S01]  /*1d770*/  @!PT LDS RZ, [RZ] ;  /* 0x00000000fffff984 */ /* 0x000fe20000000800 */
[----:B------:R0:W-:Y:S06]  /*1d780*/  MEMBAR.ALL.CTA ;  /* 0x0000000000007992 */ /* 0x0001ec0000008000 */
[----:B0-----:R-:W0:Y:S01]  /*1d790*/  FENCE.VIEW.ASYNC.S ;  /* 0x00000000000073c6 */ /* 0x001e220000000000 */
[----:B--2---:R-:W-:-:S02]  /*1d7a0*/  IMAD.MOV.U32 R20, RZ, RZ, R16 ;  /* 0x000000ffff147224 */ /* 0x004fc400078e0010 */
[----:B------:R-:W-:Y:S02]  /*1d7b0*/  IMAD.MOV.U32 R21, RZ, RZ, R17 ;  /* 0x000000ffff157224 */ /* 0x000fe400078e0011 */
[C---:B------:R-:W-:Y:S02]  /*1d7c0*/  IMAD R3, R44.reuse, UR5, R3 ;  /* 0x000000052c037c24 */ /* 0x040fe4000f8e0203 */
[----:B------:R-:W-:Y:S01]  /*1d7d0*/  IMAD.WIDE.U32 R20, R44, UR4, R20 ;  /* 0x000000042c147c25 */ /* 0x000fe2000f8e0014 */
[----:B------:R-:W-:-:S03]  /*1d7e0*/  ULDC.64 UR4, c[0x0][0xae0] ;  /* 0x0002b80000047ab9 */ /* 0x000fc60000000a00 */
[----:B------:R-:W-:Y:S02]  /*1d7f0*/  IMAD R45, R52, -0x80, R48 ;  /* 0xffffff80342d7824 */ /* 0x000fe400078e0230 */
[----:B-1----:R-:W-:Y:S02]  /*1d800*/  IMAD R0, R49, UR4, RZ ;  /* 0x0000000431007c24 */ /* 0x002fe4000f8e02ff */
[----:B------:R-:W-:Y:S01]  /*1d810*/  IMAD.IADD R21, R21, 0x1, R3 ;  /* 0x0000000115157824 */ /* 0x000fe200078e0203 */
[----:B------:R-:W-:Y:S01]  /*1d820*/  ISETP.GE.AND P3, PT, R22, R45, PT ;  /* 0x0000002d1600720c */ /* 0x000fe20003f66270 */
[C---:B------:R-:W-:Y:S02]  /*1d830*/  IMAD R3, R53.reuse, UR5, R0 ;  /* 0x0000000535037c24 */ /* 0x040fe4000f8e0200 */
[----:B------:R-:W-:Y:S01]  /*1d840*/  IMAD.WIDE.U32 R20, R53, UR4, R20 ;  /* 0x0000000435147c25 */ /* 0x000fe2000f8e0014 */
[----:B------:R-:W-:-:S03]  /*1d850*/  ULDC.64 UR4, c[0x0][0xae8] ;  /* 0x0002ba0000047ab9 */ /* 0x000fc60000000a00 */
[----:B------:R-:W-:Y:S02]  /*1d860*/  VIADD R0, R2, 0x34820 ;  /* 0x0003482002007836 */ /* 0x000fe40000000000 */
[----:B------:R-:W-:Y:S02]  /*1d870*/  IMAD R44, R50, UR4, RZ ;  /* 0x00000004322c7c24 */ /* 0x000fe4000f8e02ff */
[----:B------:R-:W-:Y:S01]  /*1d880*/  IMAD.IADD R21, R21, 0x1, R3 ;  /* 0x0000000115157824 */ /* 0x000fe200078e0203 */
[----:B------:R-:W-:Y:S01]  /*1d890*/  PRMT R0, RZ, 0x654, R0 ;  /* 0x00000654ff007816 */ /* 0x000fe20000000000 */
[C---:B------:R-:W-:Y:S02]  /*1d8a0*/  IMAD R3, R51.reuse, UR5, R44 ;  /* 0x0000000533037c24 */ /* 0x040fe4000f8e022c */
[----:B------:R-:W-:Y:S01]  /*1d8b0*/  IMAD.WIDE.U32 R46, R51, UR4, R20 ;  /* 0x00000004332e7c25 */ /* 0x000fe2000f8e0014 */
[----:B0-----:R0:W-:Y:S01]  /*1d8c0*/  SYNCS.ARRIVE.TRANS64.RED.A1T0 RZ, [R0+URZ], RZ ;  /* 0x000000ff00ff79a7 */ /* 0x0011e2000810043f */
[----:B------:R-:W-:-:S02]  /*1d8d0*/  ISETP.GE.AND P0, PT, R223, R45, PT ;  /* 0x0000002ddf00720c */ /* 0x000fc40003f06270 */
[-C--:B------:R-:W-:Y:S01]  /*1d8e0*/  ISETP.GE.AND P1, PT, R222, R45.reuse, PT ;  /* 0x0000002dde00720c */ /* 0x080fe20003f26270 */
[----:B------:R-:W-:Y:S01]  /*1d8f0*/  IMAD.IADD R51, R47, 0x1, R3 ;  /* 0x000000012f337824 */ /* 0x000fe200078e0203 */
[----:B------:R-:W-:Y:S01]  /*1d900*/  ISETP.GE.AND P2, PT, R224, R45, PT ;  /* 0x0000002de000720c */ /* 0x000fe20003f46270 */
[----:B------:R-:W-:Y:S01]  /*1d910*/  IMAD.WIDE R44, R52, 0x80, R22 ;  /* 0x00000080342c7825 */ /* 0x000fe200078e0216 */
[----:B------:R-:W-:Y:S11]  /*1d920*/  @P3 BRA `(.L_x_648) ;  /* 0x0000000000403947 */ /* 0x000ff60003800000 */
[----:B------:R-:W-:Y:S01]  /*1d930*/  ULDC.64 UR6, c[0x0][0xad8] ;  /* 0x0002b60000067ab9 */ /* 0x000fe20000000a00 */
[----:B------:R-:W-:Y:S01]  /*1d940*/  IMAD.MOV.U32 R20, RZ, RZ, R46 ;  /* 0x000000ffff147224 */ /* 0x000fe200078e002e */
[----:B------:R-:W-:Y:S01]  /*1d950*/  ULDC UR4, c[0x0][0xa8c] ;  /* 0x0002a30000047ab9 */ /* 0x000fe20000000800 */
[----:B------:R-:W-:Y:S01]  /*1d960*/  IMAD R3, R45, UR6, RZ ;  /* 0x000000062d037c24 */ /* 0x000fe2000f8e02ff */
[----:B------:R-:W-:Y:S01]  /*1d970*/  ISETP.GE.AND P3, PT, R16, UR4, PT ;  /* 0x0000000410007c0c */ /* 0x000fe2000bf66270 */
[----:B------:R-:W-:Y:S01]  /*1d980*/  IMAD.MOV.U32 R21, RZ, RZ, R51 ;  /* 0x000000ffff157224 */ /* 0x000fe200078e0033 */
[----:B------:R-:W-:Y:S01]  /*1d990*/  ISETP.GE.AND P4, PT, R227, UR4, PT ;  /* 0x00000004e3007c0c */ /* 0x000fe2000bf86270 */
[C---:B------:R-:W-:Y:S01]  /*1d9a0*/  IMAD R3, R44.reuse, UR7, R3 ;  /* 0x000000072c037c24 */ /* 0x040fe2000f8e0203 */
[----:B------:R-:W-:Y:S01]  /*1d9b0*/  ULDC.64 UR8, c[0x0][0x208] ;  /* 0x0000820000087ab9 */ /* 0x000fe20000000a00 */
[----:B------:R-:W-:Y:S01]  /*1d9c0*/  IMAD.WIDE.U32 R20, R44, UR6, R20 ;  /* 0x000000062c147c25 */ /* 0x000fe2000f8e0014 */
[----:B------:R-:W-:-:S03]  /*1d9d0*/  ULDC.64 UR6, c[0x0][0xa80] ;  /* 0x0002a00000067ab9 */ /* 0x000fc60000000a00 */
[----:B------:R-:W-:Y:S01]  /*1d9e0*/  IMAD.IADD R3, R21, 0x1, R3 ;  /* 0x0000000115037824 */ /* 0x000fe200078e0203 */
[----:B------:R-:W-:-:S04]  /*1d9f0*/  LEA R48, P5, R20, UR6, 0x1 ;  /* 0x0000000614307c11 */ /* 0x000fc8000f8a08ff */
[----:B------:R-:W-:-:S05]  /*1da00*/  LEA.HI.X R49, R20, UR7, R3, 0x1, P5 ;  /* 0x0000000714317c11 */ /* 0x000fca000a8f0c03 */
[----:B-----5:R1:W-:Y:S04]  /*1da10*/  @!P3 STG.E.128 desc[UR8][R48.64], R4 ;  /* 0x000000043000b986 */ /* 0x0203e8000c101d08 */
[----:B------:R1:W-:Y:S02]  /*1da20*/  @!P4 STG.E.128 desc[UR8][R48.64+0x80], R28 ;  /* 0x0000801c3000c986 */ /* 0x0003e4000c101d08 */
.L_x_648:
[----:B------:R-:W-:Y:S05]  /*1da30*/  BSYNC B1 ;  /* 0x0000000000017941 */ /* 0x000fea0003800000 */
.L_x_647:
[----:B------:R-:W-:Y:S04]  /*1da40*/  BSSY B1, `(.L_x_649) ;  /* 0x0000014000017945 */ /* 0x000fe80003800000 */
[----:B------:R-:W-:Y:S05]  /*1da50*/  @P0 BRA `(.L_x_650) ;  /* 0x0000000000480947 */ /* 0x000fea0003800000 */
[----:B------:R-:W-:Y:S01]  /*1da60*/  IADD3 R3, P0, R44, 0x20, RZ ;  /* 0x000000202c037810 */ /* 0x000fe20007f1e0ff */
[----:B------:R-:W-:Y:S01]  /*1da70*/  ULDC.64 UR6, c[0x0][0xad8] ;  /* 0x0002b60000067ab9 */ /* 0x000fe20000000a00 */
[----:B-1---5:R-:W-:Y:S01]  /*1da80*/  IMAD.MOV.U32 R4, RZ, RZ, R46 ;  /* 0x000000ffff047224 */ /* 0x022fe200078e002e */
[----:B------:R-:W-:Y:S01]  /*1da90*/  ULDC UR4, c[0x0][0xa8c] ;  /* 0x0002a30000047ab9 */ /* 0x000fe20000000800 */
[----:B------:R-:W-:Y:S01]  /*1daa0*/  IMAD.MOV.U32 R5, RZ, RZ, R51 ;  /* 0x000000ffff057224 */ /* 0x000fe200078e0033 */
[----:B------:R-:W-:Y:S01]  /*1dab0*/  ISETP.GE.AND P3, PT, R16, UR4, PT ;  /* 0x0000000410007c0c */ /* 0x000fe2000bf66270 */
[----:B0-----:R-:W-:Y:S01]  /*1dac0*/  IMAD.X R0, RZ, RZ, R45, P0 ;  /* 0x000000ffff007224 */ /* 0x001fe200000e062d */
[----:B------:R-:W-:Y:S01]  /*1dad0*/  ISETP.GE.AND P4, PT, R227, UR4, PT ;  /* 0x00000004e3007c0c */ /* 0x000fe2000bf86270 */
[----:B------:R-:W-:Y:S01]  /*1dae0*/  IMAD.WIDE.U32 R4, R3, UR6, R4 ;  /* 0x0000000603047c25 */ /* 0x000fe2000f8e0004 */
[----:B------:R-:W-:-:S03]  /*1daf0*/  ULDC.64 UR8, c[0x0][0x208] ;  /* 0x0000820000087ab9 */ /* 0x000fc60000000a00 */
[----:B------:R-:W-:-:S04]  /*1db00*/  IMAD R0, R0, UR6, RZ ;  /* 0x0000000600007c24 */ /* 0x000fc8000f8e02ff */
[----:B------:R-:W-:Y:S01]  /*1db10*/  IMAD R3, R3, UR7, R0 ;  /* 0x0000000703037c24 */ /* 0x000fe2000f8e0200 */
[----:B------:R-:W-:Y:S02]  /*1db20*/  ULDC.64 UR6, c[0x0][0xa80] ;  /* 0x0002a00000067ab9 */ /* 0x000fe40000000a00 */
[----:B------:R-:W-:Y:S01]  /*1db30*/  LEA R6, P0, R4, UR6, 0x1 ;  /* 0x0000000604067c11 */ /* 0x000fe2000f8008ff */
[----:B------:R-:W-:-:S05]  /*1db40*/  IMAD.IADD R3, R5, 0x1, R3 ;  /* 0x0000000105037824 */ /* 0x000fca00078e0203 */
[----:B------:R-:W-:-:S05]  /*1db50*/  LEA.HI.X R7, R4, UR7, R3, 0x1, P0 ;  /* 0x0000000704077c11 */ /* 0x000fca00080f0c03 */
[----:B------:R2:W-:Y:S04]  /*1db60*/  @!P3 STG.E.128 desc[UR8][R6.64], R8 ;  /* 0x000000080600b986 */ /* 0x0005e8000c101d08 */
[----:B------:R2:W-:Y:S02]  /*1db70*/  @!P4 STG.E.128 desc[UR8][R6.64+0x80], R32 ;  /* 0x000080200600c986 */ /* 0x0005e4000c101d08 */
.L_x_650:
[----:B------:R-:W-:Y:S05]  /*1db80*/  BSYNC B1 ;  /* 0x0000000000017941 */ /* 0x000fea0003800000 */
.L_x_649:
        /* <DEDUP_REMOVED lines=15> */
[----:B--2---:R-:W-:Y:S01]  /*1dc80*/  LEA R6, P0, R4, UR6, 0x1 ;  /* 0x0000000604067c11 */ /* 0x004fe2000f8008ff */
[----:B------:R-:W-:-:S05]  /*1dc90*/  IMAD.IADD R3, R5, 0x1, R3 ;  /* 0x0000000105037824 */ /* 0x000fca00078e0203 */
[----:B------:R-:W-:-:S05]  /*1dca0*/  LEA.HI.X R7, R4, UR7, R3, 0x1, P0 ;  /* 0x0000000704077c11 */ /* 0x000fca00080f0c03 */
[----:B------:R3:W-:Y:S04]  /*1dcb0*/  @!P1 STG.E.128 desc[UR8][R6.64], R12 ;  /* 0x0000000c06009986 */ /* 0x0007e8000c101d08 */
[----:B------:R3:W-:Y:S02]  /*1dcc0*/  @!P3 STG.E.128 desc[UR8][R6.64+0x80], R36 ;  /* 0x000080240600b986 */ /* 0x0007e4000c101d08 */
.L_x_652:
[----:B------:R-:W-:Y:S05]  /*1dcd0*/  BSYNC B1 ;  /* 0x0000000000017941 */ /* 0x000fea0003800000 */
.L_x_651:
[----:B------:R-:W-:Y:S05]  /*1dce0*/  @P2 BRA `(.L_x_653) ;  /* 0x0000000800dc2947 */ /* 0x000fea0003800000 */
[----:B------:R-:W-:Y:S01]  /*1dcf0*/  IADD3 R3, P0, R44, 0x60, RZ ;  /* 0x000000602c037810 */ /* 0x000fe20007f1e0ff */
[----:B------:R-:W-:Y:S01]  /*1dd00*/  ULDC.64 UR6, c[0x0][0xad8] ;  /* 0x0002b60000067ab9 */ /* 0x000fe20000000a00 */
[----:B-1---5:R-:W-:Y:S01]  /*1dd10*/  IMAD.MOV.U32 R4, RZ, RZ, R46 ;  /* 0x000000ffff047224 */ /* 0x022fe200078e002e */
[----:B------:R-:W-:Y:S01]  /*1dd20*/  ULDC UR4, c[0x0][0xa8c] ;  /* 0x0002a30000047ab9 */ /* 0x000fe20000000800 */
[----:B------:R-:W-:Y:S01]  /*1dd30*/  IMAD.MOV.U32 R5, RZ, RZ, R51 ;  /* 0x000000ffff057224 */ /* 0x000fe200078e0033 */
[----:B------:R-:W-:Y:S01]  /*1dd40*/  ISETP.GE.AND P1, PT, R16, UR4, PT ;  /* 0x0000000410007c0c */ /* 0x000fe2000bf26270 */
[----:B------:R-:W-:Y:S01]  /*1dd50*/  IMAD.X R44, RZ, RZ, R45, P0 ;  /* 0x000000ffff2c7224 */ /* 0x000fe200000e062d */
[----:B------:R-:W-:Y:S01]  /*1dd60*/  ULDC.64 UR8, c[0x0][0x208] ;  /* 0x0000820000087ab9 */ /* 0x000fe20000000a00 */
[----:B------:R-:W-:-:S04]  /*1dd70*/  IMAD.WIDE.U32 R4, R3, UR6, R4 ;  /* 0x0000000603047c25 */ /* 0x000fc8000f8e0004 */
[----:B------:R-:W-:-:S04]  /*1dd80*/  IMAD R44, R44, UR6, RZ ;  /* 0x000000062c2c7c24 */ /* 0x000fc8000f8e02ff */
[----:B------:R-:W-:Y:S01]  /*1dd90*/  IMAD R3, R3, UR7, R44 ;  /* 0x0000000703037c24 */ /* 0x000fe2000f8e022c */
[----:B------:R-:W-:Y:S02]  /*1dda0*/  ULDC.64 UR6, c[0x0][0xa80] ;  /* 0x0002a00000067ab9 */ /* 0x000fe40000000a00 */
[----:B--23--:R-:W-:Y:S01]  /*1ddb0*/  LEA R6, P0, R4, UR6, 0x1 ;  /* 0x0000000604067c11 */ /* 0x00cfe2000f8008ff */
[----:B------:R-:W-:-:S05]  /*1ddc0*/  IMAD.IADD R3, R5, 0x1, R3 ;  /* 0x0000000105037824 */ /* 0x000fca00078e0203 */
[----:B------:R-:W-:Y:S02]  /*1ddd0*/  LEA.HI.X R7, R4, UR7, R3, 0x1, P0 ;  /* 0x0000000704077c11 */ /* 0x000fe400080f0c03 */
[----:B------:R-:W-:-:S03]  /*1dde0*/  ISETP.GE.AND P0, PT, R227, UR4, PT ;  /* 0x00000004e3007c0c */ /* 0x000fc6000bf06270 */
[----:B------:R4:W-:Y:S10]  /*1ddf0*/  @!P1 STG.E.128 desc[UR8][R6.64], R24 ;  /* 0x0000001806009986 */ /* 0x0009f4000c101d08 */
[----:B------:R-:W-:Y:S05]  /*1de00*/  @P0 BRA `(.L_x_653) ;  /* 0x0000000800940947 */ /* 0x000fea0003800000 */
[----:B------:R-:W-:Y:S02]  /*1de10*/  ULDC.64 UR4, c[0x0][0x208] ;  /* 0x0000820000047ab9 */ /* 0x000fe40000000a00 */
[----:B------:R1:W-:Y:S01]  /*1de20*/  STG.E.128 desc[UR4][R6.64+0x80], R40 ;  /* 0x0000802806007986 */ /* 0x0003e2000c101d04 */
[----:B------:R-:W-:Y:S05]  /*1de30*/  BRA `(.L_x_653) ;  /* 0x0000000800887947 */ /* 0x000fea0003800000 */
.L_x_645:
[----:B------:R-:W-:Y:S01]  /*1de40*/  ULDC.64 UR4, c[0x0][0xbd8] ;  /* 0x0002f60000047ab9 */ /* 0x000fe20000000a00 */
[----:B------:R-:W0:Y:S01]  /*1de50*/  S2R R8, SR_TID.X ;  /* 0x0000000000087919 */ /* 0x000e220000002100 */
[----:B------:R-:W-:Y:S01]  /*1de60*/  ISETP.NE.U32.AND P0, PT, RZ, UR4, PT ;  /* 0x00000004ff007c0c */ /* 0x000fe2000bf05070 */
[----:B------:R-:W-:Y:S01]  /*1de70*/  IMAD.MOV.U32 R3, RZ, RZ, RZ ;  /* 0x000000ffff037224 */ /* 0x000fe200078e00ff */
[----:B------:R-:W-:Y:S01]  /*1de80*/  IADD3 R4, P1, R74, UR4, RZ ;  /* 0x000000044a047c10 */ /* 0x000fe2000ff3e0ff */
[----:B------:R-:W-:Y:S01]  /*1de90*/  ULDC.64 UR6, c[0x0][0x208] ;  /* 0x0000820000067ab9 */ /* 0x000fe20000000a00 */
[----:B------:R-:W-:Y:S02]  /*1dea0*/  ISETP.NE.AND.EX P0, PT, RZ, UR5, PT, P0 ;  /* 0x00000005ff007c0c */ /* 0x000fe4000bf05300 */
[----:B------:R-:W-:Y:S01]  /*1deb0*/  IADD3.X R5, R78, UR5, RZ, P1, !PT ;  /* 0x000000054e057c10 */ /* 0x000fe20008ffe4ff */
[----:B------:R-:W-:Y:S02]  /*1dec0*/  ULDC.64 UR4, c[0x0][0xbe0] ;  /* 0x0002f80000047ab9 */ /* 0x000fe40000000a00 */
[----:B------:R-:W-:-:S04]  /*1ded0*/  ISETP.NE.U32.AND P1, PT, RZ, UR4, PT ;  /* 0x00000004ff007c0c */ /* 0x000fc8000bf25070 */
[----:B------:R-:W-:-:S04]  /*1dee0*/  ISETP.NE.AND.EX P1, PT, RZ, UR5, PT, P1 ;  /* 0x00000005ff007c0c */ /* 0x000fc8000bf25310 */
[----:B------:R1:W5:Y:S09]  /*1def0*/  @P0 LDG.E R3, desc[UR6][R4.64] ;  /* 0x0000000604030981 */ /* 0x000372000c1e1900 */
[----:B------:R-:W-:Y:S01]  /*1df00*/  @P1 IADD3 R6, P2, R74, UR4, RZ ;  /* 0x000000044a061c10 */ /* 0x000fe2000ff5e0ff */
[----:B------:R-:W-:-:S02]  /*1df10*/  ULDC UR4, c[0x0][0xa88] ;  /* 0x0002a20000047ab9 */ /* 0x000fc40000000800 */
[----:B------:R-:W-:Y:S01]  /*1df20*/  IMAD.U32 R0, RZ, RZ, UR4 ;  /* 0x00000004ff007e24 */ /* 0x000fe2000f8e00ff */
[----:B------:R-:W-:Y:S01]  /*1df30*/  @P1 IADD3.X R7, R78, UR5, RZ, P2, !PT ;  /* 0x000000054e071c10 */ /* 0x000fe200097fe4ff */
[----:B0-----:R-:W-:-:S04]  /*1df40*/  VIADD R8, R8, 0xffffff80 ;  /* 0xffffff8008087836 */ /* 0x001fc80000000000 */
[----:B------:R1:W5:Y:S01]  /*1df50*/  @P1 LDG.E R0, desc[UR6][R6.64] ;  /* 0x0000000606001981 */ /* 0x000362000c1e1900 */
[----:B------:R-:W-:Y:S01]  /*1df60*/  ISETP.GE.AND P2, PT, R8, 0x80, PT ;  /* 0x000000800800780c */ /* 0x000fe20003f46270 */
[----:B------:R-:W-:-:S12]  /*1df70*/  @P1 BRA `(.L_x_654) ;  /* 0x0000000000141947 */ /* 0x000fd80003800000 */
[----:B------:R-:W-:Y:S05]  /*1df80*/  @!P0 BRA `(.L_x_654) ;  /* 0x0000000000108947 */ /* 0x000fea0003800000 */
[----:B------:R-:W-:Y:S02]  /*1df90*/  ULDC.64 UR4, c[0x0][0x208] ;  /* 0x0000820000047ab9 */ /* 0x000fe40000000a00 */
[----:B-1----:R-:W2:Y:S04]  /*1dfa0*/  LDG.E R7, desc[UR4][R4.64] ;  /* 0x0000000404077981 */ /* 0x002ea8000c1e1900 */
[----:B-----5:R-:W2:Y:S02]  /*1dfb0*/  LDG.E R0, desc[UR4][R4.64+0x4] ;  /* 0x0000040404007981 */ /* 0x020ea4000c1e1900 */
[----:B--2---:R-:W-:-:S07]  /*1dfc0*/  IMAD.IADD R0, R0, 0x1, -R7 ;  /* 0x0000000100007824 */ /* 0x004fce00078e0a07 */
.L_x_654:
[----:B------:R-:W2:Y:S04]  /*1dfd0*/  LDL R12, [R1+0x80] ;  /* 0x00008000010c7983 */ /* 0x000ea80000100800 */
[----:B------:R0:W5:Y:S01]  /*1dfe0*/  LDL R10, [R1+0x88] ;  /* 0x00008800010a7983 */ /* 0x0001620000100800 */
[----:B------:R-:W-:Y:S01]  /*1dff0*/  BSSY B1, `(.L_x_655) ;  /* 0x000001d000017945 */ /* 0x000fe20003800000 */
[----:B------:R-:W-:Y:S02]  /*1e000*/  SEL R11, R86, RZ, !P0 ;  /* 0x000000ff560b7207 */ /* 0x000fe40004000000 */
[----:B------:R-:W-:Y:S02]  /*1e010*/  SEL R38, R38, RZ, !P0 ;  /* 0x000000ff26267207 */ /* 0x000fe40004000000 */
[----:B-----5:R-:W-:-:S02]  /*1e020*/  SHF.R.S32.HI R8, RZ, 0x1f, R3 ;  /* 0x0000001fff087819 */ /* 0x020fc40000011403 */
[----:B--2---:R-:W-:Y:S01]  /*1e030*/  SHF.R.S32.HI R9, RZ, 0x1f, R12 ;  /* 0x0000001fff097819 */ /* 0x004fe2000001140c */
[----:B0-----:R-:W-:Y:S06]  /*1e040*/  @P2 BRA `(.L_x_656) ;  /* 0x00000000005c2947 */ /* 0x001fec0003800000 */
[----:B-1----:R-:W0:Y:S02]  /*1e050*/  S2R R4, SR_TID.X ;  /* 0x0000000000047919 */ /* 0x002e240000002100 */
[----:B0-----:R-:W-:-:S04]  /*1e060*/  IMAD R4, R10, 0x80, R4 ;  /* 0x000000800a047824 */ /* 0x001fc800078e0204 */
[----:B------:R-:W-:-:S05]  /*1e070*/  VIADD R5, R4, 0xffffff80 ;  /* 0xffffff8004057836 */ /* 0x000fca0000000000 */
[----:B------:R-:W-:-:S13]  /*1e080*/  ISETP.GE.AND P0, PT, R5, R0, PT ;  /* 0x000000000500720c */ /* 0x000fda0003f06270 */
[----:B------:R-:W-:Y:S05]  /*1e090*/  @P0 BRA `(.L_x_656) ;  /* 0x0000000000480947 */ /* 0x000fea0003800000 */
[----:B------:R-:W-:Y:S01]  /*1e0a0*/  IADD3 R4, P0, R5, R3, RZ ;  /* 0x0000000305047210 */ /* 0x000fe20007f1e0ff */
[----:B------:R-:W-:Y:S01]  /*1e0b0*/  ULDC.64 UR4, c[0x0][0xb70] ;  /* 0x0002dc0000047ab9 */ /* 0x000fe20000000a00 */
[----:B------:R-:W-:Y:S01]  /*1e0c0*/  ULDC.64 UR6, c[0x0][0x208] ;  /* 0x0000820000067ab9 */ /* 0x000fe20000000a00 */
[----:B------:R-:W-:Y:S01]  /*1e0d0*/  IMAD R6, R9, UR4, RZ ;  /* 0x0000000409067c24 */ /* 0x000fe2000f8e02ff */
[----:B------:R-:W-:-:S03]  /*1e0e0*/  LEA.HI.X.SX32 R5, R5, R8, 0x1, P0 ;  /* 0x0000000805057211 */ /* 0x000fc600000f0eff */
        /* <DEDUP_REMOVED lines=13> */
.L_x_656:
[----:B------:R-:W-:Y:S05]  /*1e1c0*/  BSYNC B1 ;  /* 0x0000000000017941 */ /* 0x000fea0003800000 */
.L_x_655:
[----:B------:R-:W-:Y:S01]  /*1e1d0*/  ULDC.64 UR4, c[0x0][0xaa0] ;  /* 0x0002a80000047ab9 */ /* 0x000fe20000000a00 */
[----:B-1----:R-:W-:Y:S01]  /*1e1e0*/  IMAD.MOV.U32 R4, RZ, RZ, R16 ;  /* 0x000000ffff047224 */ /* 0x002fe200078e0010 */
[----:B------:R-:W-:Y:S01]  /*1e1f0*/  BSSY B1, `(.L_x_657) ;  /* 0x0000029000017945 */ /* 0x000fe20003800000 */
[----:B0-----:R-:W-:Y:S02]  /*1e200*/  IMAD.MOV.U32 R5, RZ, RZ, R17 ;  /* 0x000000ffff057224 */ /* 0x001fe400078e0011 */
[----:B------:R-:W-:Y:S02]  /*1e210*/  IMAD R6, R8, UR4, RZ ;  /* 0x0000000408067c24 */ /* 0x000fe4000f8e02ff */
[----:B------:R-:W-:-:S04]  /*1e220*/  IMAD.WIDE.U32 R4, R3, UR4, R4 ;  /* 0x0000000403047c25 */ /* 0x000fc8000f8e0004 */
[----:B------:R-:W-:Y:S01]  /*1e230*/  IMAD R3, R3, UR5, R6 ;  /* 0x0000000503037c24 */ /* 0x000fe2000f8e0206 */
[----:B------:R-:W-:Y:S01]  /*1e240*/  ULDC.64 UR4, c[0x0][0xae0] ;  /* 0x0002b80000047ab9 */ /* 0x000fe20000000a00 */
[----:B------:R-:W-:Y:S02]  /*1e250*/  IMAD R7, R10, -0x80, R0 ;  /* 0xffffff800a077824 */ /* 0x000fe400078e0200 */
[----:B------:R-:W-:Y:S02]  /*1e260*/  IMAD R6, R9, UR4, RZ ;  /* 0x0000000409067c24 */ /* 0x000fe4000f8e02ff */
[----:B------:R-:W-:Y:S01]  /*1e270*/  IMAD.IADD R5, R5, 0x1, R3 ;  /* 0x0000000105057824 */ /* 0x000fe200078e0203 */
[-C--:B------:R-:W-:Y:S01]  /*1e280*/  ISETP.GE.AND P3, PT, R22, R7.reuse, PT ;  /* 0x000000071600720c */ /* 0x080fe20003f66270 */
[C---:B------:R-:W-:Y:S01]  /*1e290*/  IMAD R3, R12.reuse, UR5, R6 ;  /* 0x000000050c037c24 */ /* 0x040fe2000f8e0206 */
[-C--:B------:R-:W-:Y:S01]  /*1e2a0*/  ISETP.GE.AND P2, PT, R223, R7.reuse, PT ;  /* 0x00000007df00720c */ /* 0x080fe20003f46270 */
[----:B------:R-:W-:Y:S01]  /*1e2b0*/  IMAD.WIDE.U32 R4, R12, UR4, R4 ;  /* 0x000000040c047c25 */ /* 0x000fe2000f8e0004 */
[----:B------:R-:W-:Y:S01]  /*1e2c0*/  ULDC.64 UR4, c[0x0][0xae8] ;  /* 0x0002ba0000047ab9 */ /* 0x000fe20000000a00 */
[----:B------:R-:W-:-:S02]  /*1e2d0*/  ISETP.GE.AND P0, PT, R222, R7, PT ;  /* 0x00000007de00720c */ /* 0x000fc40003f06270 */
[----:B------:R-:W-:Y:S01]  /*1e2e0*/  IMAD.IADD R5, R5, 0x1, R3 ;  /* 0x0000000105057824 */ /* 0x000fe200078e0203 */
[----:B------:R-:W-:Y:S01]  /*1e2f0*/  ISETP.GE.AND P1, PT, R224, R7, PT ;  /* 0x00000007e000720c */ /* 0x000fe20003f26270 */
[----:B------:R-:W-:Y:S02]  /*1e300*/  IMAD R0, R38, UR4, RZ ;  /* 0x0000000426007c24 */ /* 0x000fe4000f8e02ff */
[----:B------:R-:W-:-:S04]  /*1e310*/  IMAD.WIDE.U32 R6, R11, UR4, R4 ;  /* 0x000000040b067c25 */ /* 0x000fc8000f8e0004 */
[----:B------:R-:W-:Y:S02]  /*1e320*/  IMAD R3, R11, UR5, R0 ;  /* 0x000000050b037c24 */ /* 0x000fe4000f8e0200 */
[----:B------:R-:W-:Y:S02]  /*1e330*/  IMAD.MOV.U32 R4, RZ, RZ, R22 ;  /* 0x000000ffff047224 */ /* 0x000fe400078e0016 */
[----:B------:R-:W-:Y:S02]  /*1e340*/  IMAD.MOV.U32 R5, RZ, RZ, R23 ;  /* 0x000000ffff057224 */ /* 0x000fe400078e0017 */
[----:B------:R-:W-:Y:S02]  /*1e350*/  IMAD.IADD R11, R7, 0x1, R3 ;  /* 0x00000001070b7824 */ /* 0x000fe400078e0203 */
[----:B------:R-:W-:Y:S01]  /*1e360*/  IMAD.WIDE R8, R10, 0x80, R4 ;  /* 0x000000800a087825 */ /* 0x000fe200078e0204 */
[----:B------:R-:W-:Y:S06]  /*1e370*/  @P3 BRA `(.L_x_658) ;  /* 0x0000000000403947 */ /* 0x000fec0003800000 */
        /* <DEDUP_REMOVED lines=14> */
[----:B------:R0:W-:Y:S04]  /*1e460*/  @!P4 STG.E.128 desc[UR8][R12.64], RZ ;  /* 0x000000ff0c00c986 */ /* 0x0001e8000c101d08 */
[----:B------:R0:W-:Y:S02]  /*1e470*/  @!P5 STG.E.128 desc[UR8][R12.64+0x80], RZ ;  /* 0x000080ff0c00d986 */ /* 0x0001e4000c101d08 */
.L_x_658:
[----:B------:R-:W-:Y:S05]  /*1e480*/  BSYNC B1 ;  /* 0x0000000000017941 */ /* 0x000fea0003800000 */
.L_x_657:
[----:B------:R-:W-:Y:S04]  /*1e490*/  BSSY B1, `(.L_x_659) ;  /* 0x0000014000017945 */ /* 0x000fe80003800000 */
[----:B------:R-:W-:Y:S05]  /*1e4a0*/  @P2 BRA `(.L_x_660) ;  /* 0x0000000000482947 */ /* 0x000fea0003800000 */
[----:B------:R-:W-:Y:S01]  /*1e4b0*/  IADD3 R3, P2, R8, 0x20, RZ ;  /* 0x0000002008037810 */ /* 0x000fe20007f5e0ff */
[----:B------:R-:W-:Y:S01]  /*1e4c0*/  ULDC.64 UR6, c[0x0][0xad8] ;  /* 0x0002b60000067ab9 */ /* 0x000fe20000000a00 */
[----:B------:R-:W-:Y:S01]  /*1e4d0*/  IMAD.MOV.U32 R4, RZ, RZ, R6 ;  /* 0x000000ffff047224 */ /* 0x000fe200078e0006 */
[----:B------:R-:W-:Y:S01]  /*1e4e0*/  ULDC UR4, c[0x0][0xa8c] ;  /* 0x0002a30000047ab9 */ /* 0x000fe20000000800 */
[----:B------:R-:W-:Y:S01]  /*1e4f0*/  IMAD.MOV.U32 R5, RZ, RZ, R11 ;  /* 0x000000ffff057224 */ /* 0x000fe200078e000b */
[----:B------:R-:W-:Y:S01]  /*1e500*/  ISETP.GE.AND P3, PT, R16, UR4, PT ;  /* 0x0000000410007c0c */ /* 0x000fe2000bf66270 */
[----:B------:R-:W-:Y:S01]  /*1e510*/  IMAD.X R0, RZ, RZ, R9, P2 ;  /* 0x000000ffff007224 */ /* 0x000fe200010e0609 */
[----:B------:R-:W-:Y:S01]  /*1e520*/  ISETP.GE.AND P4, PT, R227, UR4, PT ;  /* 0x00000004e3007c0c */ /* 0x000fe2000bf86270 */
[----:B------:R-:W-:Y:S01]  /*1e530*/  IMAD.WIDE.U32 R4, R3, UR6, R4 ;  /* 0x0000000603047c25 */ /* 0x000fe2000f8e0004 */
[----:B------:R-:W-:-:S03]  /*1e540*/  ULDC.64 UR8, c[0x0][0x208] ;  /* 0x0000820000087ab9 */ /* 0x000fc60000000a00 */
[----:B------:R-:W-:-:S04]  /*1e550*/  IMAD R0, R0, UR6, RZ ;  /* 0x0000000600007c24 */ /* 0x000fc8000f8e02ff */
[----:B------:R-:W-:Y:S01]  /*1e560*/  IMAD R3, R3, UR7, R0 ;  /* 0x0000000703037c24 */ /* 0x000fe2000f8e0200 */
[----:B------:R-:W-:Y:S02]  /*1e570*/  ULDC.64 UR6, c[0x0][0xa80] ;  /* 0x0002a00000067ab9 */ /* 0x000fe40000000a00 */
[----:B0-----:R-:W-:Y:S01]  /*1e580*/  LEA R12, P2, R4, UR6, 0x1 ;  /* 0x00000006040c7c11 */ /* 0x001fe2000f8408ff */
[----:B------:R-:W-:-:S05]  /*1e590*/  IMAD.IADD R3, R5, 0x1, R3 ;  /* 0x0000000105037824 */ /* 0x000fca00078e0203 */
[----:B------:R-:W-:-:S05]  /*1e5a0*/  LEA.HI.X R13, R4, UR7, R3, 0x1, P2 ;  /* 0x00000007040d7c11 */ /* 0x000fca00090f0c03 */
[----:B------:R1:W-:Y:S04]  /*1e5b0*/  @!P3 STG.E.128 desc[UR8][R12.64], RZ ;  /* 0x000000ff0c00b986 */ /* 0x0003e8000c101d08 */
[----:B------:R1:W-:Y:S02]  /*1e5c0*/  @!P4 STG.E.128 desc[UR8][R12.64+0x80], RZ ;  /* 0x000080ff0c00c986 */ /* 0x0003e4000c101d08 */
.L_x_660:
[----:B------:R-:W-:Y:S05]  /*1e5d0*/  BSYNC B1 ;  /* 0x0000000000017941 */ /* 0x000fea0003800000 */
.L_x_659:
        /* <DEDUP_REMOVED lines=15> */
[----:B01----:R-:W-:Y:S01]  /*1e6d0*/  LEA R12, P0, R4, UR6, 0x1 ;  /* 0x00000006040c7c11 */ /* 0x003fe2000f8008ff */
[----:B------:R-:W-:-:S05]  /*1e6e0*/  IMAD.IADD R3, R5, 0x1, R3 ;  /* 0x0000000105037824 */ /* 0x000fca00078e0203 */
[----:B------:R-:W-:-:S05]  /*1e6f0*/  LEA.HI.X R13, R4, UR7, R3, 0x1, P0 ;  /* 0x00000007040d7c11 */ /* 0x000fca00080f0c03 */
[----:B------:R2:W-:Y:S04]  /*1e700*/  @!P2 STG.E.128 desc[UR8][R12.64], RZ ;  /* 0x000000ff0c00a986 */ /* 0x0005e8000c101d08 */
[----:B------:R2:W-:Y:S02]  /*1e710*/  @!P3 STG.E.128 desc[UR8][R12.64+0x80], RZ ;  /* 0x000080ff0c00b986 */ /* 0x0005e4000c101d08 */
.L_x_662:
[----:B------:R-:W-:Y:S05]  /*1e720*/  BSYNC B1 ;  /* 0x0000000000017941 */ /* 0x000fea0003800000 */
.L_x_661:
        /* <DEDUP_REMOVED lines=17> */
[----:B------:R3:W-:Y:S04]  /*1e840*/  @!P1 STG.E.128 desc[UR8][R6.64], RZ ;  /* 0x000000ff06009986 */ /* 0x0007e8000c101d08 */
[----:B------:R3:W-:Y:S02]  /*1e850*/  @!P2 STG.E.128 desc[UR8][R6.64+0x80], RZ ;  /* 0x000080ff0600a986 */ /* 0x0007e4000c101d08 */
.L_x_653:
[----:B------:R-:W-:Y:S05]  /*1e860*/  BSYNC B0 ;  /* 0x0000000000007941 */ /* 0x000fea0003800000 */
.L_x_644:
[----:B------:R-:W-:Y:S02]  /*1e870*/  ULDC UR4, c[0x0][0xc14] ;  /* 0x0003050000047ab9 */ /* 0x000fe40000000800 */
[----:B------:R-:W-:-:S13]  /*1e880*/  ISETP.GE.AND P0, PT, R159, UR4, PT ;  /* 0x000000049f007c0c */ /* 0x000fda000bf06270 */
[----:B------:R-:W-:Y:S05]  /*1e890*/  @!P0 BRA `(.L_x_663) ;  /* 0xfffffe2800188947 */ /* 0x000fea000383ffff */
[----:B------:R-:W-:Y:S05]  /*1e8a0*/  BRA `(.L_x_445) ;  /* 0x0000005800487947 */ /* 0x000fea0003800000 */
.L_x_443:
[----:B------:R-:W-:-:S08]  /*1e8b0*/  NOP ;  /* 0x0000000000007918 */ /* 0x000fd00000000000 */
[----:B------:R-:W0:-:S00]  /*1e8c0*/  USETMAXREG.DEALLOC.CTAPOOL 0x18 ;  /* 0x00000018000079c8 */ /* 0x000e0000080e0500 */
[----:B0-----:R-:W-:-:S06]  /*1e8d0*/  LOP3.LUT R0, R0, 0x3, RZ, 0xc0, !PT ;  /* 0x0000000300007812 */ /* 0x001fcc00078ec0ff */
[----:B------:R-:W0:Y:S02]  /*1e8e0*/  SHFL.IDX PT, R0, R0, RZ, 0x1f ;  /* 0x00001fff00007589 */ /* 0x000e2400000e0000 */
[----:B0-----:R-:W-:-:S13]  /*1e8f0*/  ISETP.NE.AND P0, PT, R0, RZ, PT ;  /* 0x000000ff0000720c */ /* 0x001fda0003f05270 */
[----:B------:R-:W-:Y:S05]  /*1e900*/  @P0 BRA `(.L_x_445) ;  /* 0x0000005800300947 */ /* 0x000fea0003800000 */
[----:B------:R-:W2:Y:S01]  /*1e910*/  LDL.LU R7, [R1] ;  /* 0x0000000001077983 */ /* 0x000ea20000300800 */
[----:B------:R-:W-:Y:S01]  /*1e920*/  LOP3.LUT R8, R3, 0x1f, RZ, 0xc0, !PT ;  /* 0x0000001f03087812 */ /* 0x000fe200078ec0ff */
[----:B------:R-:W-:Y:S01]  /*1e930*/  ULDC UR5, c[0x0][0xc14] ;  /* 0x0003050000057ab9 */ /* 0x000fe20000000800 */
[----:B------:R-:W-:Y:S01]  /*1e940*/  IMAD.MOV.U32 R0, RZ, RZ, RZ ;  /* 0x000000ffff007224 */ /* 0x000fe200078e00ff */
[----:B------:R-:W-:Y:S01]  /*1e950*/  ULDC.64 UR6, c[0x0][0x208] ;  /* 0x0000820000067ab9 */ /* 0x000fe20000000a00 */
[----:B------:R-:W-:Y:S01]  /*1e960*/  ISETP.NE.AND P0, PT, R8, 0x1f, PT ;  /* 0x0000001f0800780c */ /* 0x000fe20003f05270 */
[----:B------:R-:W-:Y:S01]  /*1e970*/  ULDC UR4, c[0x0][0xc10] ;  /* 0x0003040000047ab9 */ /* 0x000fe20000000800 */
[----:B--2---:R-:W-:-:S11]  /*1e980*/  LOP3.LUT R7, R7, 0xffffffdf, RZ, 0xc0, !PT ;  /* 0xffffffdf07077812 */ /* 0x004fd600078ec0ff */
[----:B------:R-:W-:Y:S02]  /*1e990*/  @P0 LOP3.LUT R7, R7, 0x20, RZ, 0xfc, !PT ;  /* 0x0000002007070812 */ /* 0x000fe400078efcff */
[----:B------:R-:W-:-:S13]  /*1e9a0*/  ISETP.GE.OR P0, PT, R8, UR5, !P0 ;  /* 0x0000000508007c0c */ /* 0x000fda000c706670 */
[----:B------:R-:W0:Y:S02]  /*1e9b0*/  @!P0 LDC.64 R2, c[0x0][0xc58] ;  /* 0x00031600ff028b82 */ /* 0x000e240000000a00 */
[----:B0-----:R-:W-:-:S05]  /*1e9c0*/  @!P0 IMAD.WIDE.U32 R2, R8, 0x4, R2 ;  /* 0x0000000408028825 */ /* 0x001fca00078e0002 */
[----:B------:R-:W2:Y:S01]  /*1e9d0*/  @!P0 LDG.E R0, desc[UR6][R2.64] ;  /* 0x0000000602008981 */ /* 0x000ea2000c1e1900 */
[C---:B------:R-:W-:Y:S01]  /*1e9e0*/  ISETP.NE.AND P1, PT, R8.reuse, RZ, PT ;  /* 0x000000ff0800720c */ /* 0x040fe20003f25270 */
[----:B------:R-:W0:Y:S01]  /*1e9f0*/  S2UR UR6, SR_CTAID.X ;  /* 0x00000000000679c3 */ /* 0x000e220000002500 */
[----:B------:R-:W-:Y:S01]  /*1ea00*/  ISETP.GE.U32.AND P0, PT, R8, 0x2, PT ;  /* 0x000000020800780c */ /* 0x000fe20003f06070 */
[----:B------:R-:W-:Y:S01]  /*1ea10*/  IMAD.MOV.U32 R16, RZ, RZ, RZ ;  /* 0x000000ffff107224 */ /* 0x000fe200078e00ff */
[----:B------:R-:W-:Y:S01]  /*1ea20*/  LOP3.LUT R7, R7, 0xfffffffe, RZ, 0xc0, !PT ;  /* 0xfffffffe07077812 */ /* 0x000fe200078ec0ff */
[----:B------:R-:W-:-:S08]  /*1ea30*/  IMAD.MOV.U32 R19, RZ, RZ, RZ ;  /* 0x000000ffff137224 */ /* 0x000fd000078e00ff */
[----:B------:R-:W-:-:S04]  /*1ea40*/  @P1 LOP3.LUT R7, R7, 0x1, RZ, 0xfc, !PT ;  /* 0x0000000107071812 */ /* 0x000fc800078efcff */
[----:B------:R-:W-:-:S04]  /*1ea50*/  LOP3.LUT R7, R7, 0xffffffef, RZ, 0xc0, !PT ;  /* 0xffffffef07077812 */ /* 0x000fc800078ec0ff */
[----:B------:R-:W-:-:S04]  /*1ea60*/  @P0 LOP3.LUT R7, R7, 0x10, RZ, 0xfc, !PT ;  /* 0x0000001007070812 */ /* 0x000fc800078efcff */
[----:B------:R-:W-:Y:S01]  /*1ea70*/  LOP3.LUT R7, R7, 0xfffffff7, RZ, 0xc0, !PT ;  /* 0xfffffff707077812 */ /* 0x000fe200078ec0ff */
[----:B--2---:R-:W1:Y:S02]  /*1ea80*/  SHFL.UP PT, R4, R0, 0x1, RZ ;  /* 0x0420000000047989 */ /* 0x004e6400000e00ff */
[----:B-1----:R-:W-:-:S05]  /*1ea90*/  SEL R5, R4, RZ, P1 ;  /* 0x000000ff04057207 */ /* 0x002fca0000800000 */
[----:B------:R-:W-:-:S05]  /*1eaa0*/  IMAD.IADD R5, R0, 0x1, R5 ;  /* 0x0000000100057824 */ /* 0x000fca00078e0205 */
[----:B------:R-:W1:Y:S02]  /*1eab0*/  SHFL.UP PT, R4, R5, 0x2, RZ ;  /* 0x0440000005047989 */ /* 0x000e6400000e00ff */
[----:B-1----:R-:W-:Y:S02]  /*1eac0*/  SEL R4, R4, RZ, P0 ;  /* 0x000000ff04047207 */ /* 0x002fe40000000000 */
[----:B------:R-:W-:-:S03]  /*1ead0*/  ISETP.GE.U32.AND P0, PT, R8, 0x4, PT ;  /* 0x000000040800780c */ /* 0x000fc60003f06070 */
[----:B------:R-:W-:-:S05]  /*1eae0*/  IMAD.IADD R4, R5, 0x1, R4 ;  /* 0x0000000105047824 */ /* 0x000fca00078e0204 */
[----:B------:R-:W1:Y:S05]  /*1eaf0*/  SHFL.UP PT, R6, R4, 0x4, RZ ;  /* 0x0480000004067989 */ /* 0x000e6a00000e00ff */
[----:B------:R-:W-:-:S04]  /*1eb00*/  @P0 LOP3.LUT R7, R7, 0x8, RZ, 0xfc, !PT ;  /* 0x0000000807070812 */ /* 0x000fc800078efcff */
[----:B------:R-:W-:Y:S02]  /*1eb10*/  LOP3.LUT R7, R7, 0xfffffffb, RZ, 0xc0, !PT ;  /* 0xfffffffb07077812 */ /* 0x000fe400078ec0ff */
        /* <DEDUP_REMOVED lines=10> */
[----:B------:R-:W-:-:S05]  /*1ebc0*/  @P0 LOP3.LUT R7, R7, 0x2, RZ, 0xfc, !PT ;  /* 0x0000000207070812 */ /* 0x000fca00078efcff */
[----:B------:R-:W-:Y:S01]  /*1ebd0*/  STL [R1], R7 ;  /* 0x0000000701007387 */ /* 0x000fe20000100800 */
[----:B-1----:R-:W-:-:S05]  /*1ebe0*/  SEL R2, R2, RZ, P0 ;  /* 0x000000ff02027207 */ /* 0x002fca0000000000 */
[----:B------:R-:W-:-:S05]  /*1ebf0*/  IMAD.IADD R2, R5, 0x1, R2 ;  /* 0x0000000105027824 */ /* 0x000fca00078e0202 */
[----:B------:R-:W1:Y:S02]  /*1ec00*/  SHFL.IDX PT, R4, R2, 0x1f, 0x1f ;  /* 0x03e01f0002047f89 */ /* 0x000e6400000e0000 */
[----:B-1----:R-:W-:-:S04]  /*1ec10*/  IMAD R4, R4, UR4, RZ ;  /* 0x0000000404047c24 */ /* 0x002fc8000f8e02ff */
[----:B------:R-:W-:Y:S01]  /*1ec20*/  IMAD.MOV.U32 R7, RZ, RZ, R4 ;  /* 0x000000ffff077224 */ /* 0x000fe200078e0004 */
[----:B0-----:R-:W-:-:S13]  /*1ec30*/  ISETP.GT.AND P0, PT, R4, UR6, PT ;  /* 0x0000000604007c0c */ /* 0x001fda000bf04270 */
[----:B------:R-:W-:Y:S05]  /*1ec40*/  @P0 BRA `(.L_x_664) ;  /* 0x0000000000c80947 */ /* 0x000fea0003800000 */
[----:B------:R-:W-:Y:S01]  /*1ec50*/  IMAD.MOV.U32 R4, RZ, RZ, R7 ;  /* 0x000000ffff047224 */ /* 0x000fe200078e0007 */
[----:B------:R-:W-:Y:S01]  /*1ec60*/  ULDC UR5, c[0x0][0xc14] ;  /* 0x0003050000057ab9 */ /* 0x000fe20000000800 */
[----:B------:R-:W-:Y:S01]  /*1ec70*/  IMAD.MOV.U32 R19, RZ, RZ, RZ ;  /* 0x000000ffff137224 */ /* 0x000fe200078e00ff */
[----:B------:R-:W-:Y:S01]  /*1ec80*/  ULDC UR7, c[0x0][0xc14] ;  /* 0x0003050000077ab9 */ /* 0x000fe20000000800 */
[----:B------:R-:W-:-:S05]  /*1ec90*/  ULDC UR4, c[0x0][0xc10] ;  /* 0x0003040000047ab9 */ /* 0x000fca0000000800 */
.L_x_668:
        /* <DEDUP_REMOVED lines=13> */
[----:B------:R-:W0:Y:S01]  /*1ed70*/  LDC.64 R2, c[0x0][0xc58] ;  /* 0x00031600ff027b82 */ /* 0x000e220000000a00 */
[----:B------:R-:W-:Y:S01]  /*1ed80*/  ULDC.64 UR8, c[0x0][0x208] ;  /* 0x0000820000087ab9 */ /* 0x000fe20000000a00 */
[----:B0-----:R-:W-:-:S05]  /*1ed90*/  IMAD.WIDE R2, R5, 0x4, R2 ;  /* 0x0000000405027825 */ /* 0x001fca00078e0202 */
[----:B------:R0:W5:Y:S02]  /*1eda0*/  LDG.E R0, desc[UR8][R2.64] ;  /* 0x0000000802007981 */ /* 0x000164000c1e1900 */
.L_x_667:
[----:B------:R-:W-:Y:S05]  /*1edb0*/  BSYNC B0 ;  /* 0x0000000000007941 */ /* 0x000fea0003800000 */
.L_x_666:
[----:B0----5:R-:W0:Y:S01]  /*1edc0*/  SHFL.UP PT, R2, R0, 0x1, RZ ;  /* 0x0420000000027989 */ /* 0x021e2200000e00ff */
[C---:B------:R-:W-:Y:S02]  /*1edd0*/  ISETP.NE.AND P0, PT, R7.reuse, RZ, PT ;  /* 0x000000ff0700720c */ /* 0x040fe40003f05270 */
[C---:B------:R-:W-:Y:S02]  /*1ede0*/  ISETP.GE.U32.AND P1, PT, R7.reuse, 0x2, PT ;  /* 0x000000020700780c */ /* 0x040fe40003f26070 */
        /* <DEDUP_REMOVED lines=22> */
[----:B------:R-:W-:Y:S02]  /*1ef50*/  IMAD.MOV.U32 R2, RZ, RZ, R7 ;  /* 0x000000ffff027224 */ /* 0x000fe400078e0007 */
[----:B------:R-:W-:-:S07]  /*1ef60*/  IMAD.MOV.U32 R7, RZ, RZ, R3 ;  /* 0x000000ffff077224 */ /* 0x000fce00078e0003 */
.L_x_664:
        /* <DEDUP_REMOVED lines=16> */
.L_x_669:
[----:B-1----:R-:W-:Y:S01]  /*1f070*/  IMAD R16, R16, UR4, R7 ;  /* 0x0000000410107c24 */ /* 0x002fe2000f8e0207 */
[----:B------:R-:W-:Y:S01]  /*1f080*/  IABS R6, R0 ;  /* 0x0000000000067213 */ /* 0x000fe20000000000 */
[----:B------:R-:W-:Y:S02]  /*1f090*/  IMAD R7, R10, R5, RZ ;  /* 0x000000050a077224 */ /* 0x000fe400078e02ff */
[----:B0-----:R-:W-:Y:S02]  /*1f0a0*/  IMAD.MOV.U32 R2, RZ, RZ, RZ ;  /* 0x000000ffff027224 */ /* 0x001fe400078e00ff */
[----:B------:R-:W-:Y:S02]  /*1f0b0*/  IMAD.MOV R6, RZ, RZ, -R6 ;  /* 0x000000ffff067224 */ /* 0x000fe400078e0a06 */
[----:B------:R-:W-:Y:S01]  /*1f0c0*/  IMAD.HI.U32 R2, R3, R7, R2 ;  /* 0x0000000703027227 */ /* 0x000fe200078e0002 */
[----:B------:R-:W-:-:S03]  /*1f0d0*/  IADD3 R7, -R16, UR6, RZ ;  /* 0x0000000610077c10 */ /* 0x000fc6000fffe1ff */
[----:B------:R-:W-:Y:S01]  /*1f0e0*/  IMAD.IADD R19, R4, 0x1, R19 ;  /* 0x0000000104137824 */ /* 0x000fe200078e0213 */
[----:B------:R-:W-:-:S05]  /*1f0f0*/  IABS R3, R7 ;  /* 0x0000000700037213 */ /* 0x000fca0000000000 */
[----:B------:R-:W-:-:S04]  /*1f100*/  IMAD.HI.U32 R2, R2, R3, RZ ;  /* 0x0000000302027227 */ /* 0x000fc800078e00ff */
[----:B------:R-:W-:Y:S01]  /*1f110*/  IMAD R6, R2, R6, R3 ;  /* 0x0000000602067224 */ /* 0x000fe200078e0203 */
[----:B------:R-:W-:-:S04]  /*1f120*/  LOP3.LUT R3, R7, R0, RZ, 0x3c, !PT ;  /* 0x0000000007037212 */ /* 0x000fc800078e3cff */
[----:B------:R-:W-:-:S13]  /*1f130*/  ISETP.GT.U32.AND P0, PT, R5, R6, PT ;  /* 0x000000060500720c */ /* 0x000fda0003f04070 */
[----:B------:R-:W-:Y:S02]  /*1f140*/  @!P0 IMAD.IADD R6, R6, 0x1, -R5 ;  /* 0x0000000106068824 */ /* 0x000fe400078e0a05 */
[----:B------:R-:W-:-:S03]  /*1f150*/  @!P0 VIADD R2, R2, 0x1 ;  /* 0x0000000102028836 */ /* 0x000fc60000000000 */
[----:B------:R-:W-:-:S13]  /*1f160*/  ISETP.GE.U32.AND P0, PT, R6, R5, PT ;  /* 0x000000050600720c */ /* 0x000fda0003f06070 */
        /* <DEDUP_REMOVED lines=9> */
.L_x_665:
[----:B------:R-:W-:Y:S02]  /*1f200*/  IMAD.MOV.U32 R17, RZ, RZ, RZ ;  /* 0x000000ffff117224 */ /* 0x000fe400078e00ff */
[----:B------:R-:W-:Y:S02]  /*1f210*/  IMAD.U32 R16, RZ, RZ, UR6 ;  /* 0x00000006ff107e24 */ /* 0x000fe4000f8e00ff */
[----:B------:R-:W-:-:S07]  /*1f220*/  IMAD.MOV.U32 R18, RZ, RZ, RZ ;  /* 0x000000ffff127224 */ /* 0x000fce00078e00ff */
.L_x_670:
        /* <DEDUP_REMOVED lines=16> */
[----:B------:R-:W-:Y:S01]  /*1f330*/  ULDC.64 UR38, c[0x0][0x198] ;  /* 0x0000660000267ab9 */ /* 0x000fe20000000a00 */
[----:B------:R-:W-:Y:S02]  /*1f340*/  ULDC UR36, c[0x0][0xc] ;  /* 0x0000030000247ab9 */ /* 0x000fe40000000800 */
[----:B------:R0:W-:Y:S04]  /*1f350*/  STL [R1+0x8], R0 ;  /* 0x0000080001007387 */ /* 0x0001e80000100800 */
[----:B------:R0:W-:Y:S04]  /*1f360*/  STL [R1+0x10], RZ ;  /* 0x000010ff01007387 */ /* 0x0001e80000100800 */
[----:B------:R0:W-:Y:S04]  /*1f370*/  STL [R1+0x14], R0 ;  /* 0x0000140001007387 */ /* 0x0001e80000100800 */
[----:B------:R0:W-:Y:S02]  /*1f380*/  STL [R1+0x30], RZ ;  /* 0x000030ff01007387 */ /* 0x0001e40000100800 */
.L_x_754:
[----:B-12---:R-:W1:Y:S01]  /*1f390*/  LDC.64 R2, c[0x0][0xc60] ;  /* 0x00031800ff027b82 */ /* 0x006e620000000a00 */
[----:B------:R-:W-:Y:S01]  /*1f3a0*/  ULDC.64 UR4, c[0x0][0x208] ;  /* 0x0000820000047ab9 */ /* 0x000fe20000000a00 */
[----:B-1----:R-:W-:-:S05]  /*1f3b0*/  IMAD.WIDE R2, R19, 0x4, R2 ;  /* 0x0000000413027825 */ /* 0x002fca00078e0202 */
[----:B------:R-:W0:Y:S01]  /*1f3c0*/  LDG.E R11, desc[UR4][R2.64] ;  /* 0x00000004020b7981 */ /* 0x000e22000c1e1900 */
[----:B------:R-:W-:Y:S05]  /*1f3d0*/  YIELD ;  /* 0x0000000000007946 */ /* 0x000fea0003800000 */
[----:B------:R-:W-:Y:S01]  /*1f3e0*/  ULDC.64 UR4, c[0x0][0xa28] ;  /* 0x00028a0000047ab9 */ /* 0x000fe20000000a00 */
[----:B------:R-:W-:Y:S01]  /*1f3f0*/  IMAD.MOV.U32 R6, RZ, RZ, RZ ;  /* 0x000000ffff067224 */ /* 0x000fe200078e00ff */
[----:B------:R-:W-:Y:S01]  /*1f400*/  ISETP.NE.U32.AND P0, PT, RZ, UR4, PT ;  /* 0x00000004ff007c0c */ /* 0x000fe2000bf05070 */
[----:B------:R-:W-:Y:S01]  /*1f410*/  ULDC.64 UR8, c[0x0][0x208] ;  /* 0x0000820000087ab9 */ /* 0x000fe20000000a00 */
[----:B------:R-:W-:Y:S01]  /*1f420*/  IMAD.MOV.U32 R4, RZ, RZ, RZ ;  /* 0x000000ffff047224 */ /* 0x000fe200078e00ff */
[----:B------:R-:W-:Y:S01]  /*1f430*/  ULDC.64 UR6, c[0x0][0xa10] ;  /* 0x0002840000067ab9 */ /* 0x000fe20000000a00 */
[----:B------:R-:W-:-:S02]  /*1f440*/  ISETP.NE.AND.EX P0, PT, RZ, UR5, PT, P0 ;  /* 0x00000005ff007c0c */ /* 0x000fc4000bf05300 */
[----:B0-----:R-:W-:Y:S01]  /*1f450*/  SHF.R.S32.HI R0, RZ, 0x1f, R11 ;  /* 0x0000001fff007819 */ /* 0x001fe2000001140b */
[----:B------:R-:W-:Y:S10]  /*1f460*/  STL [R1+0x20], R11 ;  /* 0x0000200b01007387 */ /* 0x000ff40000100800 */
[----:B------:R-:W-:-:S04]  /*1f470*/  @P0 LEA R2, P1, R11, UR4, 0x2 ;  /* 0x000000040b020c11 */ /* 0x000fc8000f8210ff */
        /* <DEDUP_REMOVED lines=9> */
[----:B------:R-:W-:Y:S01]  /*1f510*/  ISETP.NE.U32.AND P1, PT, RZ, UR4, PT ;  /* 0x00000004ff007c0c */ /* 0x000fe2000bf25070 */
[----:B------:R-:W-:Y:S01]  /*1f520*/  IMAD.MOV.U32 R10, RZ, RZ, RZ ;  /* 0x000000ffff0a7224 */ /* 0x000fe200078e00ff */
[C---:B------:R-:W-:Y:S02]  /*1f530*/  SHF.L.U64.HI R0, R11.reuse, 0x2, R0 ;  /* 0x000000020b007819 */ /* 0x040fe40000010200 */
[----:B------:R-:W-:Y:S01]  /*1f540*/  ISETP.NE.AND.EX P1, PT, RZ, UR5, PT, P1 ;  /* 0x00000005ff007c0c */ /* 0x000fe2000bf25310 */
[----:B--2---:R0:W-:Y:S02]  /*1f550*/  STL [R1+0x38], R4 ;  /* 0x0000380401007387 */ /* 0x0041e40000100800 */
[----:B0-----:R-:W-:-:S10]  /*1f560*/  IMAD.SHL.U32 R4, R11, 0x4, RZ ;  /* 0x000000040b047824 */ /* 0x001fd400078e00ff */
[----:B------:R-:W-:Y:S01]  /*1f570*/  @P1 IADD3 R8, P0, R4, UR4, RZ ;  /* 0x0000000404081c10 */ /* 0x000fe2000ff1e0ff */
[----:B------:R0:W-:Y:S03]  /*1f580*/  STL [R1+0x28], R4 ;  /* 0x0000280401007387 */ /* 0x0001e60000100800 */
[----:B------:R-:W-:Y:S01]  /*1f590*/  @P1 IADD3.X R9, R0, UR5, RZ, P0, !PT ;  /* 0x0000000500091c10 */ /* 0x000fe200087fe4ff */
[----:B------:R-:W-:Y:S01]  /*1f5a0*/  ULDC.64 UR4, c[0x0][0xa08] ;  /* 0x0002820000047ab9 */ /* 0x000fe20000000a00 */
[----:B------:R1:W-:Y:S01]  /*1f5b0*/  STL [R1+0x2c], R0 ;  /* 0x00002c0001007387 */ /* 0x0003e20000100800 */
[----:B------:R-:W-:Y:S02]  /*1f5c0*/  IADD3 R2, P0, R4, UR4, RZ ;  /* 0x0000000404027c10 */ /* 0x000fe4000ff1e0ff */
[----:B------:R-:W-:Y:S02]  /*1f5d0*/  ISETP.NE.U32.AND P2, PT, RZ, UR4, PT ;  /* 0x00000004ff007c0c */ /* 0x000fe4000bf45070 */
[----:B------:R-:W-:-:S02]  /*1f5e0*/  IADD3.X R3, R0, UR5, RZ, P0, !PT ;  /* 0x0000000500037c10 */ /* 0x000fc400087fe4ff */
[----:B------:R-:W-:Y:S01]  /*1f5f0*/  ISETP.NE.AND.EX P2, PT, RZ, UR5, PT, P2 ;  /* 0x00000005ff007c0c */ /* 0x000fe2000bf45320 */
[----:B------:R-:W-:Y:S01]  /*1f600*/  ULDC.64 UR4, c[0x0][0x3f8] ;  /* 0x0000fe0000047ab9 */ /* 0x000fe20000000a00 */
[----:B0-----:R-:W-:Y:S01]  /*1f610*/  IADD3 R4, P0, R4, UR6, RZ ;  /* 0x0000000604047c10 */ /* 0x001fe2000ff1e0ff */
[----:B------:R-:W-:-:S03]  /*1f620*/  UISETP.NE.U32.AND UP0, UPT, UR4, URZ, UPT ;  /* 0x0000003f0400728c */ /* 0x000fc6000bf05070 */
[----:B------:R-:W-:Y:S01]  /*1f630*/  ULDC UR4, c[0x0][0x404] ;  /* 0x0001010000047ab9 */ /* 0x000fe20000000800 */
[----:B------:R-:W-:Y:S01]  /*1f640*/  UISETP.NE.AND.EX UP0, UPT, UR5, URZ, UPT, UP0 ;  /* 0x0000003f0500728c */ /* 0x000fe2000bf05300 */
[----:B------:R-:W-:Y:S02]  /*1f650*/  IADD3.X R5, R0, UR7, RZ, P0, !PT ;  /* 0x0000000700057c10 */ /* 0x000fe400087fe4ff */
[----:B------:R-:W-:Y:S01]  /*1f660*/  ULDC UR5, c[0x0][0x2e0] ;  /* 0x0000b80000057ab9 */ /* 0x000fe20000000800 */
[----:B------:R-:W-:Y:S02]  /*1f670*/  USEL UR4, UR4, 0x1, UP0 ;  /* 0x0000000104047887 */ /* 0x000fe40008000000 */
[----:B------:R0:W5:Y:S02]  /*1f680*/  @P2 LDG.E R10, desc[UR8][R2.64] ;  /* 0x00000008020a2981 */ /* 0x000164000c1e1900 */
[----:B------:R-:W-:Y:S01]  /*1f690*/  UIMAD UR4, UR4, UR5, URZ ;  /* 0x00000005040472a4 */ /* 0x000fe2000f8e023f */
[----:B------:R-:W-:-:S05]  /*1f6a0*/  ISETP.NE.U32.AND P0, PT, RZ, UR6, PT ;  /* 0x00000006ff007c0c */ /* 0x000fca000bf05070 */
[----:B------:R-:W-:Y:S01]  /*1f6b0*/  IMAD.U32 R7, RZ, RZ, UR4 ;  /* 0x00000004ff077e24 */ /* 0x000fe2000f8e00ff */
[----:B------:R-:W-:Y:S01]  /*1f6c0*/  ULDC UR4, c[0x0][0x338] ;  /* 0x0000ce0000047ab9 */ /* 0x000fe20000000800 */
[----:B------:R-:W-:Y:S01]  /*1f6d0*/  ISETP.NE.AND.EX P0, PT, RZ, UR7, PT, P0 ;  /* 0x00000007ff007c0c */ /* 0x000fe2000bf05300 */
[----:B-1----:R-:W-:-:S03]  /*1f6e0*/  IMAD.U32 R0, RZ, RZ, UR4 ;  /* 0x00000004ff007e24 */ /* 0x002fc6000f8e00ff */
[----:B------:R0:W5:Y:S01]  /*1f6f0*/  @P1 LDG.E R7, desc[UR8][R8.64] ;  /* 0x0000000808071981 */ /* 0x000162000c1e1900 */
[----:B------:R-:W-:Y:S08]  /*1f700*/  @P1 BRA `(.L_x_672) ;  /* 0x0000000000141947 */ /* 0x000ff00003800000 */
[----:B------:R-:W-:Y:S05]  /*1f710*/  @!P2 BRA `(.L_x_672) ;  /* 0x000000000010a947 */ /* 0x000fea0003800000 */
[----:B------:R-:W-:Y:S02]  /*1f720*/  ULDC.64 UR4, c[0x0][0x208] ;  /* 0x0000820000047ab9 */ /* 0x000fe40000000a00 */
[----:B-----5:R-:W2:Y:S04]  /*1f730*/  LDG.E R7, desc[UR4][R2.64] ;  /* 0x0000000402077981 */ /* 0x020ea8000c1e1900 */
[----:B0-----:R-:W2:Y:S02]  /*1f740*/  LDG.E R2, desc[UR4][R2.64+0x4] ;  /* 0x0000040402027981 */ /* 0x001ea4000c1e1900 */
[----:B--2---:R-:W-:-:S07]  /*1f750*/  IMAD.IADD R7, R2, 0x1, -R7 ;  /* 0x0000000102077824 */ /* 0x004fce00078e0a07 */
.L_x_672:
[----:B------:R-:W-:Y:S02]  /*1f760*/  ULDC.64 UR4, c[0x0][0x208] ;  /* 0x0000820000047ab9 */ /* 0x000fe40000000a00 */
[----:B0-----:R-:W2:Y:S04]  /*1f770*/  @P0 LDG.E R2, desc[UR4][R4.64] ;  /* 0x0000000404020981 */ /* 0x001ea8000c1e1900 */
[----:B------:R-:W2:Y:S01]  /*1f780*/  @P0 LDG.E R3, desc[UR4][R4.64+0x4] ;  /* 0x0000040404030981 */ /* 0x000ea2000c1e1900 */
[----:B-----5:R-:W-:Y:S01]  /*1f790*/  IMAD.IADD R7, R7, 0x1, -R6 ;  /* 0x0000000107077824 */ /* 0x020fe200078e0a06 */
[----:B------:R-:W-:Y:S01]  /*1f7a0*/  BSSY B0, `(.L_x_673) ;  /* 0x00000e0000007945 */ /* 0x000fe20003800000 */
[----:B------:R-:W-:Y:S01]  /*1f7b0*/  PLOP3.LUT P2, PT, PT, PT, PT, 0x80, 0x0 ;  /* 0x000000000000781c */ /* 0x000fe20003f4f070 */
[----:B--2---:R-:W-:-:S04]  /*1f7c0*/  @P0 IMAD.IADD R0, R3, 0x1, -R2 ;  /* 0x0000000103000824 */ /* 0x004fc800078e0a02 */
[----:B------:R-:W-:-:S04]  /*1f7d0*/  IMAD.IADD R8, R7, 0x1, R0 ;  /* 0x0000000107087824 */ /* 0x000fc800078e0200 */
[----:B------:R-:W-:Y:S01]  /*1f7e0*/  VIADD R2, R8, 0xaf ;  /* 0x000000af08027836 */ /* 0x000fe20000000000 */
[----:B------:R0:W-:Y:S03]  /*1f7f0*/  STL [R1+0x34], R8 ;  /* 0x0000340801007387 */ /* 0x0001e60000100800 */
[----:B------:R-:W-:-:S05]  /*1f800*/  IMAD.HI R2, R2, 0x2e8ba2e9, RZ ;  /* 0x2e8ba2e902027827 */ /* 0x000fca00078e02ff */
[----:B------:R-:W-:-:S04]  /*1f810*/  SHF.R.U32.HI R3, RZ, 0x1f, R2 ;  /* 0x0000001fff037819 */ /* 0x000fc80000011602 */
[----:B0-----:R-:W-:-:S05]  /*1f820*/  LEA.HI.SX32 R8, R2, R3, 0x1b ;  /* 0x0000000302087211 */ /* 0x001fca00078fdaff */
[--C-:B------:R-:W-:Y:S01]  /*1f830*/  IMAD R2, R8, 0xb0, -R7.reuse ;  /* 0x000000b008027824 */ /* 0x100fe200078e0a07 */
[----:B------:R0:W-:Y:S01]  /*1f840*/  STL [R1+0x24], R8 ;  /* 0x0000240801007387 */ /* 0x0001e20000100800 */
[----:B------:R-:W-:-:S03]  /*1f850*/  IMAD.MOV R7, RZ, RZ, -R7 ;  /* 0x000000ffff077224 */ /* 0x000fc600078e0a07 */
[----:B------:R-:W-:Y:S02]  /*1f860*/  VIMNMX R0, R2, R0, PT ;  /* 0x0000000002007248 */ /* 0x000fe40003fe0100 */
[----:B------:R-:W-:-:S04]  /*1f870*/  VIMNMX R2, RZ, R7, !PT ;  /* 0x00000007ff027248 */ /* 0x000fc80007fe0100 */
[----:B------:R-:W-:Y:S01]  /*1f880*/  ISETP.GT.AND P1, PT, R0, R2, PT ;  /* 0x000000020000720c */ /* 0x000fe20003f24270 */
[----:B0-----:R-:W-:-:S12]  /*1f890*/  IMAD.WIDE.U32 R8, R2, -0x45d1745d, RZ ;  /* 0xba2e8ba302087825 */ /* 0x001fd800078e00ff */
[----:B------:R-:W-:Y:S01]  /*1f8a0*/  @P1 VIADD R3, R0, 0xaf ;  /* 0x000000af00031836 */ /* 0x000fe20000000000 */
[----:B------:R-:W-:-:S03]  /*1f8b0*/  SHF.R.U32.HI R0, RZ, 0x7, R9 ;  /* 0x00000007ff007819 */ /* 0x000fc60000011609 */
[----:B------:R-:W-:-:S04]  /*1f8c0*/  @P1 IMAD.HI R3, R3, 0x2e8ba2e9, RZ ;  /* 0x2e8ba2e903031827 */ /* 0x000fc800078e02ff */
[----:B------:R-:W-:Y:S01]  /*1f8d0*/  IMAD.MOV.U32 R2, RZ, RZ, R0 ;  /* 0x000000ffff027224 */ /* 0x000fe200078e0000 */
[----:B------:R-:W-:-:S04]  /*1f8e0*/  @P1 SHF.R.U32.HI R7, RZ, 0x1f, R3 ;  /* 0x0000001fff071819 */ /* 0x000fc80000011603 */
[----:B------:R-:W-:Y:S01]  /*1f8f0*/  @P1 LEA.HI.SX32 R2, R3, R7, 0x1b ;  /* 0x0000000703021211 */ /* 0x000fe200078fdaff */
[----:B------:R-:W-:Y:S02]  /*1f900*/  IMAD.IADD R3, R10, 0x1, R6 ;  /* 0x000000010a037824 */ /* 0x000fe400078e0206 */
[----:B------:R-:W-:-:S03]  /*1f910*/  IMAD.MOV.U32 R7, RZ, RZ, RZ ;  /* 0x000000ffff077224 */ /* 0x000fc600078e00ff */
[----:B------:R0:W-:Y:S01]  /*1f920*/  STL [R1+0x4], R3 ;  /* 0x0000040301007387 */ /* 0x0001e20000100800 */
[----:B------:R-:W-:-:S03]  /*1f930*/  ISETP.GT.AND P1, PT, R2, R0, PT ;  /* 0x000000000200720c */ /* 0x000fc60003f24270 */
[----:B------:R0:W5:Y:S10]  /*1f940*/  @P0 LDG.E R7, desc[UR4][R4.64] ;  /* 0x0000000404070981 */ /* 0x000174000c1e1900 */
[----:B0-----:R-:W-:Y:S05]  /*1f950*/  @!P1 BRA `(.L_x_674) ;  /* 0x0000000c00109947 */ /* 0x001fea0003800000 */
[----:B------:R-:W0:Y:S01]  /*1f960*/  LDC R3, c[0x0][0x428] ;  /* 0x00010a00ff037b82 */ /* 0x000e220000000800 */
[----:B------:R-:W-:Y:S01]  /*1f970*/  UMOV UR4, 0xffffffff ;  /* 0xffffffff00047882 */ /* 0x000fe20000000000 */
[----:B0-----:R-:W-:Y:S01]  /*1f980*/  ISETP.NE.AND P1, PT, R3, 0x1, PT ;  /* 0x000000010300780c */ /* 0x001fe20003f25270 */
[----:B------:R-:W-:-:S12]  /*1f990*/  IMAD.MOV.U32 R3, RZ, RZ, R18 ;  /* 0x000000ffff037224 */ /* 0x000fd800078e0012 */
[----:B------:R-:W0:Y:S08]  /*1f9a0*/  @P1 LDC R4, c[0x0][0x42c] ;  /* 0x00010b00ff041b82 */ /* 0x000e300000000800 */
[----:B------:R-:W1:Y:S01]  /*1f9b0*/  @P1 LDC R5, c[0x0][0x430] ;  /* 0x00010c00ff051b82 */ /* 0x000e620000000800 */
[----:B0-----:R-:W-:-:S05]  /*1f9c0*/  @P1 IMAD.HI.U32 R4, R18, R4, RZ ;  /* 0x0000000412041227 */ /* 0x001fca00078e00ff */
[----:B-1----:R-:W-:Y:S02]  /*1f9d0*/  @P1 SHF.R.U32.HI R3, RZ, R5, R4 ;  /* 0x00000005ff031219 */ /* 0x002fe40000011604 */
[----:B------:R-:W-:Y:S01]  /*1f9e0*/  SEL R4, R11, RZ, !P0 ;  /* 0x000000ff0b047207 */ /* 0x000fe20004000000 */
[----:B------:R-:W-:Y:S06]  /*1f9f0*/  BRA.DIV UR4, `(.L_x_675) ;  /* 0x00000052042c7947 */ /* 0x000fec000b800000 */
.L_x_800:
[----:B------:R-:W-:-:S03]  /*1fa00*/  UMOV UR4, 0xffffffff ;  /* 0xffffffff00047882 */ /* 0x000fc60000000000 */
[----:B------:R-:W-:Y:S05]  /*1fa10*/  BRA.DIV UR4, `(.L_x_676) ;  /* 0x0000005204587947 */ /* 0x000fea000b800000 */
[----:B------:R-:W-:-:S13]  /*1fa20*/  ELECT P6, URZ, PT ;  /* 0x00000000003f782f */ /* 0x000fda00038c0000 */
.L_x_803:
[----:B------:R-:W2:Y:S01]  /*1fa30*/  LDL R5, [R1+0x30] ;  /* 0x0000300001057983 */ /* 0x000ea20000100800 */
[----:B------:R-:W-:Y:S01]  /*1fa40*/  BSSY B1, `(.L_x_677) ;  /* 0x000000b000017945 */ /* 0x000fe20003800000 */
[----:B------:R-:W0:Y:S01]  /*1fa50*/  S2R R9, SR_CgaCtaId ;  /* 0x0000000000097919 */ /* 0x000e220000008800 */
[----:B--2---:R-:W-:-:S05]  /*1fa60*/  VIADD R5, R5, 0x1 ;  /* 0x0000000105057836 */ /* 0x004fca0000000000 */
[----:B------:R-:W-:-:S04]  /*1fa70*/  LEA.HI R6, R5, R5, RZ, 0x1 ;  /* 0x0000000505067211 */ /* 0x000fc800078f08ff */
[----:B------:R-:W-:-:S05]  /*1fa80*/  LOP3.LUT R6, R6, 0xfffffffe, RZ, 0xc0, !PT ;  /* 0xfffffffe06067812 */ /* 0x000fca00078ec0ff */
[----:B------:R-:W-:Y:S01]  /*1fa90*/  IMAD.IADD R5, R5, 0x1, -R6 ;  /* 0x0000000105057824 */ /* 0x000fe200078e0a06 */
[----:B------:R-:W-:-:S04]  /*1faa0*/  MOV R6, 0x400 ;  /* 0x0000040000067802 */ /* 0x000fc80000000f00 */
[----:B0-----:R-:W-:Y:S02]  /*1fab0*/  LEA R9, R9, R6, 0x18 ;  /* 0x0000000609097211 */ /* 0x001fe400078ec0ff */
[----:B------:R-:W-:-:S04]  /*1fac0*/  SHF.L.U32 R5, R5, 0x1f, RZ ;  /* 0x0000001f05057819 */ /* 0x000fc800000006ff */
[----:B------:R-:W0:Y:S02]  /*1fad0*/  SYNCS.PHASECHK.TRANS64.TRYWAIT P0, [R9+URZ+0x34820], R5 ;  /* 0x03482005090075a7 */ /* 0x000e24000800017f */
[----:B0-----:R-:W-:Y:S05]  /*1fae0*/  @!P0 BRA `(.L_x_678) ;  /* 0x0000005000448947 */ /* 0x001fea0003800000 */
.L_x_804:
[----:B------:R-:W-:Y:S05]  /*1faf0*/  BSYNC B1 ;  /* 0x0000000000017941 */ /* 0x000fea0003800000 */
.L_x_677:
[----:B------:R-:W-:Y:S04]  /*1fb00*/  BSSY B1, `(.L_x_679) ;  /* 0x0000046000017945 */ /* 0x000fe80003800000 */
[----:B------:R-:W-:Y:S05]  /*1fb10*/  @!P6 BRA `(.L_x_680) ;  /* 0x000000040010e947 */ /* 0x000fea0003800000 */
[----:B------:R-:W0:Y:S04]  /*1fb20*/  LDL R8, [R1+0x10] ;  /* 0x0000100001087983 */ /* 0x000e280000100800 */
[----:B------:R-:W2:Y:S01]  /*1fb30*/  LDL R6, [R1+0x14] ;  /* 0x0000140001067983 */ /* 0x000ea20000100800 */
[----:B0-----:R-:W-:Y:S01]  /*1fb40*/  IMAD R5, R8, 0x8, R9 ;  /* 0x0000000808057824 */ /* 0x001fe200078e0209 */
[----:B--2---:R-:W-:-:S04]  /*1fb50*/  SHF.L.U32 R10, R6, 0x1f, RZ ;  /* 0x0000001f060a7819 */ /* 0x004fc800000006ff */
[----:B------:R-:W0:Y:S02]  /*1fb60*/  SYNCS.PHASECHK.TRANS64.TRYWAIT P0, [R5+URZ+0x348a0], R10 ;  /* 0x0348a00a050075a7 */ /* 0x000e24000800017f */
[----:B0-----:R-:W-:Y:S05]  /*1fb70*/  @!P0 BRA `(.L_x_681) ;  /* 0x0000005000348947 */ /* 0x001fea0003800000 */
.L_x_805:
[----:B------:R-:W1:Y:S02]  /*1fb80*/  S2R R6, SR_TID.X ;  /* 0x0000000000067919 */ /* 0x000e640000002100 */
[----:B-1----:R-:W-:-:S04]  /*1fb90*/  LOP3.LUT R6, R6, 0x7f, RZ, 0xc0, !PT ;  /* 0x0000007f06067812 */ /* 0x002fc800078ec0ff */
[----:B------:R-:W-:-:S13]  /*1fba0*/  ISETP.NE.AND P1, PT, R6, RZ, PT ;  /* 0x000000ff0600720c */ /* 0x000fda0003f25270 */
        /* <DEDUP_REMOVED lines=8> */
.L_x_682:
[----:B-1----:R-:W2:Y:S01]  /*1fc30*/  LDL R6, [R1+0x10] ;  /* 0x0000100001067983 */ /* 0x002ea20000100800 */
[----:B------:R-:W-:Y:S01]  /*1fc40*/  R2UR UR9, R5 ;  /* 0x00000000050972ca */ /* 0x000fe200000e0000 */
[----:B-----5:R-:W-:Y:S01]  /*1fc50*/  IMAD R8, R2, 0xb0, R7 ;  /* 0x000000b002087824 */ /* 0x020fe200078e0207 */
[----:B------:R-:W-:Y:S01]  /*1fc60*/  R2UR UR12, R3 ;  /* 0x00000000030c72ca */ /* 0x000fe200000e0000 */
[----:B------:R-:W-:Y:S01]  /*1fc70*/  UIADD3 UR4, UP0, UR38, 0x570, URZ ;  /* 0x0000057026047890 */ /* 0x000fe2000ff1e03f */
[----:B------:R-:W-:Y:S01]  /*1fc80*/  R2UR UR13, R4 ;  /* 0x00000000040d72ca */ /* 0x000fe200000e0000 */
[----:B------:R-:W-:Y:S01]  /*1fc90*/  VIADD R8, R8, 0xffffff50 ;  /* 0xffffff5008087836 */ /* 0x000fe20000000000 */
[----:B------:R-:W-:Y:S01]  /*1fca0*/  UMOV UR10, URZ ;  /* 0x0000003f000a7c82 */ /* 0x000fe20008000000 */
[----:B------:R-:W-:Y:S01]  /*1fcb0*/  UIADD3.X UR5, URZ, UR39, URZ, UP0, !UPT ;  /* 0x000000273f057290 */ /* 0x000fe200087fe43f */
[----:B------:R-:W-:Y:S02]  /*1fcc0*/  UMOV UR6, 0x0 ;  /* 0x0000000000067882 */ /* 0x000fe40000000000 */
[----:B------:R-:W-:Y:S01]  /*1fcd0*/  R2UR UR11, R8 ;  /* 0x00000000080b72ca */ /* 0x000fe200000e0000 */
[----:B------:R-:W-:Y:S01]  /*1fce0*/  UMOV UR7, 0x12f00000 ;  /* 0x12f0000000077882 */ /* 0x000fe20000000000 */
[----:B------:R-:W-:Y:S01]  /*1fcf0*/  UMOV UR15, 0x40 ;  /* 0x00000040000f7882 */ /* 0x000fe20000000000 */
[----:B------:R-:W-:Y:S01]  /*1fd00*/  UIADD3 UR9, UR9, 0x34890, URZ ;  /* 0x0003489009097890 */ /* 0x000fe2000fffe03f */
[----:B--2---:R-:W-:-:S05]  /*1fd10*/  IMAD R6, R6, 0xb000, R9 ;  /* 0x0000b00006067824 */ /* 0x004fca00078e0209 */
[----:B------:R-:W-:-:S13]  /*1fd20*/  R2UR UR14, R6 ;  /* 0x00000000060e72ca */ /* 0x000fda00000e0000 */
[----:B------:R-:W-:Y:S02]  /*1fd30*/  UIADD3 UR8, UR14, 0x1e400, URZ ;  /* 0x0001e4000e087890 */ /* 0x000fe4000fffe03f */
[----:B------:R-:W-:-:S07]  /*1fd40*/  UIADD3 UR14, UR14, 0x23c00, URZ ;  /* 0x00023c000e0e7890 */ /* 0x000fce000fffe03f */
[----:B------:R1:W-:Y:S02]  /*1fd50*/  UTMALDG.4D [UR8], [UR4], desc[UR6] ;  /* 0x00000608040075b4 */ /* 0x0003e40008019000 */
[----:B-1----:R-:W-:Y:S01]  /*1fd60*/  UMOV UR8, UR14 ;  /* 0x0000000e00087c82 */ /* 0x002fe20008000000 */
[----:B------:R-:W-:Y:S02]  /*1fd70*/  UMOV UR10, UR15 ;  /* 0x0000000f000a7c82 */ /* 0x000fe40008000000 */
[----:B------:R1:W-:Y:S01]  /*1fd80*/  UTMALDG.4D [UR8], [UR4], desc[UR6] ;  /* 0x00000608040075b4 */ /* 0x0003e20008019000 */
[----:B------:R-:W2:Y:S02]  /*1fd90*/  SYNCS.PHASECHK.TRANS64.TRYWAIT P0, [R5+URZ+0x348c0], R10 ;  /* 0x0348c00a050075a7 */ /* 0x000ea4000800017f */
[----:B-12---:R-:W-:Y:S05]  /*1fda0*/  @!P0 BRA `(.L_x_683) ;  /* 0x0000004c00bc8947 */ /* 0x006fea0003800000 */
.L_x_806:
[----:B------:R-:W-:Y:S05]  /*1fdb0*/  @P1 BRA `(.L_x_684) ;  /* 0x00000000001c1947 */ /* 0x000fea0003800000 */
[----:B------:R-:W2:Y:S01]  /*1fdc0*/  S2R R11, SR_TID.X ;  /* 0x00000000000b7919 */ /* 0x000ea20000002100 */
[----:B01----:R-:W-:-:S04]  /*1fdd0*/  IMAD.MOV.U32 R10, RZ, RZ, 0xb000 ;  /* 0x0000b000ff0a7424 */ /* 0x003fc800078e00ff */
[----:B------:R3:W-:Y:S01]  /*1fde0*/  SYNCS.ARRIVE.TRANS64 RZ, [R5+URZ+0x348b0], R10 ;  /* 0x0348b00a05ff79a7 */ /* 0x0007e2000800003f */
[----:B--2---:R-:W-:-:S04]  /*1fdf0*/  LOP3.LUT R11, R11, 0x1f, RZ, 0xc0, !PT ;  /* 0x0000001f0b0b7812 */ /* 0x004fc800078ec0ff */
[----:B------:R-:W-:-:S13]  /*1fe00*/  ISETP.NE.AND P0, PT, R11, RZ, PT ;  /* 0x000000ff0b00720c */ /* 0x000fda0003f05270 */
[----:B---3--:R-:W-:Y:S05]  /*1fe10*/  @!P0 BRA `(.L_x_684) ;  /* 0x0000000000048947 */ /* 0x008fea0003800000 */
[----:B------:R-:W-:Y:S01]  /*1fe20*/  BPT.TRAP 0x1 ;  /* 0x000000040000795c */ /* 0x000fe20000300000 */
.L_x_684:
[----:B------:R-:W-:Y:S01]  /*1fe30*/  R2UR UR14, R6 ;  /* 0x00000000060e72ca */ /* 0x000fe200000e0000 */
        /* <DEDUP_REMOVED lines=9> */
[----:B------:R-:W-:-:S03]  /*1fed0*/  UMOV UR15, 0x40 ;  /* 0x00000040000f7882 */ /* 0x000fc60000000000 */
[----:B------:R-:W-:Y:S02]  /*1fee0*/  UIADD3 UR8, UR14, 0x400, URZ ;  /* 0x000004000e087890 */ /* 0x000fe4000fffe03f */
[----:B------:R-:W-:Y:S02]  /*1fef0*/  UIADD3 UR9, UR9, 0x348b0, URZ ;  /* 0x000348b009097890 */ /* 0x000fe4000fffe03f */
[----:B------:R-:W-:-:S07]  /*1ff00*/  UIADD3 UR14, UR14, 0x5c00, URZ ;  /* 0x00005c000e0e7890 */ /* 0x000fce000fffe03f */
[----:B------:R2:W-:Y:S02]  /*1ff10*/  UTMALDG.4D [UR8], [UR4], desc[UR6] ;  /* 0x00000608040075b4 */ /* 0x0005e40008019000 */
[----:B--2---:R-:W-:Y:S01]  /*1ff20*/  UMOV UR8, UR14 ;  /* 0x0000000e00087c82 */ /* 0x004fe20008000000 */
[----:B------:R-:W-:Y:S02]  /*1ff30*/  UMOV UR10, UR15 ;  /* 0x0000000f000a7c82 */ /* 0x000fe40008000000 */
[----:B------:R2:W-:Y:S02]  /*1ff40*/  UTMALDG.4D [UR8], [UR4], desc[UR6] ;  /* 0x00000608040075b4 */ /* 0x0005e40008019000 */
[----:B--2---:R-:W-:Y:S01]  /*1ff50*/  NOP ;  /* 0x0000000000007918 */ /* 0x004fe20000000000 */
.L_x_680:
[----:B------:R-:W-:Y:S05]  /*1ff60*/  BSYNC B1 ;  /* 0x0000000000017941 */ /* 0x000fea0003800000 */
.L_x_679:
[----:B01----:R-:W2:Y:S04]  /*1ff70*/  LDL.LU R5, [R1+0x10] ;  /* 0x0000100001057983 */ /* 0x003ea80000300800 */
[----:B------:R-:W3:Y:S01]  /*1ff80*/  LDL.LU R8, [R1+0x14] ;  /* 0x0000140001087983 */ /* 0x000ee20000300800 */
[----:B------:R-:W-:Y:S01]  /*1ff90*/  PLOP3.LUT P2, PT, PT, PT, PT, 0x8, 0x0 ;  /* 0x000000000000781c */ /* 0x000fe20003f4e170 */
[----:B--2---:R-:W-:-:S05]  /*1ffa0*/  VIADD R5, R5, 0x1 ;  /* 0x0000000105057836 */ /* 0x004fca0000000000 */
[----:B------:R-:W-:-:S04]  /*1ffb0*/  ISETP.NE.AND P0, PT, R5, 0x2, PT ;  /* 0x000000020500780c */ /* 0x000fc80003f05270 */
[----:B------:R-:W-:Y:S02]  /*1ffc0*/  SEL R6, RZ, 0x1, P0 ;  /* 0x00000001ff067807 */ /* 0x000fe40000000000 */
[----:B------:R-:W-:Y:S01]  /*1ffd0*/  SEL R10, R5, RZ, P0 ;  /* 0x000000ff050a7207 */ /* 0x000fe20000000000 */
[----:B------:R-:W-:Y:S01]  /*1ffe0*/  VIADD R5, R2, 0xfffffffe ;  /* 0xfffffffe02057836 */ /* 0x000fe20000000000 */
[----:B---3--:R-:W-:-:S03]  /*1fff0*/  LOP3.LUT R8, R8, R6, RZ, 0x3c, !PT ;  /* 0x0000000608087212 */ /* 0x008fc600078e3cff */
[----:B------:R0:W-:Y:S01]  /*20000*/  STL [R1+0x10], R10 ;  /* 0x0000100a01007387 */ /* 0x0001e20000100800 */
[----:B------:R-:W-:-:S03]  /*20010*/  ISETP.GE.AND P0, PT, R5, R0, PT ;  /* 0x000000000500720c */ /* 0x000fc60003f06270 */
[----:B------:R0:W-:Y:S10]  /*20020*/  STL [R1+0x14], R8 ;  /* 0x0000140801007387 */ /* 0x0001f40000100800 */
[----:B0-----:R-:W-:Y:S05]  /*20030*/  @!P0 BRA `(.L_x_674) ;  /* 0x0000000400588947 */ /* 0x001fea0003800000 */
[C---:B-----5:R-:W-:Y:S02]  /*20040*/  IMAD R5, R2.reuse, 0xb0, R7 ;  /* 0x000000b002057824 */ /* 0x060fe400078e0207 */
[----:B------:R-:W-:Y:S02]  /*20050*/  VIADD R2, R2, 0xffffffff ;  /* 0xffffffff02027836 */ /* 0x000fe40000000000 */
[----:B------:R-:W-:-:S07]  /*20060*/  VIADD R5, R5, 0xfffffea0 ;  /* 0xfffffea005057836 */ /* 0x000fce0000000000 */
.L_x_691:
[----:B------:R-:W-:Y:S05]  /*20070*/  YIELD ;  /* 0x0000000000007946 */ /* 0x000fea0003800000 */
[----:B------:R-:W-:Y:S04]  /*20080*/  BSSY B1, `(.L_x_685) ;  /* 0x0000044000017945 */ /* 0x000fe80003800000 */
[----:B0-----:R-:W-:Y:S05]  /*20090*/  @!P6 BRA `(.L_x_686) ;  /* 0x000000040008e947 */ /* 0x001fea0003800000 */
[----:B------:R-:W2:Y:S04]  /*200a0*/  LDL R6, [R1+0x10] ;  /* 0x0000100001067983 */ /* 0x000ea80000100800 */
[----:B------:R-:W3:Y:S01]  /*200b0*/  LDL R7, [R1+0x14] ;  /* 0x0000140001077983 */ /* 0x000ee20000100800 */
[----:B--2---:R-:W-:Y:S01]  /*200c0*/  IMAD R6, R6, 0x8, R9 ;  /* 0x0000000806067824 */ /* 0x004fe200078e0209 */
[----:B---3--:R-:W-:-:S04]  /*200d0*/  SHF.L.U32 R7, R7, 0x1f, RZ ;  /* 0x0000001f07077819 */ /* 0x008fc800000006ff */
[----:B------:R-:W0:Y:S02]  /*200e0*/  SYNCS.PHASECHK.TRANS64.TRYWAIT P0, [R6+URZ+0x348a0], R7 ;  /* 0x0348a007060075a7 */ /* 0x000e24000800017f */
[----:B0-----:R-:W-:Y:S05]  /*200f0*/  @!P0 BRA `(.L_x_687) ;  /* 0x0000004800fc8947 */ /* 0x001fea0003800000 */
.L_x_807:
        /* <DEDUP_REMOVED lines=11> */
.L_x_688:
[----:B-1----:R-:W2:Y:S01]  /*201b0*/  LDL R8, [R1+0x10] ;  /* 0x0000100001087983 */ /* 0x002ea20000100800 */
        /* <DEDUP_REMOVED lines=9> */
[----:B------:R-:W-:-:S04]  /*20250*/  UMOV UR15, 0x40 ;  /* 0x00000040000f7882 */ /* 0x000fc80000000000 */
        /* <DEDUP_REMOVED lines=11> */
.L_x_808:
        /* <DEDUP_REMOVED lines=8> */
.L_x_690:
        /* <DEDUP_REMOVED lines=19> */
.L_x_686:
[----:B------:R-:W-:Y:S05]  /*204c0*/  BSYNC B1 ;  /* 0x0000000000017941 */ /* 0x000fea0003800000 */
.L_x_685:
[----:B01----:R-:W2:Y:S04]  /*204d0*/  LDL.LU R6, [R1+0x10] ;  /* 0x0000100001067983 */ /* 0x003ea80000300800 */
[----:B------:R-:W3:Y:S01]  /*204e0*/  LDL.LU R7, [R1+0x14] ;  /* 0x0000140001077983 */ /* 0x000ee20000300800 */
[----:B------:R-:W-:Y:S02]  /*204f0*/  VIADD R2, R2, 0xffffffff ;  /* 0xffffffff02027836 */ /* 0x000fe40000000000 */
[----:B------:R-:W-:Y:S02]  /*20500*/  VIADD R5, R5, 0xffffff50 ;  /* 0xffffff5005057836 */ /* 0x000fe40000000000 */
[----:B--2---:R-:W-:-:S05]  /*20510*/  VIADD R6, R6, 0x1 ;  /* 0x0000000106067836 */ /* 0x004fca0000000000 */
[----:B------:R-:W-:-:S04]  /*20520*/  ISETP.NE.AND P0, PT, R6, 0x2, PT ;  /* 0x000000020600780c */ /* 0x000fc80003f05270 */
[----:B------:R-:W-:Y:S02]  /*20530*/  SEL R8, R6, RZ, P0 ;  /* 0x000000ff06087207 */ /* 0x000fe40000000000 */
[----:B------:R-:W-:Y:S02]  /*20540*/  SEL R6, RZ, 0x1, P0 ;  /* 0x00000001ff067807 */ /* 0x000fe40000000000 */
[----:B------:R-:W-:Y:S01]  /*20550*/  ISETP.GT.AND P0, PT, R2, R0, PT ;  /* 0x000000000200720c */ /* 0x000fe20003f04270 */
[----:B------:R0:W-:Y:S01]  /*20560*/  STL [R1+0x10], R8 ;  /* 0x0000100801007387 */ /* 0x0001e20000100800 */
[----:B---3--:R-:W-:-:S05]  /*20570*/  LOP3.LUT R7, R7, R6, RZ, 0x3c, !PT ;  /* 0x0000000607077212 */ /* 0x008fca00078e3cff */
[----:B------:R0:W-:Y:S06]  /*20580*/  STL [R1+0x14], R7 ;  /* 0x0000140701007387 */ /* 0x0001ec0000100800 */
[----:B------:R-:W-:Y:S05]  /*20590*/  @P0 BRA `(.L_x_691) ;  /* 0xfffffff800b40947 */ /* 0x000fea000383ffff */
.L_x_674:
[----:B------:R-:W-:Y:S05]  /*205a0*/  BSYNC B0 ;  /* 0x0000000000007941 */ /* 0x000fea0003800000 */
.L_x_673:
[----:B------:R-:W2:Y:S01]  /*205b0*/  LDL R6, [R1+0x34] ;  /* 0x0000340001067983 */ /* 0x000ea20000100800 */
[----:B------:R-:W-:Y:S05]  /*205c0*/  @!P2 WARPSYNC.ALL ;  /* 0x000000000000a948 */ /* 0x000fea0003800000 */
[----:B------:R-:W-:Y:S01]  /*205d0*/  BSSY B6, `(.L_x_692) ;  /* 0x00002e6000067945 */ /* 0x000fe20003800000 */
[----:B------:R-:W-:Y:S01]  /*205e0*/  @!P2 BAR.SYNC.DEFER_BLOCKING 0xc, 0x120 ;  /* 0x030480000000ab1d */ /* 0x000fe20000010000 */
[----:B--2---:R-:W-:-:S13]  /*205f0*/  ISETP.GT.AND P0, PT, R6, RZ, PT ;  /* 0x000000ff0600720c */ /* 0x004fda0003f04270 */
[----:B------:R-:W-:Y:S05]  /*20600*/  @P0 BRA `(.L_x_693) ;  /* 0x0000000000480947 */ /* 0x000fea0003800000 */
[----:B------:R-:W1:Y:S02]  /*20610*/  S2R R6, SR_TID.X ;  /* 0x0000000000067919 */ /* 0x000e640000002100 */
[----:B-1----:R-:W-:-:S04]  /*20620*/  LOP3.LUT R6, R6, 0x1f, RZ, 0xc0, !PT ;  /* 0x0000001f06067812 */ /* 0x002fc800078ec0ff */
[----:B------:R-:W-:-:S13]  /*20630*/  ISETP.NE.AND P1, PT, R6, RZ, PT ;  /* 0x000000ff0600720c */ /* 0x000fda0003f25270 */
[----:B------:R-:W-:Y:S05]  /*20640*/  @P1 BRA `(.L_x_694) ;  /* 0x0000002c00781947 */ /* 0x000fea0003800000 */
[----:B0----5:R-:W0:Y:S01]  /*20650*/  S2R R7, SR_LANEID ;  /* 0x0000000000077919 */ /* 0x021e220000000000 */
[----:B------:R-:W-:Y:S01]  /*20660*/  VOTEU.ANY UR4, UPT, PT ;  /* 0x0000000000047886 */ /* 0x000fe200038e0100 */
[----:B------:R-:W1:Y:S01]  /*20670*/  LDC.64 R2, c[0x0][0xc38] ;  /* 0x00030e00ff027b82 */ /* 0x000e620000000a00 */
[----:B------:R-:W0:Y:S01]  /*20680*/  FLO.U32 R0, UR4 ;  /* 0x0000000400007d00 */ /* 0x000e2200080e0000 */
[----:B------:R-:W-:-:S07]  /*20690*/  ULDC.64 UR6, c[0x0][0x208] ;  /* 0x0000820000067ab9 */ /* 0x000fce0000000a00 */
[----:B------:R-:W1:Y:S01]  /*206a0*/  POPC R5, UR4 ;  /* 0x0000000400057d09 */ /* 0x000e620008000000 */
[----:B0-----:R-:W-:-:S13]  /*206b0*/  ISETP.EQ.U32.AND P0, PT, R0, R7, PT ;  /* 0x000000070000720c */ /* 0x001fda0003f02070 */
[----:B-1----:R-:W2:Y:S01]  /*206c0*/  @P0 ATOMG.E.ADD.STRONG.GPU PT, R3, desc[UR6][R2.64], R5 ;  /* 0x00000005020309a8 */ /* 0x002ea200081ee1c6 */
[----:B------:R-:W0:Y:S02]  /*206d0*/  S2R R4, SR_LTMASK ;  /* 0x0000000000047919 */ /* 0x000e240000003900 */
[----:B0-----:R-:W-:-:S04]  /*206e0*/  LOP3.LUT R4, R4, UR4, RZ, 0xc0, !PT ;  /* 0x0000000404047c12 */ /* 0x001fc8000f8ec0ff */
[----:B------:R-:W0:Y:S01]  /*206f0*/  POPC R7, R4 ;  /* 0x0000000400077309 */ /* 0x000e220000000000 */
[----:B--2---:R-:W0:Y:S02]  /*20700*/  SHFL.IDX PT, R0, R3, R0, 0x1f ;  /* 0x00001f0003007589 */ /* 0x004e2400000e0000 */
[----:B0-----:R-:W-:Y:S01]  /*20710*/  IADD3 R16, R0, UR36, R7 ;  /* 0x0000002400107c10 */ /* 0x001fe2000fffe007 */
[----:B------:R-:W-:Y:S06]  /*20720*/  BRA `(.L_x_694) ;  /* 0x0000002c00407947 */ /* 0x000fec0003800000 */
.L_x_693:
[----:B------:R-:W1:Y:S01]  /*20730*/  S2R R0, SR_CgaCtaId ;  /* 0x0000000000007919 */ /* 0x000e620000008800 */
[----:B------:R-:W-:-:S04]  /*20740*/  MOV R2, 0x400 ;  /* 0x0000040000027802 */ /* 0x000fc80000000f00 */
[----:B-1----:R-:W-:-:S05]  /*20750*/  LEA R3, R0, R2, 0x18 ;  /* 0x0000000200037211 */ /* 0x002fca00078ec0ff */
[----:B------:R1:W-:Y:S01]  /*20760*/  STL [R1+0x18], R3 ;  /* 0x0000180301007387 */ /* 0x0003e20000100800 */
[----:B------:R-:W-:-:S05]  /*20770*/  VIADD R0, R3, 0x1e400 ;  /* 0x0001e40003007836 */ /* 0x000fca0000000000 */
[----:B------:R-:W-:-:S13]  /*20780*/  LOP3.LUT P0, RZ, R0, 0x3ff, RZ, 0xc0, !PT ;  /* 0x000003ff00ff7812 */ /* 0x000fda000780c0ff */
[----:B-1----:R-:W-:Y:S05]  /*20790*/  @!P0 BRA `(.L_x_695) ;  /* 0x0000000000408947 */ /* 0x002fea0003800000 */
        /* <DEDUP_REMOVED lines=8> */
[----:B0----5:R-:W-:-:S02]  /*20820*/  IMAD.U32 R7, RZ, RZ, UR9 ;  /* 0x00000009ff077e24 */ /* 0x021fc4000f8e00ff */
[----:B------:R-:W-:Y:S02]  /*20830*/  IMAD.U32 R10, RZ, RZ, UR4 ;  /* 0x00000004ff0a7e24 */ /* 0x000fe4000f8e00ff */
[----:B------:R-:W-:Y:S02]  /*20840*/  IMAD.U32 R11, RZ, RZ, UR5 ;  /* 0x00000005ff0b7e24 */ /* 0x000fe4000f8e00ff */
[----:B------:R-:W-:Y:S02]  /*20850*/  IMAD.MOV.U32 R8, RZ, RZ, 0x70 ;  /* 0x00000070ff087424 */ /* 0x000fe400078e00ff */
[----:B------:R-:W-:Y:S02]  /*20860*/  IMAD.MOV.U32 R12, RZ, RZ, 0x1 ;  /* 0x00000001ff0c7424 */ /* 0x000fe400078e00ff */
[----:B------:R-:W-:-:S07]  /*20870*/  IMAD.MOV.U32 R13, RZ, RZ, RZ ;  /* 0x000000ffff0d7224 */ /* 0x000fce00078e00ff */
[----:B------:R-:W-:-:S07]  /*20880*/  LEPC R20, `(.L_x_695) ;  /* 0x000000001014794e */ /* 0x000fce0000000000 */
[----:B-1----:R-:W-:Y:S05]  /*20890*/  CALL.ABS.NOINC R2 ;  /* 0x0000000002007343 */ /* 0x002fea0003c00000 */
.L_x_695:
        /* <DEDUP_REMOVED lines=12> */
[----:B0----5:R-:W-:-:S02]  /*20960*/  IMAD.U32 R7, RZ, RZ, UR9 ;  /* 0x00000009ff077e24 */ /* 0x021fc4000f8e00ff */
[----:B------:R-:W-:Y:S02]  /*20970*/  IMAD.U32 R10, RZ, RZ, UR4 ;  /* 0x00000004ff0a7e24 */ /* 0x000fe4000f8e00ff */
[----:B------:R-:W-:Y:S02]  /*20980*/  IMAD.U32 R11, RZ, RZ, UR5 ;  /* 0x00000005ff0b7e24 */ /* 0x000fe4000f8e00ff */
[----:B------:R-:W-:Y:S02]  /*20990*/  IMAD.MOV.U32 R8, RZ, RZ, 0x70 ;  /* 0x00000070ff087424 */ /* 0x000fe400078e00ff */
[----:B------:R-:W-:Y:S02]  /*209a0*/  IMAD.MOV.U32 R12, RZ, RZ, 0x1 ;  /* 0x00000001ff0c7424 */ /* 0x000fe400078e00ff */
[----:B-1----:R-:W-:-:S07]  /*209b0*/  IMAD.MOV.U32 R13, RZ, RZ, RZ ;  /* 0x000000ffff0d7224 */ /* 0x002fce00078e00ff */
[----:B------:R-:W-:-:S07]  /*209c0*/  LEPC R20, `(.L_x_697) ;  /* 0x000000001014794e */ /* 0x000fce0000000000 */
[----:B--2---:R-:W-:Y:S05]  /*209d0*/  CALL.ABS.NOINC R2 ;  /* 0x0000000002007343 */ /* 0x004fea0003c00000 */
.L_x_697:
        /* <DEDUP_REMOVED lines=16> */
.L_x_696:
[----:B------:R-:W2:Y:S01]  /*20ae0*/  LDL.LU R2, [R1+0x28] ;  /* 0x0000280001027983 */ /* 0x000ea20000300800 */
[----:B------:R-:W-:-:S03]  /*20af0*/  ULDC.64 UR4, c[0x0][0x9f8] ;  /* 0x00027e0000047ab9 */ /* 0x000fc60000000a00 */
[----:B------:R-:W3:Y:S04]  /*20b00*/  LDL.LU R0, [R1+0x2c] ;  /* 0x00002c0001007983 */ /* 0x000ee80000300800 */
[----:B------:R-:W4:Y:S04]  /*20b10*/  LDL.LU R4, [R1+0x38] ;  /* 0x0000380001047983 */ /* 0x000f280000300800 */
[----:B------:R-:W4:Y:S01]  /*20b20*/  LDL.LU R6, [R1+0x20] ;  /* 0x0000200001067983 */ /* 0x000f220000300800 */
[----:B------:R-:W-:Y:S01]  /*20b30*/  ISETP.NE.U32.AND P0, PT, RZ, UR4, PT ;  /* 0x00000004ff007c0c */ /* 0x000fe2000bf05070 */
[----:B------:R-:W-:-:S03]  /*20b40*/  ULDC.64 UR6, c[0x0][0x208] ;  /* 0x0000820000067ab9 */ /* 0x000fc60000000a00 */
[----:B------:R-:W-:Y:S01]  /*20b50*/  ISETP.NE.AND.EX P0, PT, RZ, UR5, PT, P0 ;  /* 0x00000005ff007c0c */ /* 0x000fe2000bf05300 */
[----:B0----5:R-:W0:Y:S02]  /*20b60*/  S2R R7, SR_TID.X ;  /* 0x0000000000077919 */ /* 0x021e240000002100 */
        /* <DEDUP_REMOVED lines=17> */
[----:B-1----:R-:W1:Y:S01]  /*20c80*/  @P0 LDC R2, c[0x0][0x430] ;  /* 0x00010c00ff020b82 */ /* 0x002e620000000800 */
[----:B0-----:R-:W-:-:S05]  /*20c90*/  @P0 IMAD.HI.U32 R3, R18, R5, RZ ;  /* 0x0000000512030227 */ /* 0x001fca00078e00ff */
[----:B-1----:R-:W-:Y:S02]  /*20ca0*/  @P0 SHF.R.U32.HI R4, RZ, R2, R3 ;  /* 0x00000002ff040219 */ /* 0x002fe40000011603 */
[----:B------:R-:W-:-:S04]  /*20cb0*/  ISETP.NE.U32.AND P0, PT, RZ, UR4, PT ;  /* 0x00000004ff007c0c */ /* 0x000fc8000bf05070 */
[----:B------:R-:W-:-:S04]  /*20cc0*/  ISETP.NE.AND.EX P0, PT, RZ, UR5, PT, P0 ;  /* 0x00000005ff007c0c */ /* 0x000fc8000bf05300 */
[----:B------:R-:W-:-:S09]  /*20cd0*/  SEL R2, R6, RZ, !P0 ;  /* 0x000000ff06027207 */ /* 0x000fd20004000000 */
.L_x_698:
        /* <DEDUP_REMOVED lines=16> */
.L_x_699:
        /* <DEDUP_REMOVED lines=16> */
.L_x_811:
[----:B------:R-:W2:Y:S01]  /*20ee0*/  LDL R3, [R1+0x24] ;  /* 0x0000240001037983 */ /* 0x000ea20000100800 */
[----:B------:R-:W-:Y:S01]  /*20ef0*/  UMOV UR4, 0xffffffff ;  /* 0xffffffff00047882 */ /* 0x000fe20000000000 */
[----:B------:R-:W-:Y:S01]  /*20f00*/  SHF.R.S32.HI R12, RZ, 0x1f, R0 ;  /* 0x0000001fff0c7819 */ /* 0x000fe20000011400 */
[----:B--2---:R-:W-:Y:S01]  /*20f10*/  VIADD R3, R3, 0xffffffff ;  /* 0xffffffff03037836 */ /* 0x004fe20000000000 */
[----:B------:R-:W-:Y:S06]  /*20f20*/  BRA.DIV UR4, `(.L_x_701) ;  /* 0x0000003e04cc7947 */ /* 0x000fec000b800000 */
[----:B------:R-:W-:-:S13]  /*20f30*/  ELECT P6, URZ, PT ;  /* 0x00000000003f782f */ /* 0x000fda00038c0000 */
.L_x_814:
        /* <DEDUP_REMOVED lines=25> */
.L_x_703:
        /* <DEDUP_REMOVED lines=9> */
.L_x_815:
        /* <DEDUP_REMOVED lines=11> */
.L_x_705:
        /* <DEDUP_REMOVED lines=28> */
.L_x_702:
[----:B------:R-:W2:Y:S01]  /*213d0*/  LDL.LU R11, [R1+0x30] ;  /* 0x00003000010b7983 */ /* 0x000ea20000300800 */
[----:B------:R-:W-:Y:S01]  /*213e0*/  MOV R7, 0x400 ;  /* 0x0000040000077802 */ /* 0x000fe20000000f00 */
[----:B------:R-:W-:Y:S05]  /*213f0*/  WARPSYNC.ALL ;  /* 0x0000000000007948 */ /* 0x000fea0003800000 */
[----:B------:R-:W0:Y:S01]  /*21400*/  S2R R10, SR_CgaCtaId ;  /* 0x00000000000a7919 */ /* 0x000e220000008800 */
[----:B------:R-:W-:-:S13]  /*21410*/  ELECT P0, URZ, PT ;  /* 0x00000000003f782f */ /* 0x000fda0003800000 */
[C---:B------:R-:W-:Y:S01]  /*21420*/  @P0 R2UR UR13, R2.reuse ;  /* 0x00000000020d02ca */ /* 0x040fe200000e0000 */
[----:B------:R-:W-:Y:S01]  /*21430*/  UIADD3 UR4, UP0, UR38, 0x270, URZ ;  /* 0x0000027026047890 */ /* 0x000fe2000ff1e03f */
[----:B------:R-:W-:Y:S01]  /*21440*/  @P0 R2UR UR21, R2 ;  /* 0x00000000021502ca */ /* 0x000fe200000e0000 */
[----:B------:R-:W-:Y:S01]  /*21450*/  UMOV UR6, 0x0 ;  /* 0x0000000000067882 */ /* 0x000fe20000000000 */
[C---:B------:R-:W-:Y:S01]  /*21460*/  @P0 R2UR UR12, R18.reuse ;  /* 0x00000000120c02ca */ /* 0x040fe200000e0000 */
[----:B------:R-:W-:Y:S01]  /*21470*/  UIADD3.X UR5, URZ, UR39, URZ, UP0, !UPT ;  /* 0x000000273f057290 */ /* 0x000fe200087fe43f */
[C---:B------:R-:W-:Y:S01]  /*21480*/  @P0 R2UR UR11, R17.reuse ;  /* 0x00000000110b02ca */ /* 0x040fe200000e0000 */
[----:B------:R-:W-:Y:S01]  /*21490*/  UMOV UR7, 0x12f00000 ;  /* 0x12f0000000077882 */ /* 0x000fe20000000000 */
[----:B------:R-:W-:Y:S01]  /*214a0*/  @P0 R2UR UR20, R18 ;  /* 0x00000000121402ca */ /* 0x000fe200000e0000 */
[----:B------:R-:W-:Y:S01]  /*214b0*/  UMOV UR10, URZ ;  /* 0x0000003f000a7c82 */ /* 0x000fe20008000000 */
[----:B------:R-:W-:Y:S01]  /*214c0*/  @P0 R2UR UR19, R17 ;  /* 0x00000000111302ca */ /* 0x000fe200000e0000 */
[----:B------:R-:W-:Y:S01]  /*214d0*/  UMOV UR14, 0x0 ;  /* 0x00000000000e7882 */ /* 0x000fe20000000000 */
[----:B------:R-:W-:Y:S01]  /*214e0*/  @P0 IMAD.MOV.U32 R6, RZ, RZ, 0x8000 ;  /* 0x00008000ff060424 */ /* 0x000fe200078e00ff */
[----:B------:R-:W-:Y:S01]  /*214f0*/  UMOV UR15, 0x12f00000 ;  /* 0x12f00000000f7882 */ /* 0x000fe20000000000 */
[----:B------:R-:W-:Y:S01]  /*21500*/  UMOV UR18, 0x40 ;  /* 0x0000004000127882 */ /* 0x000fe20000000000 */
[----:B------:R-:W-:Y:S01]  /*21510*/  BSSY B0, `(.L_x_706) ;  /* 0x0000013000007945 */ /* 0x000fe20003800000 */
[----:B0-----:R-:W-:Y:S01]  /*21520*/  LEA R7, R10, R7, 0x18 ;  /* 0x000000070a077211 */ /* 0x001fe200078ec0ff */
[----:B------:R-:W-:Y:S03]  /*21530*/  BAR.SYNC.DEFER_BLOCKING 0x8, 0x120 ;  /* 0x0204800000007b1d */ /* 0x000fe60000010000 */
[----:B------:R-:W-:-:S13]  /*21540*/  R2UR UR16, R7 ;  /* 0x00000000071072ca */ /* 0x000fda00000e0000 */
[----:B------:R-:W-:Y:S02]  /*21550*/  UIADD3 UR8, UR16, 0x16400, URZ ;  /* 0x0001640010087890 */ /* 0x000fe4000fffe03f */
[----:B------:R-:W-:Y:S02]  /*21560*/  UIADD3 UR9, UR16, 0x34800, URZ ;  /* 0x0003480010097890 */ /* 0x000fe4000fffe03f */
[----:B------:R-:W-:Y:S01]  /*21570*/  UIADD3 UR16, UR16, 0x1a400, URZ ;  /* 0x0001a40010107890 */ /* 0x000fe2000fffe03f */
[----:B------:R0:W-:Y:S04]  /*21580*/  @P0 SYNCS.ARRIVE.TRANS64 RZ, [R7+URZ+0x34800], R6 ;  /* 0x0348000607ff09a7 */ /* 0x0001e8000800003f */
[----:B------:R-:W-:Y:S02]  /*21590*/  UMOV UR17, UR9 ;  /* 0x0000000900117c82 */ /* 0x000fe40008000000 */
[----:B------:R0:W-:Y:S02]  /*215a0*/  UTMALDG.4D [UR8], [UR4], desc[UR6] ;  /* 0x00000608040075b4 */ /* 0x0001e40008019000 */
        /* <DEDUP_REMOVED lines=9> */
.L_x_816:
[----:B------:R-:W-:Y:S05]  /*21640*/  BSYNC B0 ;  /* 0x0000000000007941 */ /* 0x000fea0003800000 */
.L_x_706:
        /* <DEDUP_REMOVED lines=9> */
[C---:B------:R-:W-:Y:S02]  /*216e0*/  IMAD.IADD R2, R6.reuse, 0x1, R13 ;  /* 0x0000000106027824 */ /* 0x040fe400078e020d */
[----:B------:R-:W-:-:S03]  /*216f0*/  VIADD R6, R6, 0xfffffffe ;  /* 0xfffffffe06067836 */ /* 0x000fc60000000000 */
[----:B------:R-:W-:-:S04]  /*21700*/  LOP3.LUT R2, R2, 0x1, RZ, 0xc0, !PT ;  /* 0x0000000102027812 */ /* 0x000fc800078ec0ff */
[----:B------:R-:W-:-:S13]  /*21710*/  ISETP.NE.U32.AND P0, PT, R2, 0x1, PT ;  /* 0x000000010200780c */ /* 0x000fda0003f05070 */
        /* <DEDUP_REMOVED lines=15> */
[----:B------:R-:W-:Y:S01]  /*21810*/  IMAD.MOV.U32 R2, RZ, RZ, R6 ;  /* 0x000000ffff027224 */ /* 0x000fe200078e0006 */
[----:B------:R-:W-:Y:S01]  /*21820*/  ULDC.64 UR4, c[0x0][0x408] ;  /* 0x0001020000047ab9 */ /* 0x000fe20000000a00 */
[----:B------:R-:W-:Y:S01]  /*21830*/  ULDC.64 UR6, c[0x0][0x208] ;  /* 0x0000820000067ab9 */ /* 0x000fe20000000a00 */
[----:B0-----:R-:W-:-:S13]  /*21840*/  ISETP.NE.AND P0, PT, R17, 0x1, PT ;  /* 0x000000011100780c */ /* 0x001fda0003f05270 */
[----:B------:R-:W0:Y:S02]  /*21850*/  @P0 LDC.64 R10, c[0x0][0x420] ;  /* 0x00010800ff0a0b82 */ /* 0x000e240000000a00 */
[----:B0-----:R-:W-:-:S05]  /*21860*/  @P0 IMAD.HI.U32 R10, R6, R10, RZ ;  /* 0x0000000a060a0227 */ /* 0x001fca00078e00ff */
[----:B------:R-:W-:Y:S01]  /*21870*/  @P0 SHF.R.U32.HI R2, RZ, R11, R10 ;  /* 0x0000000bff020219 */ /* 0x000fe2000001160a */
[----:B------:R-:W-:-:S03]  /*21880*/  IMAD R10, R12, UR4, RZ ;  /* 0x000000040c0a7c24 */ /* 0x000fc6000f8e02ff */
[----:B------:R-:W-:Y:S01]  /*21890*/  SHF.R.S32.HI R11, RZ, 0x1f, R2 ;  /* 0x0000001fff0b7819 */ /* 0x000fe20000011402 */
[C---:B------:R-:W-:Y:S02]  /*218a0*/  IMAD R15, R0.reuse, UR5, R10 ;  /* 0x00000005000f7c24 */ /* 0x040fe4000f8e020a */
[--C-:B------:R-:W-:Y:S02]  /*218b0*/  IMAD.MOV.U32 R10, RZ, RZ, R2.reuse ;  /* 0x000000ffff0a7224 */ /* 0x100fe400078e0002 */
[----:B------:R-:W-:Y:S02]  /*218c0*/  IMAD.MOV R2, RZ, RZ, -R2 ;  /* 0x000000ffff027224 */ /* 0x000fe400078e0a02 */
[----:B------:R-:W-:-:S04]  /*218d0*/  IMAD.WIDE.U32 R10, R0, UR4, R10 ;  /* 0x00000004000a7c25 */ /* 0x000fc8000f8e000a */
[----:B------:R-:W-:Y:S01]  /*218e0*/  IMAD.IADD R15, R15, 0x1, R11 ;  /* 0x000000010f0f7824 */ /* 0x000fe200078e020b */
[----:B------:R-:W-:Y:S01]  /*218f0*/  LEA R8, P0, R10, R8, 0x2 ;  /* 0x000000080a087211 */ /* 0x000fe200078010ff */
[----:B------:R-:W-:-:S03]  /*21900*/  IMAD R6, R17, R2, R6 ;  /* 0x0000000211067224 */ /* 0x000fc600078e0206 */
[----:B------:R-:W-:-:S05]  /*21910*/  LEA.HI.X R9, R10, R9, R15, 0x2, P0 ;  /* 0x000000090a097211 */ /* 0x000fca00000f140f */
[----:B------:R0:W5:Y:S04]  /*21920*/  LDG.E R2, desc[UR6][R8.64] ;  /* 0x0000000608027981 */ /* 0x000168000c1e1900 */
.L_x_714:
[----:B0-----:R-:W0:Y:S01]  /*21930*/  S2R R9, SR_CgaCtaId ;  /* 0x0000000000097919 */ /* 0x001e220000008800 */
[----:B------:R-:W-:-:S04]  /*21940*/  MOV R8, 0x400 ;  /* 0x0000040000087802 */ /* 0x000fc80000000f00 */
[----:B0-----:R-:W-:Y:S02]  /*21950*/  LEA R8, R9, R8, 0x18 ;  /* 0x0000000809087211 */ /* 0x001fe400078ec0ff */
[----:B------:R-:W-:-:S03]  /*21960*/  SHF.L.U32 R9, R14, 0x1f, RZ ;  /* 0x0000001f0e097819 */ /* 0x000fc600000006ff */
[----:B------:R-:W-:-:S04]  /*21970*/  IMAD R8, R7, 0x8, R8 ;  /* 0x0000000807087824 */ /* 0x000fc800078e0208 */
[----:B------:R-:W0:Y:S02]  /*21980*/  SYNCS.PHASECHK.TRANS64.TRYWAIT P0, [R8+URZ+0x34840], R9 ;  /* 0x03484009080075a7 */ /* 0x000e24000800017f */
[----:B0-----:R-:W-:Y:S05]  /*21990*/  @!P0 BRA `(.L_x_715) ;  /* 0x0000003400848947 */ /* 0x001fea0003800000 */
.L_x_817:
        /* <DEDUP_REMOVED lines=11> */
.L_x_716:
        /* <DEDUP_REMOVED lines=33> */
.L_x_818:
[----:B------:R-:W-:Y:S05]  /*21c60*/  @P1 BRA `(.L_x_718) ;  /* 0x0000000000301947 */ /* 0x000fea0003800000 */
[----:B------:R-:W2:Y:S01]  /*21c70*/  LDL R10, [R1] ;  /* 0x00000000010a7983 */ /* 0x000ea20000100800 */
[----:B------:R-:W-:Y:S01]  /*21c80*/  MOV R11, 0x400 ;  /* 0x00000400000b7802 */ /* 0x000fe20000000f00 */
[----:B------:R-:W1:Y:S01]  /*21c90*/  S2R R17, SR_TID.X ;  /* 0x0000000000117919 */ /* 0x000e620000002100 */
[----:B------:R-:W3:Y:S01]  /*21ca0*/  S2R R15, SR_CgaCtaId ;  /* 0x00000000000f7919 */ /* 0x000ee20000008800 */
[----:B0-----:R-:W-:Y:S01]  /*21cb0*/  IMAD.MOV.U32 R9, RZ, RZ, 0xb000 ;  /* 0x0000b000ff097424 */ /* 0x001fe200078e00ff */
[----:B-1----:R-:W-:-:S04]  /*21cc0*/  LOP3.LUT R17, R17, 0x1f, RZ, 0xc0, !PT ;  /* 0x0000001f11117812 */ /* 0x002fc800078ec0ff */
[----:B------:R-:W-:Y:S02]  /*21cd0*/  ISETP.NE.AND P0, PT, R17, RZ, PT ;  /* 0x000000ff1100720c */ /* 0x000fe40003f05270 */
[----:B---3--:R-:W-:-:S05]  /*21ce0*/  LEA R11, R15, R11, 0x18 ;  /* 0x0000000b0f0b7211 */ /* 0x008fca00078ec0ff */
[----:B--2---:R-:W-:-:S04]  /*21cf0*/  IMAD R8, R10, 0x8, R11 ;  /* 0x000000080a087824 */ /* 0x004fc800078e020b */
[----:B------:R1:W-:Y:S02]  /*21d00*/  SYNCS.ARRIVE.TRANS64 RZ, [R8+URZ+0x34850], R9 ;  /* 0x0348500908ff79a7 */ /* 0x0003e4000800003f */
[----:B------:R-:W-:Y:S05]  /*21d10*/  @!P0 BRA `(.L_x_718) ;  /* 0x0000000000048947 */ /* 0x000fea0003800000 */
[----:B------:R-:W-:Y:S01]  /*21d20*/  BPT.TRAP 0x1 ;  /* 0x000000040000795c */ /* 0x000fe20000300000 */
.L_x_718:
        /* <DEDUP_REMOVED lines=31> */
.L_x_713:
[----:B------:R-:W-:Y:S05]  /*21f20*/  BSYNC B2 ;  /* 0x0000000000027941 */ /* 0x000fea0003800000 */
.L_x_712:
[----:B------:R-:W2:Y:S04]  /*21f30*/  LDL.LU R2, [R1+0x24] ;  /* 0x0000240001027983 */ /* 0x000ea80000300800 */
[----:B------:R0:W-:Y:S04]  /*21f40*/  STL [R1], R7 ;  /* 0x0000000701007387 */ /* 0x0001e80000100800 */
[----:B------:R0:W-:Y:S02]  /*21f50*/  STL [R1+0x8], R14 ;  /* 0x0000080e01007387 */ /* 0x0001e40000100800 */
[----:B0-2---:R-:W-:-:S07]  /*21f60*/  VIADD R6, R2, 0xfffffffd ;  /* 0xfffffffd02067836 */ /* 0x005fce0000000000 */
.L_x_711:
[----:B------:R-:W-:Y:S05]  /*21f70*/  BSYNC B1 ;  /* 0x0000000000017941 */ /* 0x000fea0003800000 */
.L_x_710:
[----:B------:R-:W-:-:S05]  /*21f80*/  IMAD.MOV R2, RZ, RZ, -R13 ;  /* 0x000000ffff027224 */ /* 0x000fca00078e0a0d */
[----:B------:R-:W-:-:S13]  /*21f90*/  ISETP.NE.AND P0, PT, R3, R2, PT ;  /* 0x000000020300720c */ /* 0x000fda0003f05270 */
[----:B------:R-:W-:Y:S05]  /*21fa0*/  @!P0 BRA `(.L_x_709) ;  /* 0x0000000c00e08947 */ /* 0x000fea0003800000 */
[----:B------:R-:W-:-:S07]  /*21fb0*/  IMAD.MOV.U32 R10, RZ, RZ, R5 ;  /* 0x000000ffff0a7224 */ /* 0x000fce00078e0005 */
.L_x_733:
        /* <DEDUP_REMOVED lines=17> */
[----:B------:R-:W-:Y:S01]  /*220d0*/  ULDC.64 UR8, c[0x0][0x208] ;  /* 0x0000820000087ab9 */ /* 0x000fe20000000a00 */
[----:B0-----:R-:W-:-:S13]  /*220e0*/  ISETP.NE.AND P0, PT, R10, 0x1, PT ;  /* 0x000000010a00780c */ /* 0x001fda0003f05270 */
[----:B------:R-:W0:Y:S02]  /*220f0*/  @P0 LDC.64 R2, c[0x0][0x420] ;  /* 0x00010800ff020b82 */ /* 0x000e240000000a00 */
[----:B0-----:R-:W-:-:S04]  /*22100*/  @P0 IMAD.HI.U32 R9, R6, R2, RZ ;  /* 0x0000000206090227 */ /* 0x001fc800078e00ff */
[----:B------:R-:W-:Y:S01]  /*22110*/  IMAD.MOV.U32 R2, RZ, RZ, R6 ;  /* 0x000000ffff027224 */ /* 0x000fe200078e0006 */
[----:B------:R-:W-:-:S04]  /*22120*/  @P0 SHF.R.U32.HI R2, RZ, R3, R9 ;  /* 0x00000003ff020219 */ /* 0x000fc80000011609 */
[--C-:B------:R-:W-:Y:S01]  /*22130*/  SHF.R.S32.HI R3, RZ, 0x1f, R2.reuse ;  /* 0x0000001fff037819 */ /* 0x100fe20000011402 */
[----:B------:R-:W-:-:S04]  /*22140*/  IMAD.MOV R9, RZ, RZ, -R2 ;  /* 0x000000ffff097224 */ /* 0x000fc800078e0a02 */
[----:B------:R-:W-:Y:S02]  /*22150*/  IMAD R9, R10, R9, R6 ;  /* 0x000000090a097224 */ /* 0x000fe400078e0206 */
[----:B------:R-:W-:Y:S02]  /*22160*/  IMAD R10, R12, UR6, RZ ;  /* 0x000000060c0a7c24 */ /* 0x000fe4000f8e02ff */
[----:B------:R-:W-:-:S04]  /*22170*/  IMAD.WIDE.U32 R2, R0, UR6, R2 ;  /* 0x0000000600027c25 */ /* 0x000fc8000f8e0002 */
[----:B------:R-:W-:-:S04]  /*22180*/  IMAD R10, R0, UR7, R10 ;  /* 0x00000007000a7c24 */ /* 0x000fc8000f8e020a */
[----:B------:R-:W-:Y:S01]  /*22190*/  IMAD.IADD R3, R10, 0x1, R3 ;  /* 0x000000010a037824 */ /* 0x000fe200078e0203 */
[----:B------:R-:W-:-:S04]  /*221a0*/  LEA R10, P0, R2, UR4, 0x2 ;  /* 0x00000004020a7c11 */ /* 0x000fc8000f8010ff */
[----:B------:R-:W-:-:S05]  /*221b0*/  LEA.HI.X R11, R2, UR5, R3, 0x2, P0 ;  /* 0x00000005020b7c11 */ /* 0x000fca00080f1403 */
[----:B------:R0:W5:Y:S04]  /*221c0*/  LDG.E R10, desc[UR8][R10.64] ;  /* 0x000000080a0a7981 */ /* 0x000168000c1e1900 */
.L_x_721:
[----:B------:R-:W1:Y:S01]  /*221d0*/  S2R R3, SR_CgaCtaId ;  /* 0x0000000000037919 */ /* 0x000e620000008800 */
[----:B------:R-:W-:-:S04]  /*221e0*/  MOV R2, 0x400 ;  /* 0x0000040000027802 */ /* 0x000fc80000000f00 */
[----:B-1----:R-:W-:Y:S02]  /*221f0*/  LEA R2, R3, R2, 0x18 ;  /* 0x0000000203027211 */ /* 0x002fe400078ec0ff */
[----:B------:R-:W-:-:S03]  /*22200*/  SHF.L.U32 R3, R8, 0x1f, RZ ;  /* 0x0000001f08037819 */ /* 0x000fc600000006ff */
[----:B------:R-:W-:-:S04]  /*22210*/  IMAD R2, R7, 0x8, R2 ;  /* 0x0000000807027824 */ /* 0x000fc800078e0202 */
[----:B------:R-:W1:Y:S02]  /*22220*/  SYNCS.PHASECHK.TRANS64.TRYWAIT P0, [R2+URZ+0x34840], R3 ;  /* 0x03484003020075a7 */ /* 0x000e64000800017f */
[----:B-1----:R-:W-:Y:S05]  /*22230*/  @!P0 BRA `(.L_x_722) ;  /* 0x0000002c00848947 */ /* 0x002fea0003800000 */
.L_x_819:
        /* <DEDUP_REMOVED lines=11> */
.L_x_723:
        /* <DEDUP_REMOVED lines=33> */
.L_x_820:
        /* <DEDUP_REMOVED lines=8> */
.L_x_725:
        /* <DEDUP_REMOVED lines=30> */
.L_x_720:
[----:B------:R-:W-:Y:S05]  /*22760*/  BSYNC B1 ;  /* 0x0000000000017941 */ /* 0x000fea0003800000 */
.L_x_719:
        /* <DEDUP_REMOVED lines=32> */
.L_x_728:
[----:B------:R-:W2:Y:S01]  /*22970*/  S2R R3, SR_CgaCtaId ;  /* 0x0000000000037919 */ /* 0x000ea20000008800 */
[----:B------:R-:W-:-:S04]  /*22980*/  MOV R2, 0x400 ;  /* 0x0000040000027802 */ /* 0x000fc80000000f00 */
[----:B--2---:R-:W-:Y:S02]  /*22990*/  LEA R2, R3, R2, 0x18 ;  /* 0x0000000203027211 */ /* 0x004fe400078ec0ff */
[----:B------:R-:W-:-:S03]  /*229a0*/  SHF.L.U32 R3, R13, 0x1f, RZ ;  /* 0x0000001f0d037819 */ /* 0x000fc600000006ff */
[----:B------:R-:W-:-:S04]  /*229b0*/  IMAD R2, R14, 0x8, R2 ;  /* 0x000000080e027824 */ /* 0x000fc800078e0202 */
[----:B------:R-:W2:Y:S02]  /*229c0*/  SYNCS.PHASECHK.TRANS64.TRYWAIT P0, [R2+URZ+0x34840], R3 ;  /* 0x03484003020075a7 */ /* 0x000ea4000800017f */
[----:B--2---:R-:W-:Y:S05]  /*229d0*/  @!P0 BRA `(.L_x_729) ;  /* 0x0000002400c48947 */ /* 0x004fea0003800000 */
.L_x_821:
        /* <DEDUP_REMOVED lines=11> */
.L_x_730:
        /* <DEDUP_REMOVED lines=33> */
.L_x_822:
        /* <DEDUP_REMOVED lines=8> */
.L_x_732:
        /* <DEDUP_REMOVED lines=29> */
.L_x_727:
[----:B------:R-:W-:Y:S05]  /*22ef0*/  BSYNC B1 ;  /* 0x0000000000017941 */ /* 0x000fea0003800000 */
.L_x_726:
[C---:B------:R-:W-:Y:S01]  /*22f00*/  ISETP.GT.AND P0, PT, R6.reuse, 0x1, PT ;  /* 0x000000010600780c */ /* 0x040fe20003f04270 */
[----:B------:R-:W-:-:S12]  /*22f10*/  VIADD R6, R6, 0xfffffffe ;  /* 0xfffffffe06067836 */ /* 0x000fd80000000000 */
[----:B------:R-:W-:Y:S05]  /*22f20*/  @P0 BRA `(.L_x_733) ;  /* 0xfffffff000240947 */ /* 0x000fea000383ffff */
.L_x_709:
[----:B------:R-:W-:Y:S05]  /*22f30*/  BSYNC B0 ;  /* 0x0000000000007941 */ /* 0x000fea0003800000 */
.L_x_708:
        /* <DEDUP_REMOVED lines=8> */
[----:B------:R-:W1:Y:S01]  /*22fc0*/  FLO.U32 R0, UR4 ;  /* 0x0000000400007d00 */ /* 0x000e6200080e0000 */
[----:B------:R-:W-:Y:S01]  /*22fd0*/  ULDC.64 UR6, c[0x0][0x208] ;  /* 0x0000820000067ab9 */ /* 0x000fe20000000a00 */
[----:B-1----:R-:W-:-:S06]  /*22fe0*/  ISETP.EQ.U32.AND P0, PT, R0, R7, PT ;  /* 0x000000070000720c */ /* 0x002fcc0003f02070 */
[----:B------:R-:W2:Y:S07]  /*22ff0*/  POPC R7, UR4 ;  /* 0x0000000400077d09 */ /* 0x000eae0008000000 */
[----:B--2---:R-:W2:Y:S01]  /*23000*/  @P0 ATOMG.E.ADD.STRONG.GPU PT, R3, desc[UR6][R2.64], R7 ;  /* 0x00000007020309a8 */ /* 0x004ea200081ee1c6 */
[----:B------:R-:W1:Y:S02]  /*23010*/  S2R R6, SR_LTMASK ;  /* 0x0000000000067919 */ /* 0x000e640000003900 */
[----:B-1----:R-:W-:-:S04]  /*23020*/  LOP3.LUT R6, R6, UR4, RZ, 0xc0, !PT ;  /* 0x0000000406067c12 */ /* 0x002fc8000f8ec0ff */
[----:B------:R-:W1:Y:S01]  /*23030*/  POPC R9, R6 ;  /* 0x0000000600097309 */ /* 0x000e620000000000 */
[----:B--2---:R-:W1:Y:S02]  /*23040*/  SHFL.IDX PT, R0, R3, R0, 0x1f ;  /* 0x00001f0003007589 */ /* 0x004e6400000e0000 */
[----:B-1----:R-:W-:-:S07]  /*23050*/  IADD3 R16, R0, UR36, R9 ;  /* 0x0000002400107c10 */ /* 0x002fce000fffe009 */
.L_x_735:
[----:B------:R-:W-:Y:S05]  /*23060*/  BSYNC B0 ;  /* 0x0000000000007941 */ /* 0x000fea0003800000 */
.L_x_734:
        /* <DEDUP_REMOVED lines=11> */
.L_x_823:
        /* <DEDUP_REMOVED lines=11> */
.L_x_739:
        /* <DEDUP_REMOVED lines=28> */
.L_x_737:
[----:B------:R-:W-:Y:S05]  /*23390*/  BSYNC B0 ;  /* 0x0000000000007941 */ /* 0x000fea0003800000 */
.L_x_736:
        /* <DEDUP_REMOVED lines=9> */
.L_x_694:
[----:B------:R-:W-:Y:S05]  /*23430*/  BSYNC B6 ;  /* 0x0000000000067941 */ /* 0x000fea0003800000 */
.L_x_692:
[----:B------:R-:W-:-:S03]  /*23440*/  UMOV UR4, 0xffffffff ;  /* 0xffffffff00047882 */ /* 0x000fc60000000000 */
[----:B------:R-:W-:Y:S05]  /*23450*/  BRA.DIV UR4, `(.L_x_740) ;  /* 0x0000001e04607947 */ /* 0x000fea000b800000 */
[----:B------:R2:W3:Y:S04]  /*23460*/  SHFL.IDX PT, R4, R16, RZ, 0x1f ;  /* 0x00001fff10047589 */ /* 0x0004e800000e0000 */
[----:B------:R2:W4:Y:S02]  /*23470*/  SHFL.IDX PT, R6, R16, 0x1, 0x1f ;  /* 0x00201f0010067f89 */ /* 0x00052400000e0000 */
.L_x_827:
[----:B0-----:R-:W0:Y:S01]  /*23480*/  S2R R8, SR_TID.X ;  /* 0x0000000000087919 */ /* 0x001e220000002100 */
[----:B------:R-:W-:Y:S01]  /*23490*/  ULDC UR4, c[0x0][0xc14] ;  /* 0x0003050000047ab9 */ /* 0x000fe20000000800 */
[----:B------:R-:W-:Y:S01]  /*234a0*/  BSSY B0, `(.L_x_741) ;  /* 0x000000c000007945 */ /* 0x000fe20003800000 */
[----:B-1----:R-:W-:Y:S02]  /*234b0*/  IMAD.U32 R0, RZ, RZ, UR4 ;  /* 0x00000004ff007e24 */ /* 0x002fe4000f8e00ff */
[----:B------:R-:W-:Y:S01]  /*234c0*/  IMAD.MOV.U32 R17, RZ, RZ, RZ ;  /* 0x000000ffff117224 */ /* 0x000fe200078e00ff */
[----:B0-----:R-:W-:-:S04]  /*234d0*/  LOP3.LUT R8, R8, 0x1f, RZ, 0xc0, !PT ;  /* 0x0000001f08087812 */ /* 0x001fc800078ec0ff */
[C---:B------:R-:W-:Y:S01]  /*234e0*/  ISETP.NE.AND P0, PT, R8.reuse, 0x1f, PT ;  /* 0x0000001f0800780c */ /* 0x040fe20003f05270 */
[----:B------:R-:W-:-:S05]  /*234f0*/  IMAD.IADD R5, R8, 0x1, R19 ;  /* 0x0000000108057824 */ /* 0x000fca00078e0213 */
[----:B------:R-:W-:-:S13]  /*23500*/  ISETP.GE.OR P0, PT, R5, R0, !P0 ;  /* 0x000000000500720c */ /* 0x000fda0004706670 */
[----:B------:R-:W-:Y:S05]  /*23510*/  @P0 BRA `(.L_x_742) ;  /* 0x0000000000100947 */ /* 0x000fea0003800000 */
[----:B------:R-:W0:Y:S01]  /*23520*/  LDC.64 R2, c[0x0][0xc58] ;  /* 0x00031600ff027b82 */ /* 0x000e220000000a00 */
[----:B------:R-:W-:Y:S01]  /*23530*/  ULDC.64 UR4, c[0x0][0x208] ;  /* 0x0000820000047ab9 */ /* 0x000fe20000000a00 */
[----:B0-----:R-:W-:-:S05]  /*23540*/  IMAD.WIDE R2, R5, 0x4, R2 ;  /* 0x0000000405027825 */ /* 0x001fca00078e0202 */
[----:B------:R0:W5:Y:S02]  /*23550*/  LDG.E R17, desc[UR4][R2.64] ;  /* 0x0000000402117981 */ /* 0x000164000c1e1900 */
.L_x_742:
[----:B------:R-:W-:Y:S05]  /*23560*/  BSYNC B0 ;  /* 0x0000000000007941 */ /* 0x000fea0003800000 */
.L_x_741:
        /* <DEDUP_REMOVED lines=8> */
[----:B------:R-:W1:Y:S02]  /*235f0*/  SHFL.UP PT, R14, R13, 0x2, RZ ;  /* 0x044000000d0e7989 */ /* 0x000e6400000e00ff */
[----:B-1----:R-:W-:Y:S02]  /*23600*/  SEL R14, R14, RZ, P1 ;  /* 0x000000ff0e0e7207 */ /* 0x002fe40000800000 */
[----:B------:R-:W-:-:S03]  /*23610*/  ISETP.GE.U32.AND P1, PT, R8, 0x8, PT ;  /* 0x000000080800780c */ /* 0x000fc60003f26070 */
[----:B0-----:R-:W-:-:S05]  /*23620*/  IMAD.IADD R3, R13, 0x1, R14 ;  /* 0x000000010d037824 */ /* 0x001fca00078e020e */
        /* <DEDUP_REMOVED lines=11> */
.L_x_835:
[----:B------:R-:W-:Y:S02]  /*236e0*/  ULDC UR4, c[0x0][0xc10] ;  /* 0x0003040000047ab9 */ /* 0x000fe40000000800 */
[----:B--2---:R-:W-:-:S04]  /*236f0*/  IMAD.U32 R16, RZ, RZ, UR4 ;  /* 0x00000004ff107e24 */ /* 0x004fc8000f8e00ff */
[----:B-1----:R-:W-:-:S04]  /*23700*/  IMAD R3, R14, R16, RZ ;  /* 0x000000100e037224 */ /* 0x002fc800078e02ff */
[----:B----4-:R-:W-:-:S05]  /*23710*/  IMAD.IADD R6, R6, 0x1, R3 ;  /* 0x0000000106067824 */ /* 0x010fca00078e0203 */
[----:B---3--:R-:W-:-:S13]  /*23720*/  ISETP.GT.AND P0, PT, R6, R4, PT ;  /* 0x000000040600720c */ /* 0x008fda0003f04270 */
[----:B------:R-:W-:Y:S05]  /*23730*/  @P0 BRA `(.L_x_744) ;  /* 0x0000000000b80947 */ /* 0x000fea0003800000 */
[----:B------:R-:W1:Y:S02]  /*23740*/  LDC R0, c[0x0][0xc14] ;  /* 0x00030500ff007b82 */ /* 0x000e640000000800 */
.L_x_749:
[----:B------:R-:W-:-:S05]  /*23750*/  VIADD R19, R19, 0x1f ;  /* 0x0000001f13137836 */ /* 0x000fca0000000000 */
[----:B-1----:R-:W-:-:S13]  /*23760*/  ISETP.GE.AND P0, PT, R19, R0, PT ;  /* 0x000000001300720c */ /* 0x002fda0003f06270 */
[----:B------:R-:W-:Y:S05]  /*23770*/  @P0 BRA `(.L_x_745) ;  /* 0x0000000400600947 */ /* 0x000fea0003800000 */
[----:B------:R-:W1:Y:S01]  /*23780*/  S2R R8, SR_TID.X ;  /* 0x0000000000087919 */ /* 0x000e620000002100 */
[----:B------:R-:W-:Y:S01]  /*23790*/  BSSY B0, `(.L_x_746) ;  /* 0x000000b000007945 */ /* 0x000fe20003800000 */
[----:B------:R-:W-:Y:S01]  /*237a0*/  IMAD.MOV.U32 R17, RZ, RZ, RZ ;  /* 0x000000ffff117224 */ /* 0x000fe200078e00ff */
[----:B-1----:R-:W-:-:S04]  /*237b0*/  LOP3.LUT R8, R8, 0x1f, RZ, 0xc0, !PT ;  /* 0x0000001f08087812 */ /* 0x002fc800078ec0ff */
[C---:B------:R-:W-:Y:S01]  /*237c0*/  ISETP.NE.AND P1, PT, R8.reuse, 0x1f, PT ;  /* 0x0000001f0800780c */ /* 0x040fe20003f25270 */
[----:B------:R-:W-:-:S05]  /*237d0*/  IMAD.IADD R5, R8, 0x1, R19 ;  /* 0x0000000108057824 */ /* 0x000fca00078e0213 */
[----:B------:R-:W-:-:S13]  /*237e0*/  ISETP.GE.OR P0, PT, R5, R0, !P1 ;  /* 0x000000000500720c */ /* 0x000fda0004f06670 */
[----:B------:R-:W-:Y:S05]  /*237f0*/  @P0 BRA `(.L_x_747) ;  /* 0x0000000000100947 */ /* 0x000fea0003800000 */
[----:B0-----:R-:W0:Y:S01]  /*23800*/  LDC.64 R2, c[0x0][0xc58] ;  /* 0x00031600ff027b82 */ /* 0x001e220000000a00 */
[----:B------:R-:W-:Y:S01]  /*23810*/  ULDC.64 UR4, c[0x0][0x208] ;  /* 0x0000820000047ab9 */ /* 0x000fe20000000a00 */
[----:B0-----:R-:W-:-:S05]  /*23820*/  IMAD.WIDE R2, R5, 0x4, R2 ;  /* 0x0000000405027825 */ /* 0x001fca00078e0202 */
[----:B------:R1:W5:Y:S02]  /*23830*/  LDG.E R17, desc[UR4][R2.64] ;  /* 0x0000000402117981 */ /* 0x000364000c1e1900 */
.L_x_747:
[----:B------:R-:W-:Y:S05]  /*23840*/  BSYNC B0 ;  /* 0x0000000000007941 */ /* 0x000fea0003800000 */
.L_x_746:
[----:B------:R-:W-:-:S03]  /*23850*/  UMOV UR4, 0xffffffff ;  /* 0xffffffff00047882 */ /* 0x000fc60000000000 */
[----:B------:R-:W-:Y:S05]  /*23860*/  BRA.DIV UR4, `(.L_x_748) ;  /* 0x0000001e04787947 */ /* 0x000fea000b800000 */
[----:B-----5:R-:W2:Y:S01]  /*23870*/  SHFL.UP PT, R14, R17, 0x1, RZ ;  /* 0x04200000110e7989 */ /* 0x020ea200000e00ff */
[C---:B------:R-:W-:Y:S02]  /*23880*/  ISETP.NE.AND P0, PT, R8.reuse, RZ, PT ;  /* 0x000000ff0800720c */ /* 0x040fe40003f05270 */
[----:B------:R-:W-:Y:S02]  /*23890*/  ISETP.GE.U32.AND P1, PT, R8, 0x2, PT ;  /* 0x000000020800780c */ /* 0x000fe40003f26070 */
[----:B--2---:R-:W-:Y:S02]  /*238a0*/  SEL R14, R14, RZ, P0 ;  /* 0x000000ff0e0e7207 */ /* 0x004fe40000000000 */
[----:B------:R-:W-:-:S03]  /*238b0*/  ISETP.GE.U32.AND P0, PT, R8, 0x4, PT ;  /* 0x000000040800780c */ /* 0x000fc60003f06070 */
[----:B------:R-:W-:-:S05]  /*238c0*/  IMAD.IADD R13, R17, 0x1, R14 ;  /* 0x00000001110d7824 */ /* 0x000fca00078e020e */
[----:B------:R-:W2:Y:S02]  /*238d0*/  SHFL.UP PT, R14, R13, 0x2, RZ ;  /* 0x044000000d0e7989 */ /* 0x000ea400000e00ff */
[----:B--2---:R-:W-:Y:S02]  /*238e0*/  SEL R14, R14, RZ, P1 ;  /* 0x000000ff0e0e7207 */ /* 0x004fe40000800000 */
[----:B------:R-:W-:-:S03]  /*238f0*/  ISETP.GE.U32.AND P1, PT, R8, 0x8, PT ;  /* 0x000000080800780c */ /* 0x000fc60003f26070 */
[----:B-1----:R-:W-:-:S05]  /*23900*/  IMAD.IADD R3, R13, 0x1, R14 ;  /* 0x000000010d037824 */ /* 0x002fca00078e020e */
[----:B------:R-:W1:Y:S02]  /*23910*/  SHFL.UP PT, R14, R3, 0x4, RZ ;  /* 0x04800000030e7989 */ /* 0x000e6400000e00ff */
[----:B-1----:R-:W-:Y:S02]  /*23920*/  SEL R14, R14, RZ, P0 ;  /* 0x000000ff0e0e7207 */ /* 0x002fe40000000000 */
[----:B------:R-:W-:-:S03]  /*23930*/  ISETP.GE.U32.AND P0, PT, R8, 0x10, PT ;  /* 0x000000100800780c */ /* 0x000fc60003f06070 */
[----:B------:R-:W-:-:S05]  /*23940*/  IMAD.IADD R5, R3, 0x1, R14 ;  /* 0x0000000103057824 */ /* 0x000fca00078e020e */
[----:B------:R-:W1:Y:S02]  /*23950*/  SHFL.UP PT, R14, R5, 0x8, RZ ;  /* 0x05000000050e7989 */ /* 0x000e6400000e00ff */
[----:B-1----:R-:W-:-:S05]  /*23960*/  SEL R14, R14, RZ, P1 ;  /* 0x000000ff0e0e7207 */ /* 0x002fca0000800000 */
[----:B------:R-:W-:-:S05]  /*23970*/  IMAD.IADD R7, R5, 0x1, R14 ;  /* 0x0000000105077824 */ /* 0x000fca00078e020e */
[----:B------:R-:W0:Y:S02]  /*23980*/  SHFL.UP PT, R14, R7, 0x10, RZ ;  /* 0x06000000070e7989 */ /* 0x000e2400000e00ff */
[----:B0-----:R-:W-:-:S05]  /*23990*/  SEL R2, R14, RZ, P0 ;  /* 0x000000ff0e027207 */ /* 0x001fca0000000000 */
[----:B------:R-:W-:-:S05]  /*239a0*/  IMAD.IADD R2, R7, 0x1, R2 ;  /* 0x0000000107027824 */ /* 0x000fca00078e0202 */
[----:B------:R0:W1:Y:S02]  /*239b0*/  SHFL.IDX PT, R14, R2, 0x1f, 0x1f ;  /* 0x03e01f00020e7f89 */ /* 0x00006400000e0000 */
.L_x_843:
[----:B------:R-:W-:Y:S02]  /*239c0*/  ULDC UR4, c[0x0][0xc10] ;  /* 0x0003040000047ab9 */ /* 0x000fe40000000800 */
[----:B------:R-:W-:-:S04]  /*239d0*/  IMAD.U32 R16, RZ, RZ, UR4 ;  /* 0x00000004ff107e24 */ /* 0x000fc8000f8e00ff */
[----:B-1----:R-:W-:-:S04]  /*239e0*/  IMAD R3, R14, R16, RZ ;  /* 0x000000100e037224 */ /* 0x002fc800078e02ff */
[----:B------:R-:W-:-:S05]  /*239f0*/  IMAD.IADD R6, R3, 0x1, R6 ;  /* 0x0000000103067824 */ /* 0x000fca00078e0206 */
[----:B------:R-:W-:-:S13]  /*23a00*/  ISETP.GT.AND P0, PT, R6, R4, PT ;  /* 0x000000040600720c */ /* 0x000fda0003f04270 */
[----:B------:R-:W-:Y:S05]  /*23a10*/  @!P0 BRA `(.L_x_749) ;  /* 0xfffffffc004c8947 */ /* 0x000fea000383ffff */
.L_x_744:
        /* <DEDUP_REMOVED lines=8> */
.L_x_847:
[----:B------:R-:W-:Y:S01]  /*23aa0*/  ISETP.NE.AND P0, PT, R3, RZ, PT ;  /* 0x000000ff0300720c */ /* 0x000fe20003f05270 */
[----:B------:R-:W-:-:S12]  /*23ab0*/  IMAD.MOV.U32 R14, RZ, RZ, RZ ;  /* 0x000000ffff0e7224 */ /* 0x000fd800078e00ff */
[----:B------:R-:W-:Y:S05]  /*23ac0*/  @!P0 BRA `(.L_x_751) ;  /* 0x0000000000108947 */ /* 0x000fea0003800000 */
[----:B------:R-:W-:Y:S01]  /*23ad0*/  UMOV UR4, 0xffffffff ;  /* 0xffffffff00047882 */ /* 0x000fe20000000000 */
[----:B------:R-:W-:Y:S02]  /*23ae0*/  VIADD R12, R5, 0xffffffff ;  /* 0xffffffff050c7836 */ /* 0x000fe40000000000 */
[----:B------:R-:W-:Y:S05]  /*23af0*/  BRA.DIV UR4, `(.L_x_752) ;  /* 0x0000001e04ec7947 */ /* 0x000fea000b800000 */
[----:B------:R3:W4:Y:S02]  /*23b00*/  SHFL.IDX PT, R14, R2, R12, 0x1f ;  /* 0x00001f0c020e7589 */ /* 0x00072400000e0000 */
.L_x_751:
[----:B----4-:R-:W-:Y:S01]  /*23b10*/  IMAD R16, R14, R16, R6 ;  /* 0x000000100e107224 */ /* 0x010fe200078e0206 */
[----:B--2---:R-:W-:Y:S01]  /*23b20*/  IABS R6, R17 ;  /* 0x0000001100067213 */ /* 0x004fe20000000000 */
[----:B0--3--:R-:W-:Y:S02]  /*23b30*/  IMAD.MOV.U32 R2, RZ, RZ, RZ ;  /* 0x000000ffff027224 */ /* 0x009fe400078e00ff */
[----:B------:R-:W-:Y:S01]  /*23b40*/  IMAD.IADD R19, R5, 0x1, R19 ;  /* 0x0000000105137824 */ /* 0x000fe200078e0213 */
[----:B------:R-:W0:Y:S08]  /*23b50*/  I2F.RP R7, R6 ;  /* 0x0000000600077306 */ /* 0x000e300000209400 */
[----:B0-----:R-:W0:Y:S02]  /*23b60*/  MUFU.RCP R7, R7 ;  /* 0x0000000700077308 */ /* 0x001e240000001000 */
[----:B0-----:R-:W-:-:S06]  /*23b70*/  VIADD R8, R7, 0xffffffe ;  /* 0x0ffffffe07087836 */ /* 0x001fcc0000000000 */
[----:B------:R-:W0:Y:S02]  /*23b80*/  F2I.FTZ.U32.TRUNC.NTZ R3, R8 ;  /* 0x0000000800037305 */ /* 0x000e24000021f000 */
[----:B0-----:R-:W-:-:S04]  /*23b90*/  IMAD.MOV R9, RZ, RZ, -R3 ;  /* 0x000000ffff097224 */ /* 0x001fc800078e0a03 */
[----:B------:R-:W-:-:S04]  /*23ba0*/  IMAD R9, R9, R6, RZ ;  /* 0x0000000609097224 */ /* 0x000fc800078e02ff */
[----:B------:R-:W-:Y:S01]  /*23bb0*/  IMAD.HI.U32 R3, R3, R9, R2 ;  /* 0x0000000903037227 */ /* 0x000fe200078e0002 */
[----:B------:R-:W-:-:S03]  /*23bc0*/  IABS R9, R17 ;  /* 0x0000001100097213 */ /* 0x000fc60000000000 */
[----:B------:R-:W-:Y:S02]  /*23bd0*/  IMAD.IADD R2, R4, 0x1, -R16 ;  /* 0x0000000104027824 */ /* 0x000fe400078e0a10 */
[----:B------:R-:W-:-:S03]  /*23be0*/  IMAD.MOV R7, RZ, RZ, -R9 ;  /* 0x000000ffff077224 */ /* 0x000fc600078e0a09 */
        /* <DEDUP_REMOVED lines=17> */
.L_x_745:
[----:B------:R-:W-:Y:S01]  /*23d00*/  UMOV UR4, URZ ;  /* 0x0000003f00047c82 */ /* 0x000fe20008000000 */
[----:B------:R-:W-:Y:S01]  /*23d10*/  UMOV UR5, URZ ;  /* 0x0000003f00057c82 */ /* 0x000fe20008000000 */
[----:B------:R-:W-:Y:S01]  /*23d20*/  ULDC UR6, c[0x0][0xc14] ;  /* 0x0003050000067ab9 */ /* 0x000fe20000000800 */
[----:B------:R-:W-:Y:S02]  /*23d30*/  IMAD.MOV.U32 R16, RZ, RZ, R4 ;  /* 0x000000ffff107224 */ /* 0x000fe400078e0004 */
[----:B------:R-:W-:Y:S02]  /*23d40*/  IMAD.U32 R17, RZ, RZ, UR4 ;  /* 0x00000004ff117e24 */ /* 0x000fe4000f8e00ff */
[----:B------:R-:W-:Y:S02]  /*23d50*/  IMAD.U32 R18, RZ, RZ, UR5 ;  /* 0x00000005ff127e24 */ /* 0x000fe4000f8e00ff */
[----:B------:R-:W-:-:S07]  /*23d60*/  IMAD.U32 R19, RZ, RZ, UR6 ;  /* 0x00000006ff137e24 */ /* 0x000fce000f8e00ff */
.L_x_753:
        /* <DEDUP_REMOVED lines=12> */
.L_x_671:
[----:B0-----:R-:W3:Y:S01]  /*23e30*/  LDL.LU R0, [R1+0x30] ;  /* 0x0000300001007983 */ /* 0x001ee20000300800 */
[----:B------:R-:W-:Y:S01]  /*23e40*/  BSSY B0, `(.L_x_755) ;  /* 0x000000b000007945 */ /* 0x000fe20003800000 */
[----:B-1----:R-:W0:Y:S01]  /*23e50*/  S2R R5, SR_CgaCtaId ;  /* 0x0000000000057919 */ /* 0x002e220000008800 */
[----:B---3--:R-:W-:-:S05]  /*23e60*/  VIADD R0, R0, 0x1 ;  /* 0x0000000100007836 */ /* 0x008fca0000000000 */
[----:B--2---:R-:W-:-:S04]  /*23e70*/  LEA.HI R2, R0, R0, RZ, 0x1 ;  /* 0x0000000000027211 */ /* 0x004fc800078f08ff */
[----:B------:R-:W-:-:S05]  /*23e80*/  LOP3.LUT R3, R2, 0xfffffffe, RZ, 0xc0, !PT ;  /* 0xfffffffe02037812 */ /* 0x000fca00078ec0ff */
[----:B------:R-:W-:Y:S01]  /*23e90*/  IMAD.IADD R3, R0, 0x1, -R3 ;  /* 0x0000000100037824 */ /* 0x000fe200078e0a03 */
[----:B------:R-:W-:-:S04]  /*23ea0*/  MOV R0, 0x400 ;  /* 0x0000040000007802 */ /* 0x000fc80000000f00 */
[----:B0-----:R-:W-:Y:S02]  /*23eb0*/  LEA R0, R5, R0, 0x18 ;  /* 0x0000000005007211 */ /* 0x001fe400078ec0ff */
[----:B------:R-:W-:-:S04]  /*23ec0*/  SHF.L.U32 R3, R3, 0x1f, RZ ;  /* 0x0000001f03037819 */ /* 0x000fc800000006ff */
[----:B------:R-:W0:Y:S02]  /*23ed0*/  SYNCS.PHASECHK.TRANS64.TRYWAIT P0, [R0+URZ+0x34820], R3 ;  /* 0x03482003000075a7 */ /* 0x000e24000800017f */
[----:B0-----:R-:W-:Y:S05]  /*23ee0*/  @!P0 BRA `(.L_x_756) ;  /* 0x0000001c00148947 */ /* 0x001fea0003800000 */
.L_x_850:
[----:B------:R-:W-:Y:S05]  /*23ef0*/  BSYNC B0 ;  /* 0x0000000000007941 */ /* 0x000fea0003800000 */
.L_x_755:
[----:B------:R-:W-:-:S03]  /*23f00*/  UMOV UR4, 0xffffffff ;  /* 0xffffffff00047882 */ /* 0x000fc60000000000 */
[----:B------:R-:W-:Y:S05]  /*23f10*/  BRA.DIV UR4, `(.L_x_757) ;  /* 0x0000001e041c7947 */ /* 0x000fea000b800000 */
[----:B------:R-:W1:Y:S02]  /*23f20*/  S2R R2, SR_TID.X ;  /* 0x0000000000027919 */ /* 0x000e640000002100 */
[----:B-1----:R-:W-:-:S04]  /*23f30*/  SHF.R.U32.HI R2, RZ, 0x5, R2 ;  /* 0x00000005ff027819 */ /* 0x002fc80000011602 */
[----:B------:R-:W-:-:S05]  /*23f40*/  LOP3.LUT R2, R2, 0x3, RZ, 0xc0, !PT ;  /* 0x0000000302027812 */ /* 0x000fca00078ec0ff */
[----:B------:R1:W2:Y:S02]  /*23f50*/  SHFL.IDX PT, R14, R2, RZ, 0x1f ;  /* 0x00001fff020e7589 */ /* 0x0002a400000e0000 */
.L_x_853:
[----:B--2---:R-:W-:-:S13]  /*23f60*/  ISETP.NE.AND P0, PT, R14, RZ, PT ;  /* 0x000000ff0e00720c */ /* 0x004fda0003f05270 */
[----:B------:R-:W-:Y:S05]  /*23f70*/  @P0 BRA `(.L_x_445) ;  /* 0x0000000000940947 */ /* 0x000fea0003800000 */
[----:B------:R-:W-:-:S03]  /*23f80*/  UMOV UR4, 0xffffffff ;  /* 0xffffffff00047882 */ /* 0x000fc60000000000 */
[----:B------:R-:W-:Y:S05]  /*23f90*/  BRA.DIV UR4, `(.L_x_758) ;  /* 0x0000001e04307947 */ /* 0x000fea000b800000 */
[----:B------:R-:W-:-:S13]  /*23fa0*/  ELECT P6, URZ, PT ;  /* 0x00000000003f782f */ /* 0x000fda00038c0000 */
.L_x_856:
[----:B------:R-:W-:Y:S05]  /*23fb0*/  @!P6 BRA `(.L_x_445) ;  /* 0x000000000084e947 */ /* 0x000fea0003800000 */
[----:B------:R-:W-:-:S06]  /*23fc0*/  ULOP3.LUT UR4, UR60, 0x2, URZ, 0xfc, !UPT ;  /* 0x000000023c047892 */ /* 0x000fcc000f8efc3f */
[----:B-1----:R-:W-:-:S05]  /*23fd0*/  IMAD.U32 R2, RZ, RZ, UR4 ;  /* 0x00000004ff027e24 */ /* 0x002fca000f8e00ff */
[----:B------:R-:W-:-:S13]  /*23fe0*/  ISETP.NE.AND P2, PT, R2, 0x3, PT ;  /* 0x000000030200780c */ /* 0x000fda0003f45270 */
[----:B------:R-:W-:Y:S05]  /*23ff0*/  @!P2 BRA `(.L_x_759) ;  /* 0x000000000004a947 */ /* 0x000fea0003800000 */
[----:B------:R-:W-:Y:S01]  /*24000*/  BPT.TRAP 0x1 ;  /* 0x000000040000795c */ /* 0x000fe20000300000 */
.L_x_759:
        /* <DEDUP_REMOVED lines=14> */
.L_x_857:
[----:B------:R-:W1:Y:S02]  /*240f0*/  SYNCS.PHASECHK.TRANS64.TRYWAIT P0, [R7+URZ], R2 ;  /* 0x00000002070075a7 */ /* 0x000e64000800017f */
[----:B-1----:R-:W-:Y:S05]  /*24100*/  @!P0 BRA `(.L_x_761) ;  /* 0x0000001c00088947 */ /* 0x002fea0003800000 */
.L_x_858:
[----:B------:R-:W-:Y:S05]  /*24110*/  @!P2 BRA `(.L_x_762) ;  /* 0x000000000004a947 */ /* 0x000fea0003800000 */
[----:B------:R-:W-:Y:S01]  /*24120*/  BPT.TRAP 0x1 ;  /* 0x000000040000795c */ /* 0x000fe20000300000 */
.L_x_762:
[----:B------:R-:W2:Y:S01]  /*24130*/  LDL.LU R4, [R1] ;  /* 0x0000000001047983 */ /* 0x000ea20000300800 */
[----:B------:R-:W-:-:S04]  /*24140*/  VIADD R0, R0, 0x34860 ;  /* 0x0003486000007836 */ /* 0x000fc80000000000 */
[----:B--2---:R-:W-:-:S04]  /*24150*/  IMAD R4, R4, 0x8, R0 ;  /* 0x0000000804047824 */ /* 0x004fc800078e0200 */
[----:B------:R-:W2:Y:S02]  /*24160*/  SYNCS.PHASECHK.TRANS64.TRYWAIT P0, [R4+URZ], R5 ;  /* 0x00000005040075a7 */ /* 0x000ea4000800017f */
[----:B--2---:R-:W-:Y:S05]  /*24170*/  @!P0 BRA `(.L_x_763) ;  /* 0x0000001c00008947 */ /* 0x004fea0003800000 */
.L_x_859:
[----:B------:R-:W-:-:S07]  /*24180*/  IMAD R3, R3, 0x8, R0 ;  /* 0x0000000803037824 */ /* 0x000fce00078e0200 */
.L_x_764:
[----:B---3--:R3:W4:Y:S02]  /*24190*/  SYNCS.PHASECHK.TRANS64.TRYWAIT P0, [R3+URZ], R2 ;  /* 0x00000002030075a7 */ /* 0x008724000800017f */
[----:B----4-:R-:W-:Y:S05]  /*241a0*/  @!P0 NANOSLEEP.SYNCS 0x989680 ;  /* 0x009896800000895d */ /* 0x010fea0003900000 */
[----:B------:R-:W4:Y:S02]  /*241b0*/  @!P0 SYNCS.PHASECHK.TRANS64 P0, [R3+URZ], R2 ;  /* 0x00000002030085a7 */ /* 0x000f24000800007f */
[----:B----4-:R-:W-:Y:S05]  /*241c0*/  @!P0 BRA `(.L_x_764) ;  /* 0xfffffffc00f08947 */ /* 0x010fea000383ffff */
.L_x_445:
[----:B------:R-:W-:Y:S05]  /*241d0*/  BSYNC B7 ;  /* 0x0000000000077941 */ /* 0x000fea0003800000 */
.L_x_442:
[----:B------:R-:W-:Y:S05]  /*241e0*/  EXIT ;  /* 0x000000000000794d */ /* 0x000fea0003800000 */
.L_x_471:
[----:B0-----:R0:W1:Y:S02]  /*241f0*/  SYNCS.PHASECHK.TRANS64.TRYWAIT P6, [R3+URZ+0x34890], R0 ;  /* 0x03489000030075a7 */ /* 0x00106400080c017f */
[----:B-1----:R-:W-:Y:S05]  /*24200*/  @!P6 NANOSLEEP.SYNCS 0x989680 ;  /* 0x009896800000e95d */ /* 0x002fea0003900000 */
[----:B------:R-:W1:Y:S02]  /*24210*/  @!P6 SYNCS.PHASECHK.TRANS64 P6, [R3+URZ+0x34890], R0 ;  /* 0x034890000300e5a7 */ /* 0x000e6400080c007f */
[----:B-1----:R-:W-:Y:S05]  /*24220*/  @!P6 BRA `(.L_x_471) ;  /* 0xfffffffc00f0e947 */ /* 0x002fea000383ffff */
[----:B------:R-:W-:Y:S05]  /*24230*/  BRA `(.L_x_765) ;  /* 0xfffffdf800507947 */ /* 0x000fea000383ffff */
.L_x_525:
[----:B0-----:R0:W1:Y:S02]  /*24240*/  SYNCS.PHASECHK.TRANS64.TRYWAIT P4, [R3+URZ+0x34890], R0 ;  /* 0x03489000030075a7 */ /* 0x001064000808017f */
[----:B-1----:R-:W-:Y:S05]  /*24250*/  @!P4 NANOSLEEP.SYNCS 0x989680 ;  /* 0x009896800000c95d */ /* 0x002fea0003900000 */
[----:B------:R-:W1:Y:S02]  /*24260*/  @!P4 SYNCS.PHASECHK.TRANS64 P4, [R3+URZ+0x34890], R0 ;  /* 0x034890000300c5a7 */ /* 0x000e64000808007f */
[----:B-1----:R-:W-:Y:S05]  /*24270*/  @!P4 BRA `(.L_x_525) ;  /* 0xfffffffc00f0c947 */ /* 0x002fea000383ffff */
[----:B------:R-:W-:Y:S05]  /*24280*/  BRA `(.L_x_766) ;  /* 0xfffffe3400c47947 */ /* 0x000fea000383ffff */
.L_x_550:
[----:B0-----:R0:W1:Y:S02]  /*24290*/  SYNCS.PHASECHK.TRANS64.TRYWAIT P3, [R3+URZ+0x34890], R0 ;  /* 0x03489000030075a7 */ /* 0x001064000806017f */
[----:B-1----:R-:W-:Y:S05]  /*242a0*/  @!P3 NANOSLEEP.SYNCS 0x989680 ;  /* 0x009896800000b95d */ /* 0x002fea0003900000 */
[----:B------:R-:W1:Y:S02]  /*242b0*/  @!P3 SYNCS.PHASECHK.TRANS64 P3, [R3+URZ+0x34890], R0 ;  /* 0x034890000300b5a7 */ /* 0x000e64000806007f */
[----:B-1----:R-:W-:Y:S05]  /*242c0*/  @!P3 BRA `(.L_x_550) ;  /* 0xfffffffc00f0b947 */ /* 0x002fea000383ffff */
[----:B------:R-:W-:Y:S05]  /*242d0*/  BRA `(.L_x_767) ;  /* 0xfffffe6c00307947 */ /* 0x000fea000383ffff */
.L_x_564:
[----:B--2---:R2:W3:Y:S02]  /*242e0*/  SYNCS.PHASECHK.TRANS64.TRYWAIT P2, [R3+URZ+0x348b0], R0 ;  /* 0x0348b000030075a7 */ /* 0x0044e4000804017f */
[----:B---3--:R-:W-:Y:S05]  /*242f0*/  @!P2 NANOSLEEP.SYNCS 0x989680 ;  /* 0x009896800000a95d */ /* 0x008fea0003900000 */
[----:B------:R-:W3:Y:S02]  /*24300*/  @!P2 SYNCS.PHASECHK.TRANS64 P2, [R3+URZ+0x348b0], R0 ;  /* 0x0348b0000300a5a7 */ /* 0x000ee4000804007f */
[----:B---3--:R-:W-:Y:S05]  /*24310*/  @!P2 BRA `(.L_x_564) ;  /* 0xfffffffc00f0a947 */ /* 0x008fea000383ffff */
[----:B------:R-:W-:Y:S05]  /*24320*/  BRA `(.L_x_768) ;  /* 0xfffffe7400947947 */ /* 0x000fea000383ffff */
.L_x_580:
[----:B------:R-:W-:Y:S01]  /*24330*/  BSSY B0, `(.L_x_769) ;  /* 0x0000007000007945 */ /* 0x000fe20003800000 */
[----:B------:R-:W-:Y:S02]  /*24340*/  IMAD.MOV.U32 R12, RZ, RZ, RZ ;  /* 0x000000ffff0c7224 */ /* 0x000fe400078e00ff */
[----:B------:R-:W-:Y:S02]  /*24350*/  IMAD.MOV.U32 R11, RZ, RZ, 0x1f ;  /* 0x0000001fff0b7424 */ /* 0x000fe400078e00ff */
[----:B------:R-:W-:-:S07]  /*24360*/  IMAD.MOV.U32 R15, RZ, RZ, -0x1 ;  /* 0xffffffffff0f7424 */ /* 0x000fce00078e00ff */
[----:B-----5:R-:W-:Y:S05]  /*24370*/  WARPSYNC.COLLECTIVE R15, `(.L_x_770) ;  /* 0x000000000f087348 */ /* 0x020fea0003c00000 */
[----:B------:R0:W1:Y:S02]  /*24380*/  SHFL.IDX P6, R14, R13, R12, R11 ;  /* 0x0000000c0d0e7389 */ /* 0x00006400000c000b */
[----:B01---5:R-:W-:Y:S01]  /*24390*/  ENDCOLLECTIVE ;  /* 0x000000000000791b */ /* 0x023fe20003800000 */
.L_x_770:
[----:B------:R-:W-:Y:S05]  /*243a0*/  BSYNC B0 ;  /* 0x0000000000007941 */ /* 0x000fea0003800000 */
.L_x_769:
[----:B------:R1:W-:Y:S01]  /*243b0*/  STL [R1+0x28], R14 ;  /* 0x0000280e01007387 */ /* 0x0003e20000100800 */
[----:B------:R-:W-:Y:S05]  /*243c0*/  BRA `(.L_x_771) ;  /* 0xfffffe8000987947 */ /* 0x000fea000383ffff */
.L_x_592:
[----:B------:R-:W-:Y:S01]  /*243d0*/  BSSY B1, `(.L_x_772) ;  /* 0x0000008000017945 */ /* 0x000fe20003800000 */
[----:B------:R-:W-:Y:S02]  /*243e0*/  IMAD.MOV.U32 R13, RZ, RZ, R25 ;  /* 0x000000ffff0d7224 */ /* 0x000fe400078e0019 */
[----:B------:R-:W-:Y:S02]  /*243f0*/  IMAD.MOV.U32 R12, RZ, RZ, RZ ;  /* 0x000000ffff0c7224 */ /* 0x000fe400078e00ff */
[----:B------:R-:W-:Y:S02]  /*24400*/  IMAD.MOV.U32 R11, RZ, RZ, 0x181f ;  /* 0x0000181fff0b7424 */ /* 0x000fe400078e00ff */
[----:B------:R-:W-:-:S07]  /*24410*/  IMAD.MOV.U32 R15, RZ, RZ, -0x1 ;  /* 0xffffffffff0f7424 */ /* 0x000fce00078e00ff */
[----:B01---5:R-:W-:Y:S05]  /*24420*/  WARPSYNC.COLLECTIVE R15, `(.L_x_773) ;  /* 0x000000000f087348 */ /* 0x023fea0003c00000 */
[----:B-1----:R1:W2:Y:S02]  /*24430*/  SHFL.IDX P6, R14, R13, R12, R11 ;  /* 0x0000000c0d0e7389 */ /* 0x0022a400000c000b */
[----:B012--5:R-:W-:Y:S01]  /*24440*/  ENDCOLLECTIVE ;  /* 0x000000000000791b */ /* 0x027fe20003800000 */
.L_x_773:
[----:B------:R-:W-:Y:S05]  /*24450*/  BSYNC B1 ;  /* 0x0000000000017941 */ /* 0x000fea0003800000 */
.L_x_772:
[----:B------:R-:W-:Y:S05]  /*24460*/  BRA `(.L_x_774) ;  /* 0xfffffe8800987947 */ /* 0x000fea000383ffff */
.L_x_593:
        /* <DEDUP_REMOVED lines=8> */
.L_x_776:
[----:B------:R-:W-:Y:S05]  /*244f0*/  BSYNC B1 ;  /* 0x0000000000017941 */ /* 0x000fea0003800000 */
.L_x_775:
[----:B------:R-:W-:Y:S05]  /*24500*/  BRA `(.L_x_777) ;  /* 0xfffffe8800787947 */ /* 0x000fea000383ffff */
.L_x_594:
        /* <DEDUP_REMOVED lines=8> */
.L_x_779:
[----:B------:R-:W-:Y:S05]  /*24590*/  BSYNC B1 ;  /* 0x0000000000017941 */ /* 0x000fea0003800000 */
.L_x_778:
[----:B------:R-:W-:Y:S05]  /*245a0*/  BRA `(.L_x_780) ;  /* 0xfffffe8800587947 */ /* 0x000fea000383ffff */
.L_x_595:
        /* <DEDUP_REMOVED lines=8> */
.L_x_782:
[----:B------:R-:W-:Y:S05]  /*24630*/  BSYNC B1 ;  /* 0x0000000000017941 */ /* 0x000fea0003800000 */
.L_x_781:
[----:B------:R-:W-:Y:S05]  /*24640*/  BRA `(.L_x_783) ;  /* 0xfffffe8800387947 */ /* 0x000fea000383ffff */
.L_x_597:
[----:B-1----:R1:W2:Y:S02]  /*24650*/  SYNCS.PHASECHK.TRANS64.TRYWAIT P0, [R2+URZ+0x34800], R33 ;  /* 0x03480021020075a7 */ /* 0x0022a4000800017f */
[----:B--2---:R-:W-:Y:S05]  /*24660*/  @!P0 NANOSLEEP.SYNCS 0x989680 ;  /* 0x009896800000895d */ /* 0x004fea0003900000 */
[----:B------:R-:W2:Y:S02]  /*24670*/  @!P0 SYNCS.PHASECHK.TRANS64 P0, [R2+URZ+0x34800], R33 ;  /* 0x03480021020085a7 */ /* 0x000ea4000800007f */
[----:B--2---:R-:W-:Y:S05]  /*24680*/  @!P0 BRA `(.L_x_597) ;  /* 0xfffffffc00f08947 */ /* 0x004fea000383ffff */
[----:B------:R-:W-:Y:S05]  /*24690*/  BRA `(.L_x_784) ;  /* 0xfffffe8800907947 */ /* 0x000fea000383ffff */
.L_x_613:
        /* <DEDUP_REMOVED lines=8> */
.L_x_786:
[----:B------:R-:W-:Y:S05]  /*24720*/  BSYNC B1 ;  /* 0x0000000000017941 */ /* 0x000fea0003800000 */
.L_x_785:
[----:B------:R-:W-:Y:S05]  /*24730*/  BRA `(.L_x_787) ;  /* 0xfffffea0000c7947 */ /* 0x000fea000383ffff */
.L_x_614:
        /* <DEDUP_REMOVED lines=8> */
.L_x_789:
[----:B------:R-:W-:Y:S05]  /*247c0*/  BSYNC B1 ;  /* 0x0000000000017941 */ /* 0x000fea0003800000 */
.L_x_788:
[----:B------:R-:W-:Y:S05]  /*247d0*/  BRA `(.L_x_790) ;  /* 0xfffffe9c00f47947 */ /* 0x000fea000383ffff */
.L_x_615:
        /* <DEDUP_REMOVED lines=8> */
.L_x_792:
[----:B------:R-:W-:Y:S05]  /*24860*/  BSYNC B1 ;  /* 0x0000000000017941 */ /* 0x000fea0003800000 */
.L_x_791:
[----:B------:R-:W-:Y:S05]  /*24870*/  BRA `(.L_x_793) ;  /* 0xfffffe9c00d87947 */ /* 0x000fea000383ffff */
.L_x_616:
        /* <DEDUP_REMOVED lines=8> */
.L_x_795:
[----:B------:R-:W-:Y:S05]  /*24900*/  BSYNC B1 ;  /* 0x0000000000017941 */ /* 0x000fea0003800000 */
.L_x_794:
[----:B------:R-:W-:Y:S05]  /*24910*/  BRA `(.L_x_796) ;  /* 0xfffffe9c00bc7947 */ /* 0x000fea000383ffff */
.L_x_618:
[----:B-1----:R1:W2:Y:S02]  /*24920*/  SYNCS.PHASECHK.TRANS64.TRYWAIT P4, [R2+URZ+0x34800], R9 ;  /* 0x03480009020075a7 */ /* 0x0022a4000808017f */
[----:B--2---:R-:W-:Y:S05]  /*24930*/  @!P4 NANOSLEEP.SYNCS 0x989680 ;  /* 0x009896800000c95d */ /* 0x004fea0003900000 */
[----:B------:R-:W2:Y:S02]  /*24940*/  @!P4 SYNCS.PHASECHK.TRANS64 P4, [R2+URZ+0x34800], R9 ;  /* 0x034800090200c5a7 */ /* 0x000ea4000808007f */
[----:B--2---:R-:W-:Y:S05]  /*24950*/  @!P4 BRA `(.L_x_618) ;  /* 0xfffffffc00f0c947 */ /* 0x004fea000383ffff */
[----:B------:R-:W-:Y:S05]  /*24960*/  BRA `(.L_x_797) ;  /* 0xfffffea000387947 */ /* 0x000fea000383ffff */
.L_x_628:
[----:B--2---:R2:W3:Y:S02]  /*24970*/  SYNCS.PHASECHK.TRANS64.TRYWAIT P2, [R0+URZ+0x34830], R3 ;  /* 0x03483003000075a7 */ /* 0x0044e4000804017f */
[----:B---3--:R-:W-:Y:S05]  /*24980*/  @!P2 NANOSLEEP.SYNCS 0x989680 ;  /* 0x009896800000a95d */ /* 0x008fea0003900000 */
[----:B------:R-:W3:Y:S02]  /*24990*/  @!P2 SYNCS.PHASECHK.TRANS64 P2, [R0+URZ+0x34830], R3 ;  /* 0x034830030000a5a7 */ /* 0x000ee4000804007f */
[----:B---3--:R-:W-:Y:S05]  /*249a0*/  @!P2 BRA `(.L_x_628) ;  /* 0xfffffffc00f0a947 */ /* 0x008fea000383ffff */
[----:B------:R-:W-:Y:S05]  /*249b0*/  BRA `(.L_x_627) ;  /* 0xfffffeb800a47947 */ /* 0x000fea000383ffff */
.L_x_634:
[----:B-1----:R1:W2:Y:S02]  /*249c0*/  SYNCS.PHASECHK.TRANS64.TRYWAIT P3, [R6+URZ+0x34830], R7 ;  /* 0x03483007060075a7 */ /* 0x0022a4000806017f */
[----:B--2---:R-:W-:Y:S05]  /*249d0*/  @!P3 NANOSLEEP.SYNCS 0x989680 ;  /* 0x009896800000b95d */ /* 0x004fea0003900000 */
[----:B------:R-:W2:Y:S02]  /*249e0*/  @!P3 SYNCS.PHASECHK.TRANS64 P3, [R6+URZ+0x34830], R7 ;  /* 0x034830070600b5a7 */ /* 0x000ea4000806007f */
[----:B--2---:R-:W-:Y:S05]  /*249f0*/  @!P3 BRA `(.L_x_634) ;  /* 0xfffffffc00f0b947 */ /* 0x004fea000383ffff */
[----:B------:R-:W-:Y:S05]  /*24a00*/  BRA `(.L_x_633) ;  /* 0xffffff1800047947 */ /* 0x000fea000383ffff */
.L_x_638:
[----:B-1----:R1:W2:Y:S02]  /*24a10*/  SYNCS.PHASECHK.TRANS64.TRYWAIT P2, [R6+URZ+0x34850], R4 ;  /* 0x03485004060075a7 */ /* 0x0022a4000804017f */
[----:B--2---:R-:W-:Y:S05]  /*24a20*/  @!P2 NANOSLEEP.SYNCS 0x989680 ;  /* 0x009896800000a95d */ /* 0x004fea0003900000 */
[----:B------:R-:W2:Y:S02]  /*24a30*/  @!P2 SYNCS.PHASECHK.TRANS64 P2, [R6+URZ+0x34850], R4 ;  /* 0x034850040600a5a7 */ /* 0x000ea4000804007f */
[----:B--2---:R-:W-:Y:S05]  /*24a40*/  @!P2 BRA `(.L_x_638) ;  /* 0xfffffffc00f0a947 */ /* 0x004fea000383ffff */
[----:B------:R-:W-:Y:S05]  /*24a50*/  BRA `(.L_x_635) ;  /* 0xffffff4c004c7947 */ /* 0x000fea000383ffff */
.L_x_643:
[----:B-1----:R1:W2:Y:S02]  /*24a60*/  SYNCS.PHASECHK.TRANS64.TRYWAIT P0, [R9+URZ+0x34850], R0 ;  /* 0x03485000090075a7 */ /* 0x0022a4000800017f */
[----:B--2---:R-:W-:Y:S05]  /*24a70*/  @!P0 NANOSLEEP.SYNCS 0x989680 ;  /* 0x009896800000895d */ /* 0x004fea0003900000 */
[----:B------:R-:W2:Y:S02]  /*24a80*/  @!P0 SYNCS.PHASECHK.TRANS64 P0, [R9+URZ+0x34850], R0 ;  /* 0x03485000090085a7 */ /* 0x000ea4000800007f */
[----:B--2---:R-:W-:Y:S05]  /*24a90*/  @!P0 BRA `(.L_x_643) ;  /* 0xfffffffc00f08947 */ /* 0x004fea000383ffff */
[----:B------:R-:W-:Y:S05]  /*24aa0*/  BRA `(.L_x_642) ;  /* 0xffffff7000887947 */ /* 0x000fea000383ffff */
.L_x_675:
[----:B------:R-:W0:Y:S01]  /*24ab0*/  S2R R11, SR_TID.X ;  /* 0x00000000000b7919 */ /* 0x000e220000002100 */
[----:B------:R-:W-:Y:S01]  /*24ac0*/  BSSY B1, `(.L_x_798) ;  /* 0x000000a000017945 */ /* 0x000fe20003800000 */
[----:B------:R-:W-:Y:S02]  /*24ad0*/  IMAD.MOV.U32 R12, RZ, RZ, RZ ;  /* 0x000000ffff0c7224 */ /* 0x000fe400078e00ff */
[----:B------:R-:W-:Y:S01]  /*24ae0*/  IMAD.MOV.U32 R15, RZ, RZ, -0x1 ;  /* 0xffffffffff0f7424 */ /* 0x000fe200078e00ff */
[----:B0-----:R-:W-:-:S04]  /*24af0*/  SHF.R.U32.HI R11, RZ, 0x5, R11 ;  /* 0x00000005ff0b7819 */ /* 0x001fc8000001160b */
[----:B------:R-:W-:-:S05]  /*24b00*/  LOP3.LUT R11, R11, 0x3, RZ, 0xc0, !PT ;  /* 0x000000030b0b7812 */ /* 0x000fca00078ec0ff */
[----:B------:R-:W-:Y:S02]  /*24b10*/  IMAD.MOV.U32 R13, RZ, RZ, R11 ;  /* 0x000000ffff0d7224 */ /* 0x000fe400078e000b */
[----:B------:R-:W-:-:S07]  /*24b20*/  IMAD.MOV.U32 R11, RZ, RZ, 0x1f ;  /* 0x0000001fff0b7424 */ /* 0x000fce00078e00ff */
[----:B-----5:R-:W-:Y:S05]  /*24b30*/  WARPSYNC.COLLECTIVE R15, `(.L_x_799) ;  /* 0x000000000f087348 */ /* 0x020fea0003c00000 */
[----:B------:R0:W1:Y:S02]  /*24b40*/  SHFL.IDX P6, R14, R13, R12, R11 ;  /* 0x0000000c0d0e7389 */ /* 0x00006400000c000b */
[----:B01---5:R-:W-:Y:S01]  /*24b50*/  ENDCOLLECTIVE ;  /* 0x000000000000791b */ /* 0x023fe20003800000 */
.L_x_799:
[----:B------:R-:W-:Y:S05]  /*24b60*/  BSYNC B1 ;  /* 0x0000000000017941 */ /* 0x000fea0003800000 */
.L_x_798:
[----:B------:R-:W-:Y:S05]  /*24b70*/  BRA `(.L_x_800) ;  /* 0xffffffac00a07947 */ /* 0x000fea000383ffff */
.L_x_676:
[----:B------:R-:W-:Y:S01]  /*24b80*/  BSSY B1, `(.L_x_801) ;  /* 0x0000006000017945 */ /* 0x000fe20003800000 */
[----:B------:R-:W-:-:S07]  /*24b90*/  IMAD.MOV.U32 R15, RZ, RZ, -0x1 ;  /* 0xffffffffff0f7424 */ /* 0x000fce00078e00ff */
[----:B-----5:R-:W-:Y:S05]  /*24ba0*/  WARPSYNC.COLLECTIVE R15, `(.L_x_802) ;  /* 0x000000000f0c7348 */ /* 0x020fea0003c00000 */
[----:B------:R-:W-:Y:S02]  /*24bb0*/  ELECT P6, UR62, PT ;  /* 0x00000000003e782f */ /* 0x000fe400038c0000 */
[----:B------:R-:W-:Y:S01]  /*24bc0*/  MOV R14, UR62 ;  /* 0x0000003e000e7c02 */ /* 0x000fe20008000f00 */
[----:B-----5:R-:W-:Y:S10]  /*24bd0*/  ENDCOLLECTIVE ;  /* 0x000000000000791b */ /* 0x020ff40003800000 */
.L_x_802:
[----:B------:R-:W-:Y:S05]  /*24be0*/  BSYNC B1 ;  /* 0x0000000000017941 */ /* 0x000fea0003800000 */
.L_x_801:
[----:B------:R-:W-:Y:S05]  /*24bf0*/  BRA `(.L_x_803) ;  /* 0xffffffac008c7947 */ /* 0x000fea000383ffff */
.L_x_678:
[----:B0-----:R0:W1:Y:S02]  /*24c00*/  SYNCS.PHASECHK.TRANS64.TRYWAIT P0, [R9+URZ+0x34820], R5 ;  /* 0x03482005090075a7 */ /* 0x001064000800017f */
[----:B-1----:R-:W-:Y:S05]  /*24c10*/  @!P0 NANOSLEEP.SYNCS 0x989680 ;  /* 0x009896800000895d */ /* 0x002fea0003900000 */
[----:B------:R-:W1:Y:S02]  /*24c20*/  @!P0 SYNCS.PHASECHK.TRANS64 P0, [R9+URZ+0x34820], R5 ;  /* 0x03482005090085a7 */ /* 0x000e64000800007f */
[----:B-1----:R-:W-:Y:S05]  /*24c30*/  @!P0 BRA `(.L_x_678) ;  /* 0xfffffffc00f08947 */ /* 0x002fea000383ffff */
[----:B------:R-:W-:Y:S05]  /*24c40*/  BRA `(.L_x_804) ;  /* 0xffffffac00a87947 */ /* 0x000fea000383ffff */
.L_x_681:
[----:B0-----:R0:W1:Y:S02]  /*24c50*/  SYNCS.PHASECHK.TRANS64.TRYWAIT P0, [R5+URZ+0x348a0], R10 ;  /* 0x0348a00a050075a7 */ /* 0x001064000800017f */
[----:B-1----:R-:W-:Y:S05]  /*24c60*/  @!P0 NANOSLEEP.SYNCS 0x989680 ;  /* 0x009896800000895d */ /* 0x002fea0003900000 */
[----:B------:R-:W1:Y:S02]  /*24c70*/  @!P0 SYNCS.PHASECHK.TRANS64 P0, [R5+URZ+0x348a0], R10 ;  /* 0x0348a00a050085a7 */ /* 0x000e64000800007f */
[----:B-1----:R-:W-:Y:S05]  /*24c80*/  @!P0 BRA `(.L_x_681) ;  /* 0xfffffffc00f08947 */ /* 0x002fea000383ffff */
[----:B------:R-:W-:Y:S05]  /*24c90*/  BRA `(.L_x_805) ;  /* 0xffffffac00b87947 */ /* 0x000fea000383ffff */
.L_x_683:
[----:B-1----:R1:W2:Y:S02]  /*24ca0*/  SYNCS.PHASECHK.TRANS64.TRYWAIT P0, [R5+URZ+0x348c0], R10 ;  /* 0x0348c00a050075a7 */ /* 0x0022a4000800017f */
[----:B--2---:R-:W-:Y:S05]  /*24cb0*/  @!P0 NANOSLEEP.SYNCS 0x989680 ;  /* 0x009896800000895d */ /* 0x004fea0003900000 */
[----:B------:R-:W2:Y:S02]  /*24cc0*/  @!P0 SYNCS.PHASECHK.TRANS64 P0, [R5+URZ+0x348c0], R10 ;  /* 0x0348c00a050085a7 */ /* 0x000ea4000800007f */
[----:B--2---:R-:W-:Y:S05]  /*24cd0*/  @!P0 BRA `(.L_x_683) ;  /* 0xfffffffc00f08947 */ /* 0x004fea000383ffff */
[----:B------:R-:W-:Y:S05]  /*24ce0*/  BRA `(.L_x_806) ;  /* 0xffffffb000307947 */ /* 0x000fea000383ffff */
.L_x_687:
[----:B0-----:R0:W1:Y:S02]  /*24cf0*/  SYNCS.PHASECHK.TRANS64.TRYWAIT P0, [R6+URZ+0x348a0], R7 ;  /* 0x0348a007060075a7 */ /* 0x001064000800017f */
[----:B-1----:R-:W-:Y:S05]  /*24d00*/  @!P0 NANOSLEEP.SYNCS 0x989680 ;  /* 0x009896800000895d */ /* 0x002fea0003900000 */
[----:B------:R-:W1:Y:S02]  /*24d10*/  @!P0 SYNCS.PHASECHK.TRANS64 P0, [R6+URZ+0x348a0], R7 ;  /* 0x0348a007060085a7 */ /* 0x000e64000800007f */
[----:B-1----:R-:W-:Y:S05]  /*24d20*/  @!P0 BRA `(.L_x_687) ;  /* 0xfffffffc00f08947 */ /* 0x002fea000383ffff */
[----:B------:R-:W-:Y:S05]  /*24d30*/  BRA `(.L_x_807) ;  /* 0xffffffb000f07947 */ /* 0x000fea000383ffff */
.L_x_689:
[----:B-1----:R1:W2:Y:S02]  /*24d40*/  SYNCS.PHASECHK.TRANS64.TRYWAIT P1, [R6+URZ+0x348c0], R7 ;  /* 0x0348c007060075a7 */ /* 0x0022a4000802017f */
[----:B--2---:R-:W-:Y:S05]  /*24d50*/  @!P1 NANOSLEEP.SYNCS 0x989680 ;  /* 0x009896800000995d */ /* 0x004fea0003900000 */
[----:B------:R-:W2:Y:S02]  /*24d60*/  @!P1 SYNCS.PHASECHK.TRANS64 P1, [R6+URZ+0x348c0], R7 ;  /* 0x0348c007060095a7 */ /* 0x000ea4000802007f */
[----:B--2---:R-:W-:Y:S05]  /*24d70*/  @!P1 BRA `(.L_x_689) ;  /* 0xfffffffc00f09947 */ /* 0x004fea000383ffff */
[----:B------:R-:W-:Y:S05]  /*24d80*/  BRA `(.L_x_808) ;  /* 0xffffffb400607947 */ /* 0x000fea000383ffff */
.L_x_700:
        /* <DEDUP_REMOVED lines=11> */
.L_x_810:
[----:B------:R-:W-:Y:S05]  /*24e40*/  BSYNC B0 ;  /* 0x0000000000007941 */ /* 0x000fea0003800000 */
.L_x_809:
[----:B------:R-:W-:Y:S05]  /*24e50*/  BRA `(.L_x_811) ;  /* 0xffffffc000207947 */ /* 0x000fea000383ffff */
.L_x_701:
[----:B------:R-:W-:Y:S01]  /*24e60*/  BSSY B0, `(.L_x_812) ;  /* 0x0000006000007945 */ /* 0x000fe20003800000 */
[----:B------:R-:W-:-:S07]  /*24e70*/  IMAD.MOV.U32 R15, RZ, RZ, -0x1 ;  /* 0xffffffffff0f7424 */ /* 0x000fce00078e00ff */
[----:B------:R-:W-:Y:S05]  /*24e80*/  WARPSYNC.COLLECTIVE R15, `(.L_x_813) ;  /* 0x000000000f0c7348 */ /* 0x000fea0003c00000 */
[----:B------:R-:W-:Y:S02]  /*24e90*/  ELECT P6, UR62, PT ;  /* 0x00000000003e782f */ /* 0x000fe400038c0000 */
[----:B------:R-:W-:Y:S01]  /*24ea0*/  MOV R14, UR62 ;  /* 0x0000003e000e7c02 */ /* 0x000fe20008000f00 */
[----:B------:R-:W-:Y:S10]  /*24eb0*/  ENDCOLLECTIVE ;  /* 0x000000000000791b */ /* 0x000ff40003800000 */
.L_x_813:
[----:B------:R-:W-:Y:S05]  /*24ec0*/  BSYNC B0 ;  /* 0x0000000000007941 */ /* 0x000fea0003800000 */
.L_x_812:
[----:B------:R-:W-:Y:S05]  /*24ed0*/  BRA `(.L_x_814) ;  /* 0xffffffc000187947 */ /* 0x000fea000383ffff */
.L_x_704:
[----:B0-----:R0:W1:Y:S02]  /*24ee0*/  SYNCS.PHASECHK.TRANS64.TRYWAIT P0, [R6+URZ+0x34840], R7 ;  /* 0x03484007060075a7 */ /* 0x001064000800017f */
[----:B-1----:R-:W-:Y:S05]  /*24ef0*/  @!P0 NANOSLEEP.SYNCS 0x989680 ;  /* 0x009896800000895d */ /* 0x002fea0003900000 */
[----:B------:R-:W1:Y:S02]  /*24f00*/  @!P0 SYNCS.PHASECHK.TRANS64 P0, [R6+URZ+0x34840], R7 ;  /* 0x03484007060085a7 */ /* 0x000e64000800007f */
[----:B-1----:R-:W-:Y:S05]  /*24f10*/  @!P0 BRA `(.L_x_704) ;  /* 0xfffffffc00f08947 */ /* 0x002fea000383ffff */
[----:B------:R-:W-:Y:S05]  /*24f20*/  BRA `(.L_x_815) ;  /* 0xffffffc0008c7947 */ /* 0x000fea000383ffff */
.L_x_707:
        /* <DEDUP_REMOVED lines=8> */
.L_x_715:
[----:B0-----:R0:W1:Y:S02]  /*24fb0*/  SYNCS.PHASECHK.TRANS64.TRYWAIT P0, [R8+URZ+0x34840], R9 ;  /* 0x03484009080075a7 */ /* 0x001064000800017f */
[----:B-1----:R-:W-:Y:S05]  /*24fc0*/  @!P0 NANOSLEEP.SYNCS 0x989680 ;  /* 0x009896800000895d */ /* 0x002fea0003900000 */
[----:B------:R-:W1:Y:S02]  /*24fd0*/  @!P0 SYNCS.PHASECHK.TRANS64 P0, [R8+URZ+0x34840], R9 ;  /* 0x03484009080085a7 */ /* 0x000e64000800007f */
[----:B-1----:R-:W-:Y:S05]  /*24fe0*/  @!P0 BRA `(.L_x_715) ;  /* 0xfffffffc00f08947 */ /* 0x002fea000383ffff */
[----:B------:R-:W-:Y:S05]  /*24ff0*/  BRA `(.L_x_817) ;  /* 0xffffffc800687947 */ /* 0x000fea000383ffff */
.L_x_717:
[----:B0-----:R0:W1:Y:S02]  /*25000*/  SYNCS.PHASECHK.TRANS64.TRYWAIT P0, [R9+URZ+0x60], R8 ;  /* 0x00006008090075a7 */ /* 0x001064000800017f */
[----:B-1----:R-:W-:Y:S05]  /*25010*/  @!P0 NANOSLEEP.SYNCS 0x989680 ;  /* 0x009896800000895d */ /* 0x002fea0003900000 */
[----:B------:R-:W1:Y:S02]  /*25020*/  @!P0 SYNCS.PHASECHK.TRANS64 P0, [R9+URZ+0x60], R8 ;  /* 0x00006008090085a7 */ /* 0x000e64000800007f */
[----:B-1----:R-:W-:Y:S05]  /*25030*/  @!P0 BRA `(.L_x_717) ;  /* 0xfffffffc00f08947 */ /* 0x002fea000383ffff */
[----:B------:R-:W-:Y:S05]  /*25040*/  BRA `(.L_x_818) ;  /* 0xffffffcc00047947 */ /* 0x000fea000383ffff */
.L_x_722:
[----:B-1----:R1:W2:Y:S02]  /*25050*/  SYNCS.PHASECHK.TRANS64.TRYWAIT P0, [R2+URZ+0x34840], R3 ;  /* 0x03484003020075a7 */ /* 0x0022a4000800017f */
[----:B--2---:R-:W-:Y:S05]  /*25060*/  @!P0 NANOSLEEP.SYNCS 0x989680 ;  /* 0x009896800000895d */ /* 0x004fea0003900000 */
[----:B------:R-:W2:Y:S02]  /*25070*/  @!P0 SYNCS.PHASECHK.TRANS64 P0, [R2+URZ+0x34840], R3 ;  /* 0x03484003020085a7 */ /* 0x000ea4000800007f */
[----:B--2---:R-:W-:Y:S05]  /*25080*/  @!P0 BRA `(.L_x_722) ;  /* 0xfffffffc00f08947 */ /* 0x004fea000383ffff */
[----:B------:R-:W-:Y:S05]  /*25090*/  BRA `(.L_x_819) ;  /* 0xffffffd000687947 */ /* 0x000fea000383ffff */
.L_x_724:
[----:B0-----:R0:W1:Y:S02]  /*250a0*/  SYNCS.PHASECHK.TRANS64.TRYWAIT P1, [R2+URZ+0x60], R3 ;  /* 0x00006003020075a7 */ /* 0x001064000802017f */
[----:B-1----:R-:W-:Y:S05]  /*250b0*/  @!P1 NANOSLEEP.SYNCS 0x989680 ;  /* 0x009896800000995d */ /* 0x002fea0003900000 */
[----:B------:R-:W1:Y:S02]  /*250c0*/  @!P1 SYNCS.PHASECHK.TRANS64 P1, [R2+URZ+0x60], R3 ;  /* 0x00006003020095a7 */ /* 0x000e64000802007f */
[----:B-1----:R-:W-:Y:S05]  /*250d0*/  @!P1 BRA `(.L_x_724) ;  /* 0xfffffffc00f09947 */ /* 0x002fea000383ffff */
[----:B------:R-:W-:Y:S05]  /*250e0*/  BRA `(.L_x_820) ;  /* 0xffffffd400047947 */ /* 0x000fea000383ffff */
.L_x_729:
[----:B--2---:R2:W3:Y:S02]  /*250f0*/  SYNCS.PHASECHK.TRANS64.TRYWAIT P0, [R2+URZ+0x34840], R3 ;  /* 0x03484003020075a7 */ /* 0x0044e4000800017f */
[----:B---3--:R-:W-:Y:S05]  /*25100*/  @!P0 NANOSLEEP.SYNCS 0x989680 ;  /* 0x009896800000895d */ /* 0x008fea0003900000 */
[----:B------:R-:W3:Y:S02]  /*25110*/  @!P0 SYNCS.PHASECHK.TRANS64 P0, [R2+URZ+0x34840], R3 ;  /* 0x03484003020085a7 */ /* 0x000ee4000800007f */
[----:B---3--:R-:W-:Y:S05]  /*25120*/  @!P0 BRA `(.L_x_729) ;  /* 0xfffffffc00f08947 */ /* 0x008fea000383ffff */
[----:B------:R-:W-:Y:S05]  /*25130*/  BRA `(.L_x_821) ;  /* 0xffffffd800287947 */ /* 0x000fea000383ffff */
.L_x_731:
[----:B0-----:R0:W1:Y:S02]  /*25140*/  SYNCS.PHASECHK.TRANS64.TRYWAIT P1, [R2+URZ+0x60], R8 ;  /* 0x00006008020075a7 */ /* 0x001064000802017f */
[----:B-1----:R-:W-:Y:S05]  /*25150*/  @!P1 NANOSLEEP.SYNCS 0x989680 ;  /* 0x009896800000995d */ /* 0x002fea0003900000 */
[----:B------:R-:W1:Y:S02]  /*25160*/  @!P1 SYNCS.PHASECHK.TRANS64 P1, [R2+URZ+0x60], R8 ;  /* 0x00006008020095a7 */ /* 0x000e64000802007f */
[----:B-1----:R-:W-:Y:S05]  /*25170*/  @!P1 BRA `(.L_x_731) ;  /* 0xfffffffc00f09947 */ /* 0x002fea000383ffff */
[----:B------:R-:W-:Y:S05]  /*25180*/  BRA `(.L_x_822) ;  /* 0xffffffd800c47947 */ /* 0x000fea000383ffff */
.L_x_738:
[----:B-1----:R1:W2:Y:S02]  /*25190*/  SYNCS.PHASECHK.TRANS64.TRYWAIT P0, [R3+URZ+0x34860], R0 ;  /* 0x03486000030075a7 */ /* 0x0022a4000800017f */
[----:B--2---:R-:W-:Y:S05]  /*251a0*/  @!P0 NANOSLEEP.SYNCS 0x989680 ;  /* 0x009896800000895d */ /* 0x004fea0003900000 */
[----:B------:R-:W2:Y:S02]  /*251b0*/  @!P0 SYNCS.PHASECHK.TRANS64 P0, [R3+URZ+0x34860], R0 ;  /* 0x03486000030085a7 */ /* 0x000ea4000800007f */
[----:B--2---:R-:W-:Y:S05]  /*251c0*/  @!P0 BRA `(.L_x_738) ;  /* 0xfffffffc00f08947 */ /* 0x004fea000383ffff */
[----:B------:R-:W-:Y:S05]  /*251d0*/  BRA `(.L_x_823) ;  /* 0xffffffdc00d07947 */ /* 0x000fea000383ffff */
.L_x_740:
[----:B------:R-:W-:Y:S01]  /*251e0*/  BSSY B0, `(.L_x_824) ;  /* 0x0000008000007945 */ /* 0x000fe20003800000 */
[----:B0-----:R-:W-:Y:S02]  /*251f0*/  IMAD.MOV.U32 R13, RZ, RZ, R16 ;  /* 0x000000ffff0d7224 */ /* 0x001fe400078e0010 */
[----:B------:R-:W-:Y:S02]  /*25200*/  IMAD.MOV.U32 R12, RZ, RZ, RZ ;  /* 0x000000ffff0c7224 */ /* 0x000fe400078e00ff */
[----:B------:R-:W-:Y:S02]  /*25210*/  IMAD.MOV.U32 R11, RZ, RZ, 0x1f ;  /* 0x0000001fff0b7424 */ /* 0x000fe400078e00ff */
[----:B------:R-:W-:-:S07]  /*25220*/  IMAD.MOV.U32 R15, RZ, RZ, -0x1 ;  /* 0xffffffffff0f7424 */ /* 0x000fce00078e00ff */
[----:B-1---5:R-:W-:Y:S05]  /*25230*/  WARPSYNC.COLLECTIVE R15, `(.L_x_825) ;  /* 0x000000000f087348 */ /* 0x022fea0003c00000 */
[----:B------:R0:W2:Y:S02]  /*25240*/  SHFL.IDX P6, R14, R13, R12, R11 ;  /* 0x0000000c0d0e7389 */ /* 0x0000a400000c000b */
[----:B012--5:R-:W-:Y:S01]  /*25250*/  ENDCOLLECTIVE ;  /* 0x000000000000791b */ /* 0x027fe20003800000 */
.L_x_825:
[----:B------:R-:W-:Y:S05]  /*25260*/  BSYNC B0 ;  /* 0x0000000000007941 */ /* 0x000fea0003800000 */
.L_x_824:
        /* <DEDUP_REMOVED lines=8> */
.L_x_826:
[----:B------:R-:W-:Y:S01]  /*252f0*/  IMAD.MOV.U32 R6, RZ, RZ, R14 ;  /* 0x000000ffff067224 */ /* 0x000fe200078e000e */
[----:B------:R-:W-:Y:S06]  /*25300*/  BRA `(.L_x_827) ;  /* 0xffffffe0005c7947 */ /* 0x000fec000383ffff */
.L_x_743:
        /* <DEDUP_REMOVED lines=8> */
.L_x_829:
[----:B------:R-:W-:Y:S05]  /*25390*/  BSYNC B0 ;  /* 0x0000000000007941 */ /* 0x000fea0003800000 */
.L_x_828:
        /* <DEDUP_REMOVED lines=10> */
.L_x_830:
        /* <DEDUP_REMOVED lines=8> */
.L_x_831:
        /* <DEDUP_REMOVED lines=8> */
.L_x_832:
        /* <DEDUP_REMOVED lines=8> */
.L_x_833:
        /* <DEDUP_REMOVED lines=8> */
.L_x_834:
[----:B------:R-:W-:Y:S05]  /*25640*/  BRA `(.L_x_835) ;  /* 0xffffffe000247947 */ /* 0x000fea000383ffff */
.L_x_748:
[----:B------:R-:W-:Y:S01]  /*25650*/  BSSY B0, `(.L_x_836) ;  /* 0x0000008000007945 */ /* 0x000fe20003800000 */
[----:B-----5:R-:W-:Y:S02]  /*25660*/  IMAD.MOV.U32 R13, RZ, RZ, R17 ;  /* 0x000000ffff0d7224 */ /* 0x020fe400078e0011 */
[----:B------:R-:W-:Y:S02]  /*25670*/  IMAD.MOV.U32 R12, RZ, RZ, 0x1 ;  /* 0x00000001ff0c7424 */ /* 0x000fe400078e00ff */
[----:B------:R-:W-:Y:S02]  /*25680*/  IMAD.MOV.U32 R11, RZ, RZ, RZ ;  /* 0x000000ffff0b7224 */ /* 0x000fe400078e00ff */
[----:B------:R-:W-:-:S07]  /*25690*/  IMAD.MOV.U32 R15, RZ, RZ, -0x1 ;  /* 0xffffffffff0f7424 */ /* 0x000fce00078e00ff */
[----:B01----:R-:W-:Y:S05]  /*256a0*/  WARPSYNC.COLLECTIVE R15, `(.L_x_837) ;  /* 0x000000000f087348 */ /* 0x003fea0003c00000 */
[----:B------:R2:W3:Y:S02]  /*256b0*/  SHFL.UP P6, R14, R13, R12, R11 ;  /* 0x0400000c0d0e7389 */ /* 0x0004e400000c000b */
[----:B0123--:R-:W-:Y:S01]  /*256c0*/  ENDCOLLECTIVE ;  /* 0x000000000000791b */ /* 0x00ffe20003800000 */
.L_x_837:
[----:B------:R-:W-:Y:S05]  /*256d0*/  BSYNC B0 ;  /* 0x0000000000007941 */ /* 0x000fea0003800000 */
.L_x_836:
        /* <DEDUP_REMOVED lines=10> */
.L_x_838:
        /* <DEDUP_REMOVED lines=8> */
.L_x_839:
        /* <DEDUP_REMOVED lines=8> */
.L_x_840:
        /* <DEDUP_REMOVED lines=8> */
.L_x_841:
        /* <DEDUP_REMOVED lines=8> */
.L_x_842:
[----:B------:R-:W-:Y:S05]  /*25980*/  BRA `(.L_x_843) ;  /* 0xffffffe0000c7947 */ /* 0x000fea000383ffff */
.L_x_750:
[----:B------:R-:W-:Y:S01]  /*25990*/  BSSY B0, `(.L_x_844) ;  /* 0x0000006000007945 */ /* 0x000fe20003800000 */
[----:B------:R-:W-:Y:S01]  /*259a0*/  PLOP3.LUT P6, PT, P6, PT, PT, 0x8, 0x0 ;  /* 0x000000000000781c */ /* 0x000fe200037ce170 */
[----:B------:R-:W-:-:S12]  /*259b0*/  IMAD.MOV.U32 R15, RZ, RZ, -0x1 ;  /* 0xffffffffff0f7424 */ /* 0x000fd800078e00ff */
[----:B0-----:R-:W-:Y:S05]  /*259c0*/  WARPSYNC.COLLECTIVE R15, `(.L_x_845) ;  /* 0x000000000f087348 */ /* 0x001fea0003c00000 */
[----:B------:R-:W-:Y:S01]  /*259d0*/  VOTE.ANY R14, PT, P6 ;  /* 0x00000000000e7806 */ /* 0x000fe200030e0100 */
[----:B0-----:R-:W-:Y:S06]  /*259e0*/  ENDCOLLECTIVE ;  /* 0x000000000000791b */ /* 0x001fec0003800000 */
.L_x_845:
[----:B------:R-:W-:Y:S05]  /*259f0*/  BSYNC B0 ;  /* 0x0000000000007941 */ /* 0x000fea0003800000 */
.L_x_844:
        /* <DEDUP_REMOVED lines=9> */
.L_x_846:
[----:B------:R-:W-:Y:S01]  /*25a90*/  IMAD.MOV.U32 R17, RZ, RZ, R14 ;  /* 0x000000ffff117224 */ /* 0x000fe200078e000e */
[----:B------:R-:W-:Y:S06]  /*25aa0*/  BRA `(.L_x_847) ;  /* 0xffffffdc00fc7947 */ /* 0x000fec000383ffff */
.L_x_752:
[----:B------:R-:W-:Y:S01]  /*25ab0*/  BSSY B0, `(.L_x_848) ;  /* 0x0000007000007945 */ /* 0x000fe20003800000 */
[----:B------:R-:W-:Y:S02]  /*25ac0*/  IMAD.MOV.U32 R13, RZ, RZ, R2 ;  /* 0x000000ffff0d7224 */ /* 0x000fe400078e0002 */
[----:B------:R-:W-:Y:S02]  /*25ad0*/  IMAD.MOV.U32 R11, RZ, RZ, 0x1f ;  /* 0x0000001fff0b7424 */ /* 0x000fe400078e00ff */
[----:B------:R-:W-:-:S07]  /*25ae0*/  IMAD.MOV.U32 R15, RZ, RZ, -0x1 ;  /* 0xffffffffff0f7424 */ /* 0x000fce00078e00ff */
[----:B012---:R-:W-:Y:S05]  /*25af0*/  WARPSYNC.COLLECTIVE R15, `(.L_x_849) ;  /* 0x000000000f087348 */ /* 0x007fea0003c00000 */
[----:B------:R3:W4:Y:S02]  /*25b00*/  SHFL.IDX P6, R14, R13, R12, R11 ;  /* 0x0000000c0d0e7389 */ /* 0x00072400000c000b */
[----:B01234-:R-:W-:Y:S01]  /*25b10*/  ENDCOLLECTIVE ;  /* 0x000000000000791b */ /* 0x01ffe20003800000 */
.L_x_849:
[----:B------:R-:W-:Y:S05]  /*25b20*/  BSYNC B0 ;  /* 0x0000000000007941 */ /* 0x000fea0003800000 */
.L_x_848:
[----:B------:R-:W-:Y:S05]  /*25b30*/  BRA `(.L_x_751) ;  /* 0xffffffdc00f47947 */ /* 0x000fea000383ffff */
.L_x_756:
[----:B0-----:R0:W1:Y:S02]  /*25b40*/  SYNCS.PHASECHK.TRANS64.TRYWAIT P0, [R0+URZ+0x34820], R3 ;  /* 0x03482003000075a7 */ /* 0x001064000800017f */
[----:B-1----:R-:W-:Y:S05]  /*25b50*/  @!P0 NANOSLEEP.SYNCS 0x989680 ;  /* 0x009896800000895d */ /* 0x002fea0003900000 */
[----:B------:R-:W1:Y:S02]  /*25b60*/  @!P0 SYNCS.PHASECHK.TRANS64 P0, [R0+URZ+0x34820], R3 ;  /* 0x03482003000085a7 */ /* 0x000e64000800007f */
[----:B-1----:R-:W-:Y:S05]  /*25b70*/  @!P0 BRA `(.L_x_756) ;  /* 0xfffffffc00f08947 */ /* 0x002fea000383ffff */
[----:B------:R-:W-:Y:S05]  /*25b80*/  BRA `(.L_x_850) ;  /* 0xffffffe000d87947 */ /* 0x000fea000383ffff */
.L_x_757:
        /* <DEDUP_REMOVED lines=11> */
.L_x_852:
[----:B------:R-:W-:Y:S05]  /*25c40*/  BSYNC B0 ;  /* 0x0000000000007941 */ /* 0x000fea0003800000 */
.L_x_851:
[----:B------:R-:W-:Y:S05]  /*25c50*/  BRA `(.L_x_853) ;  /* 0xffffffe000c07947 */ /* 0x000fea000383ffff */
.L_x_758:
[----:B------:R-:W-:Y:S01]  /*25c60*/  BSSY B0, `(.L_x_854) ;  /* 0x0000006000007945 */ /* 0x000fe20003800000 */
[----:B------:R-:W-:-:S07]  /*25c70*/  IMAD.MOV.U32 R15, RZ, RZ, -0x1 ;  /* 0xffffffffff0f7424 */ /* 0x000fce00078e00ff */
[----:B01----:R-:W-:Y:S05]  /*25c80*/  WARPSYNC.COLLECTIVE R15, `(.L_x_855) ;  /* 0x000000000f0c7348 */ /* 0x003fea0003c00000 */
[----:B------:R-:W-:Y:S02]  /*25c90*/  ELECT P6, UR62, PT ;  /* 0x00000000003e782f */ /* 0x000fe400038c0000 */
[----:B------:R-:W-:Y:S01]  /*25ca0*/  MOV R14, UR62 ;  /* 0x0000003e000e7c02 */ /* 0x000fe20008000f00 */
[----:B01----:R-:W-:Y:S10]  /*25cb0*/  ENDCOLLECTIVE ;  /* 0x000000000000791b */ /* 0x003ff40003800000 */
.L_x_855:
[----:B------:R-:W-:Y:S05]  /*25cc0*/  BSYNC B0 ;  /* 0x0000000000007941 */ /* 0x000fea0003800000 */
.L_x_854:
[----:B------:R-:W-:Y:S05]  /*25cd0*/  BRA `(.L_x_856) ;  /* 0xffffffe000b47947 */ /* 0x000fea000383ffff */
.L_x_760:
[----:B0-----:R0:W1:Y:S02]  /*25ce0*/  SYNCS.PHASECHK.TRANS64.TRYWAIT P0, [R6+URZ], R5 ;  /* 0x00000005060075a7 */ /* 0x001064000800017f */
[----:B-1----:R-:W-:Y:S05]  /*25cf0*/  @!P0 NANOSLEEP.SYNCS 0x989680 ;  /* 0x009896800000895d */ /* 0x002fea0003900000 */
[----:B------:R-:W1:Y:S02]  /*25d00*/  @!P0 SYNCS.PHASECHK.TRANS64 P0, [R6+URZ], R5 ;  /* 0x00000005060085a7 */ /* 0x000e64000800007f */
[----:B-1----:R-:W-:Y:S05]  /*25d10*/  @!P0 BRA `(.L_x_760) ;  /* 0xfffffffc00f08947 */ /* 0x002fea000383ffff */
[----:B------:R-:W-:Y:S05]  /*25d20*/  BRA `(.L_x_857) ;  /* 0xffffffe000f07947 */ /* 0x000fea000383ffff */
.L_x_761:
[----:B-1----:R1:W2:Y:S02]  /*25d30*/  SYNCS.PHASECHK.TRANS64.TRYWAIT P0, [R7+URZ], R2 ;  /* 0x00000002070075a7 */ /* 0x0022a4000800017f */
[----:B--2---:R-:W-:Y:S05]  /*25d40*/  @!P0 NANOSLEEP.SYNCS 0x989680 ;  /* 0x009896800000895d */ /* 0x004fea0003900000 */
[----:B------:R-:W2:Y:S02]  /*25d50*/  @!P0 SYNCS.PHASECHK.TRANS64 P0, [R7+URZ], R2 ;  /* 0x00000002070085a7 */ /* 0x000ea4000800007f */
[----:B--2---:R-:W-:Y:S05]  /*25d60*/  @!P0 BRA `(.L_x_761) ;  /* 0xfffffffc00f08947 */ /* 0x004fea000383ffff */
[----:B------:R-:W-:Y:S05]  /*25d70*/  BRA `(.L_x_858) ;  /* 0xffffffe000e47947 */ /* 0x000fea000383ffff */
.L_x_763:
[----:B--2---:R2:W3:Y:S02]  /*25d80*/  SYNCS.PHASECHK.TRANS64.TRYWAIT P0, [R4+URZ], R5 ;  /* 0x00000005040075a7 */ /* 0x0044e4000800017f */
[----:B---3--:R-:W-:Y:S05]  /*25d90*/  @!P0 NANOSLEEP.SYNCS 0x989680 ;  /* 0x009896800000895d */ /* 0x008fea0003900000 */
[----:B------:R-:W3:Y:S02]  /*25da0*/  @!P0 SYNCS.PHASECHK.TRANS64 P0, [R4+URZ], R5 ;  /* 0x00000005040085a7 */ /* 0x000ee4000800007f */
[----:B---3--:R-:W-:Y:S05]  /*25db0*/  @!P0 BRA `(.L_x_763) ;  /* 0xfffffffc00f08947 */ /* 0x008fea000383ffff */
[----:B------:R-:W-:Y:S05]  /*25dc0*/  BRA `(.L_x_859) ;  /* 0xffffffe000ec7947 */ /* 0x000fea000383ffff */
.L_x_860:
        /* <DEDUP_REMOVED lines=11> */
.L_x_2729:


//--------------------- .text._ZN7cutlass13device_kernelIN5flash11enable_sm90INS1_16FlashAttnFwdSm90INS1_25CollectiveMainloopFwdSm90ILi2EN4cute5tupleIJNS5_1CILi1EEES8_S8_EEENS6_IJNS7_ILi128EEESA_SA_EEELi128ENS_10bfloat16_tEfNS_4arch4Sm90ELb0ELb1ELb0ELb0ELb0ELb0ELb0ELb1ELb1ELb0ELb0ELb0EEENS1_21CollectiveEpilogueFwdISB_S9_SC_SE_Li256ELb0ELb0ELb0ELb0EEENS1_30DynamicPersistentTileSchedulerILi256ELi32ELb0ELb0ELb1EEEEEEEEEvNT_6ParamsE --------------------------
	.section	.text._ZN7cutlass13device_kernelIN5flash11enable_sm90INS1_16FlashAttnFwdSm90INS1_25CollectiveMainloopFwdSm90ILi2EN4cute5tupleIJNS5_1CILi1EEES8_S8_EEENS6_IJNS7_ILi128EEESA_SA_EEELi128ENS_10bfloat16_tEfNS_4arch4Sm90ELb0ELb1ELb0ELb0ELb0ELb0ELb0ELb1ELb1ELb0ELb0ELb0EEENS1_21CollectiveEpilogueFwdISB_S9_SC_SE_Li256ELb0ELb0ELb0ELb0EEENS1_30DynamicPersistentTileSchedulerILi256ELi32ELb0ELb0ELb1EEEEEEEEEvNT_6ParamsE,"ax",@progbits
	.align	128
.text._ZN7cutlass13device_kernelIN5flash11enable_sm90INS1_16FlashAttnFwdSm90INS1_25CollectiveMainloopFwdSm90ILi2EN4cute5tupleIJNS5_1CILi1EEES8_S8_EEENS6_IJNS7_ILi128EEESA_SA_EEELi128ENS_10bfloat16_tEfNS_4arch4Sm90ELb0ELb1ELb0ELb0ELb0ELb0ELb0ELb1ELb1ELb0ELb0ELb0EEENS1_21CollectiveEpilogueFwdISB_S9_SC_SE_Li256ELb0ELb0ELb0ELb0EEENS1_30DynamicPersistentTileSchedulerILi256ELi32ELb0ELb0ELb1EEEEEEEEEvNT_6ParamsE:
        .type           _ZN7cutlass13device_kernelIN5flash11enable_sm90INS1_16FlashAttnFwdSm90INS1_25CollectiveMainloopFwdSm90ILi2EN4cute5tupleIJNS5_1CILi1EEES8_S8_EEENS6_IJNS7_ILi128EEESA_SA_EEELi128ENS_10bfloat16_tEfNS_4arch4Sm90ELb0ELb1ELb0ELb0ELb0ELb0ELb0ELb1ELb1ELb0ELb0ELb0EEENS1_21CollectiveEpilogueFwdISB_S9_SC_SE_Li256ELb0ELb0ELb0ELb0EEENS1_30DynamicPersistentTileSchedulerILi256ELi32ELb0ELb0ELb1EEEEEEEEEvNT_6ParamsE,@function
        .size           _ZN7cutlass13device_kernelIN5flash11enable_sm90INS1_16FlashAttnFwdSm90INS1_25CollectiveMainloopFwdSm90ILi2EN4cute5tupleIJNS5_1CILi1EEES8_S8_EEENS6_IJNS7_ILi128EEESA_SA_EEELi128ENS_10bfloat16_tEfNS_4arch4Sm90ELb0ELb1ELb0ELb0ELb0ELb0ELb0ELb1ELb1ELb0ELb0ELb0EEENS1_21CollectiveEpilogueFwdISB_S9_SC_SE_Li256ELb0ELb0ELb0ELb0EEENS1_30DynamicPersistentTileSchedulerILi256ELi32ELb0ELb0ELb1EEEEEEEEEvNT_6ParamsE,(.L_x_2730 - _ZN7cutlass13device_kernelIN5flash11enable_sm90INS1_16FlashAttnFwdSm90INS1_25CollectiveMainloopFwdSm90ILi2EN4cute5tupleIJNS5_1CILi1EEES8_S8_EEENS6_IJNS7_ILi128EEESA_SA_EEELi128ENS_10bfloat16_tEfNS_4arch4Sm90ELb0ELb1ELb0ELb0ELb0ELb0ELb0ELb1ELb1ELb0ELb0ELb0EEENS1_21CollectiveEpilogueFwdISB_S9_SC_SE_Li256ELb0ELb0ELb0ELb0EEENS1_30DynamicPersistentTileSchedulerILi256ELi32ELb0ELb0ELb1EEEEEEEEEvNT_6ParamsE)
        .other          _ZN7cutlass13device_kernelIN5flash11enable_sm90INS1_16FlashAttnFwdSm90INS1_25CollectiveMainloopFwdSm90ILi2EN4cute5tupleIJNS5_1CILi1EEES8_S8_EEENS6_IJNS7_ILi128EEESA_SA_EEELi128ENS_10bfloat16_tEfNS_4arch4Sm90ELb0ELb1ELb0ELb0ELb0ELb0ELb0ELb1ELb1ELb0ELb0ELb0EEENS1_21CollectiveEpilogueFwdISB_S9_SC_SE_Li256ELb0ELb0ELb0ELb0EEENS1_30DynamicPersistentTileSchedulerILi256ELi32ELb0ELb0ELb1EEEEEEEEEvNT_6ParamsE,@"STO_CUDA_ENTRY STV_DEFAULT"
_ZN7cutlass13device_kernelIN5flash11enable_sm90INS1_16FlashAttnFwdSm90INS1_25CollectiveMainloopFwdSm90ILi2EN4cute5tupleIJNS5_1CILi1EEES8_S8_EEENS6_IJNS7_ILi128EEESA_SA_EEELi128ENS_10bfloat16_tEfNS_4arch4Sm90ELb0ELb1ELb0ELb0ELb0ELb0ELb0ELb1ELb1ELb0ELb0ELb0EEENS1_21CollectiveEpilogueFwdISB_S9_SC_SE_Li256ELb0ELb0ELb0ELb0EEENS1_30DynamicPersistentTileSchedulerILi256ELi32ELb0ELb0ELb1EEEEEEEEEvNT_6ParamsE:
[----:B------:R-:W1:Y:S01]  /*0000*/  LDC R1, c[0x0][0x28] ;  /* 0x00000a00ff017b82 */ /* 0x000e620000000800 */
[----:B------:R-:W2:Y:S01]  /*0010*/  S2R R3, SR_TID.X ;  /* 0x0000000000037919 */ /* 0x000ea20000002100 */
[----:B------:R-:W-:Y:S01]  /*0020*/  ELECT P0, URZ, PT ;  /* 0x00000000003f782f */ /* 0x000fe20003800000 */
[----:B------:R-:W-:Y:S01]  /*0030*/  BSSY B0, `(.L_x_861) ;  /* 0x0000014000007945 */ /* 0x000fe20003800000 */
[--C-:B--2---:R-:W-:Y:S02]  /*0040*/  SHF.R.U32.HI R0, RZ, 0x5, R3.reuse ;  /* 0x00000005ff007819 */ /* 0x104fe40000011603 */
[----:B------:R-:W-:-:S03]  /*0050*/  SHF.R.U32.HI R17, RZ, 0x7, R3 ;  /* 0x00000007ff117819 */ /* 0x000fc60000011603 */
[----:B------:R-:W2:Y:S02]  /*0060*/  SHFL.IDX PT, R2, R0, RZ, 0x1f ;  /* 0x00001fff00027589 */ /* 0x000ea400000e0000 */
[----:B--2---:R-:W-:-:S13]  /*0070*/  ISETP.EQ.AND P0, PT, R2, RZ, P0 ;  /* 0x000000ff0200720c */ /* 0x004fda0000702270 */
[----:B-1----:R-:W-:Y:S05]  /*0080*/  @!P0 BRA `(.L_x_862) ;  /* 0x0000000000388947 */ /* 0x002fea0003800000 */
        /* <DEDUP_REMOVED lines=14> */
.L_x_862:
[----:B------:R-:W-:Y:S05]  /*0170*/  BSYNC B0 ;  /* 0x0000000000007941 */ /* 0x000fea0003800000 */
.L_x_861:
        /* <DEDUP_REMOVED lines=37> */
.L_x_863:
        /* <DEDUP_REMOVED lines=22> */
.L_x_864:
        /* <DEDUP_REMOVED lines=18> */
.L_x_865:
        /* <DEDUP_REMOVED lines=22> */
.L_x_866:
        /* <DEDUP_REMOVED lines=22> */
.L_x_867:
[----:B------:R-:W-:Y:S01]  /*0910*/  PLOP3.LUT P0, PT, PT, PT, UP0, 0x80, 0x0 ;  /* 0x000000000000781c */ /* 0x000fe20003f0f008 */
[----:B------:R-:W-:Y:S01]  /*0920*/  UMOV UR38, 0x1 ;  /* 0x0000000100267882 */ /* 0x000fe20000000000 */
[----:B------:R-:W-:Y:S01]  /*0930*/  NOP ;  /* 0x0000000000007918 */ /* 0x000fe20000000000 */
[----:B------:R-:W-:Y:S01]  /*0940*/  USEL UR38, UR38, 0x2, !UP0 ;  /* 0x0000000226267887 */ /* 0x000fe2000c000000 */
[----:B------:R-:W-:Y:S01]  /*0950*/  ULDC.64 UR50, c[0x0][0x208] ;  /* 0x0000820000327ab9 */ /* 0x000fe20000000a00 */
[----:B-123--:R-:W-:Y:S08]  /*0960*/  BAR.SYNC.DEFER_BLOCKING 0x0 ;  /* 0x0000000000007b1d */ /* 0x00eff00000010000 */
[----:B------:R-:W-:Y:S05]  /*0970*/  @!P0 BRA `(.L_x_868) ;  /* 0x000000dc00e88947 */ /* 0x000fea0003800000 */
.L_x_869:
[----:B------:R-:W-:-:S08]  /*0980*/  NOP ;  /* 0x0000000000007918 */ /* 0x000fd00000000000 */
[----:B------:R-:W1:Y:S02]  /*0990*/  USETMAXREG.TRY_ALLOC.CTAPOOL UP0, 0xf0 ;  /* 0x000000f0000079c8 */ /* 0x000e640008000600 */
[----:B-1----:R-:W-:-:S13]  /*09a0*/  PLOP3.LUT P0, PT, PT, PT, UP0, 0x80, 0x0 ;  /* 0x000000000000781c */ /* 0x002fda0003f0f008 */
[----:B------:R-:W-:Y:S05]  /*09b0*/  @!P0 BRA `(.L_x_869) ;  /* 0xfffffffc00f08947 */ /* 0x000fea000383ffff */
[----:B------:R-:W1:Y:S01]  /*09c0*/  S2R R2, SR_TID.X ;  /* 0x0000000000027919 */ /* 0x000e620000002100 */
[----:B------:R-:W2:Y:S08]  /*09d0*/  S2UR UR7, SR_CTAID.X ;  /* 0x00000000000779c3 */ /* 0x000eb00000002500 */
[----:B------:R-:W-:Y:S08]  /*09e0*/  BAR.ARV 0x4, 0x120 ;  /* 0x0104800000007b1d */ /* 0x000ff00000002000 */
[----:B------:R-:W-:Y:S06]  /*09f0*/  BAR.ARV 0x8, 0x120 ;  /* 0x0204800000007b1d */ /* 0x000fec0000002000 */
[----:B-1----:R-:W-:-:S04]  /*0a00*/  LOP3.LUT R0, R2, 0xffffff80, RZ, 0xc0, !PT ;  /* 0xffffff8002007812 */ /* 0x002fc800078ec0ff */
[----:B------:R-:W-:Y:S02]  /*0a10*/  ISETP.NE.AND P0, PT, R0, 0x80, PT ;  /* 0x000000800000780c */ /* 0x000fe40003f05270 */
[----:B------:R-:W2:Y:S11]  /*0a20*/  LDC R0, c[0x0][0xda8] ;  /* 0x00036a00ff007b82 */ /* 0x000eb60000000800 */
[----:B------:R-:W-:Y:S06]  /*0a30*/  @!P0 BAR.ARV 0x9, 0x100 ;  /* 0x0244000000008b1d */ /* 0x000fec0000002000 */
[----:B--2---:R-:W-:-:S13]  /*0a40*/  ISETP.LE.AND P0, PT, R0, UR7, PT ;  /* 0x0000000700007c0c */ /* 0x004fda000bf03270 */
[----:B------:R-:W-:Y:S05]  /*0a50*/  @P0 EXIT ;  /* 0x000000000000094d */ /* 0x000fea0003800000 */
[----:B------:R-:W-:Y:S01]  /*0a60*/  VIADD R190, R2, 0xffffff80 ;  /* 0xffffff8002be7836 */ /* 0x000fe20000000000 */
[----:B------:R-:W1:Y:S01]  /*0a70*/  S2UR UR4, SR_CgaCtaId ;  /* 0x00000000000479c3 */ /* 0x000e620000008800 */
[----:B------:R-:W-:Y:S01]  /*0a80*/  UMOV UR39, 0x400 ;  /* 0x0000040000277882 */ /* 0x000fe20000000000 */
[----:B------:R-:W-:Y:S02]  /*0a90*/  ULOP3.LUT UR47, UR38, 0x1, URZ, 0xfc, !UPT ;  /* 0x00000001262f7892 */ /* 0x000fe4000f8efc3f */
[----:B------:R-:W-:Y:S01]  /*0aa0*/  SHF.R.S32.HI R3, RZ, 0x1f, R190 ;  /* 0x0000001fff037819 */ /* 0x000fe200000114be */
[----:B------:R-:W-:Y:S01]  /*0ab0*/  ULDC.64 UR52, c[0x0][0x198] ;  /* 0x0000660000347ab9 */ /* 0x000fe20000000a00 */
[----:B------:R-:W-:Y:S01]  /*0ac0*/  UMOV UR46, URZ ;  /* 0x0000003f002e7c82 */ /* 0x000fe20008000000 */
[----:B------:R-:W-:Y:S01]  /*0ad0*/  UMOV UR36, URZ ;  /* 0x0000003f00247c82 */ /* 0x000fe20008000000 */
[CC--:B------:R-:W-:Y:S01]  /*0ae0*/  LEA.HI R0, R3.reuse, R190.reuse, RZ, 0x4 ;  /* 0x000000be03007211 */ /* 0x0c0fe200078f20ff */
[----:B------:R-:W2:Y:S01]  /*0af0*/  S2UR UR6, SR_SWINHI ;  /* 0x00000000000679c3 */ /* 0x000ea20000002f00 */
[----:B------:R-:W-:Y:S01]  /*0b00*/  LEA.HI R5, R3, R190, RZ, 0x7 ;  /* 0x000000be03057211 */ /* 0x000fe200078f38ff */
[----:B------:R-:W-:Y:S01]  /*0b10*/  UMOV UR37, URZ ;  /* 0x0000003f00257c82 */ /* 0x000fe20008000000 */
[----:B------:R-:W-:-:S02]  /*0b20*/  SHF.R.S32.HI R7, RZ, 0x4, R0 ;  /* 0x00000004ff077819 */ /* 0x000fc40000011400 */
[----:B------:R-:W-:Y:S02]  /*0b30*/  LOP3.LUT R9, R5, 0xffffff80, RZ, 0xc0, !PT ;  /* 0xffffff8005097812 */ /* 0x000fe400078ec0ff */
[----:B------:R-:W-:Y:S02]  /*0b40*/  LEA.HI R2, R0, R7, RZ, 0x1 ;  /* 0x0000000700027211 */ /* 0x000fe400078f08ff */
[----:B------:R-:W-:Y:S01]  /*0b50*/  LEA.HI R189, R3, R190, RZ, 0x5 ;  /* 0x000000be03bd7211 */ /* 0x000fe200078f28ff */
[----:B------:R-:W-:Y:S01]  /*0b60*/  IMAD.IADD R186, R190, 0x1, -R9 ;  /* 0x00000001beba7824 */ /* 0x000fe200078e0a09 */
[----:B------:R-:W-:Y:S02]  /*0b70*/  LOP3.LUT R2, R2, 0x1ffffffe, RZ, 0xc0, !PT ;  /* 0x1ffffffe02027812 */ /* 0x000fe400078ec0ff */
[----:B------:R-:W-:Y:S02]  /*0b80*/  SHF.R.S32.HI R189, RZ, 0x5, R189 ;  /* 0x00000005ffbd7819 */ /* 0x000fe400000114bd */
[----:B------:R-:W-:Y:S01]  /*0b90*/  SHF.R.S32.HI R9, RZ, 0x1f, R186 ;  /* 0x0000001fff097819 */ /* 0x000fe200000114ba */
[----:B------:R-:W-:Y:S01]  /*0ba0*/  IMAD.IADD R2, R7, 0x1, -R2 ;  /* 0x0000000107027824 */ /* 0x000fe200078e0a02 */
[----:B------:R-:W-:Y:S01]  /*0bb0*/  LOP3.LUT R7, R0, 0x3fffff0, RZ, 0xc0, !PT ;  /* 0x03fffff000077812 */ /* 0x000fe200078ec0ff */
[----:B-1----:R-:W-:Y:S01]  /*0bc0*/  ULEA UR39, UR4, UR39, 0x18 ;  /* 0x0000002704277291 */ /* 0x002fe2000f8ec03f */
[----:B------:R-:W-:-:S02]  /*0bd0*/  LEA.HI R4, R9, R186, RZ, 0x2 ;  /* 0x000000ba09047211 */ /* 0x000fc400078f10ff */
[----:B------:R-:W-:Y:S01]  /*0be0*/  SHF.R.S32.HI R188, RZ, 0x7, R5 ;  /* 0x00000007ffbc7819 */ /* 0x000fe20000011405 */
[----:B------:R-:W-:Y:S01]  /*0bf0*/  IMAD.IADD R0, R190, 0x1, -R7 ;  /* 0x00000001be007824 */ /* 0x000fe200078e0a07 */
[--C-:B------:R-:W-:Y:S02]  /*0c00*/  SHF.R.S32.HI R6, RZ, 0x2, R4.reuse ;  /* 0x00000002ff067819 */ /* 0x100fe40000011404 */
[----:B------:R-:W-:Y:S01]  /*0c10*/  SHF.R.S32.HI R7, RZ, 0x1f, R4 ;  /* 0x0000001fff077819 */ /* 0x000fe20000011404 */
[----:B------:R-:W-:Y:S01]  /*0c20*/  IMAD R11, R189, 0x10, R0 ;  /* 0x00000010bd0b7824 */ /* 0x000fe200078e0200 */
[----:B------:R-:W-:Y:S01]  /*0c30*/  LEA.HI R9, R9, R186, RZ, 0x5 ;  /* 0x000000ba09097211 */ /* 0x000fe200078f28ff */
[----:B------:R-:W-:Y:S01]  /*0c40*/  UMOV UR4, UR39 ;  /* 0x0000002700047c82 */ /* 0x000fe20008000000 */
[----:B--2---:R-:W-:Y:S01]  /*0c50*/  UMOV UR5, UR6 ;  /* 0x0000000600057c82 */ /* 0x004fe20008000000 */
[----:B------:R-:W-:Y:S01]  /*0c60*/  LEA.HI R7, R7, R6, RZ, 0x3 ;  /* 0x0000000607077211 */ /* 0x000fe200078f18ff */
[----:B------:R-:W-:Y:S01]  /*0c70*/  IMAD R2, R11, 0x8, R2 ;  /* 0x000000080b027824 */ /* 0x000fe200078e0202 */
[----:B------:R-:W-:Y:S01]  /*0c80*/  LEA.HI R5, R5, R188, RZ, 0x1 ;  /* 0x000000bc05057211 */ /* 0x000fe200078f08ff */
[----:B------:R-:W-:Y:S01]  /*0c90*/  IMAD.U32 R18, RZ, RZ, UR4 ;  /* 0x00000004ff127e24 */ /* 0x000fe2000f8e00ff */
[----:B------:R-:W-:Y:S01]  /*0ca0*/  LOP3.LUT R7, R7, 0xfffffff8, RZ, 0xc0, !PT ;  /* 0xfffffff807077812 */ /* 0x000fe200078ec0ff */
[----:B------:R-:W-:Y:S01]  /*0cb0*/  IMAD.U32 R19, RZ, RZ, UR5 ;  /* 0x00000005ff137e24 */ /* 0x000fe2000f8e00ff */
[----:B------:R-:W-:Y:S01]  /*0cc0*/  SHF.R.S32.HI R9, RZ, 0x5, R9 ;  /* 0x00000005ff097819 */ /* 0x000fe20000011409 */
[----:B------:R-:W-:Y:S01]  /*0cd0*/  UMOV UR4, UR7 ;  /* 0x0000000700047c82 */ /* 0x000fe20008000000 */
[----:B------:R-:W-:Y:S01]  /*0ce0*/  LEA.HI R3, R3, R190, RZ, 0x3 ;  /* 0x000000be03037211 */ /* 0x000fe200078f18ff */
[----:B------:R-:W-:Y:S01]  /*0cf0*/  IMAD.IADD R6, R6, 0x1, -R7 ;  /* 0x0000000106067824 */ /* 0x000fe200078e0a07 */
[----:B------:R-:W-:Y:S01]  /*0d00*/  LOP3.LUT R7, R5, 0x3fffffe, RZ, 0xc0, !PT ;  /* 0x03fffffe05077812 */ /* 0x000fe200078ec0ff */
[----:B------:R-:W-:Y:S01]  /*0d10*/  IMAD.SHL.U32 R5, R2, 0x8, RZ ;  /* 0x0000000802057824 */ /* 0x000fe200078e00ff */
[----:B------:R-:W-:Y:S01]  /*0d20*/  SHF.R.S32.HI R184, RZ, 0x3, R3 ;  /* 0x00000003ffb87819 */ /* 0x000fe20000011403 */
[----:B------:R-:W-:-:S02]  /*0d30*/  IMAD R6, R9, 0x10, R6 ;  /* 0x0000001009067824 */ /* 0x000fc400078e0206 */
[----:B------:R-:W-:Y:S02]  /*0d40*/  IMAD.IADD R7, R188, 0x1, -R7 ;  /* 0x00000001bc077824 */ /* 0x000fe400078e0a07 */
[----:B------:R-:W-:Y:S01]  /*0d50*/  IMAD.WIDE R18, R5, 0x2, R18 ;  /* 0x0000000205127825 */ /* 0x000fe200078e0212 */
[----:B------:R-:W-:-:S03]  /*0d60*/  LOP3.LUT R5, R3, 0x1ffffff8, RZ, 0xc0, !PT ;  /* 0x1ffffff803057812 */ /* 0x000fc600078ec0ff */
[----:B------:R-:W-:Y:S01]  /*0d70*/  IMAD R187, R7, 0x40, R6 ;  /* 0x0000004007bb7824 */ /* 0x000fe200078e0206 */
[----:B------:R-:W-:Y:S01]  /*0d80*/  LOP3.LUT R7, R4, 0x7ffffffc, RZ, 0xc0, !PT ;  /* 0x7ffffffc04077812 */ /* 0x000fe200078ec0ff */
[----:B------:R-:W-:-:S04]  /*0d90*/  IMAD.IADD R5, R190, 0x1, -R5 ;  /* 0x00000001be057824 */ /* 0x000fc800078e0a05 */
[----:B------:R-:W-:Y:S02]  /*0da0*/  IMAD.SHL.U32 R22, R5, 0x8, RZ ;  /* 0x0000000805167824 */ /* 0x000fe400078e00ff */
[----:B------:R-:W-:-:S07]  /*0db0*/  IMAD.IADD R16, R186, 0x1, -R7 ;  /* 0x00000001ba107824 */ /* 0x000fce00078e0a07 */
.L_x_962:
[----:B------:R-:W-:Y:S01]  /*0dc0*/  ULDC UR5, c[0x0][0xdd0] ;  /* 0x0003740000057ab9 */ /* 0x000fe20000000800 */
[----:B-1----:R-:W1:Y:S01]  /*0dd0*/  LDC R0, c[0x0][0xde8] ;  /* 0x00037a00ff007b82 */ /* 0x002e620000000800 */
[----:B------:R-:W-:Y:S01]  /*0de0*/  UISETP.NE.AND UP0, UPT, UR5, 0x1, UPT ;  /* 0x000000010500788c */ /* 0x000fe2000bf05270 */
[----:B------:R-:W-:-:S10]  /*0df0*/  UMOV UR8, UR4 ;  /* 0x0000000400087c82 */ /* 0x000fd40008000000 */
[----:B------:R-:W-:Y:S01]  /*0e00*/  @UP0 ULDC UR6, c[0x0][0xdd4] ;  /* 0x0003750000060ab9 */ /* 0x000fe20000000800 */
[----:B------:R-:W-:Y:S01]  /*0e10*/  @UP0 ULDC UR9, c[0x0][0xdd8] ;  /* 0x0003760000090ab9 */ /* 0x000fe20000000800 */
[----:B------:R-:W-:-:S04]  /*0e20*/  UIMAD.WIDE.U32 UR6, UR4, UR6, URZ ;  /* 0x00000006040672a5 */ /* 0x000fc8000f8e003f */
[----:B------:R-:W-:-:S04]  /*0e30*/  @UP0 USHF.R.U32.HI UR8, URZ, UR9, UR7 ;  /* 0x000000093f080299 */ /* 0x000fc80008011607 */
[----:B------:R-:W-:Y:S02]  /*0e40*/  UIADD3 UR6, -UR8, URZ, URZ ;  /* 0x0000003f08067290 */ /* 0x000fe4000fffe13f */
[----:B-1----:R-:W-:Y:S02]  /*0e50*/  ISETP.LE.AND P0, PT, R0, UR8, PT ;  /* 0x0000000800007c0c */ /* 0x002fe4000bf03270 */
[----:B------:R-:W-:-:S11]  /*0e60*/  UIMAD UR7, UR5, UR6, UR4 ;  /* 0x00000006050772a4 */ /* 0x000fd6000f8e0204 */
[----:B--234-:R-:W-:Y:S05]  /*0e70*/  @!P0 BRA `(.L_x_870) ;  /* 0x0000000000208947 */ /* 0x01cfea0003800000 */
[----:B------:R-:W-:Y:S01]  /*0e80*/  ULDC UR6, c[0x0][0xddc] ;  /* 0x0003770000067ab9 */ /* 0x000fe20000000800 */
[----:B------:R-:W-:Y:S01]  /*0e90*/  UMOV UR48, UR7 ;  /* 0x0000000700307c82 */ /* 0x000fe20008000000 */
[----:B------:R-:W-:-:S11]  /*0ea0*/  UISETP.NE.AND UP0, UPT, UR6, 0x1, UPT ;  /* 0x000000010600788c */ /* 0x000fd6000bf05270 */
[----:B------:R-:W-:Y:S02]  /*0eb0*/  @UP0 ULDC.64 UR10, c[0x0][0xde0] ;  /* 0x00037800000a0ab9 */ /* 0x000fe40000000a00 */
[----:B------:R-:W-:-:S04]  /*0ec0*/  UIMAD.WIDE.U32 UR4, UR7, UR10, URZ ;  /* 0x0000000a070472a5 */ /* 0x000fc8000f8e003f */
[----:B------:R-:W-:-:S04]  /*0ed0*/  @UP0 USHF.R.U32.HI UR48, URZ, UR11, UR5 ;  /* 0x0000000b3f300299 */ /* 0x000fc80008011605 */
[----:B------:R-:W-:Y:S01]  /*0ee0*/  UIMAD UR4, UR48, UR6, URZ ;  /* 0x00000006300472a4 */ /* 0x000fe2000f8e023f */
[----:B------:R-:W-:Y:S11]  /*0ef0*/  BRA `(.L_x_871) ;  /* 0x00000000001c7947 */ /* 0x000ff60003800000 */
.L_x_870:
[----:B------:R-:W-:Y:S01]  /*0f00*/  ULDC UR6, c[0x0][0xdc4] ;  /* 0x0003710000067ab9 */ /* 0x000fe20000000800 */
[----:B------:R-:W-:Y:S01]  /*0f10*/  UMOV UR48, UR7 ;  /* 0x0000000700307c82 */ /* 0x000fe20008000000 */
[----:B------:R-:W-:-:S11]  /*0f20*/  UISETP.NE.AND UP0, UPT, UR6, 0x1, UPT ;  /* 0x000000010600788c */ /* 0x000fd6000bf05270 */
[----:B------:R-:W-:Y:S02]  /*0f30*/  @UP0 ULDC.64 UR10, c[0x0][0xdc8] ;  /* 0x00037200000a0ab9 */ /* 0x000fe40000000a00 */
[----:B------:R-:W-:-:S04]  /*0f40*/  UIMAD.WIDE.U32 UR4, UR7, UR10, URZ ;  /* 0x0000000a070472a5 */ /* 0x000fc8000f8e003f */
[----:B------:R-:W-:-:S04]  /*0f50*/  @UP0 USHF.R.U32.HI UR48, URZ, UR11, UR5 ;  /* 0x0000000b3f300299 */ /* 0x000fc80008011605 */
[----:B------:R-:W-:-:S12]  /*0f60*/  UIMAD UR4, UR48, UR6, URZ ;  /* 0x00000006300472a4 */ /* 0x000fd8000f8e023f */
.L_x_871:
[----:B------:R-:W-:Y:S01]  /*0f70*/  UIADD3 UR6, UR7, -UR4, URZ ;  /* 0x8000000407067290 */ /* 0x000fe2000fffe03f */
[----:B------:R-:W-:Y:S01]  /*0f80*/  ULDC UR43, c[0x0][0xdb8] ;  /* 0x00036e00002b7ab9 */ /* 0x000fe20000000800 */
[----:B------:R-:W-:Y:S02]  /*0f90*/  ULOP3.LUT UR7, URZ, UR48, URZ, 0x33, !UPT ;  /* 0x000000303f077292 */ /* 0x000fe4000f8e333f */
[----:B------:R-:W-:Y:S01]  /*0fa0*/  UISETP.NE.AND UP1, UPT, UR43, 0x1, UPT ;  /* 0x000000012b00788c */ /* 0x000fe2000bf25270 */
[----:B------:R-:W-:Y:S01]  /*0fb0*/  ULDC.64 UR12, c[0x0][0x3f8] ;  /* 0x0000fe00000c7ab9 */ /* 0x000fe20000000a00 */
[----:B------:R-:W-:Y:S01]  /*0fc0*/  ULDC UR42, c[0x0][0xdac] ;  /* 0x00036b00002a7ab9 */ /* 0x000fe20000000800 */
[----:B------:R-:W-:Y:S02]  /*0fd0*/  UISETP.NE.U32.AND UP0, UPT, UR12, URZ, UPT ;  /* 0x0000003f0c00728c */ /* 0x000fe4000bf05070 */
[----:B------:R-:W-:Y:S01]  /*0fe0*/  UIADD3 UR42, UR7, UR42, URZ ;  /* 0x0000002a072a7290 */ /* 0x000fe2000fffe03f */
[----:B------:R-:W-:Y:S01]  /*0ff0*/  ULDC.64 UR4, c[0x0][0x9e0] ;  /* 0x0002780000047ab9 */ /* 0x000fe20000000a00 */
[----:B------:R-:W-:Y:S01]  /*1000*/  ULDC UR11, c[0x0][0xdc4] ;  /* 0x00037100000b7ab9 */ /* 0x000fe20000000800 */
[----:B------:R-:W-:-:S02]  /*1010*/  UISETP.NE.AND.EX UP0, UPT, UR13, URZ, UPT, UP0 ;  /* 0x0000003f0d00728c */ /* 0x000fc4000bf05300 */
[----:B------:R-:W-:Y:S02]  /*1020*/  UISETP.GE.AND UP2, UPT, UR5, 0x1, UPT ;  /* 0x000000010500788c */ /* 0x000fe4000bf46270 */
[----:B------:R-:W-:Y:S01]  /*1030*/  USHF.L.U32 UR42, UR42, 0x7, URZ ;  /* 0x000000072a2a7899 */ /* 0x000fe2000800063f */
[----:B------:R-:W-:Y:S01]  /*1040*/  ULDC UR45, c[0x0][0x404] ;  /* 0x00010100002d7ab9 */ /* 0x000fe20000000800 */
[----:B------:R-:W-:Y:S01]  /*1050*/  ULDC UR9, c[0x0][0x288] ;  /* 0x0000a20000097ab9 */ /* 0x000fe20000000800 */
[----:B------:R-:W-:Y:S01]  /*1060*/  UIMAD UR8, UR8, UR11, UR6 ;  /* 0x0000000b080872a4 */ /* 0x000fe2000f8e0206 */
[----:B------:R-:W-:Y:S01]  /*1070*/  PLOP3.LUT P1, PT, PT, PT, UP2, 0x80, 0x0 ;  /* 0x000000000000781c */ /* 0x000fe20003f2f028 */
[----:B------:R-:W-:Y:S01]  /*1080*/  USEL UR45, UR45, 0x1, UP0 ;  /* 0x000000012d2d7887 */ /* 0x000fe20008000000 */
[----:B------:R-:W-:Y:S01]  /*1090*/  @UP1 ULDC UR6, c[0x0][0xdbc] ;  /* 0x00036f0000061ab9 */ /* 0x000fe20000000800 */
[----:B------:R-:W-:Y:S01]  /*10a0*/  UIADD3 UR54, UR42, 0x80, -UR9 ;  /* 0x000000802a367890 */ /* 0x000fe2000fffe809 */
[----:B------:R-:W-:Y:S01]  /*10b0*/  ULDC UR10, c[0x0][0x2e0] ;  /* 0x0000b800000a7ab9 */ /* 0x000fe20000000800 */
[----:B------:R-:W-:Y:S01]  /*10c0*/  UIMAD.WIDE.U32 UR6, UR8, UR6, URZ ;  /* 0x00000006080672a5 */ /* 0x000fe2000f8e003f */
[----:B------:R-:W-:Y:S01]  /*10d0*/  @UP1 ULDC UR11, c[0x0][0xdc0] ;  /* 0x00037000000b1ab9 */ /* 0x000fe20000000800 */
[----:B------:R-:W-:Y:S01]  /*10e0*/  UIMAD UR54, UR45, UR10, UR54 ;  /* 0x0000000a2d3672a4 */ /* 0x000fe2000f8e0236 */
[----:B------:R-:W-:Y:S01]  /*10f0*/  UMOV UR44, UR8 ;  /* 0x00000008002c7c82 */ /* 0x000fe20008000000 */
[----:B------:R-:W-:-:S02]  /*1100*/  @UP1 USHF.R.U32.HI UR44, URZ, UR11, UR7 ;  /* 0x0000000b3f2c1299 */ /* 0x000fc40008011607 */
[----:B------:R-:W-:Y:S02]  /*1110*/  UIADD3 UR4, UR54, UR4, URZ ;  /* 0x0000000436047290 */ /* 0x000fe4000fffe03f */
[----:B------:R-:W-:-:S04]  /*1120*/  UIADD3 UR6, -UR44, URZ, URZ ;  /* 0x0000003f2c067290 */ /* 0x000fc8000fffe13f */
[----:B------:R-:W-:Y:S01]  /*1130*/  UIMAD UR43, UR43, UR6, UR8 ;  /* 0x000000062b2b72a4 */ /* 0x000fe2000f8e0208 */
[----:B------:R-:W-:Y:S01]  /*1140*/  IMAD.U32 R0, RZ, RZ, UR4 ;  /* 0x00000004ff007e24 */ /* 0x000fe2000f8e00ff */
[----:B------:R-:W-:Y:S10]  /*1150*/  @!P1 BRA `(.L_x_872) ;  /* 0x0000000000409947 */ /* 0x000ff40003800000 */
[----:B------:R-:W-:Y:S01]  /*1160*/  ISETP.LT.AND P0, PT, RZ, UR54, PT ;  /* 0x00000036ff007c0c */ /* 0x000fe2000bf01270 */
[----:B------:R-:W-:-:S12]  /*1170*/  UIADD3 UR4, UR54, -0x1, URZ ;  /* 0xffffffff36047890 */ /* 0x000fd8000fffe03f */
[----:B------:R-:W-:Y:S05]  /*1180*/  @P0 BRA `(.L_x_873) ;  /* 0x00000000001c0947 */ /* 0x000fea0003800000 */
[----:B------:R-:W-:Y:S02]  /*1190*/  UISETP.NE.AND UP0, UPT, UR5, 0x1, UPT ;  /* 0x000000010500788c */ /* 0x000fe4000bf05270 */
[----:B------:R-:W-:-:S09]  /*11a0*/  UIADD3 UR4, -UR54, URZ, URZ ;  /* 0x0000003f36047290 */ /* 0x000fd2000fffe13f */
[----:B------:R-:W-:Y:S02]  /*11b0*/  @UP0 ULDC.64 UR12, c[0x0][0x9e8] ;  /* 0x00027a00000c0ab9 */ /* 0x000fe40000000a00 */
[----:B------:R-:W-:-:S04]  /*11c0*/  UIMAD.WIDE.U32 UR6, UR4, UR12, URZ ;  /* 0x0000000c040672a5 */ /* 0x000fc8000f8e003f */
[----:B------:R-:W-:-:S04]  /*11d0*/  @UP0 USHF.R.U32.HI UR4, URZ, UR13, UR7 ;  /* 0x0000000d3f040299 */ /* 0x000fc80008011607 */
[----:B------:R-:W-:Y:S01]  /*11e0*/  ULOP3.LUT UR4, URZ, UR4, URZ, 0x33, !UPT ;  /* 0x000000043f047292 */ /* 0x000fe2000f8e333f */
[----:B------:R-:W-:Y:S11]  /*11f0*/  BRA `(.L_x_874) ;  /* 0x0000000000107947 */ /* 0x000ff60003800000 */
.L_x_873:
[----:B------:R-:W-:-:S11]  /*1200*/  UISETP.NE.AND UP0, UPT, UR5, 0x1, UPT ;  /* 0x000000010500788c */ /* 0x000fd6000bf05270 */
[----:B------:R-:W-:Y:S02]  /*1210*/  @UP0 ULDC.64 UR12, c[0x0][0x9e8] ;  /* 0x00027a00000c0ab9 */ /* 0x000fe40000000a00 */
[----:B------:R-:W-:-:S04]  /*1220*/  UIMAD.WIDE.U32 UR6, UR4, UR12, URZ ;  /* 0x0000000c040672a5 */ /* 0x000fc8000f8e003f */
[----:B------:R-:W-:-:S12]  /*1230*/  @UP0 USHF.R.U32.HI UR4, URZ, UR13, UR7 ;  /* 0x0000000d3f040299 */ /* 0x000fd80008011607 */
.L_x_874:
[----:B------:R-:W-:-:S06]  /*1240*/  UIMAD UR4, UR4, UR5, UR5 ;  /* 0x00000005040472a4 */ /* 0x000fcc000f8e0205 */
[----:B------:R-:W-:-:S07]  /*1250*/  VIMNMX R0, R0, UR4, PT ;  /* 0x0000000400007c48 */ /* 0x000fce000bfe0100 */
.L_x_872:
[----:B------:R-:W-:Y:S01]  /*1260*/  UIMAD UR4, UR45, UR10, 0x7f ;  /* 0x0000007f2d0474a4 */ /* 0x000fe2000f8e020a */
[----:B------:R-:W-:Y:S01]  /*1270*/  VIADD R0, R0, 0x7f ;  /* 0x0000007f00007836 */ /* 0x000fe20000000000 */
[----:B------:R-:W-:Y:S02]  /*1280*/  UIADD3 UR7, UR42, -UR9, URZ ;  /* 0x800000092a077290 */ /* 0x000fe4000fffe03f */
[----:B------:R-:W-:Y:S02]  /*1290*/  USHF.R.S32.HI UR6, URZ, 0x1f, UR4 ;  /* 0x0000001f3f067899 */ /* 0x000fe40008011404 */
[----:B------:R-:W-:Y:S01]  /*12a0*/  SHF.R.S32.HI R3, RZ, 0x1f, R0 ;  /* 0x0000001fff037819 */ /* 0x000fe20000011400 */
[----:B------:R-:W-:Y:S02]  /*12b0*/  UIMAD UR7, UR45, UR10, UR7 ;  /* 0x0000000a2d0772a4 */ /* 0x000fe4000f8e0207 */
[----:B------:R-:W-:Y:S01]  /*12c0*/  ULEA.HI UR6, UR6, UR4, URZ, 0x7 ;  /* 0x0000000406067291 */ /* 0x000fe2000f8f383f */
[----:B------:R-:W-:Y:S01]  /*12d0*/  LEA.HI R3, R3, R0, RZ, 0x7 ;  /* 0x0000000003037211 */ /* 0x000fe200078f38ff */
[----:B------:R-:W-:-:S02]  /*12e0*/  ULDC UR8, c[0x0][0x9dc] ;  /* 0x0002770000087ab9 */ /* 0x000fc40000000800 */
[----:B------:R-:W-:Y:S01]  /*12f0*/  USHF.R.S32.HI UR6, URZ, 0x7, UR6 ;  /* 0x000000073f067899 */ /* 0x000fe20008011406 */
[----:B------:R-:W-:Y:S01]  /*1300*/  SHF.R.S32.HI R3, RZ, 0x7, R3 ;  /* 0x00000007ff037819 */ /* 0x000fe20000011403 */
[----:B------:R-:W-:-:S04]  /*1310*/  UIADD3 UR8, UR7, -UR8, URZ ;  /* 0x8000000807087290 */ /* 0x000fc8000fffe03f */
[----:B------:R-:W-:Y:S01]  /*1320*/  VIMNMX R88, R3, UR6, PT ;  /* 0x0000000603587c48 */ /* 0x000fe2000bfe0100 */
[----:B------:R-:W-:Y:S07]  /*1330*/  @!P1 BRA `(.L_x_875) ;  /* 0x0000000000489947 */ /* 0x000fee0003800000 */
[----:B------:R-:W-:Y:S02]  /*1340*/  UMOV UR4, UR7 ;  /* 0x0000000700047c82 */ /* 0x000fe40008000000 */
[----:B------:R-:W-:-:S06]  /*1350*/  UISETP.GT.AND UP0, UPT, UR4, -0x1, UPT ;  /* 0xffffffff0400788c */ /* 0x000fcc000bf04270 */
[----:B------:R-:W-:-:S13]  /*1360*/  PLOP3.LUT P0, PT, PT, PT, UP0, 0x80, 0x0 ;  /* 0x000000000000781c */ /* 0x000fda0003f0f008 */
[----:B------:R-:W-:Y:S05]  /*1370*/  @P0 BRA `(.L_x_876) ;  /* 0x00000000001c0947 */ /* 0x000fea0003800000 */
[----:B------:R-:W-:Y:S02]  /*1380*/  UISETP.NE.AND UP0, UPT, UR5, 0x1, UPT ;  /* 0x000000010500788c */ /* 0x000fe4000bf05270 */
[----:B------:R-:W-:-:S09]  /*1390*/  ULOP3.LUT UR4, URZ, UR4, URZ, 0x33, !UPT ;  /* 0x000000043f047292 */ /* 0x000fd2000f8e333f */
[----:B------:R-:W-:Y:S02]  /*13a0*/  @UP0 ULDC.64 UR10, c[0x0][0x9e8] ;  /* 0x00027a00000a0ab9 */ /* 0x000fe40000000a00 */
[----:B------:R-:W-:-:S04]  /*13b0*/  UIMAD.WIDE.U32 UR6, UR4, UR10, URZ ;  /* 0x0000000a040672a5 */ /* 0x000fc8000f8e003f */
[----:B------:R-:W-:-:S04]  /*13c0*/  @UP0 USHF.R.U32.HI UR4, URZ, UR11, UR7 ;  /* 0x0000000b3f040299 */ /* 0x000fc80008011607 */
[----:B------:R-:W-:Y:S01]  /*13d0*/  ULOP3.LUT UR4, URZ, UR4, URZ, 0x33, !UPT ;  /* 0x000000043f047292 */ /* 0x000fe2000f8e333f */
[----:B------:R-:W-:Y:S11]  /*13e0*/  BRA `(.L_x_877) ;  /* 0x0000000000107947 */ /* 0x000ff60003800000 */
.L_x_876:
[----:B------:R-:W-:-:S11]  /*13f0*/  UISETP.NE.AND UP0, UPT, UR5, 0x1, UPT ;  /* 0x000000010500788c */ /* 0x000fd6000bf05270 */
[----:B------:R-:W-:Y:S02]  /*1400*/  @UP0 ULDC.64 UR10, c[0x0][0x9e8] ;  /* 0x00027a00000a0ab9 */ /* 0x000fe40000000a00 */
[----:B------:R-:W-:-:S04]  /*1410*/  UIMAD.WIDE.U32 UR6, UR4, UR10, URZ ;  /* 0x0000000a040672a5 */ /* 0x000fc8000f8e003f */
[----:B------:R-:W-:-:S12]  /*1420*/  @UP0 USHF.R.U32.HI UR4, URZ, UR11, UR7 ;  /* 0x0000000b3f040299 */ /* 0x000fd80008011607 */
.L_x_877:
[----:B------:R-:W-:-:S04]  /*1430*/  UIMAD UR4, UR4, UR5, URZ ;  /* 0x00000005040472a4 */ /* 0x000fc8000f8e023f */
[----:B------:R-:W-:-:S04]  /*1440*/  UISETP.LT.AND UP0, UPT, UR8, UR4, UPT ;  /* 0x000000040800728c */ /* 0x000fc8000bf01270 */
[----:B------:R-:W-:-:S12]  /*1450*/  USEL UR8, UR8, UR4, !UP0 ;  /* 0x0000000408087287 */ /* 0x000fd8000c000000 */
.L_x_875:
[----:B------:R-:W-:Y:S01]  /*1460*/  USHF.R.S32.HI UR4, URZ, 0x1f, UR8 ;  /* 0x0000001f3f047899 */ /* 0x000fe20008011408 */
[----:B------:R-:W-:Y:S02]  /*1470*/  PLOP3.LUT P0, PT, PT, PT, PT, 0x80, 0x0 ;  /* 0x000000000000781c */ /* 0x000fe40003f0f070 */
[----:B------:R-:W-:Y:S02]  /*1480*/  CS2R R2, SRZ ;  /* 0x0000000000027805 */ /* 0x000fe4000001ff00 */
[----:B------:R-:W-:Y:S01]  /*1490*/  CS2R R150, SRZ ;  /* 0x0000000000967805 */ /* 0x000fe2000001ff00 */
[----:B------:R-:W-:Y:S01]  /*14a0*/  ULEA.HI UR4, UR4, UR8, URZ, 0x7 ;  /* 0x0000000804047291 */ /* 0x000fe2000f8f383f */
[----:B------:R-:W-:Y:S02]  /*14b0*/  CS2R R148, SRZ ;  /* 0x0000000000947805 */ /* 0x000fe4000001ff00 */
[----:B------:R-:W-:Y:S02]  /*14c0*/  CS2R R146, SRZ ;  /* 0x0000000000927805 */ /* 0x000fe4000001ff00 */
[----:B------:R-:W-:Y:S01]  /*14d0*/  CS2R R144, SRZ ;  /* 0x0000000000907805 */ /* 0x000fe2000001ff00 */
[----:B------:R-:W-:Y:S01]  /*14e0*/  USHF.R.S32.HI UR4, URZ, 0x7, UR4 ;  /* 0x000000073f047899 */ /* 0x000fe20008011404 */
[----:B------:R-:W-:-:S02]  /*14f0*/  CS2R R142, SRZ ;  /* 0x00000000008e7805 */ /* 0x000fc4000001ff00 */
[----:B------:R-:W-:Y:S02]  /*1500*/  CS2R R140, SRZ ;  /* 0x00000000008c7805 */ /* 0x000fe4000001ff00 */
[----:B------:R-:W-:Y:S01]  /*1510*/  CS2R R138, SRZ ;  /* 0x00000000008a7805 */ /* 0x000fe2000001ff00 */
[----:B------:R-:W-:Y:S01]  /*1520*/  UISETP.LT.AND UP0, UPT, URZ, UR4, UPT ;  /* 0x000000043f00728c */ /* 0x000fe2000bf01270 */
[----:B------:R-:W-:Y:S02]  /*1530*/  CS2R R136, SRZ ;  /* 0x0000000000887805 */ /* 0x000fe4000001ff00 */
[----:B------:R-:W-:Y:S02]  /*1540*/  CS2R R134, SRZ ;  /* 0x0000000000867805 */ /* 0x000fe4000001ff00 */
[----:B------:R-:W-:Y:S01]  /*1550*/  CS2R R132, SRZ ;  /* 0x0000000000847805 */ /* 0x000fe2000001ff00 */
[----:B------:R-:W-:Y:S01]  /*1560*/  USEL UR40, URZ, UR4, !UP0 ;  /* 0x000000043f287287 */ /* 0x000fe2000c000000 */
[----:B------:R-:W-:-:S02]  /*1570*/  CS2R R130, SRZ ;  /* 0x0000000000827805 */ /* 0x000fc4000001ff00 */
[----:B------:R-:W-:Y:S02]  /*1580*/  CS2R R128, SRZ ;  /* 0x0000000000807805 */ /* 0x000fe4000001ff00 */
[----:B------:R-:W-:Y:S02]  /*1590*/  CS2R R126, SRZ ;  /* 0x00000000007e7805 */ /* 0x000fe4000001ff00 */
[----:B------:R-:W-:Y:S02]  /*15a0*/  CS2R R124, SRZ ;  /* 0x00000000007c7805 */ /* 0x000fe4000001ff00 */
[----:B------:R-:W-:Y:S02]  /*15b0*/  CS2R R122, SRZ ;  /* 0x00000000007a7805 */ /* 0x000fe4000001ff00 */
[----:B------:R-:W-:Y:S02]  /*15c0*/  ISETP.GT.AND P1, PT, R88, UR40, PT ;  /* 0x0000002858007c0c */ /* 0x000fe4000bf24270 */
        /* <DEDUP_REMOVED lines=13> */
[----:B------:R-:W-:Y:S01]  /*16a0*/  CS2R R6, SRZ ;  /* 0x0000000000067805 */ /* 0x000fe2000001ff00 */
[----:B------:R-:W-:Y:S01]  /*16b0*/  IMAD.MOV.U32 R94, RZ, RZ, RZ ;  /* 0x000000ffff5e7224 */ /* 0x000fe200078e00ff */
[----:B------:R-:W-:Y:S01]  /*16c0*/  CS2R R90, SRZ ;  /* 0x00000000005a7805 */ /* 0x000fe2000001ff00 */
[----:B------:R-:W-:Y:S02]  /*16d0*/  IMAD.MOV.U32 R9, RZ, RZ, RZ ;  /* 0x000000ffff097224 */ /* 0x000fe400078e00ff */
[----:B------:R-:W-:Y:S02]  /*16e0*/  IMAD.MOV.U32 R89, RZ, RZ, RZ ;  /* 0x000000ffff597224 */ /* 0x000fe400078e00ff */
[----:B------:R-:W-:Y:S01]  /*16f0*/  IMAD.MOV.U32 R0, RZ, RZ, RZ ;  /* 0x000000ffff007224 */ /* 0x000fe200078e00ff */
[----:B------:R-:W-:Y:S06]  /*1700*/  @!P1 BRA `(.L_x_878) ;  /* 0x000000bc00e89947 */ /* 0x000fec0003800000 */
[----:B------:R-:W1:Y:S01]  /*1710*/  SHFL.IDX PT, R0, R188, RZ, 0x1f ;  /* 0x00001fffbc007589 */ /* 0x000e6200000e0000 */
[----:B------:R-:W-:-:S04]  /*1720*/  UIADD3 UR5, UR39, 0x10400, URZ ;  /* 0x0001040027057890 */ /* 0x000fc8000fffe03f */
[----:B------:R-:W-:-:S06]  /*1730*/  ULOP3.LUT UP0, URZ, UR5, 0x3ff, URZ, 0xc0, !UPT ;  /* 0x000003ff053f7892 */ /* 0x000fcc000f80c03f */
[----:B------:R-:W-:Y:S02]  /*1740*/  PLOP3.LUT P0, PT, PT, PT, UP0, 0x80, 0x0 ;  /* 0x000000000000781c */ /* 0x000fe40003f0f008 */
[----:B-1----:R-:W-:-:S13]  /*1750*/  R2UR UR41, R0 ;  /* 0x00000000002972ca */ /* 0x002fda00000e0000 */
[----:B------:R-:W-:-:S04]  /*1760*/  ULEA.HI UR4, UR41, UR41, URZ, 0x1 ;  /* 0x0000002929047291 */ /* 0x000fc8000f8f083f */
        /* <DEDUP_REMOVED lines=22> */
.L_x_879:
[----:B------:R-:W-:Y:S01]  /*18d0*/  ULEA.HI UR4, UR46, UR46, URZ, 0x1 ;  /* 0x0000002e2e047291 */ /* 0x000fe2000f8f083f */
[----:B------:R-:W-:-:S03]  /*18e0*/  IMAD.U32 R2, RZ, RZ, UR47 ;  /* 0x0000002fff027e24 */ /* 0x000fc6000f8e00ff */
[----:B------:R-:W-:Y:S02]  /*18f0*/  ULOP3.LUT UR4, UR4, 0xfffffffe, URZ, 0xc0, !UPT ;  /* 0xfffffffe04047892 */ /* 0x000fe4000f8ec03f */
[----:B------:R-:W-:Y:S02]  /*1900*/  ISETP.NE.AND P0, PT, R2, 0x3, PT ;  /* 0x000000030200780c */ /* 0x000fe40003f05270 */
[----:B------:R-:W-:-:S06]  /*1910*/  UIADD3 UR4, UR46, -UR4, URZ ;  /* 0x800000042e047290 */ /* 0x000fcc000fffe03f */
[----:B------:R-:W-:-:S05]  /*1920*/  IMAD.U32 R0, RZ, RZ, UR4 ;  /* 0x00000004ff007e24 */ /* 0x000fca000f8e00ff */
[----:B------:R-:W-:-:S04]  /*1930*/  SHF.L.U32 R0, R0, 0x1f, RZ ;  /* 0x0000001f00007819 */ /* 0x000fc800000006ff */
[----:B------:R-:W1:Y:S02]  /*1940*/  SYNCS.PHASECHK.TRANS64.TRYWAIT P1, [UR39+0x28800], R0 ;  /* 0x02880000ff0075a7 */ /* 0x000e640008020167 */
[----:B-1----:R-:W-:Y:S05]  /*1950*/  @!P1 BRA `(.L_x_880) ;  /* 0x0000010000609947 */ /* 0x002fea0003800000 */
.L_x_1027:
[----:B------:R-:W-:Y:S05]  /*1960*/  @!P0 BRA `(.L_x_881) ;  /* 0x0000000000048947 */ /* 0x000fea0003800000 */
[----:B------:R-:W-:Y:S01]  /*1970*/  BPT.TRAP 0x1 ;  /* 0x000000040000795c */ /* 0x000fe20000300000 */
.L_x_881:
[----:B------:R-:W-:Y:S02]  /*1980*/  IMAD.U32 R7, RZ, RZ, UR37 ;  /* 0x00000025ff077e24 */ /* 0x000fe4000f8e00ff */
[----:B-1----:R-:W-:-:S03]  /*1990*/  IMAD.U32 R0, RZ, RZ, UR36 ;  /* 0x00000024ff007e24 */ /* 0x002fc6000f8e00ff */
[----:B------:R-:W-:Y:S02]  /*19a0*/  LEA R7, R7, UR39, 0x3 ;  /* 0x0000002707077c11 */ /* 0x000fe4000f8e18ff */
[----:B------:R-:W-:-:S04]  /*19b0*/  SHF.L.U32 R0, R0, 0x1f, RZ ;  /* 0x0000001f00007819 */ /* 0x000fc800000006ff */
[----:B------:R1:W2:Y:S01]  /*19c0*/  SYNCS.PHASECHK.TRANS64.TRYWAIT P2, [R7+URZ+0x28830], R0 ;  /* 0x02883000070075a7 */ /* 0x0002a2000804017f */
[----:B------:R-:W-:Y:S05]  /*19d0*/  @!P0 BRA `(.L_x_882) ;  /* 0x0000000000048947 */ /* 0x000fea0003800000 */
[----:B------:R-:W-:Y:S01]  /*19e0*/  BPT.TRAP 0x1 ;  /* 0x000000040000795c */ /* 0x000fe20000300000 */
.L_x_882:
[----:B------:R-:W3:Y:S02]  /*19f0*/  S2R R2, SR_TID.X ;  /* 0x0000000000027919 */ /* 0x000ee40000002100 */
[----:B---3--:R-:W-:Y:S01]  /*1a00*/  LOP3.LUT P1, RZ, R2, 0x7f, RZ, 0xc0, !PT ;  /* 0x0000007f02ff7812 */ /* 0x008fe2000782c0ff */
[----:B--2---:R-:W-:-:S12]  /*1a10*/  @P2 BRA `(.L_x_883) ;  /* 0x0000000000082947 */ /* 0x004fd80003800000 */
[----:B------:R-:W2:Y:S02]  /*1a20*/  SYNCS.PHASECHK.TRANS64.TRYWAIT P2, [R7+URZ+0x28830], R0 ;  /* 0x02883000070075a7 */ /* 0x000ea4000804017f */
[----:B--2---:R-:W-:Y:S05]  /*1a30*/  @!P2 BRA `(.L_x_884) ;  /* 0x000001000040a947 */ /* 0x004fea0003800000 */
.L_x_883:
[----:B------:R-:W-:Y:S05]  /*1a40*/  WARPSYNC.ALL ;  /* 0x0000000000007948 */ /* 0x000fea0003800000 */
[----:B------:R-:W-:Y:S01]  /*1a50*/  UIADD3 UR4, UR39, 0x18400, URZ ;  /* 0x0001840027047890 */ /* 0x000fe2000fffe03f */
[----:B------:R-:W-:Y:S01]  /*1a60*/  WARPGROUP.ARRIVE ;  /* 0x00000000000079c5 */ /* 0x000fe20000000000 */
[----:B------:R-:W-:Y:S01]  /*1a70*/  ULOP3.LUT UR32, UR55, 0x10000, URZ, 0xfc, !UPT ;  /* 0x0001000037207892 */ /* 0x000fe2000f8efc3f */
[----:B------:R-:W3:Y:S01]  /*1a80*/  LDC R3, c[0x0][0x2e0] ;  /* 0x0000b800ff037b82 */ /* 0x000ee20000000800 */
[----:B------:R-:W-:Y:S01]  /*1a90*/  USHF.R.U32.HI UR4, URZ, 0x4, UR4 ;  /* 0x000000043f047899 */ /* 0x000fe20008011604 */
[----:B------:R-:W-:Y:S01]  /*1aa0*/  IMAD.MOV.U32 R5, RZ, RZ, -0x80 ;  /* 0xffffff80ff057424 */ /* 0x000fe200078e00ff */
[----:B------:R-:W-:Y:S01]  /*1ab0*/  UMOV UR33, 0x40000040 ;  /* 0x4000004000217882 */ /* 0x000fe20000000000 */
[----:B------:R-:W-:Y:S01]  /*1ac0*/  UMOV UR35, 0x40000040 ;  /* 0x4000004000237882 */ /* 0x000fe20000000000 */
[----:B------:R-:W-:Y:S01]  /*1ad0*/  ULOP3.LUT UR4, UR4, 0x3fff, URZ, 0xc0, !UPT ;  /* 0x00003fff04047892 */ /* 0x000fe2000f8ec03f */
[C---:B------:R-:W-:Y:S01]  /*1ae0*/  IMAD R12, R88.reuse, R5, 0x80 ;  /* 0x00000080580c7424 */ /* 0x040fe200078e0205 */
[----:B------:R-:W-:Y:S01]  /*1af0*/  UMOV UR5, 0x40000040 ;  /* 0x4000004000057882 */ /* 0x000fe20000000000 */
[----:B------:R-:W-:Y:S01]  /*1b00*/  UMOV UR7, 0x40000040 ;  /* 0x4000004000077882 */ /* 0x000fe20000000000 */
[----:B------:R-:W-:Y:S01]  /*1b10*/  ULOP3.LUT UR49, UR4, 0x10000, URZ, 0xfc, !UPT ;  /* 0x0001000004317892 */ /* 0x000fe2000f8efc3f */
[----:B------:R-:W4:Y:S01]  /*1b20*/  LDC.64 R10, c[0x0][0x9e0] ;  /* 0x00027800ff0a7b82 */ /* 0x000f220000000a00 */
[----:B------:R-:W-:Y:S01]  /*1b30*/  UIADD3 UR4, UR32, 0x2, URZ ;  /* 0x0000000220047890 */ /* 0x000fe2000fffe03f */
[----:B-12---:R-:W-:Y:S01]  /*1b40*/  @!P1 VIADD R0, R7, 0x28840 ;  /* 0x0002884007009836 */ /* 0x006fe20000000000 */
[----:B------:R-:W-:Y:S01]  /*1b50*/  ULEA UR34, UR37, UR49, 0xb ;  /* 0x0000003125227291 */ /* 0x000fe2000f8e583f */
[----:B------:R-:W-:Y:S01]  /*1b60*/  LEA R6, R88, 0xffffff80, 0x7 ;  /* 0xffffff8058067811 */ /* 0x000fe200078e38ff */
[----:B------:R-:W-:-:S02]  /*1b70*/  UIADD3 UR8, UR32, 0x4, URZ ;  /* 0x0000000420087890 */ /* 0x000fc4000fffe03f */
[----:B------:R-:W-:Y:S01]  /*1b80*/  UIADD3 UR6, UR34, 0x2, URZ ;  /* 0x0000000222067890 */ /* 0x000fe2000fffe03f */
[----:B------:R-:W1:Y:S01]  /*1b90*/  LDC R8, c[0x0][0x288] ;  /* 0x0000a200ff087b82 */ /* 0x000e620000000800 */
[----:B------:R-:W-:Y:S01]  /*1ba0*/  UIADD3 UR10, UR34, 0x4, URZ ;  /* 0x00000004220a7890 */ /* 0x000fe2000fffe03f */
[----:B------:R-:W-:Y:S01]  /*1bb0*/  @!P1 PRMT R0, RZ, 0x654, R0 ;  /* 0x00000654ff009816 */ /* 0x000fe20000000000 */
[----:B------:R-:W-:Y:S01]  /*1bc0*/  UMOV UR9, 0x40000040 ;  /* 0x4000004000097882 */ /* 0x000fe20000000000 */
[----:B------:R-:W-:Y:S01]  /*1bd0*/  HGMMA.64x128x16.F32.BF16 R24, gdesc[UR32], RZ, !UPT, gsb0 ;  /* 0x01e00000201879f0 */ /* 0x000fe2000c0018ff */
[----:B------:R-:W-:Y:S01]  /*1be0*/  UMOV UR11, 0x40000040 ;  /* 0x40000040000b7882 */ /* 0x000fe20000000000 */
[----:B------:R-:W-:Y:S01]  /*1bf0*/  UIADD3 UR12, UR32, 0x6, URZ ;  /* 0x00000006200c7890 */ /* 0x000fe2000fffe03f */
[----:B---3--:R-:W-:Y:S01]  /*1c00*/  IMAD R7, R3, UR45, R12 ;  /* 0x0000002d03077c24 */ /* 0x008fe2000f8e020c */
[----:B------:R-:W-:Y:S01]  /*1c10*/  UIADD3 UR14, UR34, 0x6, URZ ;  /* 0x00000006220e7890 */ /* 0x000fe2000fffe03f */
[----:B------:R-:W-:Y:S01]  /*1c20*/  UMOV UR13, 0x40000040 ;  /* 0x40000040000d7882 */ /* 0x000fe20000000000 */
[----:B------:R-:W-:Y:S01]  /*1c30*/  UMOV UR15, 0x40000040 ;  /* 0x40000040000f7882 */ /* 0x000fe20000000000 */
[----:B------:R-:W-:Y:S01]  /*1c40*/  UIADD3 UR16, UR32, 0x400, URZ ;  /* 0x0000040020107890 */ /* 0x000fe2000fffe03f */
[C---:B------:R-:W-:Y:S01]  /*1c50*/  IMAD R14, R16.reuse, -0x2, R7 ;  /* 0xfffffffe100e7824 */ /* 0x040fe200078e0207 */
[----:B------:R-:W-:Y:S01]  /*1c60*/  UIADD3 UR18, UR34, 0x400, URZ ;  /* 0x0000040022127890 */ /* 0x000fe2000fffe03f */
[----:B------:R-:W-:Y:S01]  /*1c70*/  UMOV UR17, 0x40000040 ;  /* 0x4000004000117882 */ /* 0x000fe20000000000 */
[----:B------:R-:W-:Y:S01]  /*1c80*/  UMOV UR19, 0x40000040 ;  /* 0x4000004000137882 */ /* 0x000fe20000000000 */
[----:B------:R-:W-:Y:S01]  /*1c90*/  UIADD3 UR20, UR32, 0x402, URZ ;  /* 0x0000040220147890 */ /* 0x000fe2000fffe03f */
[----:B----4-:R-:W-:Y:S01]  /*1ca0*/  ISETP.GE.AND P2, PT, R11, 0x1, PT ;  /* 0x000000010b00780c */ /* 0x010fe20003f46270 */
[----:B------:R-:W-:Y:S01]  /*1cb0*/  UIADD3 UR22, UR34, 0x402, URZ ;  /* 0x0000040222167890 */ /* 0x000fe2000fffe03f */
[----:B------:R-:W-:Y:S01]  /*1cc0*/  UMOV UR21, 0x40000040 ;  /* 0x4000004000157882 */ /* 0x000fe20000000000 */
[----:B------:R-:W-:Y:S01]  /*1cd0*/  UMOV UR23, 0x40000040 ;  /* 0x4000004000177882 */ /* 0x000fe20000000000 */
[----:B------:R-:W-:Y:S01]  /*1ce0*/  UIADD3 UR24, UR32, 0x404, URZ ;  /* 0x0000040420187890 */ /* 0x000fe2000fffe03f */
[----:B-1----:R-:W-:Y:S01]  /*1cf0*/  IADD3 R5, R7, 0x1, -R8 ;  /* 0x0000000107057810 */ /* 0x002fe20007ffe808 */
[----:B------:R-:W-:Y:S01]  /*1d00*/  UIADD3 UR26, UR34, 0x404, URZ ;  /* 0x00000404221a7890 */ /* 0x000fe2000fffe03f */
[----:B------:R-:W-:Y:S01]  /*1d10*/  UMOV UR25, 0x40000040 ;  /* 0x4000004000197882 */ /* 0x000fe20000000000 */
[----:B------:R-:W-:Y:S01]  /*1d20*/  UMOV UR27, 0x40000040 ;  /* 0x40000040001b7882 */ /* 0x000fe20000000000 */
[----:B------:R-:W-:Y:S01]  /*1d30*/  UIADD3 UR28, UR32, 0x406, URZ ;  /* 0x00000406201c7890 */ /* 0x000fe2000fffe03f */
[----:B------:R-:W-:Y:S01]  /*1d40*/  IMAD R9, R16, -0x2, R5 ;  /* 0xfffffffe10097824 */ /* 0x000fe200078e0205 */
[----:B------:R-:W-:Y:S01]  /*1d50*/  UIADD3 UR30, UR34, 0x406, URZ ;  /* 0x00000406221e7890 */ /* 0x000fe2000fffe03f */
[----:B------:R-:W-:Y:S01]  /*1d60*/  VIADD R5, R187, UR42 ;  /* 0x0000002abb057c36 */ /* 0x000fe20008000000 */
[----:B------:R-:W-:Y:S01]  /*1d70*/  UMOV UR29, 0x40000040 ;  /* 0x40000040001d7882 */ /* 0x000fe20000000000 */
[----:B------:R-:W-:Y:S01]  /*1d80*/  UMOV UR31, 0x40000040 ;  /* 0x40000040001f7882 */ /* 0x000fe20000000000 */
[----:B------:R-:W-:Y:S01]  /*1d90*/  ULDC UR56, c[0x0][0x9dc] ;  /* 0x0002770000387ab9 */ /* 0x000fe20000000800 */
[----:B------:R-:W-:Y:S01]  /*1da0*/  IMAD.IADD R89, R9, 0x1, R10 ;  /* 0x0000000109597824 */ /* 0x000fe200078e020a */
[----:B------:R-:W-:-:S02]  /*1db0*/  WARPGROUP.DEPBAR.LE gsb0, 0x0 ;  /* 0x00008000000079c5 */ /* 0x000fc40000010000 */
[----:B------:R-:W-:-:S06]  /*1dc0*/  WARPGROUP.ARRIVE ;  /* 0x00000000000079c5 */ /* 0x000fcc0000000000 */
[----:B------:R-:W-:Y:S01]  /*1dd0*/  HGMMA.64x128x16.F32.BF16 R24, gdesc[UR4], R24, gsb0 ;  /* 0x01e00000041879f0 */ /* 0x000fe20008001818 */
[----:B------:R-:W-:-:S06]  /*1de0*/  ULOP3.LUT UR6, URZ, UR56, URZ, 0x33, !UPT ;  /* 0x000000383f067292 */ /* 0x000fcc000f8e333f */
[----:B------:R-:W-:-:S04]  /*1df0*/  VIADD R20, R9, UR6 ;  /* 0x0000000609147c36 */ /* 0x000fc80008000000 */
[----:B------:R-:W-:Y:S01]  /*1e00*/  IMAD.IADD R2, R20, 0x1, R5 ;  /* 0x0000000114027824 */ /* 0x000fe200078e0205 */
[----:B------:R-:W-:Y:S02]  /*1e10*/  WARPGROUP.DEPBAR.LE gsb0, 0x0 ;  /* 0x00008000000079c5 */ /* 0x000fe40000010000 */
[----:B------:R-:W-:-:S06]  /*1e20*/  WARPGROUP.ARRIVE ;  /* 0x00000000000079c5 */ /* 0x000fcc0000000000 */
[----:B------:R-:W-:Y:S03]  /*1e30*/  HGMMA.64x128x16.F32.BF16 R24, gdesc[UR8], R24, gsb0 ;  /* 0x01e00000081879f0 */ /* 0x000fe60008001818 */
[----:B------:R-:W-:Y:S02]  /*1e40*/  WARPGROUP.DEPBAR.LE gsb0, 0x0 ;  /* 0x00008000000079c5 */ /* 0x000fe40000010000 */
[----:B------:R-:W-:-:S07]  /*1e50*/  WARPGROUP.ARRIVE ;  /* 0x00000000000079c5 */ /* 0x000fce0000000000 */
        /* <DEDUP_REMOVED lines=14> */
[----:B------:R1:W-:Y:S02]  /*1f40*/  @!P1 SYNCS.ARRIVE.TRANS64.RED.A1T0 RZ, [R0+URZ], RZ ;  /* 0x000000ff00ff99a7 */ /* 0x0003e4000810043f */
[----:B-1----:R-:W-:Y:S01]  /*1f50*/  VIADDMNMX R0, R5, R89, R14, PT ;  /* 0x0000005905007246 */ /* 0x002fe2000380010e */
[----:B------:R-:W-:Y:S06]  /*1f60*/  @!P2 BRA `(.L_x_885) ;  /* 0x000000000054a947 */ /* 0x000fec0003800000 */
[----:B------:R-:W-:Y:S01]  /*1f70*/  IMAD R7, R3, UR45, R5 ;  /* 0x0000002d03077c24 */ /* 0x000fe2000f8e0205 */
[----:B------:R-:W-:Y:S03]  /*1f80*/  BSSY B0, `(.L_x_886) ;  /* 0x000000f000007945 */ /* 0x000fe60003800000 */
[----:B------:R-:W-:-:S05]  /*1f90*/  IMAD.IADD R7, R7, 0x1, -R8 ;  /* 0x0000000107077824 */ /* 0x000fca00078e0a08 */
[----:B------:R-:W-:-:S13]  /*1fa0*/  ISETP.GT.AND P3, PT, R7, -0x1, PT ;  /* 0xffffffff0700780c */ /* 0x000fda0003f64270 */
[----:B------:R-:W-:Y:S05]  /*1fb0*/  @P3 BRA `(.L_x_887) ;  /* 0x00000000001c3947 */ /* 0x000fea0003800000 */
[----:B------:R-:W-:Y:S02]  /*1fc0*/  ISETP.NE.AND P3, PT, R11, 0x1, PT ;  /* 0x000000010b00780c */ /* 0x000fe40003f65270 */
[----:B------:R-:W-:-:S11]  /*1fd0*/  LOP3.LUT R7, RZ, R7, RZ, 0x33, !PT ;  /* 0x00000007ff077212 */ /* 0x000fd600078e33ff */
[----:B------:R-:W1:Y:S02]  /*1fe0*/  @P3 LDC.64 R90, c[0x0][0x9e8] ;  /* 0x00027a00ff5a3b82 */ /* 0x000e640000000a00 */
[----:B-1----:R-:W-:-:S05]  /*1ff0*/  @P3 IMAD.HI.U32 R4, R7, R90, RZ ;  /* 0x0000005a07043227 */ /* 0x002fca00078e00ff */
[----:B------:R-:W-:-:S04]  /*2000*/  @P3 SHF.R.U32.HI R7, RZ, R91, R4 ;  /* 0x0000005bff073219 */ /* 0x000fc80000011604 */
[----:B------:R-:W-:Y:S01]  /*2010*/  LOP3.LUT R7, RZ, R7, RZ, 0x33, !PT ;  /* 0x00000007ff077212 */ /* 0x000fe200078e33ff */
[----:B------:R-:W-:Y:S06]  /*2020*/  BRA `(.L_x_888) ;  /* 0x0000000000107947 */ /* 0x000fec0003800000 */
.L_x_887:
[----:B------:R-:W-:-:S13]  /*2030*/  ISETP.NE.AND P3, PT, R11, 0x1, PT ;  /* 0x000000010b00780c */ /* 0x000fda0003f65270 */
[----:B------:R-:W1:Y:S02]  /*2040*/  @P3 LDC.64 R90, c[0x0][0x9e8] ;  /* 0x00027a00ff5a3b82 */ /* 0x000e640000000a00 */
[----:B-1----:R-:W-:-:S05]  /*2050*/  @P3 IMAD.HI.U32 R4, R7, R90, RZ ;  /* 0x0000005a07043227 */ /* 0x002fca00078e00ff */
[----:B------:R-:W-:-:S07]  /*2060*/  @P3 SHF.R.U32.HI R7, RZ, R91, R4 ;  /* 0x0000005bff073219 */ /* 0x000fce0000011604 */
.L_x_888:
[----:B------:R-:W-:Y:S05]  /*2070*/  BSYNC B0 ;  /* 0x0000000000007941 */ /* 0x000fea0003800000 */
.L_x_886:
[----:B------:R-:W-:-:S04]  /*2080*/  IMAD R7, R7, R11, -R6 ;  /* 0x0000000b07077224 */ /* 0x000fc800078e0a06 */
[----:B------:R-:W-:-:S05]  /*2090*/  IMAD R7, R16, -0x2, R7 ;  /* 0xfffffffe10077824 */ /* 0x000fca00078e0207 */
[----:B------:R-:W-:Y:S02]  /*20a0*/  VIMNMX R2, R2, R7, !PT ;  /* 0x0000000702027248 */ /* 0x000fe40007fe0100 */
[----:B------:R-:W-:-:S07]  /*20b0*/  VIADDMNMX R0, R7, R11, R0, PT ;  /* 0x0000000b07007246 */ /* 0x000fce0003800100 */
.L_x_885:
[C---:B------:R-:W-:Y:S01]  /*20c0*/  ISETP.GE.AND P4, PT, R12.reuse, 0x9, PT ;  /* 0x000000090c00780c */ /* 0x040fe20003f86270 */
[----:B------:R-:W-:Y:S01]  /*20d0*/  VIADD R4, R5, 0x8 ;  /* 0x0000000805047836 */ /* 0x000fe20000000000 */
[----:B------:R-:W-:Y:S02]  /*20e0*/  ISETP.GE.AND P3, PT, R12, 0x2, PT ;  /* 0x000000020c00780c */ /* 0x000fe40003f66270 */
[----:B------:R-:W-:Y:S02]  /*20f0*/  P2R R90, PR, RZ, 0x10 ;  /* 0x00000010ff5a7803 */ /* 0x000fe40000000000 */
[C---:B------:R-:W-:Y:S02]  /*2100*/  ISETP.GT.AND P4, PT, R2.reuse, 0x8, !P4 ;  /* 0x000000080200780c */ /* 0x040fe40006784270 */
[----:B------:R-:W-:Y:S02]  /*2110*/  ISETP.GT.AND P5, PT, R2, 0x1, !P3 ;  /* 0x000000010200780c */ /* 0x000fe40005fa4270 */
[----:B------:R-:W-:-:S02]  /*2120*/  ISETP.LT.OR P4, PT, R0, 0x9, P4 ;  /* 0x000000090000780c */ /* 0x000fc40002781670 */
[----:B------:R-:W-:Y:S02]  /*2130*/  ISETP.GE.AND P6, PT, R12, 0xa, PT ;  /* 0x0000000a0c00780c */ /* 0x000fe40003fc6270 */
[----:B------:R-:W-:Y:S02]  /*2140*/  FSEL R133, R28, -INF , !P4 ;  /* 0xff8000001c857808 */ /* 0x000fe40006000000 */
[----:B------:R-:W-:Y:S02]  /*2150*/  ISETP.LT.OR P5, PT, R0, 0x2, P5 ;  /* 0x000000020000780c */ /* 0x000fe40002fa1670 */
[----:B------:R-:W-:Y:S02]  /*2160*/  ISETP.GT.AND P4, PT, R2, 0x9, !P6 ;  /* 0x000000090200780c */ /* 0x000fe40007784270 */
[----:B------:R-:W-:Y:S02]  /*2170*/  FSEL R131, R25, -INF , !P5 ;  /* 0xff80000019837808 */ /* 0x000fe40006800000 */
[----:B------:R-:W-:-:S02]  /*2180*/  ISETP.LT.OR P4, PT, R0, 0xa, P4 ;  /* 0x0000000a0000780c */ /* 0x000fc40002781670 */
[----:B------:R-:W-:Y:S02]  /*2190*/  ISETP.GE.AND P5, PT, R12, 0x11, PT ;  /* 0x000000110c00780c */ /* 0x000fe40003fa6270 */
[----:B------:R-:W-:Y:S02]  /*21a0*/  FSEL R135, R29, -INF , !P4 ;  /* 0xff8000001d877808 */ /* 0x000fe40006000000 */
[----:B------:R-:W-:Y:S02]  /*21b0*/  ISETP.GT.AND P4, PT, R2, 0x10, !P5 ;  /* 0x000000100200780c */ /* 0x000fe40006f84270 */
[----:B------:R-:W-:Y:S02]  /*21c0*/  P2R R92, PR, RZ, 0x20 ;  /* 0x00000020ff5c7803 */ /* 0x000fe40000000000 */
[----:B------:R-:W-:Y:S02]  /*21d0*/  ISETP.LT.OR P4, PT, R0, 0x11, P4 ;  /* 0x000000110000780c */ /* 0x000fe40002781670 */
[----:B------:R-:W-:-:S02]  /*21e0*/  ISETP.GE.AND P5, PT, R12, 0x12, PT ;  /* 0x000000120c00780c */ /* 0x000fc40003fa6270 */
[----:B------:R-:W-:Y:S02]  /*21f0*/  FSEL R137, R32, -INF , !P4 ;  /* 0xff80000020897808 */ /* 0x000fe40006000000 */
[----:B------:R-:W-:Y:S02]  /*2200*/  ISETP.GT.AND P4, PT, R2, 0x11, !P5 ;  /* 0x000000110200780c */ /* 0x000fe40006f84270 */
[----:B------:R-:W-:Y:S02]  /*2210*/  P2R R32, PR, RZ, 0x20 ;  /* 0x00000020ff207803 */ /* 0x000fe40000000000 */
[----:B------:R-:W-:Y:S02]  /*2220*/  ISETP.LT.OR P4, PT, R0, 0x12, P4 ;  /* 0x000000120000780c */ /* 0x000fe40002781670 */
[----:B------:R-:W-:Y:S02]  /*2230*/  ISETP.GE.AND P5, PT, R12, 0x19, PT ;  /* 0x000000190c00780c */ /* 0x000fe40003fa6270 */
[----:B------:R-:W-:-:S02]  /*2240*/  FSEL R105, R33, -INF , !P4 ;  /* 0xff80000021697808 */ /* 0x000fc40006000000 */
[----:B------:R-:W-:Y:S02]  /*2250*/  ISETP.GT.AND P4, PT, R2, 0x18, !P5 ;  /* 0x000000180200780c */ /* 0x000fe40006f84270 */
[----:B------:R-:W-:Y:S02]  /*2260*/  P2R R93, PR, RZ, 0x20 ;  /* 0x00000020ff5d7803 */ /* 0x000fe40000000000 */
[----:B------:R-:W-:Y:S02]  /*2270*/  ISETP.LT.OR P4, PT, R0, 0x19, P4 ;  /* 0x000000190000780c */ /* 0x000fe40002781670 */
[----:B------:R-:W-:Y:S02]  /*2280*/  ISETP.GE.AND P5, PT, R12, 0x1a, PT ;  /* 0x0000001a0c00780c */ /* 0x000fe40003fa6270 */
[----:B------:R-:W-:Y:S02]  /*2290*/  FSEL R129, R36, -INF , !P4 ;  /* 0xff80000024817808 */ /* 0x000fe40006000000 */
[----:B------:R-:W-:-:S02]  /*22a0*/  ISETP.GT.AND P4, PT, R2, 0x19, !P5 ;  /* 0x000000190200780c */ /* 0x000fc40006f84270 */
[----:B------:R-:W-:Y:S02]  /*22b0*/  P2R R94, PR, RZ, 0x20 ;  /* 0x00000020ff5e7803 */ /* 0x000fe40000000000 */
[----:B------:R-:W-:Y:S02]  /*22c0*/  ISETP.LT.OR P4, PT, R0, 0x1a, P4 ;  /* 0x0000001a0000780c */ /* 0x000fe40002781670 */
[----:B------:R-:W-:Y:S02]  /*22d0*/  ISETP.GE.AND P5, PT, R12, 0x21, PT ;  /* 0x000000210c00780c */ /* 0x000fe40003fa6270 */
[----:B------:R-:W-:Y:S02]  /*22e0*/  FSEL R107, R37, -INF , !P4 ;  /* 0xff800000256b7808 */ /* 0x000fe40006000000 */
[----:B------:R-:W-:Y:S02]  /*22f0*/  ISETP.GT.AND P4, PT, R2, 0x20, !P5 ;  /* 0x000000200200780c */ /* 0x000fe40006f84270 */
[----:B------:R-:W-:-:S02]  /*2300*/  P2R R95, PR, RZ, 0x20 ;  /* 0x00000020ff5f7803 */ /* 0x000fc40000000000 */
[----:B------:R-:W-:Y:S02]  /*2310*/  ISETP.LT.OR P4, PT, R0, 0x21, P4 ;  /* 0x000000210000780c */ /* 0x000fe40002781670 */
[----:B------:R-:W-:Y:S02]  /*2320*/  ISETP.GE.AND P5, PT, R12, 0x22, PT ;  /* 0x000000220c00780c */ /* 0x000fe40003fa6270 */
[----:B------:R-:W-:Y:S02]  /*2330*/  FSEL R127, R40, -INF , !P4 ;  /* 0xff800000287f7808 */ /* 0x000fe40006000000 */
[----:B------:R-:W-:Y:S02]  /*2340*/  ISETP.GT.AND P4, PT, R2, 0x21, !P5 ;  /* 0x000000210200780c */ /* 0x000fe40006f84270 */
[----:B------:R-:W-:Y:S02]  /*2350*/  P2R R40, PR, RZ, 0x20 ;  /* 0x00000020ff287803 */ /* 0x000fe40000000000 */
        /* <DEDUP_REMOVED lines=96> */
[----:B------:R-:W-:-:S02]  /*2960*/  P2R R91, PR, RZ, 0x40 ;  /* 0x00000040ff5b7803 */ /* 0x000fc40000000000 */
[----:B------:R-:W-:Y:S02]  /*2970*/  FSEL R25, R80, -INF , !P4 ;  /* 0xff80000050197808 */ /* 0x000fe40006000000 */
[----:B------:R-:W-:-:S04]  /*2980*/  ISETP.GE.AND P4, PT, R12, 0x72, PT ;  /* 0x000000720c00780c */ /* 0x000fc80003f86270 */
[----:B------:R-:W-:-:S04]  /*2990*/  ISETP.GT.AND P5, PT, R2, 0x71, !P4 ;  /* 0x000000710200780c */ /* 0x000fc800067a4270 */
[----:B------:R-:W-:-:S04]  /*29a0*/  ISETP.LT.OR P5, PT, R0, 0x72, P5 ;  /* 0x000000720000780c */ /* 0x000fc80002fa1670 */
[----:B------:R-:W-:Y:S02]  /*29b0*/  FSEL R81, R81, -INF , !P5 ;  /* 0xff80000051517808 */ /* 0x000fe40006800000 */
[----:B------:R-:W-:-:S04]  /*29c0*/  ISETP.GE.AND P5, PT, R12, 0x79, PT ;  /* 0x000000790c00780c */ /* 0x000fc80003fa6270 */
[----:B------:R-:W-:-:S04]  /*29d0*/  ISETP.GT.AND P6, PT, R2, 0x78, !P5 ;  /* 0x000000780200780c */ /* 0x000fc80006fc4270 */
[----:B------:R-:W-:-:S04]  /*29e0*/  ISETP.LT.OR P6, PT, R0, 0x79, P6 ;  /* 0x000000790000780c */ /* 0x000fc800037c1670 */
[----:B------:R-:W-:Y:S02]  /*29f0*/  FSEL R29, R84, -INF , !P6 ;  /* 0xff800000541d7808 */ /* 0x000fe40007000000 */
[----:B------:R-:W-:-:S04]  /*2a00*/  ISETP.GE.AND P6, PT, R12, 0x1, PT ;  /* 0x000000010c00780c */ /* 0x000fc80003fc6270 */
[----:B------:R-:W-:Y:S02]  /*2a10*/  P2R R28, PR, RZ, 0x40 ;  /* 0x00000040ff1c7803 */ /* 0x000fe40000000000 */
[----:B------:R-:W-:-:S04]  /*2a20*/  ISETP.GT.AND P6, PT, R2, RZ, !P6 ;  /* 0x000000ff0200720c */ /* 0x000fc800077c4270 */
[----:B------:R-:W-:-:S04]  /*2a30*/  ISETP.LT.OR P6, PT, R0, 0x1, P6 ;  /* 0x000000010000780c */ /* 0x000fc800037c1670 */
[----:B------:R-:W-:Y:S02]  /*2a40*/  FSEL R103, R24, -INF , !P6 ;  /* 0xff80000018677808 */ /* 0x000fe40007000000 */
[----:B------:R-:W-:Y:S01]  /*2a50*/  ISETP.GE.AND P6, PT, R12, 0x7a, PT ;  /* 0x0000007a0c00780c */ /* 0x000fe20003fc6270 */
[----:B------:R-:W-:-:S03]  /*2a60*/  IMAD.IADD R12, R20, 0x1, R4 ;  /* 0x00000001140c7824 */ /* 0x000fc600078e0204 */
[----:B------:R-:W-:Y:S02]  /*2a70*/  P2R R24, PR, RZ, 0x40 ;  /* 0x00000040ff187803 */ /* 0x000fe40000000000 */
[----:B------:R-:W-:Y:S02]  /*2a80*/  ISETP.GT.AND P6, PT, R2, 0x79, !P6 ;  /* 0x000000790200780c */ /* 0x000fe400077c4270 */
[----:B------:R-:W-:Y:S02]  /*2a90*/  VIADDMNMX R2, R4, R89, R14, PT ;  /* 0x0000005904027246 */ /* 0x000fe4000380010e */
[----:B------:R-:W-:-:S04]  /*2aa0*/  ISETP.LT.OR P6, PT, R0, 0x7a, P6 ;  /* 0x0000007a0000780c */ /* 0x000fc800037c1670 */
[----:B------:R-:W-:Y:S01]  /*2ab0*/  FSEL R85, R85, -INF , !P6 ;  /* 0xff80000055557808 */ /* 0x000fe20007000000 */
[----:B------:R-:W-:Y:S08]  /*2ac0*/  @!P2 BRA `(.L_x_889) ;  /* 0x000000000054a947 */ /* 0x000ff00003800000 */
        /* <DEDUP_REMOVED lines=12> */
.L_x_891:
[----:B------:R-:W-:-:S13]  /*2b90*/  ISETP.NE.AND P6, PT, R11, 0x1, PT ;  /* 0x000000010b00780c */ /* 0x000fda0003fc5270 */
[----:B------:R-:W1:Y:S02]  /*2ba0*/  @P6 LDC.64 R36, c[0x0][0x9e8] ;  /* 0x00027a00ff246b82 */ /* 0x000e640000000a00 */
[----:B-1----:R-:W-:-:S05]  /*2bb0*/  @P6 IMAD.HI.U32 R0, R33, R36, RZ ;  /* 0x0000002421006227 */ /* 0x002fca00078e00ff */
[----:B------:R-:W-:-:S07]  /*2bc0*/  @P6 SHF.R.U32.HI R33, RZ, R37, R0 ;  /* 0x00000025ff216219 */ /* 0x000fce0000011600 */
.L_x_892:
[----:B------:R-:W-:Y:S05]  /*2bd0*/  BSYNC B0 ;  /* 0x0000000000007941 */ /* 0x000fea0003800000 */
.L_x_890:
[----:B------:R-:W-:-:S04]  /*2be0*/  IMAD R33, R33, R11, -R6 ;  /* 0x0000000b21217224 */ /* 0x000fc800078e0a06 */
[----:B------:R-:W-:-:S05]  /*2bf0*/  IMAD R33, R16, -0x2, R33 ;  /* 0xfffffffe10217824 */ /* 0x000fca00078e0221 */
[----:B------:R-:W-:Y:S02]  /*2c00*/  VIMNMX R12, R12, R33, !PT ;  /* 0x000000210c0c7248 */ /* 0x000fe40007fe0100 */
[----:B------:R-:W-:-:S07]  /*2c10*/  VIADDMNMX R2, R33, R11, R2, PT ;  /* 0x0000000b21027246 */ /* 0x000fce0003800102 */
.L_x_889:
[----:B------:R-:W-:Y:S01]  /*2c20*/  ISETP.GT.AND P3, PT, R12, 0x1, !P3 ;  /* 0x000000010c00780c */ /* 0x000fe20005f64270 */
[----:B------:R-:W-:Y:S01]  /*2c30*/  ULDC UR6, c[0x0][0x988] ;  /* 0x0002620000067ab9 */ /* 0x000fe20000000800 */
[----:B------:R-:W-:Y:S01]  /*2c40*/  ISETP.NE.AND P6, PT, R32, RZ, PT ;  /* 0x000000ff2000720c */ /* 0x000fe20003fc5270 */
[----:B------:R-:W-:Y:S01]  /*2c50*/  IMAD.U32 R6, RZ, RZ, UR6 ;  /* 0x00000006ff067e24 */ /* 0x000fe2000f8e00ff */
[----:B------:R-:W-:Y:S01]  /*2c60*/  ISETP.LT.OR P3, PT, R2, 0x2, P3 ;  /* 0x000000020200780c */ /* 0x000fe20001f61670 */
[----:B------:R-:W-:Y:S01]  /*2c70*/  IMAD R8, R3, UR45, -R8 ;  /* 0x0000002d03087c24 */ /* 0x000fe2000f8e0a08 */
[----:B------:R-:W-:Y:S02]  /*2c80*/  FMNMX.FTZ R0, R103, R131, !PT ;  /* 0x0000008367007209 */ /* 0x000fe40007810000 */
[----:B------:R-:W-:Y:S02]  /*2c90*/  FSEL R27, R27, -INF , !P3 ;  /* 0xff8000001b1b7808 */ /* 0x000fe40005800000 */
[----:B------:R-:W-:-:S02]  /*2ca0*/  ISETP.NE.AND P3, PT, R90, RZ, PT ;  /* 0x000000ff5a00720c */ /* 0x000fc40003f65270 */
[----:B------:R-:W-:Y:S02]  /*2cb0*/  FMNMX.FTZ R0, R133, R0, !PT ;  /* 0x0000000085007209 */ /* 0x000fe40007810000 */
[----:B------:R-:W-:Y:S02]  /*2cc0*/  ISETP.GT.AND P3, PT, R12, 0x8, !P3 ;  /* 0x000000080c00780c */ /* 0x000fe40005f64270 */
[----:B------:R-:W-:Y:S02]  /*2cd0*/  FMNMX.FTZ R0, R135, R0, !PT ;  /* 0x0000000087007209 */ /* 0x000fe40007810000 */
[----:B------:R-:W-:Y:S02]  /*2ce0*/  ISETP.LT.OR P3, PT, R2, 0x9, P3 ;  /* 0x000000090200780c */ /* 0x000fe40001f61670 */
[----:B------:R-:W-:Y:S02]  /*2cf0*/  FMNMX.FTZ R0, R137, R0, !PT ;  /* 0x0000000089007209 */ /* 0x000fe40007810000 */
[----:B------:R-:W-:-:S02]  /*2d00*/  FSEL R33, R30, -INF , !P3 ;  /* 0xff8000001e217808 */ /* 0x000fc40005800000 */
[----:B------:R-:W-:Y:S02]  /*2d10*/  ISETP.NE.AND P3, PT, R91, RZ, PT ;  /* 0x000000ff5b00720c */ /* 0x000fe40003f65270 */
[----:B------:R-:W-:Y:S02]  /*2d20*/  FMNMX.FTZ R0, R105, R0, !PT ;  /* 0x0000000069007209 */ /* 0x000fe40007810000 */
[----:B------:R-:W-:Y:S02]  /*2d30*/  ISETP.GT.AND P3, PT, R12, 0x9, !P3 ;  /* 0x000000090c00780c */ /* 0x000fe40005f64270 */
[----:B------:R-:W-:Y:S02]  /*2d40*/  FMNMX.FTZ R0, R129, R0, !PT ;  /* 0x0000000081007209 */ /* 0x000fe40007810000 */
[----:B------:R-:W-:Y:S02]  /*2d50*/  ISETP.LT.OR P3, PT, R2, 0xa, P3 ;  /* 0x0000000a0200780c */ /* 0x000fe40001f61670 */
[----:B------:R-:W-:-:S02]  /*2d60*/  FMNMX.FTZ R0, R107, R0, !PT ;  /* 0x000000006b007209 */ /* 0x000fc40007810000 */
[----:B------:R-:W-:Y:S02]  /*2d70*/  FSEL R31, R31, -INF , !P3 ;  /* 0xff8000001f1f7808 */ /* 0x000fe40005800000 */
[----:B------:R-:W-:Y:S02]  /*2d80*/  ISETP.NE.AND P3, PT, R92, RZ, PT ;  /* 0x000000ff5c00720c */ /* 0x000fe40003f65270 */
[----:B------:R-:W-:Y:S02]  /*2d90*/  FMNMX.FTZ R0, R127, R0, !PT ;  /* 0x000000007f007209 */ /* 0x000fe40007810000 */
[----:B------:R-:W-:Y:S02]  /*2da0*/  ISETP.GT.AND P3, PT, R12, 0x10, !P3 ;  /* 0x000000100c00780c */ /* 0x000fe40005f64270 */
[----:B------:R-:W-:Y:S02]  /*2db0*/  FMNMX.FTZ R0, R109, R0, !PT ;  /* 0x000000006d007209 */ /* 0x000fe40007810000 */
[----:B------:R-:W-:-:S02]  /*2dc0*/  ISETP.LT.OR P3, PT, R2, 0x11, P3 ;  /* 0x000000110200780c */ /* 0x000fc40001f61670 */
[----:B------:R-:W-:Y:S02]  /*2dd0*/  FMNMX.FTZ R0, R125, R0, !PT ;  /* 0x000000007d007209 */ /* 0x000fe40007810000 */
[----:B------:R-:W-:Y:S02]  /*2de0*/  FSEL R37, R34, -INF , !P3 ;  /* 0xff80000022257808 */ /* 0x000fe40005800000 */
[----:B------:R-:W-:Y:S02]  /*2df0*/  ISETP.GT.AND P3, PT, R12, 0x11, !P6 ;  /* 0x000000110c00780c */ /* 0x000fe40007764270 */
[----:B------:R-:W-:Y:S02]  /*2e00*/  ISETP.NE.AND P6, PT, R41, RZ, PT ;  /* 0x000000ff2900720c */ /* 0x000fe40003fc5270 */
        /* <DEDUP_REMOVED lines=10> */
[----:B------:R-:W-:Y:S02]  /*2eb0*/  ISETP.NE.AND P3, PT, R94, RZ, PT ;  /* 0x000000ff5e00720c */ /* 0x000fe40003f65270 */
[----:B------:R-:W-:Y:S02]  /*2ec0*/  FMNMX.FTZ R0, R115, R0, !PT ;  /* 0x0000000073007209 */ /* 0x000fe40007810000 */
[----:B------:R-:W-:Y:S02]  /*2ed0*/  ISETP.GT.AND P3, PT, R12, 0x19, !P3 ;  /* 0x000000190c00780c */ /* 0x000fe40005f64270 */
[----:B------:R-:W-:-:S02]  /*2ee0*/  FMNMX.FTZ R0, R119, R0, !PT ;  /* 0x0000000077007209 */ /* 0x000fc40007810000 */
[----:B------:R-:W-:Y:S02]  /*2ef0*/  ISETP.LT.OR P3, PT, R2, 0x1a, P3 ;  /* 0x0000001a0200780c */ /* 0x000fe40001f61670 */
[----:B------:R-:W-:Y:S02]  /*2f00*/  FMNMX.FTZ R0, R117, R0, !PT ;  /* 0x0000000075007209 */ /* 0x000fe40007810000 */
[----:B------:R-:W-:Y:S02]  /*2f10*/  FSEL R39, R39, -INF , !P3 ;  /* 0xff80000027277808 */ /* 0x000fe40005800000 */
[----:B------:R-:W-:Y:S02]  /*2f20*/  ISETP.NE.AND P3, PT, R95, RZ, PT ;  /* 0x000000ff5f00720c */ /* 0x000fe40003f65270 */
[----:B------:R-:W-:Y:S02]  /*2f30*/  FMNMX.FTZ R0, R13, R0, !PT ;  /* 0x000000000d007209 */ /* 0x000fe40007810000 */
[----:B------:R-:W-:-:S02]  /*2f40*/  ISETP.GT.AND P3, PT, R12, 0x20, !P3 ;  /* 0x000000200c00780c */ /* 0x000fc40005f64270 */
[----:B------:R-:W-:Y:S02]  /*2f50*/  FMNMX.FTZ R0, R61, R0, !PT ;  /* 0x000000003d007209 */ /* 0x000fe40007810000 */
[----:B------:R-:W-:Y:S02]  /*2f60*/  ISETP.LT.OR P3, PT, R2, 0x21, P3 ;  /* 0x000000210200780c */ /* 0x000fe40001f61670 */
[----:B------:R-:W-:Y:S02]  /*2f70*/  FMNMX.FTZ R0, R7, R0, !PT ;  /* 0x0000000007007209 */ /* 0x000fe40007810000 */
[----:B------:R-:W-:Y:S02]  /*2f80*/  FSEL R45, R42, -INF , !P3 ;  /* 0xff8000002a2d7808 */ /* 0x000fe40005800000 */
[----:B------:R-:W-:Y:S02]  /*2f90*/  ISETP.NE.AND P3, PT, R40, RZ, PT ;  /* 0x000000ff2800720c */ /* 0x000fe40003f65270 */
[----:B------:R-:W-:-:S02]  /*2fa0*/  FMNMX.FTZ R0, R65, R0, !PT ;  /* 0x0000000041007209 */ /* 0x000fc40007810000 */
[----:B------:R-:W-:Y:S02]  /*2fb0*/  ISETP.GT.AND P3, PT, R12, 0x21, !P3 ;  /* 0x000000210c00780c */ /* 0x000fe40005f64270 */
[----:B------:R-:W-:Y:S02]  /*2fc0*/  FMNMX.FTZ R0, R9, R0, !PT ;  /* 0x0000000009007209 */ /* 0x000fe40007810000 */
[----:B------:R-:W-:Y:S02]  /*2fd0*/  ISETP.LT.OR P3, PT, R2, 0x22, P3 ;  /* 0x000000220200780c */ /* 0x000fe40001f61670 */
        /* <DEDUP_REMOVED lines=21> */
[----:B------:R-:W-:Y:S02]  /*3130*/  ISETP.GT.AND P4, PT, R12, 0x71, !P4 ;  /* 0x000000710c00780c */ /* 0x000fe40006784270 */
[----:B------:R-:W-:Y:S02]  /*3140*/  FSEL R53, R50, -INF , !P3 ;  /* 0xff80000032357808 */ /* 0x000fe40005800000 */
[----:B------:R-:W-:Y:S02]  /*3150*/  ISETP.NE.AND P3, PT, R48, RZ, PT ;  /* 0x000000ff3000720c */ /* 0x000fe40003f65270 */
[C---:B------:R-:W-:Y:S02]  /*3160*/  ISETP.GT.AND P5, PT, R12.reuse, 0x78, !P5 ;  /* 0x000000780c00780c */ /* 0x040fe40006fa4270 */
[----:B------:R-:W-:Y:S02]  /*3170*/  ISETP.GT.AND P3, PT, R12, 0x31, !P3 ;  /* 0x000000310c00780c */ /* 0x000fe40005f64270 */
[----:B------:R-:W-:-:S02]  /*3180*/  ISETP.LT.OR P4, PT, R2, 0x72, P4 ;  /* 0x000000720200780c */ /* 0x000fc40002781670 */
[C---:B------:R-:W-:Y:S02]  /*3190*/  ISETP.LT.OR P3, PT, R2.reuse, 0x32, P3 ;  /* 0x000000320200780c */ /* 0x040fe40001f61670 */
[----:B------:R-:W-:Y:S02]  /*31a0*/  ISETP.LT.OR P5, PT, R2, 0x79, P5 ;  /* 0x000000790200780c */ /* 0x000fe40002fa1670 */
[----:B------:R-:W-:Y:S02]  /*31b0*/  FSEL R51, R51, -INF , !P3 ;  /* 0xff80000033337808 */ /* 0x000fe40005800000 */
[----:B------:R-:W-:-:S04]  /*31c0*/  ISETP.NE.AND P3, PT, R98, RZ, PT ;  /* 0x000000ff6200720c */ /* 0x000fc80003f65270 */
[----:B------:R-:W-:-:S04]  /*31d0*/  ISETP.GT.AND P3, PT, R12, 0x38, !P3 ;  /* 0x000000380c00780c */ /* 0x000fc80005f64270 */
[----:B------:R-:W-:-:S04]  /*31e0*/  ISETP.LT.OR P3, PT, R2, 0x39, P3 ;  /* 0x000000390200780c */ /* 0x000fc80001f61670 */
[----:B------:R-:W-:Y:S02]  /*31f0*/  FSEL R57, R54, -INF , !P3 ;  /* 0xff80000036397808 */ /* 0x000fe40005800000 */
[----:B------:R-:W-:-:S04]  /*3200*/  ISETP.NE.AND P3, PT, R52, RZ, PT ;  /* 0x000000ff3400720c */ /* 0x000fc80003f65270 */
[----:B------:R-:W-:-:S04]  /*3210*/  ISETP.GT.AND P3, PT, R12, 0x39, !P3 ;  /* 0x000000390c00780c */ /* 0x000fc80005f64270 */
[----:B------:R-:W-:-:S04]  /*3220*/  ISETP.LT.OR P3, PT, R2, 0x3a, P3 ;  /* 0x0000003a0200780c */ /* 0x000fc80001f61670 */
[----:B------:R-:W-:Y:S02]  /*3230*/  FSEL R55, R55, -INF , !P3 ;  /* 0xff80000037377808 */ /* 0x000fe40005800000 */
[----:B------:R-:W-:Y:S02]  /*3240*/  ISETP.GT.AND P3, PT, R12, 0x40, !P6 ;  /* 0x000000400c00780c */ /* 0x000fe40007764270 */
[----:B------:R-:W-:Y:S02]  /*3250*/  ISETP.NE.AND P6, PT, R76, RZ, PT ;  /* 0x000000ff4c00720c */ /* 0x000fe40003fc5270 */
[----:B------:R-:W-:-:S04]  /*3260*/  ISETP.LT.OR P3, PT, R2, 0x41, P3 ;  /* 0x000000410200780c */ /* 0x000fc80001f61670 */
        /* <DEDUP_REMOVED lines=21> */
[----:B------:R-:W-:Y:S02]  /*33c0*/  ISETP.NE.AND P3, PT, R101, RZ, PT ;  /* 0x000000ff6500720c */ /* 0x000fe40003f65270 */
[----:B------:R-:W1:Y:S02]  /*33d0*/  SHFL.BFLY PT, R101, R14, 0x2, 0x1f ;  /* 0x0c401f000e657f89 */ /* 0x000e6400000e0000 */
        /* <DEDUP_REMOVED lines=8> */
[----:B-1----:R-:W-:Y:S02]  /*3460*/  FMNMX.FTZ R101, R14, R101, !PT ;  /* 0x000000650e657209 */ /* 0x002fe40007810000 */
[----:B------:R-:W-:-:S03]  /*3470*/  ISETP.GT.AND P3, PT, R12, 0x60, !P3 ;  /* 0x000000600c00780c */ /* 0x000fc60005f64270 */
[----:B------:R-:W1:Y:S01]  /*3480*/  SHFL.BFLY PT, R0, R101, 0x1, 0x1f ;  /* 0x0c201f0065007f89 */ /* 0x000e6200000e0000 */
        /* <DEDUP_REMOVED lines=9> */
[----:B------:R-:W-:Y:S01]  /*3520*/  FMUL.FTZ R20, R0, R6 ;  /* 0x0000000600147220 */ /* 0x000fe20000410000 */
[----:B------:R-:W-:-:S04]  /*3530*/  ISETP.LT.OR P3, PT, R2, 0x69, P3 ;  /* 0x000000690200780c */ /* 0x000fc80001f61670 */
[----:B------:R-:W-:Y:S02]  /*3540*/  FSEL R99, R78, -INF , !P3 ;  /* 0xff8000004e637808 */ /* 0x000fe40005800000 */
[----:B------:R-:W-:Y:S02]  /*3550*/  ISETP.GT.AND P3, PT, R12, 0x69, !P6 ;  /* 0x000000690c00780c */ /* 0x000fe40007764270 */
[----:B------:R-:W-:Y:S02]  /*3560*/  ISETP.NE.AND P6, PT, R28, RZ, PT ;  /* 0x000000ff1c00720c */ /* 0x000fe40003fc5270 */
[----:B------:R-:W-:-:S04]  /*3570*/  ISETP.LT.OR P3, PT, R2, 0x6a, P3 ;  /* 0x0000006a0200780c */ /* 0x000fc80001f61670 */
[----:B------:R-:W-:Y:S02]  /*3580*/  FSEL R79, R79, -INF , !P3 ;  /* 0xff8000004f4f7808 */ /* 0x000fe40005800000 */
[----:B------:R-:W-:-:S04]  /*3590*/  FSETP.NEU.FTZ.AND P3, PT, R0, -INF , PT ;  /* 0xff8000000000780b */ /* 0x000fc80003f7d000 */
[----:B------:R-:W-:Y:S02]  /*35a0*/  FSEL R20, R20, RZ, P3 ;  /* 0x000000ff14147208 */ /* 0x000fe40001800000 */
[----:B------:R-:W-:Y:S02]  /*35b0*/  ISETP.GT.AND P3, PT, R12, RZ, !P6 ;  /* 0x000000ff0c00720c */ /* 0x000fe40007764270 */
[----:B------:R-:W-:Y:S01]  /*35c0*/  ISETP.NE.AND P6, PT, R24, RZ, PT ;  /* 0x000000ff1800720c */ /* 0x000fe20003fc5270 */
[-CC-:B------:R-:W-:Y:S01]  /*35d0*/  FFMA.FTZ R164, R119, R6.reuse, -R20.reuse ;  /* 0x0000000677a47223 */ /* 0x180fe20000010814 */
[----:B------:R-:W-:Y:S01]  /*35e0*/  ISETP.LT.OR P3, PT, R2, 0x1, P3 ;  /* 0x000000010200780c */ /* 0x000fe20001f61670 */
[-CC-:B------:R-:W-:Y:S01]  /*35f0*/  FFMA.FTZ R170, R121, R6.reuse, -R20.reuse ;  /* 0x0000000679aa7223 */ /* 0x180fe20000010814 */
[----:B------:R-:W-:Y:S01]  /*3600*/  ISETP.GT.AND P6, PT, R12, 0x79, !P6 ;  /* 0x000000790c00780c */ /* 0x000fe200077c4270 */
[-CC-:B------:R-:W-:Y:S01]  /*3610*/  FFMA.FTZ R166, R13, R6.reuse, -R20.reuse ;  /* 0x000000060da67223 */ /* 0x180fe20000010814 */
[----:B------:R-:W-:Y:S01]  /*3620*/  FSEL R26, R26, -INF , !P3 ;  /* 0xff8000001a1a7808 */ /* 0x000fe20005800000 */
[-CC-:B------:R-:W-:Y:S01]  /*3630*/  FFMA.FTZ R13, R61, R6.reuse, -R20.reuse ;  /* 0x000000063d0d7223 */ /* 0x180fe20000010814 */
[----:B------:R-:W-:Y:S01]  /*3640*/  ISETP.NE.AND P3, PT, R106, RZ, PT ;  /* 0x000000ff6a00720c */ /* 0x000fe20003f65270 */
[-CC-:B------:R-:W-:Y:S01]  /*3650*/  FFMA.FTZ R9, R9, R6.reuse, -R20.reuse ;  /* 0x0000000609097223 */ /* 0x180fe20000010814 */
[----:B------:R-:W-:Y:S01]  /*3660*/  FMNMX.FTZ R14, R26, R27, !PT ;  /* 0x0000001b1a0e7209 */ /* 0x000fe20007810000 */
[-CC-:B------:R-:W-:Y:S01]  /*3670*/  FFMA.FTZ R180, R103, R6.reuse, -R20.reuse ;  /* 0x0000000667b47223 */ /* 0x180fe20000010814 */
[----:B------:R-:W-:Y:S01]  /*3680*/  ISETP.GT.AND P3, PT, R12, 0x70, !P3 ;  /* 0x000000700c00780c */ /* 0x000fe20005f64270 */
[--C-:B------:R-:W-:Y:S01]  /*3690*/  FFMA.FTZ R101, R131, R6, -R20.reuse ;  /* 0x0000000683657223 */ /* 0x100fe20000010814 */
[----:B------:R-:W-:Y:S01]  /*36a0*/  FMNMX.FTZ R14, R33, R14, !PT ;  /* 0x0000000e210e7209 */ /* 0x000fe20007810000 */
[----:B------:R1:W-:Y:S01]  /*36b0*/  MUFU.EX2 R162, R9 ;  /* 0x0000000900a27308 */ /* 0x0003e20000000800 */
[----:B------:R-:W-:Y:S01]  /*36c0*/  ISETP.LT.OR P3, PT, R2, 0x71, P3 ;  /* 0x000000710200780c */ /* 0x000fe20001f61670 */
[--C-:B------:R-:W-:Y:S01]  /*36d0*/  FFMA.FTZ R182, R133, R6, -R20.reuse ;  /* 0x0000000685b67223 */ /* 0x100fe20000010814 */
[----:B------:R-:W-:Y:S01]  /*36e0*/  FMNMX.FTZ R14, R31, R14, !PT ;  /* 0x0000000e1f0e7209 */ /* 0x000fe20007810000 */
[-CC-:B------:R-:W-:Y:S01]  /*36f0*/  FFMA.FTZ R103, R135, R6.reuse, -R20.reuse ;  /* 0x0000000687677223 */ /* 0x180fe20000010814 */
[----:B------:R-:W-:Y:S01]  /*3700*/  FSEL R119, R82, -INF , !P3 ;  /* 0xff80000052777808 */ /* 0x000fe20005800000 */
[--C-:B------:R-:W-:Y:S01]  /*3710*/  FFMA.FTZ R176, R137, R6, -R20.reuse ;  /* 0x0000000689b07223 */ /* 0x100fe20000010814 */
[----:B------:R-:W-:Y:S01]  /*3720*/  FMNMX.FTZ R14, R37, R14, !PT ;  /* 0x0000000e250e7209 */ /* 0x000fe20007810000 */
[----:B------:R-:W-:Y:S01]  /*3730*/  MUFU.EX2 R180, R180 ;  /* 0x000000b400b47308 */ /* 0x000fe20000000800 */
[----:B------:R-:W-:Y:S01]  /*3740*/  FSEL R121, R83, -INF , !P4 ;  /* 0xff80000053797808 */ /* 0x000fe20006000000 */
[--C-:B------:R-:W-:Y:S01]  /*3750*/  FFMA.FTZ R83, R117, R6, -R20.reuse ;  /* 0x0000000675537223 */ /* 0x100fe20000010814 */
[----:B------:R-:W-:Y:S01]  /*3760*/  FMNMX.FTZ R14, R35, R14, !PT ;  /* 0x0000000e230e7209 */ /* 0x000fe20007810000 */
[-CC-:B------:R-:W-:Y:S01]  /*3770*/  FFMA.FTZ R105, R105, R6.reuse, -R20.reuse ;  /* 0x0000000669697223 */ /* 0x180fe20000010814 */
[----:B------:R-:W-:Y:S01]  /*3780*/  ISETP.LT.OR P6, PT, R2, 0x7a, P6 ;  /* 0x0000007a0200780c */ /* 0x000fe200037c1670 */
[--C-:B------:R-:W-:Y:S01]  /*3790*/  FFMA.FTZ R178, R129, R6, -R20.reuse ;  /* 0x0000000681b27223 */ /* 0x100fe20000010814 */
[----:B------:R-:W-:Y:S01]  /*37a0*/  FMNMX.FTZ R14, R41, R14, !PT ;  /* 0x0000000e290e7209 */ /* 0x000fe20007810000 */
[----:B------:R-:W2:Y:S01]  /*37b0*/  MUFU.EX2 R101, R101 ;  /* 0x0000006500657308 */ /* 0x000ea20000000800 */
[----:B------:R-:W-:Y:S01]  /*37c0*/  FSEL R117, R86, -INF , !P5 ;  /* 0xff80000056757808 */ /* 0x000fe20006800000 */
[--C-:B------:R-:W-:Y:S01]  /*37d0*/  FFMA.FTZ R107, R107, R6, -R20.reuse ;  /* 0x000000066b6b7223 */ /* 0x100fe20000010814 */
[----:B------:R-:W-:Y:S01]  /*37e0*/  FMNMX.FTZ R14, R39, R14, !PT ;  /* 0x0000000e270e7209 */ /* 0x000fe20007810000 */
[-CC-:B------:R-:W-:Y:S01]  /*37f0*/  FFMA.FTZ R172, R127, R6.reuse, -R20.reuse ;  /* 0x000000067fac7223 */ /* 0x180fe20000010814 */
[----:B------:R-:W-:Y:S01]  /*3800*/  FSEL R87, R87, -INF , !P6 ;  /* 0xff80000057577808 */ /* 0x000fe20007000000 */
        /* <DEDUP_REMOVED lines=27> */
[----:B------:R-:W-:-:S02]  /*39c0*/  FFMA.FTZ R20, R85, R6, -R20 ;  /* 0x0000000655147223 */ /* 0x000fc40000010814 */
[----:B------:R-:W-:-:S04]  /*39d0*/  FMNMX.FTZ R14, R55, R14, !PT ;  /* 0x0000000e370e7209 */ /* 0x000fc80007810000 */
[----:B------:R-:W-:Y:S01]  /*39e0*/  FMNMX.FTZ R14, R89, R14, !PT ;  /* 0x0000000e590e7209 */ /* 0x000fe20007810000 */
[----:B------:R-:W5:Y:S03]  /*39f0*/  MUFU.EX2 R178, R178 ;  /* 0x000000b200b27308 */ /* 0x000f660000000800 */
        /* <DEDUP_REMOVED lines=22> */
[----:B------:R-:W1:Y:S01]  /*3b60*/  SHFL.BFLY PT, R61, R14, 0x2, 0x1f ;  /* 0x0c401f000e3d7f89 */ /* 0x000e6200000e0000 */
        /* <DEDUP_REMOVED lines=13> */
[----:B------:R-:W-:-:S05]  /*3c40*/  FSEL R2, R2, RZ, P3 ;  /* 0x000000ff02027208 */ /* 0x000fca0001800000 */
        /* <DEDUP_REMOVED lines=17> */
[----:B--2---:R-:W-:Y:S01]  /*3d60*/  FADD.FTZ R31, R180, R101 ;  /* 0x00000065b41f7221 */ /* 0x004fe20000010000 */
[-CC-:B------:R-:W-:Y:S01]  /*3d70*/  FFMA.FTZ R57, R57, R6.reuse, -R2.reuse ;  /* 0x0000000639397223 */ /* 0x180fe20000010802 */
[-CC-:B------:R-:W-:Y:S01]  /*3d80*/  FFMA.FTZ R55, R55, R6.reuse, -R2.reuse ;  /* 0x0000000637377223 */ /* 0x180fe20000010802 */
[-CC-:B------:R-:W-:Y:S01]  /*3d90*/  FFMA.FTZ R89, R89, R6.reuse, -R2.reuse ;  /* 0x0000000659597223 */ /* 0x180fe20000010802 */
[----:B---3--:R-:W-:Y:S01]  /*3da0*/  FADD.FTZ R36, R182, R31 ;  /* 0x0000001fb6247221 */ /* 0x008fe20000010000 */
[-CC-:B------:R-:W-:Y:S01]  /*3db0*/  FFMA.FTZ R59, R59, R6.reuse, -R2.reuse ;  /* 0x000000063b3b7223 */ /* 0x180fe20000010802 */
[-C--:B------:R-:W-:Y:S01]  /*3dc0*/  FFMA.FTZ R91, R91, R6.reuse, -R2 ;  /* 0x000000065b5b7223 */ /* 0x080fe20000010802 */
[----:B------:R-:W1:Y:S01]  /*3dd0*/  MUFU.EX2 R27, R27 ;  /* 0x0000001b001b7308 */ /* 0x000e620000000800 */
[----:B----4-:R-:W-:Y:S01]  /*3de0*/  FADD.FTZ R31, R103, R36 ;  /* 0x00000024671f7221 */ /* 0x010fe20000010000 */
[-CC-:B------:R-:W-:Y:S01]  /*3df0*/  FFMA.FTZ R63, R63, R6.reuse, -R2.reuse ;  /* 0x000000063f3f7223 */ /* 0x180fe20000010802 */
[-CC-:B------:R-:W-:Y:S01]  /*3e00*/  FFMA.FTZ R93, R93, R6.reuse, -R2.reuse ;  /* 0x000000065d5d7223 */ /* 0x180fe20000010802 */
[-CC-:B------:R-:W-:Y:S01]  /*3e10*/  FFMA.FTZ R67, R67, R6.reuse, -R2.reuse ;  /* 0x0000000643437223 */ /* 0x180fe20000010802 */
[----:B-----5:R-:W-:Y:S01]  /*3e20*/  FADD.FTZ R38, R176, R31 ;  /* 0x0000001fb0267221 */ /* 0x020fe20000010000 */
        /* <DEDUP_REMOVED lines=9> */
[-CC-:B------:R-:W-:Y:S01]  /*3ec0*/  FFMA.FTZ R119, R119, R6.reuse, -R2.reuse ;  /* 0x0000000677777223 */ /* 0x180fe20000010802 */
[----:B------:R-:W3:Y:S01]  /*3ed0*/  MUFU.EX2 R37, R37 ;  /* 0x0000002500257308 */ /* 0x000ee20000000800 */
[----:B-1----:R-:W-:Y:S01]  /*3ee0*/  FADD.FTZ R38, R26, R27 ;  /* 0x0000001b1a267221 */ /* 0x002fe20000010000 */
[-CC-:B------:R-:W-:Y:S01]  /*3ef0*/  FFMA.FTZ R121, R121, R6.reuse, -R2.reuse ;  /* 0x0000000679797223 */ /* 0x180fe20000010802 */
[-CC-:B------:R-:W-:Y:S01]  /*3f00*/  FFMA.FTZ R117, R117, R6.reuse, -R2.reuse ;  /* 0x0000000675757223 */ /* 0x180fe20000010802 */
[----:B------:R-:W-:Y:S01]  /*3f10*/  FFMA.FTZ R87, R87, R6, -R2 ;  /* 0x0000000657577223 */ /* 0x000fe20000010802 */
[----:B------:R-:W-:-:S02]  /*3f20*/  F2FP.BF16.F32.PACK_AB R180, R101, R180 ;  /* 0x000000b465b4723e */ /* 0x000fc400000010ff */
[----:B------:R-:W-:Y:S01]  /*3f30*/  F2FP.BF16.F32.PACK_AB R182, R103, R182 ;  /* 0x000000b667b6723e */ /* 0x000fe200000010ff */
[----:B------:R1:W4:Y:S01]  /*3f40*/  MUFU.EX2 R14, R35 ;  /* 0x00000023000e7308 */ /* 0x0003220000000800 */
[----:B--2---:R-:W-:Y:S01]  /*3f50*/  FADD.FTZ R31, R33, R38 ;  /* 0x00000026211f7221 */ /* 0x004fe20000010000 */
[C---:B------:R-:W-:Y:S02]  /*3f60*/  F2FP.BF16.F32.PACK_AB R183, R12.reuse, R33 ;  /* 0x000000210cb7723e */ /* 0x040fe400000010ff */
[----:B------:R-:W-:Y:S02]  /*3f70*/  F2FP.BF16.F32.PACK_AB R176, R105, R176 ;  /* 0x000000b069b0723e */ /* 0x000fe400000010ff */
[C---:B------:R-:W-:Y:S02]  /*3f80*/  F2FP.BF16.F32.PACK_AB R178, R107.reuse, R178 ;  /* 0x000000b26bb2723e */ /* 0x040fe400000010ff */
[----:B------:R-:W2:Y:S01]  /*3f90*/  MUFU.EX2 R41, R41 ;  /* 0x0000002900297308 */ /* 0x000ea20000000800 */
[----:B-1----:R-:W-:Y:S01]  /*3fa0*/  FADD.FTZ R35, R107, R40 ;  /* 0x000000286b237221 */ /* 0x002fe20000010000 */
[----:B------:R-:W-:Y:S01]  /*3fb0*/  FADD.FTZ R40, R12, R31 ;  /* 0x0000001f0c287221 */ /* 0x000fe20000010000 */
[----:B------:R-:W-:-:S02]  /*3fc0*/  F2FP.BF16.F32.PACK_AB R181, R27, R26 ;  /* 0x0000001a1bb5723e */ /* 0x000fc400000010ff */
[----:B------:R-:W-:Y:S01]  /*3fd0*/  FADD.FTZ R42, R172, R35 ;  /* 0x00000023ac2a7221 */ /* 0x000fe20000010000 */
[----:B---3--:R-:W-:Y:S01]  /*3fe0*/  FADD.FTZ R31, R37, R40 ;  /* 0x00000028251f7221 */ /* 0x008fe20000010000 */
[C---:B------:R-:W-:Y:S01]  /*3ff0*/  F2FP.BF16.F32.PACK_AB R172, R109.reuse, R172 ;  /* 0x000000ac6dac723e */ /* 0x040fe200000010ff */
[----:B------:R-:W1:Y:S01]  /*4000*/  MUFU.EX2 R24, R39 ;  /* 0x0000002700187308 */ /* 0x000e620000000800 */
[----:B------:R-:W-:Y:S01]  /*4010*/  FADD.FTZ R35, R109, R42 ;  /* 0x0000002a6d237221 */ /* 0x000fe20000010000 */
[C---:B----4-:R-:W-:Y:S01]  /*4020*/  FADD.FTZ R40, R14.reuse, R31 ;  /* 0x0000001f0e287221 */ /* 0x050fe20000010000 */
[----:B------:R-:W-:Y:S02]  /*4030*/  F2FP.BF16.F32.PACK_AB R177, R14, R37 ;  /* 0x000000250eb1723e */ /* 0x000fe400000010ff */
[----:B------:R-:W-:Y:S01]  /*4040*/  FADD.FTZ R42, R174, R35 ;  /* 0x00000023ae2a7221 */ /* 0x000fe20000010000 */
[C---:B------:R-:W-:Y:S02]  /*4050*/  F2FP.BF16.F32.PACK_AB R174, R111.reuse, R174 ;  /* 0x000000ae6fae723e */ /* 0x040fe400000010ff */
[----:B------:R-:W3:Y:S01]  /*4060*/  MUFU.EX2 R45, R45 ;  /* 0x0000002d002d7308 */ /* 0x000ee20000000800 */
[----:B------:R-:W-:Y:S01]  /*4070*/  FADD.FTZ R35, R111, R42 ;  /* 0x0000002a6f237221 */ /* 0x000fe20000010000 */
[----:B--2---:R-:W-:-:S03]  /*4080*/  FADD.FTZ R31, R41, R40 ;  /* 0x00000028291f7221 */ /* 0x004fc60000010000 */
[----:B------:R-:W-:Y:S01]  /*4090*/  FADD.FTZ R44, R168, R35 ;  /* 0x00000023a82c7221 */ /* 0x000fe20000010000 */
[C---:B------:R-:W-:Y:S02]  /*40a0*/  F2FP.BF16.F32.PACK_AB R168, R113.reuse, R168 ;  /* 0x000000a871a8723e */ /* 0x040fe400000010ff */
[----:B------:R-:W2:Y:S01]  /*40b0*/  MUFU.EX2 R28, R43 ;  /* 0x0000002b001c7308 */ /* 0x000ea20000000800 */
[C---:B-1----:R-:W-:Y:S01]  /*40c0*/  FADD.FTZ R42, R24.reuse, R31 ;  /* 0x0000001f182a7221 */ /* 0x042fe20000010000 */
[----:B------:R-:W-:Y:S01]  /*40d0*/  FADD.FTZ R35, R113, R44 ;  /* 0x0000002c71237221 */ /* 0x000fe20000010000 */
[----:B------:R-:W-:-:S03]  /*40e0*/  F2FP.BF16.F32.PACK_AB R179, R24, R41 ;  /* 0x0000002918b3723e */ /* 0x000fc600000010ff */
[----:B------:R-:W-:Y:S01]  /*40f0*/  FADD.FTZ R44, R170, R35 ;  /* 0x00000023aa2c7221 */ /* 0x000fe20000010000 */
[----:B------:R-:W-:Y:S01]  /*4100*/  F2FP.BF16.F32.PACK_AB R170, R115, R170 ;  /* 0x000000aa73aa723e */ /* 0x000fe200000010ff */
[----:B------:R-:W1:Y:S01]  /*4110*/  MUFU.EX2 R49, R49 ;  /* 0x0000003100317308 */ /* 0x000e620000000800 */
[----:B---3--:R-:W-:-:S07]  /*4120*/  FADD.FTZ R31, R45, R42 ;  /* 0x0000002a2d1f7221 */ /* 0x008fce0000010000 */
[----:B------:R-:W3:Y:S01]  /*4130*/  MUFU.EX2 R30, R47 ;  /* 0x0000002f001e7308 */ /* 0x000ee20000000800 */
[C---:B--2---:R-:W-:Y:S01]  /*4140*/  FADD.FTZ R42, R28.reuse, R31 ;  /* 0x0000001f1c2a7221 */ /* 0x044fe20000010000 */
[----:B------:R-:W-:Y:S01]  /*4150*/  FADD.FTZ R31, R115, R44 ;  /* 0x0000002c731f7221 */ /* 0x000fe20000010000 */
[----:B------:R-:W-:-:S03]  /*4160*/  F2FP.BF16.F32.PACK_AB R173, R28, R45 ;  /* 0x0000002d1cad723e */ /* 0x000fc600000010ff */
[----:B------:R-:W-:Y:S01]  /*4170*/  FADD.FTZ R46, R164, R31 ;  /* 0x0000001fa42e7221 */ /* 0x000fe20000010000 */
[----:B------:R-:W-:Y:S01]  /*4180*/  F2FP.BF16.F32.PACK_AB R164, R83, R164 ;  /* 0x000000a453a4723e */ /* 0x000fe200000010ff */
[----:B------:R-:W2:Y:S01]  /*4190*/  MUFU.EX2 R53, R53 ;  /* 0x0000003500357308 */ /* 0x000ea20000000800 */
[----:B-1----:R-:W-:Y:S01]  /*41a0*/  FADD.FTZ R3, R49, R42 ;  /* 0x0000002a31037221 */ /* 0x002fe20000010000 */
[----:B------:R-:W-:-:S04]  /*41b0*/  FADD.FTZ R31, R83, R46 ;  /* 0x0000002e531f7221 */ /* 0x000fc80000010000 */
[----:B------:R-:W-:Y:S01]  /*41c0*/  FADD.FTZ R46, R166, R31 ;  /* 0x0000001fa62e7221 */ /* 0x000fe20000010000 */
[C---:B------:R-:W-:Y:S01]  /*41d0*/  F2FP.BF16.F32.PACK_AB R166, R13.reuse, R166 ;  /* 0x000000a60da6723e */ /* 0x040fe200000010ff */
[----:B------:R-:W1:Y:S01]  /*41e0*/  MUFU.EX2 R32, R51 ;  /* 0x0000003300207308 */ /* 0x000e620000000800 */
[----:B---3--:R-:W-:Y:S01]  /*41f0*/  FADD.FTZ R44, R30, R3 ;  /* 0x000000031e2c7221 */ /* 0x008fe20000010000 */
[----:B------:R-:W-:Y:S01]  /*4200*/  FADD.FTZ R46, R13, R46 ;  /* 0x0000002e0d2e7221 */ /* 0x000fe20000010000 */
[----:B------:R-:W-:Y:S01]  /*4210*/  VIADD R13, R8, UR42 ;  /* 0x0000002a080d7c36 */ /* 0x000fe20008000000 */
[----:B------:R-:W-:Y:S02]  /*4220*/  F2FP.BF16.F32.PACK_AB R175, R30, R49 ;  /* 0x000000311eaf723e */ /* 0x000fe400000010ff */
[----:B------:R-:W-:Y:S01]  /*4230*/  FADD.FTZ R31, R7, R46 ;  /* 0x0000002e071f7221 */ /* 0x000fe20000010000 */
[----:B------:R-:W-:Y:S01]  /*4240*/  IMAD.IADD R10, R13, 0x1, R10 ;  /* 0x000000010d0a7824 */ /* 0x000fe200078e020a */
[----:B------:R-:W3:Y:S01]  /*4250*/  MUFU.EX2 R57, R57 ;  /* 0x0000003900397308 */ /* 0x000ee20000000800 */
[----:B--2---:R-:W-:Y:S01]  /*4260*/  FADD.FTZ R3, R53, R44 ;  /* 0x0000002c35037221 */ /* 0x004fe20000010000 */
[C---:B------:R-:W-:Y:S01]  /*4270*/  FADD.FTZ R31, R160.reuse, R31 ;  /* 0x0000001fa01f7221 */ /* 0x040fe20000010000 */
[----:B------:R-:W-:-:S03]  /*4280*/  F2FP.BF16.F32.PACK_AB R160, R160, R7 ;  /* 0x00000007a0a0723e */ /* 0x000fc600000010ff */
[----:B------:R-:W-:Y:S01]  /*4290*/  FADD.FTZ R46, R162, R31 ;  /* 0x0000001fa22e7221 */ /* 0x000fe20000010000 */
[C---:B------:R-:W-:Y:S01]  /*42a0*/  F2FP.BF16.F32.PACK_AB R162, R69.reuse, R162 ;  /* 0x000000a245a2723e */ /* 0x040fe200000010ff */
[----:B------:R-:W2:Y:S01]  /*42b0*/  MUFU.EX2 R34, R55 ;  /* 0x0000003700227308 */ /* 0x000ea20000000800 */
[C---:B-1----:R-:W-:Y:S01]  /*42c0*/  FADD.FTZ R44, R32.reuse, R3 ;  /* 0x00000003202c7221 */ /* 0x042fe20000010000 */
[----:B------:R-:W-:Y:S01]  /*42d0*/  FADD.FTZ R46, R69, R46 ;  /* 0x0000002e452e7221 */ /* 0x000fe20000010000 */
[----:B------:R-:W-:-:S05]  /*42e0*/  F2FP.BF16.F32.PACK_AB R169, R32, R53 ;  /* 0x0000003520a9723e */ /* 0x000fca00000010ff */
[----:B------:R-:W1:Y:S01]  /*42f0*/  MUFU.EX2 R89, R89 ;  /* 0x0000005900597308 */ /* 0x000e620000000800 */
[----:B---3--:R-:W-:-:S07]  /*4300*/  FADD.FTZ R3, R57, R44 ;  /* 0x0000002c39037221 */ /* 0x008fce0000010000 */
[----:B------:R-:W3:Y:S01]  /*4310*/  MUFU.EX2 R36, R59 ;  /* 0x0000003b00247308 */ /* 0x000ee20000000800 */
[C---:B--2---:R-:W-:Y:S01]  /*4320*/  FADD.FTZ R44, R34.reuse, R3 ;  /* 0x00000003222c7221 */ /* 0x044fe20000010000 */
[----:B------:R-:W-:-:S06]  /*4330*/  F2FP.BF16.F32.PACK_AB R171, R34, R57 ;  /* 0x0000003922ab723e */ /* 0x000fcc00000010ff */
[----:B------:R-:W2:Y:S01]  /*4340*/  MUFU.EX2 R91, R91 ;  /* 0x0000005b005b7308 */ /* 0x000ea20000000800 */
[----:B-1----:R-:W-:-:S07]  /*4350*/  FADD.FTZ R3, R89, R44 ;  /* 0x0000002c59037221 */ /* 0x002fce0000010000 */
[----:B------:R-:W1:Y:S01]  /*4360*/  MUFU.EX2 R15, R15 ;  /* 0x0000000f000f7308 */ /* 0x000e620000000800 */
[C---:B---3--:R-:W-:Y:S01]  /*4370*/  FADD.FTZ R44, R36.reuse, R3 ;  /* 0x00000003242c7221 */ /* 0x048fe20000010000 */
[----:B------:R-:W-:-:S06]  /*4380*/  F2FP.BF16.F32.PACK_AB R165, R36, R89 ;  /* 0x0000005924a5723e */ /* 0x000fcc00000010ff */
[----:B------:R-:W3:Y:S01]  /*4390*/  MUFU.EX2 R38, R63 ;  /* 0x0000003f00267308 */ /* 0x000ee20000000800 */
[----:B--2---:R-:W-:-:S07]  /*43a0*/  FADD.FTZ R3, R91, R44 ;  /* 0x0000002c5b037221 */ /* 0x004fce0000010000 */
[----:B------:R-:W2:Y:S01]  /*43b0*/  MUFU.EX2 R156, R73 ;  /* 0x00000049009c7308 */ /* 0x000ea20000000800 */
[----:B-1----:R-:W-:-:S07]  /*43c0*/  FADD.FTZ R31, R15, R46 ;  /* 0x0000002e0f1f7221 */ /* 0x002fce0000010000 */
[----:B------:R-:W1:Y:S01]  /*43d0*/  MUFU.EX2 R93, R93 ;  /* 0x0000005d005d7308 */ /* 0x000e620000000800 */
[C---:B---3--:R-:W-:Y:S01]  /*43e0*/  FADD.FTZ R46, R38.reuse, R3 ;  /* 0x00000003262e7221 */ /* 0x048fe20000010000 */
[----:B------:R-:W-:-:S06]  /*43f0*/  F2FP.BF16.F32.PACK_AB R167, R38, R91 ;  /* 0x0000005b26a7723e */ /* 0x000fcc00000010ff */
[----:B------:R-:W3:Y:S01]  /*4400*/  MUFU.EX2 R21, R21 ;  /* 0x0000001500157308 */ /* 0x000ee20000000800 */
[C---:B--2---:R-:W-:Y:S01]  /*4410*/  FADD.FTZ R48, R156.reuse, R31 ;  /* 0x0000001f9c307221 */ /* 0x044fe20000010000 */
[----:B------:R-:W-:-:S06]  /*4420*/  F2FP.BF16.F32.PACK_AB R156, R156, R15 ;  /* 0x0000000f9c9c723e */ /* 0x000fcc00000010ff */
[----:B------:R-:W2:Y:S01]  /*4430*/  MUFU.EX2 R40, R67 ;  /* 0x0000004300287308 */ /* 0x000ea20000000800 */
[----:B-1----:R-:W-:-:S07]  /*4440*/  FADD.FTZ R3, R93, R46 ;  /* 0x0000002e5d037221 */ /* 0x002fce0000010000 */
[----:B------:R-:W1:Y:S01]  /*4450*/  MUFU.EX2 R158, R77 ;  /* 0x0000004d009e7308 */ /* 0x000e620000000800 */
[----:B---3--:R-:W-:-:S07]  /*4460*/  FADD.FTZ R31, R21, R48 ;  /* 0x00000030151f7221 */ /* 0x008fce0000010000 */
[----:B------:R-:W3:Y:S01]  /*4470*/  MUFU.EX2 R95, R95 ;  /* 0x0000005f005f7308 */ /* 0x000ee20000000800 */
[C---:B--2---:R-:W-:Y:S01]  /*4480*/  FADD.FTZ R46, R40.reuse, R3 ;  /* 0x00000003282e7221 */ /* 0x044fe20000010000 */
[----:B------:R-:W-:-:S06]  /*4490*/  F2FP.BF16.F32.PACK_AB R161, R40, R93 ;  /* 0x0000005d28a1723e */ /* 0x000fcc00000010ff */
[----:B------:R-:W2:Y:S01]  /*44a0*/  MUFU.EX2 R25, R25 ;  /* 0x0000001900197308 */ /* 0x000ea20000000800 */
[C---:B-1----:R-:W-:Y:S01]  /*44b0*/  FADD.FTZ R48, R158.reuse, R31 ;  /* 0x0000001f9e307221 */ /* 0x042fe20000010000 */
[----:B------:R-:W-:-:S06]  /*44c0*/  F2FP.BF16.F32.PACK_AB R158, R158, R21 ;  /* 0x000000159e9e723e */ /* 0x000fcc00000010ff */
[----:B------:R-:W1:Y:S01]  /*44d0*/  MUFU.EX2 R42, R71 ;  /* 0x00000047002a7308 */ /* 0x000e620000000800 */
[----:B---3--:R-:W-:-:S07]  /*44e0*/  FADD.FTZ R3, R95, R46 ;  /* 0x0000002e5f037221 */ /* 0x008fce0000010000 */
[----:B------:R-:W3:Y:S01]  /*44f0*/  MUFU.EX2 R152, R81 ;  /* 0x0000005100987308 */ /* 0x000ee20000000800 */
[----:B--2---:R-:W-:-:S07]  /*4500*/  FADD.FTZ R7, R25, R48 ;  /* 0x0000003019077221 */ /* 0x004fce0000010000 */
[----:B------:R-:W2:Y:S01]  /*4510*/  MUFU.EX2 R97, R97 ;  /* 0x0000006100617308 */ /* 0x000ea20000000800 */
[C---:B-1----:R-:W-:Y:S01]  /*4520*/  FADD.FTZ R48, R42.reuse, R3 ;  /* 0x000000032a307221 */ /* 0x042fe20000010000 */
[----:B------:R-:W-:-:S06]  /*4530*/  F2FP.BF16.F32.PACK_AB R163, R42, R95 ;  /* 0x0000005f2aa3723e */ /* 0x000fcc00000010ff */
        /* <DEDUP_REMOVED lines=21> */
[C---:B-1----:R-:W-:Y:S01]  /*4690*/  FADD.FTZ R14, R46.reuse, R7 ;  /* 0x000000072e0e7221 */ /* 0x042fe20000010000 */
[----:B------:R-:W-:-:S03]  /*46a0*/  F2FP.BF16.F32.PACK_AB R153, R46, R119 ;  /* 0x000000772e99723e */ /* 0x000fc600000010ff */
[----:B---3--:R-:W-:-:S04]  /*46b0*/  FADD.FTZ R7, R117, R14 ;  /* 0x0000000e75077221 */ /* 0x008fc80000010000 */
[C---:B--2---:R-:W-:Y:S01]  /*46c0*/  FADD.FTZ R2, R12.reuse, R7 ;  /* 0x000000070c027221 */ /* 0x044fe20000010000 */
[----:B------:R-:W-:Y:S01]  /*46d0*/  F2FP.BF16.F32.PACK_AB R155, R12, R117 ;  /* 0x000000750c9b723e */ /* 0x000fe200000010ff */
[----:B------:R-:W-:Y:S01]  /*46e0*/  VIADD R7, R88, 0xfffffffe ;  /* 0xfffffffe58077836 */ /* 0x000fe20000000000 */
[----:B------:R-:W-:Y:S06]  /*46f0*/  @!P2 BRA `(.L_x_893) ;  /* 0x000000000040a947 */ /* 0x000fec0003800000 */
[C---:B------:R-:W-:Y:S01]  /*4700*/  ISETP.GT.AND P3, PT, R13.reuse, RZ, PT ;  /* 0x000000ff0d00720c */ /* 0x040fe20003f64270 */
[----:B------:R-:W-:-:S12]  /*4710*/  VIADD R12, R13, 0xffffffff ;  /* 0xffffffff0d0c7836 */ /* 0x000fd80000000000 */
[----:B------:R-:W-:Y:S05]  /*4720*/  @P3 BRA `(.L_x_894) ;  /* 0x00000000001c3947 */ /* 0x000fea0003800000 */
[----:B------:R-:W-:Y:S01]  /*4730*/  ISETP.NE.AND P3, PT, R11, 0x1, PT ;  /* 0x000000010b00780c */ /* 0x000fe20003f65270 */
[----:B------:R-:W-:-:S12]  /*4740*/  IMAD.MOV R13, RZ, RZ, -R13 ;  /* 0x000000ffff0d7224 */ /* 0x000fd800078e0a0d */
[----:B------:R-:W1:Y:S02]  /*4750*/  @P3 LDC.64 R14, c[0x0][0x9e8] ;  /* 0x00027a00ff0e3b82 */ /* 0x000e640000000a00 */
[----:B-1----:R-:W-:-:S05]  /*4760*/  @P3 IMAD.HI.U32 R12, R13, R14, RZ ;  /* 0x0000000e0d0c3227 */ /* 0x002fca00078e00ff */
[----:B------:R-:W-:-:S04]  /*4770*/  @P3 SHF.R.U32.HI R13, RZ, R15, R12 ;  /* 0x0000000fff0d3219 */ /* 0x000fc8000001160c */
[----:B------:R-:W-:Y:S01]  /*4780*/  LOP3.LUT R12, RZ, R13, RZ, 0x33, !PT ;  /* 0x0000000dff0c7212 */ /* 0x000fe200078e33ff */
[----:B------:R-:W-:Y:S06]  /*4790*/  BRA `(.L_x_895) ;  /* 0x0000000000107947 */ /* 0x000fec0003800000 */
.L_x_894:
[----:B------:R-:W-:-:S13]  /*47a0*/  ISETP.NE.AND P3, PT, R11, 0x1, PT ;  /* 0x000000010b00780c */ /* 0x000fda0003f65270 */
[----:B------:R-:W1:Y:S02]  /*47b0*/  @P3 LDC.64 R14, c[0x0][0x9e8] ;  /* 0x00027a00ff0e3b82 */ /* 0x000e640000000a00 */
[----:B-1----:R-:W-:-:S05]  /*47c0*/  @P3 IMAD.HI.U32 R14, R12, R14, RZ ;  /* 0x0000000e0c0e3227 */ /* 0x002fca00078e00ff */
[----:B------:R-:W-:-:S07]  /*47d0*/  @P3 SHF.R.U32.HI R12, RZ, R15, R14 ;  /* 0x0000000fff0c3219 */ /* 0x000fce000001160e */
.L_x_895:
[----:B------:R-:W-:-:S05]  /*47e0*/  IMAD R11, R12, R11, R11 ;  /* 0x0000000b0c0b7224 */ /* 0x000fca00078e020b */
[----:B------:R-:W-:-:S07]  /*47f0*/  VIMNMX R10, R10, R11, PT ;  /* 0x0000000b0a0a7248 */ /* 0x000fce0003fe0100 */
.L_x_893:
[----:B------:R-:W-:Y:S02]  /*4800*/  SHF.R.S32.HI R11, RZ, 0x1f, R10 ;  /* 0x0000001fff0b7819 */ /* 0x000fe4000001140a */
[----:B------:R-:W-:Y:S02]  /*4810*/  CS2R R150, SRZ ;  /* 0x0000000000967805 */ /* 0x000fe4000001ff00 */
[----:B------:R-:W-:Y:S02]  /*4820*/  CS2R R148, SRZ ;  /* 0x0000000000947805 */ /* 0x000fe4000001ff00 */
[----:B------:R-:W-:Y:S02]  /*4830*/  CS2R R146, SRZ ;  /* 0x0000000000927805 */ /* 0x000fe4000001ff00 */
[----:B------:R-:W-:Y:S02]  /*4840*/  LEA.HI R11, R11, R10, RZ, 0x7 ;  /* 0x0000000a0b0b7211 */ /* 0x000fe400078f38ff */
[----:B------:R-:W-:-:S02]  /*4850*/  CS2R R144, SRZ ;  /* 0x0000000000907805 */ /* 0x000fc4000001ff00 */
[----:B------:R-:W-:Y:S02]  /*4860*/  CS2R R142, SRZ ;  /* 0x00000000008e7805 */ /* 0x000fe4000001ff00 */
[----:B------:R-:W-:Y:S02]  /*4870*/  CS2R R140, SRZ ;  /* 0x00000000008c7805 */ /* 0x000fe4000001ff00 */
[----:B------:R-:W-:Y:S02]  /*4880*/  SHF.R.S32.HI R11, RZ, 0x7, R11 ;  /* 0x00000007ff0b7819 */ /* 0x000fe4000001140b */
[----:B------:R-:W-:Y:S02]  /*4890*/  CS2R R138, SRZ ;  /* 0x00000000008a7805 */ /* 0x000fe4000001ff00 */
[----:B------:R-:W-:Y:S02]  /*48a0*/  CS2R R136, SRZ ;  /* 0x0000000000887805 */ /* 0x000fe4000001ff00 */
[----:B------:R-:W-:-:S02]  /*48b0*/  CS2R R134, SRZ ;  /* 0x0000000000867805 */ /* 0x000fc4000001ff00 */
[----:B------:R-:W-:Y:S02]  /*48c0*/  VIMNMX R12, R11, UR40, !PT ;  /* 0x000000280b0c7c48 */ /* 0x000fe4000ffe0100 */
[----:B------:R-:W-:Y:S02]  /*48d0*/  CS2R R132, SRZ ;  /* 0x0000000000847805 */ /* 0x000fe4000001ff00 */
[----:B------:R-:W-:Y:S02]  /*48e0*/  CS2R R130, SRZ ;  /* 0x0000000000827805 */ /* 0x000fe4000001ff00 */
[----:B------:R-:W-:Y:S02]  /*48f0*/  CS2R R128, SRZ ;  /* 0x0000000000807805 */ /* 0x000fe4000001ff00 */
[----:B------:R-:W-:Y:S02]  /*4900*/  ISETP.GE.AND P3, PT, R7, R12, PT ;  /* 0x0000000c0700720c */ /* 0x000fe40003f66270 */
        /* <DEDUP_REMOVED lines=20> */
[----:B------:R-:W-:Y:S06]  /*4a50*/  @!P3 BRA `(.L_x_896) ;  /* 0x000000300018b947 */ /* 0x000fec0003800000 */
[----:B------:R-:W-:Y:S01]  /*4a60*/  IMAD.IADD R10, R5, 0x1, R8 ;  /* 0x00000001050a7824 */ /* 0x000fe200078e0208 */
[----:B------:R-:W-:Y:S01]  /*4a70*/  ULDC UR55, c[0x0][0x9e4] ;  /* 0x0002790000377ab9 */ /* 0x000fe20000000800 */
[----:B------:R-:W-:Y:S01]  /*4a80*/  IMAD.MOV.U32 R151, RZ, RZ, RZ ;  /* 0x000000ffff977224 */ /* 0x000fe200078e00ff */
[----:B------:R-:W-:Y:S01]  /*4a90*/  ULDC UR56, c[0x0][0x9dc] ;  /* 0x0002770000387ab9 */ /* 0x000fe20000000800 */
[----:B------:R-:W-:Y:S01]  /*4aa0*/  ULDC UR58, c[0x0][0x288] ;  /* 0x0000a200003a7ab9 */ /* 0x000fe20000000800 */
[----:B------:R-:W-:-:S05]  /*4ab0*/  ULDC UR57, c[0x0][0x9e0] ;  /* 0x0002780000397ab9 */ /* 0x000fca0000000800 */
.L_x_913:
        /* <DEDUP_REMOVED lines=9> */
.L_x_898:
[----:B------:R-:W-:Y:S01]  /*4b50*/  ULEA UR6, UR60, UR39, 0x3 ;  /* 0x000000273c067291 */ /* 0x000fe2000f8e183f */
[----:B------:R-:W-:-:S05]  /*4b60*/  IMAD.U32 R6, RZ, RZ, UR59 ;  /* 0x0000003bff067e24 */ /* 0x000fca000f8e00ff */
[----:B------:R-:W-:-:S04]  /*4b70*/  SHF.L.U32 R6, R6, 0x1f, RZ ;  /* 0x0000001f06067819 */ /* 0x000fc800000006ff */
[----:B------:R1:W2:Y:S01]  /*4b80*/  SYNCS.PHASECHK.TRANS64.TRYWAIT P3, [UR6+0x28830], R6 ;  /* 0x02883006ff0075a7 */ /* 0x0002a20008060146 */
[----:B------:R-:W-:Y:S05]  /*4b90*/  @!P0 BRA `(.L_x_899) ;  /* 0x0000000000048947 */ /* 0x000fea0003800000 */
[----:B------:R-:W-:Y:S01]  /*4ba0*/  BPT.TRAP 0x1 ;  /* 0x000000040000795c */ /* 0x000fe20000300000 */
.L_x_899:
[----:B--2---:R-:W-:Y:S05]  /*4bb0*/  @P3 BRA `(.L_x_897) ;  /* 0x0000000000083947 */ /* 0x004fea0003800000 */
[----:B------:R-:W2:Y:S02]  /*4bc0*/  SYNCS.PHASECHK.TRANS64.TRYWAIT P3, [UR6+0x28830], R6 ;  /* 0x02883006ff0075a7 */ /* 0x000ea40008060146 */
[----:B--2---:R-:W-:Y:S05]  /*4bd0*/  @!P3 BRA `(.L_x_900) ;  /* 0x000000cc00ecb947 */ /* 0x004fea0003800000 */
.L_x_897:
[----:B-12---:R-:W-:Y:S01]  /*4be0*/  VIADD R6, R17, 0x8 ;  /* 0x0000000811067836 */ /* 0x006fe20000000000 */
[----:B------:R-:W-:Y:S01]  /*4bf0*/  ULEA UR34, UR60, UR49, 0xb ;  /* 0x000000313c227291 */ /* 0x000fe2000f8e583f */
[----:B------:R-:W-:Y:S01]  /*4c00*/  UMOV UR35, 0x40000040 ;  /* 0x4000004000237882 */ /* 0x000fe20000000000 */
[----:B------:R-:W-:Y:S02]  /*4c10*/  UMOV UR7, 0x40000040 ;  /* 0x4000004000077882 */ /* 0x000fe40000000000 */
[----:B------:R1:W-:Y:S01]  /*4c20*/  BAR.SYNC.DEFER_BLOCKING R6, 0x100 ;  /* 0x000400060000751d */ /* 0x0003e20000010000 */
[----:B------:R-:W-:Y:S02]  /*4c30*/  UIADD3 UR6, UR34, 0x2, URZ ;  /* 0x0000000222067890 */ /* 0x000fe4000fffe03f */
[----:B------:R-:W-:Y:S02]  /*4c40*/  UIADD3 UR10, UR34, 0x4, URZ ;  /* 0x00000004220a7890 */ /* 0x000fe4000fffe03f */
[----:B------:R-:W-:Y:S01]  /*4c50*/  UIADD3 UR14, UR34, 0x6, URZ ;  /* 0x00000006220e7890 */ /* 0x000fe2000fffe03f */
[----:B------:R-:W-:Y:S01]  /*4c60*/  UMOV UR11, 0x40000040 ;  /* 0x40000040000b7882 */ /* 0x000fe20000000000 */
[----:B------:R-:W-:Y:S01]  /*4c70*/  UMOV UR15, 0x40000040 ;  /* 0x40000040000f7882 */ /* 0x000fe20000000000 */
[----:B------:R-:W-:Y:S01]  /*4c80*/  UIADD3 UR18, UR34, 0x400, URZ ;  /* 0x0000040022127890 */ /* 0x000fe2000fffe03f */
[----:B------:R-:W-:Y:S01]  /*4c90*/  UMOV UR19, 0x40000040 ;  /* 0x4000004000137882 */ /* 0x000fe20000000000 */
[----:B------:R-:W-:Y:S01]  /*4ca0*/  UIADD3 UR22, UR34, 0x402, URZ ;  /* 0x0000040222167890 */ /* 0x000fe2000fffe03f */
[----:B------:R-:W-:Y:S01]  /*4cb0*/  UMOV UR23, 0x40000040 ;  /* 0x4000004000177882 */ /* 0x000fe20000000000 */
[----:B------:R-:W-:Y:S01]  /*4cc0*/  UIADD3 UR26, UR34, 0x404, URZ ;  /* 0x00000404221a7890 */ /* 0x000fe2000fffe03f */
[----:B------:R-:W-:Y:S01]  /*4cd0*/  UMOV UR27, 0x40000040 ;  /* 0x40000040001b7882 */ /* 0x000fe20000000000 */
[----:B------:R-:W-:Y:S01]  /*4ce0*/  UIADD3 UR30, UR34, 0x406, URZ ;  /* 0x00000406221e7890 */ /* 0x000fe2000fffe03f */
[----:B------:R-:W-:Y:S01]  /*4cf0*/  UMOV UR31, 0x40000040 ;  /* 0x40000040001f7882 */ /* 0x000fe20000000000 */
[----:B------:R-:W-:-:S06]  /*4d00*/  WARPGROUP.ARRIVE ;  /* 0x00000000000079c5 */ /* 0x000fcc0000000000 */
[----:B------:R-:W-:Y:S03]  /*4d10*/  HGMMA.64x128x16.F32.BF16 R24, gdesc[UR32], RZ, !UPT, gsb0 ;  /* 0x01e00000201879f0 */ /* 0x000fe6000c0018ff */
        /* <DEDUP_REMOVED lines=22> */
[----:B-1----:R-:W-:Y:S05]  /*4e80*/  @P4 BRA `(.L_x_901) ;  /* 0x00000000002c4947 */ /* 0x002fea0003800000 */
[----:B------:R-:W-:Y:S05]  /*4e90*/  @!P0 BRA `(.L_x_902) ;  /* 0x0000000000048947 */ /* 0x000fea0003800000 */
[----:B------:R-:W-:Y:S01]  /*4ea0*/  BPT.TRAP 0x1 ;  /* 0x000000040000795c */ /* 0x000fe20000300000 */
.L_x_902:
[----:B------:R-:W-:Y:S01]  /*4eb0*/  ULEA UR6, UR37, UR39, 0x3 ;  /* 0x0000002725067291 */ /* 0x000fe2000f8e183f */
[----:B------:R-:W-:-:S05]  /*4ec0*/  IMAD.U32 R6, RZ, RZ, UR36 ;  /* 0x00000024ff067e24 */ /* 0x000fca000f8e00ff */
[----:B------:R-:W-:-:S04]  /*4ed0*/  SHF.L.U32 R6, R6, 0x1f, RZ ;  /* 0x0000001f06067819 */ /* 0x000fc800000006ff */
[----:B------:R1:W2:Y:S01]  /*4ee0*/  SYNCS.PHASECHK.TRANS64.TRYWAIT P3, [UR6+0x28850], R6 ;  /* 0x02885006ff0075a7 */ /* 0x0002a20008060146 */
[----:B------:R-:W-:Y:S05]  /*4ef0*/  @!P0 BRA `(.L_x_903) ;  /* 0x0000000000048947 */ /* 0x000fea0003800000 */
[----:B------:R-:W-:Y:S01]  /*4f00*/  BPT.TRAP 0x1 ;  /* 0x000000040000795c */ /* 0x000fe20000300000 */
.L_x_903:
[----:B--2---:R-:W-:Y:S05]  /*4f10*/  @P3 BRA `(.L_x_901) ;  /* 0x0000000000083947 */ /* 0x004fea0003800000 */
[----:B------:R-:W2:Y:S02]  /*4f20*/  SYNCS.PHASECHK.TRANS64.TRYWAIT P3, [UR6+0x28850], R6 ;  /* 0x02885006ff0075a7 */ /* 0x000ea40008060146 */
[----:B--2---:R-:W-:Y:S05]  /*4f30*/  @!P3 BRA `(.L_x_904) ;  /* 0x000000cc002cb947 */ /* 0x004fea0003800000 */
.L_x_901:
[----:B------:R-:W-:Y:S01]  /*4f40*/  UIADD3 UR6, UR39, 0x400, URZ ;  /* 0x0000040027067890 */ /* 0x000fe2000fffe03f */
[----:B------:R-:W-:Y:S01]  /*4f50*/  WARPGROUP.ARRIVE ;  /* 0x00000000000079c5 */ /* 0x000fe20000000000 */
[----:B------:R-:W-:Y:S01]  /*4f60*/  UMOV UR7, 0x40000040 ;  /* 0x4000004000077882 */ /* 0x000fe20000000000 */
[----:B------:R-:W3:Y:S01]  /*4f70*/  LDC R13, c[0x0][0x2e0] ;  /* 0x0000b800ff0d7b82 */ /* 0x000ee20000000800 */
[----:B------:R-:W-:Y:S01]  /*4f80*/  USHF.R.U32.HI UR6, URZ, 0x4, UR6 ;  /* 0x000000043f067899 */ /* 0x000fe20008011606 */
[----:B--2---:R-:W-:-:S03]  /*4f90*/  IMAD.U32 R11, RZ, RZ, UR60 ;  /* 0x0000003cff0b7e24 */ /* 0x004fc6000f8e00ff */
[----:B------:R-:W-:Y:S02]  /*4fa0*/  ULOP3.LUT UR6, UR6, 0x3fff, URZ, 0xc0, !UPT ;  /* 0x00003fff06067892 */ /* 0x000fe4000f8ec03f */
[----:B------:R-:W-:Y:S02]  /*4fb0*/  @!P1 LEA R11, R11, UR39, 0x3 ;  /* 0x000000270b0b9c11 */ /* 0x000fe4000f8e18ff */
[----:B------:R-:W-:-:S03]  /*4fc0*/  ULOP3.LUT UR6, UR6, 0x4000000, URZ, 0xfc, !UPT ;  /* 0x0400000006067892 */ /* 0x000fc6000f8efc3f */
[----:B------:R-:W-:Y:S01]  /*4fd0*/  @!P1 VIADD R11, R11, 0x28840 ;  /* 0x000288400b0b9836 */ /* 0x000fe20000000000 */
[----:B------:R-:W-:-:S04]  /*4fe0*/  ULEA UR10, UR37, UR6, 0xb ;  /* 0x00000006250a7291 */ /* 0x000fc8000f8e583f */
[----:B------:R-:W-:-:S03]  /*4ff0*/  @!P1 PRMT R11, RZ, 0x654, R11 ;  /* 0x00000654ff0b9816 */ /* 0x000fc6000000000b */
[----:B------:R-:W-:Y:S02]  /*5000*/  UMOV UR6, UR10 ;  /* 0x0000000a00067c82 */ /* 0x000fe40008000000 */
        /* <DEDUP_REMOVED lines=36> */
[----:B------:R-:W-:Y:S02]  /*5250*/  ULOP3.LUT UR6, URZ, UR56, URZ, 0x33, !UPT ;  /* 0x000000383f067292 */ /* 0x000fe4000f8e333f */
[----:B------:R-:W-:Y:S02]  /*5260*/  WARPGROUP.DEPBAR.LE gsb0, 0x0 ;  /* 0x00008000000079c5 */ /* 0x000fe40000010000 */
[----:B------:R-:W-:-:S05]  /*5270*/  IMAD.SHL.U32 R152, R7, 0x80, RZ ;  /* 0x0000008007987824 */ /* 0x000fca00078e00ff */
[----:B-1----:R-:W-:-:S05]  /*5280*/  IADD3 R6, -R152, 0x1, RZ ;  /* 0x0000000198067810 */ /* 0x002fca0007ffe1ff */
[----:B---3--:R-:W-:Y:S01]  /*5290*/  IMAD R13, R13, UR45, R6 ;  /* 0x0000002d0d0d7c24 */ /* 0x008fe2000f8e0206 */
[----:B------:R-:W-:-:S03]  /*52a0*/  IADD3 R6, -R17, 0xb, RZ ;  /* 0x0000000b11067810 */ /* 0x000fc60007ffe1ff */
[----:B------:R-:W-:Y:S02]  /*52b0*/  VIADD R13, R13, -UR58 ;  /* 0x8000003a0d0d7c36 */ /* 0x000fe40008000000 */
[----:B------:R1:W-:Y:S06]  /*52c0*/  BAR.ARV R6, 0x100 ;  /* 0x000400060000751d */ /* 0x0003ec0000002000 */
[----:B------:R-:W-:Y:S01]  /*52d0*/  IMAD R13, R16, -0x2, R13 ;  /* 0xfffffffe100d7824 */ /* 0x000fe200078e020d */
[----:B------:R2:W-:Y:S03]  /*52e0*/  @!P1 SYNCS.ARRIVE.TRANS64.RED.A1T0 RZ, [R11+URZ], RZ ;  /* 0x000000ff0bff99a7 */ /* 0x0005e6000810043f */
[----:B------:R-:W-:-:S02]  /*52f0*/  VIADD R154, R13, UR57 ;  /* 0x000000390d9a7c36 */ /* 0x000fc40008000000 */
[----:B------:R-:W-:Y:S02]  /*5300*/  VIADD R156, R13, UR6 ;  /* 0x000000060d9c7c36 */ /* 0x000fe40008000000 */
[C---:B--2---:R-:W-:Y:S02]  /*5310*/  IMAD.IADD R11, R5.reuse, 0x1, R154 ;  /* 0x00000001050b7824 */ /* 0x044fe400078e029a */
[----:B------:R-:W-:Y:S01]  /*5320*/  IMAD.IADD R14, R5, 0x1, R156 ;  /* 0x00000001050e7824 */ /* 0x000fe200078e029c */
[----:B-1----:R-:W-:Y:S06]  /*5330*/  @!P2 BRA `(.L_x_905) ;  /* 0x00000000005ca947 */ /* 0x002fec0003800000 */
[----:B------:R-:W-:Y:S01]  /*5340*/  ISETP.GT.AND P3, PT, R10, -0x1, PT ;  /* 0xffffffff0a00780c */ /* 0x000fe20003f64270 */
[----:B------:R-:W-:-:S12]  /*5350*/  BSSY B0, `(.L_x_906) ;  /* 0x0000011000007945 */ /* 0x000fd80003800000 */
[----:B------:R-:W-:Y:S05]  /*5360*/  @P3 BRA `(.L_x_907) ;  /* 0x0000000000203947 */ /* 0x000fea0003800000 */
[----:B------:R-:W-:Y:S01]  /*5370*/  IMAD.U32 R15, RZ, RZ, UR55 ;  /* 0x00000037ff0f7e24 */ /* 0x000fe2000f8e00ff */
[----:B------:R-:W-:-:S04]  /*5380*/  LOP3.LUT R13, RZ, R10, RZ, 0x33, !PT ;  /* 0x0000000aff0d7212 */ /* 0x000fc800078e33ff */
[----:B------:R-:W-:-:S13]  /*5390*/  ISETP.NE.AND P3, PT, R15, 0x1, PT ;  /* 0x000000010f00780c */ /* 0x000fda0003f65270 */
[----:B------:R-:W1:Y:S02]  /*53a0*/  @P3 LDC.64 R20, c[0x0][0x9e8] ;  /* 0x00027a00ff143b82 */ /* 0x000e640000000a00 */
[----:B-1----:R-:W-:-:S05]  /*53b0*/  @P3 IMAD.HI.U32 R6, R13, R20, RZ ;  /* 0x000000140d063227 */ /* 0x002fca00078e00ff */
[----:B------:R-:W-:-:S04]  /*53c0*/  @P3 SHF.R.U32.HI R13, RZ, R21, R6 ;  /* 0x00000015ff0d3219 */ /* 0x000fc80000011606 */
[----:B------:R-:W-:Y:S01]  /*53d0*/  LOP3.LUT R6, RZ, R13, RZ, 0x33, !PT ;  /* 0x0000000dff067212 */ /* 0x000fe200078e33ff */
[----:B------:R-:W-:Y:S06]  /*53e0*/  BRA `(.L_x_908) ;  /* 0x00000000001c7947 */ /* 0x000fec0003800000 */
.L_x_907:
[----:B------:R-:W-:Y:S02]  /*53f0*/  IMAD.U32 R15, RZ, RZ, UR55 ;  /* 0x00000037ff0f7e24 */ /* 0x000fe4000f8e00ff */
[----:B------:R-:W-:-:S03]  /*5400*/  IMAD.MOV.U32 R6, RZ, RZ, R10 ;  /* 0x000000ffff067224 */ /* 0x000fc600078e000a */
[----:B------:R-:W-:-:S13]  /*5410*/  ISETP.NE.AND P3, PT, R15, 0x1, PT ;  /* 0x000000010f00780c */ /* 0x000fda0003f65270 */
[----:B------:R-:W1:Y:S01]  /*5420*/  @P3 LDC.64 R20, c[0x0][0x9e8] ;  /* 0x00027a00ff143b82 */ /* 0x000e620000000a00 */
[----:B------:R-:W-:-:S04]  /*5430*/  @P3 IMAD.IADD R13, R5, 0x1, R8 ;  /* 0x00000001050d3824 */ /* 0x000fc800078e0208 */
[----:B-1----:R-:W-:-:S05]  /*5440*/  @P3 IMAD.HI.U32 R20, R13, R20, RZ ;  /* 0x000000140d143227 */ /* 0x002fca00078e00ff */
[----:B------:R-:W-:-:S07]  /*5450*/  @P3 SHF.R.U32.HI R6, RZ, R21, R20 ;  /* 0x00000015ff063219 */ /* 0x000fce0000011614 */
.L_x_908:
[----:B------:R-:W-:Y:S05]  /*5460*/  BSYNC B0 ;  /* 0x0000000000007941 */ /* 0x000fea0003800000 */
.L_x_906:
[----:B------:R-:W-:-:S04]  /*5470*/  IMAD R13, R6, R15, -R152 ;  /* 0x0000000f060d7224 */ /* 0x000fc800078e0a98 */
[----:B------:R-:W-:-:S05]  /*5480*/  IMAD R13, R16, -0x2, R13 ;  /* 0xfffffffe100d7824 */ /* 0x000fca00078e020d */
[----:B------:R-:W-:Y:S02]  /*5490*/  VIADDMNMX R11, R13, R15, R11, PT ;  /* 0x0000000f0d0b7246 */ /* 0x000fe4000380010b */
[----:B------:R-:W-:-:S07]  /*54a0*/  VIMNMX R14, R14, R13, !PT ;  /* 0x0000000d0e0e7248 */ /* 0x000fce0007fe0100 */
.L_x_905:
[----:B------:R-:W-:Y:S01]  /*54b0*/  ISETP.GT.AND P3, PT, R7, -0x1, PT ;  /* 0xffffffff0700780c */ /* 0x000fe20003f64270 */
[----:B------:R-:W-:-:S03]  /*54c0*/  IMAD.IADD R20, R4, 0x1, R156 ;  /* 0x0000000104147824 */ /* 0x000fc600078e029c */
[C---:B------:R-:W-:Y:S02]  /*54d0*/  ISETP.GT.AND P5, PT, R14.reuse, RZ, P3 ;  /* 0x000000ff0e00720c */ /* 0x040fe40001fa4270 */
[----:B------:R-:W-:Y:S02]  /*54e0*/  ISETP.GT.AND P6, PT, R14, 0x1, P3 ;  /* 0x000000010e00780c */ /* 0x000fe40001fc4270 */
[C---:B------:R-:W-:Y:S02]  /*54f0*/  ISETP.LT.OR P5, PT, R11.reuse, 0x1, P5 ;  /* 0x000000010b00780c */ /* 0x040fe40002fa1670 */
[----:B------:R-:W-:Y:S02]  /*5500*/  ISETP.LT.OR P6, PT, R11, 0x2, P6 ;  /* 0x000000020b00780c */ /* 0x000fe400037c1670 */
[----:B------:R-:W-:Y:S02]  /*5510*/  FSEL R171, R24, -INF , !P5 ;  /* 0xff80000018ab7808 */ /* 0x000fe40006800000 */
[----:B------:R-:W-:-:S02]  /*5520*/  FSEL R173, R25, -INF , !P6 ;  /* 0xff80000019ad7808 */ /* 0x000fc40007000000 */
[C---:B------:R-:W-:Y:S02]  /*5530*/  ISETP.GT.AND P4, PT, R14.reuse, 0x8, P3 ;  /* 0x000000080e00780c */ /* 0x040fe40001f84270 */
[C---:B------:R-:W-:Y:S02]  /*5540*/  ISETP.GT.AND P5, PT, R14.reuse, 0x9, P3 ;  /* 0x000000090e00780c */ /* 0x040fe40001fa4270 */
[----:B------:R-:W-:Y:S02]  /*5550*/  ISETP.GT.AND P6, PT, R14, 0x10, P3 ;  /* 0x000000100e00780c */ /* 0x000fe40001fc4270 */
[C---:B------:R-:W-:Y:S02]  /*5560*/  ISETP.LT.OR P4, PT, R11.reuse, 0x9, P4 ;  /* 0x000000090b00780c */ /* 0x040fe40002781670 */
[C---:B------:R-:W-:Y:S02]  /*5570*/  ISETP.LT.OR P5, PT, R11.reuse, 0xa, P5 ;  /* 0x0000000a0b00780c */ /* 0x040fe40002fa1670 */
[----:B------:R-:W-:-:S02]  /*5580*/  ISETP.LT.OR P6, PT, R11, 0x11, P6 ;  /* 0x000000110b00780c */ /* 0x000fc400037c1670 */
[----:B------:R-:W-:Y:S02]  /*5590*/  FSEL R179, R28, -INF , !P4 ;  /* 0xff8000001cb37808 */ /* 0x000fe40006000000 */
[----:B------:R-:W-:Y:S02]  /*55a0*/  FSEL R193, R29, -INF , !P5 ;  /* 0xff8000001dc17808 */ /* 0x000fe40006800000 */
[----:B------:R-:W-:Y:S02]  /*55b0*/  FSEL R183, R32, -INF , !P6 ;  /* 0xff80000020b77808 */ /* 0x000fe40007000000 */
[C---:B------:R-:W-:Y:S02]  /*55c0*/  ISETP.GT.AND P4, PT, R14.reuse, 0x11, P3 ;  /* 0x000000110e00780c */ /* 0x040fe40001f84270 */
[C---:B------:R-:W-:Y:S02]  /*55d0*/  ISETP.GT.AND P5, PT, R14.reuse, 0x18, P3 ;  /* 0x000000180e00780c */ /* 0x040fe40001fa4270 */
[----:B------:R-:W-:-:S02]  /*55e0*/  ISETP.GT.AND P6, PT, R14, 0x19, P3 ;  /* 0x000000190e00780c */ /* 0x000fc40001fc4270 */
[C---:B------:R-:W-:Y:S02]  /*55f0*/  ISETP.LT.OR P4, PT, R11.reuse, 0x12, P4 ;  /* 0x000000120b00780c */ /* 0x040fe40002781670 */
[C---:B------:R-:W-:Y:S02]  /*5600*/  ISETP.LT.OR P5, PT, R11.reuse, 0x19, P5 ;  /* 0x000000190b00780c */ /* 0x040fe40002fa1670 */
[----:B------:R-:W-:Y:S02]  /*5610*/  ISETP.LT.OR P6, PT, R11, 0x1a, P6 ;  /* 0x0000001a0b00780c */ /* 0x000fe400037c1670 */
[----:B------:R-:W-:Y:S02]  /*5620*/  FSEL R191, R33, -INF , !P4 ;  /* 0xff80000021bf7808 */ /* 0x000fe40006000000 */
        /* <DEDUP_REMOVED lines=67> */
[----:B------:R-:W-:Y:S01]  /*5a60*/  ISETP.GT.AND P6, PT, R14, 0x79, P3 ;  /* 0x000000790e00780c */ /* 0x000fe20001fc4270 */
[----:B------:R-:W-:Y:S01]  /*5a70*/  IMAD.IADD R14, R4, 0x1, R154 ;  /* 0x00000001040e7824 */ /* 0x000fe200078e029a */
[----:B------:R-:W-:-:S02]  /*5a80*/  ISETP.LT.OR P4, PT, R11, 0x72, P4 ;  /* 0x000000720b00780c */ /* 0x000fc40002781670 */
[C---:B------:R-:W-:Y:S02]  /*5a90*/  ISETP.LT.OR P5, PT, R11.reuse, 0x79, P5 ;  /* 0x000000790b00780c */ /* 0x040fe40002fa1670 */
[----:B------:R-:W-:Y:S02]  /*5aa0*/  ISETP.LT.OR P6, PT, R11, 0x7a, P6 ;  /* 0x0000007a0b00780c */ /* 0x000fe400037c1670 */
[----:B------:R-:W-:Y:S02]  /*5ab0*/  FSEL R81, R81, -INF , !P4 ;  /* 0xff80000051517808 */ /* 0x000fe40006000000 */
[----:B------:R-:W-:Y:S02]  /*5ac0*/  FSEL R37, R84, -INF , !P5 ;  /* 0xff80000054257808 */ /* 0x000fe40006800000 */
[----:B------:R-:W-:Y:S01]  /*5ad0*/  FSEL R85, R85, -INF , !P6 ;  /* 0xff80000055557808 */ /* 0x000fe20007000000 */
[----:B------:R-:W-:Y:S06]  /*5ae0*/  @!P2 BRA `(.L_x_909) ;  /* 0x000000000058a947 */ /* 0x000fec0003800000 */
[----:B------:R-:W-:Y:S01]  /*5af0*/  IMAD.IADD R11, R4, 0x1, R8 ;  /* 0x00000001040b7824 */ /* 0x000fe200078e0208 */
[----:B------:R-:W-:Y:S04]  /*5b00*/  BSSY B0, `(.L_x_910) ;  /* 0x0000010000007945 */ /* 0x000fe80003800000 */
[----:B------:R-:W-:-:S13]  /*5b10*/  ISETP.GT.AND P4, PT, R11, -0x1, PT ;  /* 0xffffffff0b00780c */ /* 0x000fda0003f84270 */
        /* <DEDUP_REMOVED lines=9> */
.L_x_911:
[----:B------:R-:W-:-:S05]  /*5bb0*/  IMAD.U32 R24, RZ, RZ, UR55 ;  /* 0x00000037ff187e24 */ /* 0x000fca000f8e00ff */
[----:B------:R-:W-:-:S13]  /*5bc0*/  ISETP.NE.AND P4, PT, R24, 0x1, PT ;  /* 0x000000011800780c */ /* 0x000fda0003f85270 */
[----:B------:R-:W1:Y:S02]  /*5bd0*/  @P4 LDC.64 R162, c[0x0][0x9e8] ;  /* 0x00027a00ffa24b82 */ /* 0x000e640000000a00 */
[----:B-1----:R-:W-:-:S05]  /*5be0*/  @P4 IMAD.HI.U32 R6, R11, R162, RZ ;  /* 0x000000a20b064227 */ /* 0x002fca00078e00ff */
[----:B------:R-:W-:-:S07]  /*5bf0*/  @P4 SHF.R.U32.HI R11, RZ, R163, R6 ;  /* 0x000000a3ff0b4219 */ /* 0x000fce0000011606 */
.L_x_912:
[----:B------:R-:W-:Y:S05]  /*5c00*/  BSYNC B0 ;  /* 0x0000000000007941 */ /* 0x000fea0003800000 */
.L_x_910:
[----:B------:R-:W-:-:S04]  /*5c10*/  IMAD R11, R11, R24, -R152 ;  /* 0x000000180b0b7224 */ /* 0x000fc800078e0a98 */
[----:B------:R-:W-:-:S05]  /*5c20*/  IMAD R11, R16, -0x2, R11 ;  /* 0xfffffffe100b7824 */ /* 0x000fca00078e020b */
[----:B------:R-:W-:Y:S02]  /*5c30*/  VIADDMNMX R14, R11, R24, R14, PT ;  /* 0x000000180b0e7246 */ /* 0x000fe4000380010e */
[----:B------:R-:W-:-:S07]  /*5c40*/  VIMNMX R20, R20, R11, !PT ;  /* 0x0000000b14147248 */ /* 0x000fce0007fe0100 */
.L_x_909:
[----:B------:R-:W-:Y:S01]  /*5c50*/  FMNMX.FTZ R6, R171, R0, !PT ;  /* 0x00000000ab067209 */ /* 0x000fe20007810000 */
[----:B------:R-:W-:Y:S01]  /*5c60*/  IMAD.U32 R40, RZ, RZ, UR37 ;  /* 0x00000025ff287e24 */ /* 0x000fe2000f8e00ff */
[----:B------:R-:W-:Y:S01]  /*5c70*/  ISETP.GT.AND P5, PT, R20, 0x8, P3 ;  /* 0x000000081400780c */ /* 0x000fe20001fa4270 */
[----:B------:R-:W-:Y:S01]  /*5c80*/  UMOV UR36, UR59 ;  /* 0x0000003b00247c82 */ /* 0x000fe20008000000 */
[----:B------:R-:W-:Y:S01]  /*5c90*/  FMNMX.FTZ R6, R173, R6, !PT ;  /* 0x00000006ad067209 */ /* 0x000fe20007810000 */
[----:B------:R-:W-:Y:S01]  /*5ca0*/  UMOV UR37, UR60 ;  /* 0x0000003c00257c82 */ /* 0x000fe20008000000 */
[----:B------:R-:W-:Y:S02]  /*5cb0*/  ISETP.LT.OR P5, PT, R14, 0x9, P5 ;  /* 0x000000090e00780c */ /* 0x000fe40002fa1670 */
[----:B------:R-:W-:Y:S02]  /*5cc0*/  FMNMX.FTZ R6, R179, R6, !PT ;  /* 0x00000006b3067209 */ /* 0x000fe40007810000 */
[----:B------:R-:W-:-:S02]  /*5cd0*/  FSEL R165, R30, -INF , !P5 ;  /* 0xff8000001ea57808 */ /* 0x000fc40006800000 */
[----:B------:R-:W-:Y:S02]  /*5ce0*/  FMNMX.FTZ R6, R193, R6, !PT ;  /* 0x00000006c1067209 */ /* 0x000fe40007810000 */
[----:B------:R-:W-:Y:S02]  /*5cf0*/  ISETP.GT.AND P5, PT, R20, 0x11, P3 ;  /* 0x000000111400780c */ /* 0x000fe40001fa4270 */
[----:B------:R-:W-:Y:S02]  /*5d00*/  FMNMX.FTZ R6, R183, R6, !PT ;  /* 0x00000006b7067209 */ /* 0x000fe40007810000 */
        /* <DEDUP_REMOVED lines=8> */
[----:B------:R-:W-:-:S02]  /*5d90*/  ISETP.GT.AND P6, PT, R20, 0x1, P3 ;  /* 0x000000011400780c */ /* 0x000fc40001fc4270 */
[----:B------:R-:W-:Y:S02]  /*5da0*/  FMNMX.FTZ R6, R159, R6, !PT ;  /* 0x000000069f067209 */ /* 0x000fe40007810000 */
[----:B------:R-:W-:Y:S02]  /*5db0*/  FSEL R39, R39, -INF , !P5 ;  /* 0xff80000027277808 */ /* 0x000fe40006800000 */
[----:B------:R-:W-:Y:S02]  /*5dc0*/  FMNMX.FTZ R6, R157, R6, !PT ;  /* 0x000000069d067209 */ /* 0x000fe40007810000 */
[----:B------:R-:W-:Y:S02]  /*5dd0*/  ISETP.GT.AND P5, PT, R20, 0x21, P3 ;  /* 0x000000211400780c */ /* 0x000fe40001fa4270 */
[----:B------:R-:W-:Y:S02]  /*5de0*/  FMNMX.FTZ R6, R155, R6, !PT ;  /* 0x000000069b067209 */ /* 0x000fe40007810000 */
[----:B------:R-:W-:-:S02]  /*5df0*/  ISETP.LT.OR P6, PT, R14, 0x2, P6 ;  /* 0x000000020e00780c */ /* 0x000fc400037c1670 */
[----:B------:R-:W-:Y:S02]  /*5e00*/  FMNMX.FTZ R6, R153, R6, !PT ;  /* 0x0000000699067209 */ /* 0x000fe40007810000 */
[----:B------:R-:W-:Y:S02]  /*5e10*/  ISETP.LT.OR P5, PT, R14, 0x22, P5 ;  /* 0x000000220e00780c */ /* 0x000fe40002fa1670 */
[----:B------:R-:W-:Y:S02]  /*5e20*/  FMNMX.FTZ R6, R49, R6, !PT ;  /* 0x0000000631067209 */ /* 0x000fe40007810000 */
[----:B------:R-:W-:Y:S02]  /*5e30*/  FSEL R169, R27, -INF , !P6 ;  /* 0xff8000001ba97808 */ /* 0x000fe40007000000 */
[----:B------:R-:W-:Y:S02]  /*5e40*/  FMNMX.FTZ R6, R45, R6, !PT ;  /* 0x000000062d067209 */ /* 0x000fe40007810000 */
[----:B------:R-:W-:-:S02]  /*5e50*/  ISETP.GT.AND P6, PT, R20, 0x10, P3 ;  /* 0x000000101400780c */ /* 0x000fc40001fc4270 */
[----:B------:R-:W-:Y:S02]  /*5e60*/  FMNMX.FTZ R6, R53, R6, !PT ;  /* 0x0000000635067209 */ /* 0x000fe40007810000 */
[C---:B------:R-:W-:Y:S02]  /*5e70*/  ISETP.GT.AND P4, PT, R20.reuse, 0x9, P3 ;  /* 0x000000091400780c */ /* 0x040fe40001f84270 */
[----:B------:R-:W-:Y:S02]  /*5e80*/  FMNMX.FTZ R6, R41, R6, !PT ;  /* 0x0000000629067209 */ /* 0x000fe40007810000 */
[----:B------:R-:W-:Y:S02]  /*5e90*/  FSEL R175, R43, -INF , !P5 ;  /* 0xff8000002baf7808 */ /* 0x000fe40006800000 */
[----:B------:R-:W-:Y:S02]  /*5ea0*/  FMNMX.FTZ R6, R57, R6, !PT ;  /* 0x0000000639067209 */ /* 0x000fe40007810000 */
[----:B------:R-:W-:-:S02]  /*5eb0*/  ISETP.GT.AND P5, PT, R20, RZ, P3 ;  /* 0x000000ff1400720c */ /* 0x000fc40001fa4270 */
[----:B------:R-:W-:Y:S02]  /*5ec0*/  FMNMX.FTZ R6, R33, R6, !PT ;  /* 0x0000000621067209 */ /* 0x000fe40007810000 */
[C---:B------:R-:W-:Y:S02]  /*5ed0*/  ISETP.LT.OR P6, PT, R14.reuse, 0x11, P6 ;  /* 0x000000110e00780c */ /* 0x040fe400037c1670 */
[----:B------:R-:W-:Y:S02]  /*5ee0*/  FMNMX.FTZ R6, R61, R6, !PT ;  /* 0x000000063d067209 */ /* 0x000fe40007810000 */
[C---:B------:R-:W-:Y:S02]  /*5ef0*/  ISETP.LT.OR P4, PT, R14.reuse, 0xa, P4 ;  /* 0x0000000a0e00780c */ /* 0x040fe40002781670 */
[----:B------:R-:W-:Y:S02]  /*5f00*/  FMNMX.FTZ R6, R21, R6, !PT ;  /* 0x0000000615067209 */ /* 0x000fe40007810000 */
[----:B------:R-:W-:-:S02]  /*5f10*/  ISETP.LT.OR P5, PT, R14, 0x1, P5 ;  /* 0x000000010e00780c */ /* 0x000fc40002fa1670 */
[----:B------:R-:W-:Y:S02]  /*5f20*/  FMNMX.FTZ R6, R65, R6, !PT ;  /* 0x0000000641067209 */ /* 0x000fe40007810000 */
[----:B------:R-:W-:Y:S02]  /*5f30*/  FSEL R163, R34, -INF , !P6 ;  /* 0xff80000022a37808 */ /* 0x000fe40007000000 */
[----:B------:R-:W-:Y:S02]  /*5f40*/  FMNMX.FTZ R6, R25, R6, !PT ;  /* 0x0000000619067209 */ /* 0x000fe40007810000 */
[----:B------:R-:W-:Y:S02]  /*5f50*/  FSEL R167, R31, -INF , !P4 ;  /* 0xff8000001fa77808 */ /* 0x000fe40006000000 */
[----:B------:R-:W-:Y:S02]  /*5f60*/  FMNMX.FTZ R6, R69, R6, !PT ;  /* 0x0000000645067209 */ /* 0x000fe40007810000 */
[----:B------:R-:W-:-:S02]  /*5f70*/  ISETP.GT.AND P4, PT, R20, 0x18, P3 ;  /* 0x000000181400780c */ /* 0x000fc40001f84270 */
[----:B------:R-:W-:Y:S02]  /*5f80*/  FMNMX.FTZ R6, R15, R6, !PT ;  /* 0x000000060f067209 */ /* 0x000fe40007810000 */
[----:B------:R-:W-:Y:S02]  /*5f90*/  FSEL R26, R26, -INF , !P5 ;  /* 0xff8000001a1a7808 */ /* 0x000fe40006800000 */
[----:B------:R-:W-:Y:S02]  /*5fa0*/  FMNMX.FTZ R6, R73, R6, !PT ;  /* 0x0000000649067209 */ /* 0x000fe40007810000 */
[----:B------:R-:W-:Y:S02]  /*5fb0*/  ISETP.LT.OR P4, PT, R14, 0x19, P4 ;  /* 0x000000190e00780c */ /* 0x000fe40002781670 */
[----:B------:R-:W-:Y:S02]  /*5fc0*/  FMNMX.FTZ R6, R13, R6, !PT ;  /* 0x000000060d067209 */ /* 0x000fe40007810000 */
[----:B------:R-:W-:-:S02]  /*5fd0*/  ISETP.GT.AND P5, PT, R20, 0x30, P3 ;  /* 0x000000301400780c */ /* 0x000fc40001fa4270 */
[----:B------:R-:W-:Y:S02]  /*5fe0*/  FMNMX.FTZ R6, R77, R6, !PT ;  /* 0x000000064d067209 */ /* 0x000fe40007810000 */
[----:B------:R-:W-:Y:S02]  /*5ff0*/  ISETP.LT.OR P5, PT, R14, 0x31, P5 ;  /* 0x000000310e00780c */ /* 0x000fe40002fa1670 */
[----:B------:R-:W-:Y:S02]  /*6000*/  FMNMX.FTZ R6, R29, R6, !PT ;  /* 0x000000061d067209 */ /* 0x000fe40007810000 */
[----:B------:R-:W-:Y:S02]  /*6010*/  @!P1 LEA R40, R40, UR39, 0x3 ;  /* 0x0000002728289c11 */ /* 0x000fe4000f8e18ff */
[----:B------:R-:W-:-:S04]  /*6020*/  FMNMX.FTZ R6, R81, R6, !PT ;  /* 0x0000000651067209 */ /* 0x000fc80007810000 */
[----:B------:R-:W-:-:S04]  /*6030*/  FMNMX.FTZ R6, R37, R6, !PT ;  /* 0x0000000625067209 */ /* 0x000fc80007810000 */
[----:B------:R-:W-:Y:S02]  /*6040*/  FMNMX.FTZ R24, R85, R6, !PT ;  /* 0x0000000655187209 */ /* 0x000fe40007810000 */
[----:B------:R-:W1:Y:S03]  /*6050*/  LDC R6, c[0x0][0x988] ;  /* 0x00026200ff067b82 */ /* 0x000e660000000800 */
[----:B------:R-:W2:Y:S02]  /*6060*/  SHFL.BFLY PT, R11, R24, 0x2, 0x1f ;  /* 0x0c401f00180b7f89 */ /* 0x000ea400000e0000 */
[----:B--2---:R-:W-:-:S05]  /*6070*/  FMNMX.FTZ R28, R24, R11, !PT ;  /* 0x0000000b181c7209 */ /* 0x004fca0007810000 */
[----:B------:R-:W2:Y:S02]  /*6080*/  SHFL.BFLY PT, R11, R28, 0x1, 0x1f ;  /* 0x0c201f001c0b7f89 */ /* 0x000ea400000e0000 */
[----:B--2---:R-:W-:Y:S02]  /*6090*/  FMNMX.FTZ R11, R28, R11, !PT ;  /* 0x0000000b1c0b7209 */ /* 0x004fe40007810000 */
[----:B------:R-:W-:Y:S02]  /*60a0*/  FMNMX.FTZ R28, R26, R9, !PT ;  /* 0x000000091a1c7209 */ /* 0x000fe40007810000 */
[C---:B------:R-:W-:Y:S01]  /*60b0*/  FSETP.NEU.FTZ.AND P6, PT, R11.reuse, -INF , PT ;  /* 0xff8000000b00780b */ /* 0x040fe20003fdd000 */
[----:B-1----:R-:W-:Y:S01]  /*60c0*/  FMUL.FTZ R24, R11, R6 ;  /* 0x000000060b187220 */ /* 0x002fe20000410000 */
[----:B------:R-:W-:-:S04]  /*60d0*/  FMNMX.FTZ R28, R169, R28, !PT ;  /* 0x0000001ca91c7209 */ /* 0x000fc80007810000 */
[----:B------:R-:W-:Y:S02]  /*60e0*/  FSEL R24, R24, RZ, P6 ;  /* 0x000000ff18187208 */ /* 0x000fe40003000000 */
[----:B------:R-:W-:-:S03]  /*60f0*/  FMNMX.FTZ R28, R165, R28, !PT ;  /* 0x0000001ca51c7209 */ /* 0x000fc60007810000 */
[-CC-:B------:R-:W-:Y:S01]  /*6100*/  FFMA.FTZ R180, R171, R6.reuse, -R24.reuse ;  /* 0x00000006abb47223 */ /* 0x180fe20000010818 */
[----:B------:R-:W-:Y:S01]  /*6110*/  FSEL R171, R38, -INF , !P4 ;  /* 0xff80000026ab7808 */ /* 0x000fe20006000000 */
[-CC-:B------:R-:W-:Y:S01]  /*6120*/  FFMA.FTZ R27, R173, R6.reuse, -R24.reuse ;  /* 0x00000006ad1b7223 */ /* 0x180fe20000010818 */
[----:B------:R-:W-:Y:S01]  /*6130*/  ISETP.GT.AND P4, PT, R20, 0x20, P3 ;  /* 0x000000201400780c */ /* 0x000fe20001f84270 */
[--C-:B------:R-:W-:Y:S01]  /*6140*/  FFMA.FTZ R182, R179, R6, -R24.reuse ;  /* 0x00000006b3b67223 */ /* 0x100fe20000010818 */
[----:B------:R-:W-:Y:S01]  /*6150*/  FMNMX.FTZ R28, R167, R28, !PT ;  /* 0x0000001ca71c7209 */ /* 0x000fe20007810000 */
[-CC-:B------:R-:W-:Y:S01]  /*6160*/  FFMA.FTZ R176, R183, R6.reuse, -R24.reuse ;  /* 0x00000006b7b07223 */ /* 0x180fe20000010818 */
[----:B------:R-:W-:Y:S01]  /*6170*/  ISETP.LT.OR P4, PT, R14, 0x21, P4 ;  /* 0x000000210e00780c */ /* 0x000fe20002781670 */
[--C-:B------:R-:W-:Y:S01]  /*6180*/  FFMA.FTZ R43, R191, R6, -R24.reuse ;  /* 0x00000006bf2b7223 */ /* 0x100fe20000010818 */
[----:B------:R-:W-:Y:S01]  /*6190*/  FMNMX.FTZ R28, R163, R28, !PT ;  /* 0x0000001ca31c7209 */ /* 0x000fe20007810000 */
        /* <DEDUP_REMOVED lines=24> */
[-CC-:B------:R-:W-:Y:S01]  /*6320*/  FFMA.FTZ R21, R65, R6.reuse, -R24.reuse ;  /* 0x0000000641157223 */ /* 0x180fe20000010818 */
[----:B------:R-:W-:Y:S01]  /*6330*/  FSEL R183, R50, -INF , !P5 ;  /* 0xff80000032b77808 */ /* 0x000fe20006800000 */
[-CC-:B------:R-:W-:Y:S01]  /*6340*/  FFMA.FTZ R162, R25, R6.reuse, -R24.reuse ;  /* 0x0000000619a27223 */ /* 0x180fe20000010818 */
[----:B------:R-:W-:Y:S01]  /*6350*/  ISETP.GT.AND P5, PT, R20, 0x38, P3 ;  /* 0x000000381400780c */ /* 0x000fe20001fa4270 */
[-CC-:B------:R-:W-:Y:S01]  /*6360*/  FFMA.FTZ R25, R69, R6.reuse, -R24.reuse ;  /* 0x0000000645197223 */ /* 0x180fe20000010818 */
[C---:B------:R-:W-:Y:S01]  /*6370*/  ISETP.LT.OR P4, PT, R14.reuse, 0x32, P4 ;  /* 0x000000320e00780c */ /* 0x040fe20002781670 */
[--C-:B------:R-:W-:Y:S01]  /*6380*/  FFMA.FTZ R158, R13, R6, -R24.reuse ;  /* 0x000000060d9e7223 */ /* 0x100fe20000010818 */
[----:B------:R-:W-:Y:S01]  /*6390*/  FMNMX.FTZ R28, R175, R28, !PT ;  /* 0x0000001caf1c7209 */ /* 0x000fe20007810000 */
[----:B------:R-:W-:Y:S01]  /*63a0*/  MUFU.EX2 R180, R180 ;  /* 0x000000b400b47308 */ /* 0x000fe20000000800 */
[----:B------:R-:W-:Y:S01]  /*63b0*/  ISETP.LT.OR P5, PT, R14, 0x39, P5 ;  /* 0x000000390e00780c */ /* 0x000fe20002fa1670 */
[-CC-:B------:R-:W-:Y:S01]  /*63c0*/  FFMA.FTZ R49, R49, R6.reuse, -R24.reuse ;  /* 0x0000000631317223 */ /* 0x180fe20000010818 */
[----:B------:R-:W-:Y:S01]  /*63d0*/  FSEL R191, R51, -INF , !P4 ;  /* 0xff80000033bf7808 */ /* 0x000fe20006000000 */
[--C-:B------:R-:W-:Y:S01]  /*63e0*/  FFMA.FTZ R51, R177, R6, -R24.reuse ;  /* 0x00000006b1337223 */ /* 0x100fe20000010818 */
[----:B------:R-:W-:Y:S01]  /*63f0*/  FMNMX.FTZ R28, R179, R28, !PT ;  /* 0x0000001cb31c7209 */ /* 0x000fe20007810000 */
[-CC-:B------:R-:W-:Y:S01]  /*6400*/  FFMA.FTZ R156, R15, R6.reuse, -R24.reuse ;  /* 0x000000060f9c7223 */ /* 0x180fe20000010818 */
[----:B------:R-:W-:Y:S01]  /*6410*/  ISETP.GT.AND P4, PT, R20, 0x39, P3 ;  /* 0x000000391400780c */ /* 0x000fe20001f84270 */
[----:B------:R-:W-:Y:S01]  /*6420*/  MUFU.EX2 R27, R27 ;  /* 0x0000001b001b7308 */ /* 0x000fe20000000800 */
[----:B------:R-:W-:Y:S01]  /*6430*/  FSEL R193, R54, -INF , !P5 ;  /* 0xff80000036c17808 */ /* 0x000fe20006800000 */
[--C-:B------:R-:W-:Y:S01]  /*6440*/  FFMA.FTZ R15, R73, R6, -R24.reuse ;  /* 0x00000006490f7223 */ /* 0x100fe20000010818 */
[----:B------:R-:W-:Y:S01]  /*6450*/  FMNMX.FTZ R28, R47, R28, !PT ;  /* 0x0000001c2f1c7209 */ /* 0x000fe20007810000 */
[-CC-:B------:R-:W-:Y:S01]  /*6460*/  FFMA.FTZ R152, R29, R6.reuse, -R24.reuse ;  /* 0x000000061d987223 */ /* 0x180fe20000010818 */
[----:B------:R-:W-:Y:S01]  /*6470*/  ISETP.GT.AND P5, PT, R20, 0x40, P3 ;  /* 0x000000401400780c */ /* 0x000fe20001fa4270 */
[--C-:B------:R-:W-:Y:S01]  /*6480*/  FFMA.FTZ R154, R37, R6, -R24.reuse ;  /* 0x00000006259a7223 */ /* 0x100fe20000010818 */
[C---:B------:R-:W-:Y:S01]  /*6490*/  ISETP.LT.OR P4, PT, R14.reuse, 0x3a, P4 ;  /* 0x0000003a0e00780c */ /* 0x040fe20002781670 */
[----:B------:R-:W-:Y:S01]  /*64a0*/  MUFU.EX2 R182, R182 ;  /* 0x000000b600b67308 */ /* 0x000fe20000000800 */
[----:B------:R-:W-:Y:S01]  /*64b0*/  FMNMX.FTZ R28, R183, R28, !PT ;  /* 0x0000001cb71c7209 */ /* 0x000fe20007810000 */
[-CC-:B------:R-:W-:Y:S01]  /*64c0*/  FFMA.FTZ R29, R81, R6.reuse, -R24.reuse ;  /* 0x00000006511d7223 */ /* 0x180fe20000010818 */
[----:B------:R-:W-:Y:S01]  /*64d0*/  ISETP.LT.OR P5, PT, R14, 0x41, P5 ;  /* 0x000000410e00780c */ /* 0x000fe20002fa1670 */
[----:B------:R-:W-:Y:S01]  /*64e0*/  FFMA.FTZ R37, R85, R6, -R24 ;  /* 0x0000000655257223 */ /* 0x000fe20000010818 */
[----:B------:R-:W-:-:S02]  /*64f0*/  FSEL R55, R55, -INF , !P4 ;  /* 0xff80000037377808 */ /* 0x000fc40006000000 */
[----:B------:R-:W-:Y:S01]  /*6500*/  ISETP.GT.AND P4, PT, R20, 0x41, P3 ;  /* 0x000000411400780c */ /* 0x000fe20001f84270 */
[----:B------:R-:W-:Y:S01]  /*6510*/  MUFU.EX2 R31, R31 ;  /* 0x0000001f001f7308 */ /* 0x000fe20000000800 */
[----:B------:R-:W-:Y:S02]  /*6520*/  FMNMX.FTZ R28, R191, R28, !PT ;  /* 0x0000001cbf1c7209 */ /* 0x000fe40007810000 */
[----:B------:R-:W-:Y:S02]  /*6530*/  FSEL R177, R58, -INF , !P5 ;  /* 0xff8000003ab17808 */ /* 0x000fe40006800000 */
[----:B------:R-:W-:Y:S02]  /*6540*/  ISETP.GT.AND P5, PT, R20, 0x48, P3 ;  /* 0x000000481400780c */ /* 0x000fe40001fa4270 */
[----:B------:R-:W-:Y:S01]  /*6550*/  ISETP.LT.OR P4, PT, R14, 0x42, P4 ;  /* 0x000000420e00780c */ /* 0x000fe20002781670 */
[----:B------:R-:W-:Y:S01]  /*6560*/  MUFU.EX2 R176, R176 ;  /* 0x000000b000b07308 */ /* 0x000fe20000000800 */
[----:B------:R-:W-:-:S02]  /*6570*/  FMNMX.FTZ R28, R193, R28, !PT ;  /* 0x0000001cc11c7209 */ /* 0x000fc40007810000 */
[----:B------:R-:W-:Y:S02]  /*6580*/  ISETP.LT.OR P5, PT, R14, 0x49, P5 ;  /* 0x000000490e00780c */ /* 0x000fe40002fa1670 */
[----:B------:R-:W-:Y:S01]  /*6590*/  FSEL R161, R59, -INF , !P4 ;  /* 0xff8000003ba17808 */ /* 0x000fe20006000000 */
[----:B------:R-:W-:Y:S01]  /*65a0*/  FFMA.FTZ R59, R159, R6, -R24 ;  /* 0x000000069f3b7223 */ /* 0x000fe20000010818 */
[----:B------:R-:W-:Y:S01]  /*65b0*/  ISETP.GT.AND P4, PT, R20, 0x49, P3 ;  /* 0x000000491400780c */ /* 0x000fe20001f84270 */
[----:B------:R-:W-:Y:S01]  /*65c0*/  MUFU.EX2 R43, R43 ;  /* 0x0000002b002b7308 */ /* 0x000fe20000000800 */
[----:B------:R-:W-:Y:S02]  /*65d0*/  FMNMX.FTZ R28, R55, R28, !PT ;  /* 0x0000001c371c7209 */ /* 0x000fe40007810000 */
[----:B------:R-:W-:Y:S02]  /*65e0*/  FSEL R181, R62, -INF , !P5 ;  /* 0xff8000003eb57808 */ /* 0x000fe40006800000 */
[----:B------:R-:W-:-:S02]  /*65f0*/  ISETP.GT.AND P5, PT, R20, 0x50, P3 ;  /* 0x000000501400780c */ /* 0x000fc40001fa4270 */
[C---:B------:R-:W-:Y:S01]  /*6600*/  ISETP.LT.OR P4, PT, R14.reuse, 0x4a, P4 ;  /* 0x0000004a0e00780c */ /* 0x040fe20002781670 */
[----:B------:R-:W-:Y:S01]  /*6610*/  MUFU.EX2 R178, R178 ;  /* 0x000000b200b27308 */ /* 0x000fe20000000800 */
[----:B------:R-:W-:Y:S02]  /*6620*/  FMNMX.FTZ R28, R177, R28, !PT ;  /* 0x0000001cb11c7209 */ /* 0x000fe40007810000 */
[----:B------:R-:W-:Y:S02]  /*6630*/  ISETP.LT.OR P5, PT, R14, 0x51, P5 ;  /* 0x000000510e00780c */ /* 0x000fe40002fa1670 */
[----:B------:R-:W-:Y:S01]  /*6640*/  FSEL R159, R63, -INF , !P4 ;  /* 0xff8000003f9f7808 */ /* 0x000fe20006000000 */
[----:B------:R-:W-:Y:S01]  /*6650*/  FFMA.FTZ R63, R155, R6, -R24 ;  /* 0x000000069b3f7223 */ /* 0x000fe20000010818 */
[----:B------:R-:W-:Y:S01]  /*6660*/  ISETP.GT.AND P4, PT, R20, 0x51, P3 ;  /* 0x000000511400780c */ /* 0x000fe20001f84270 */
[----:B------:R-:W-:Y:S01]  /*6670*/  MUFU.EX2 R51, R51 ;  /* 0x0000003300337308 */ /* 0x000fe20000000800 */
[----:B------:R-:W-:-:S02]  /*6680*/  FMNMX.FTZ R28, R161, R28, !PT ;  /* 0x0000001ca11c7209 */ /* 0x000fc40007810000 */
[----:B------:R-:W-:Y:S02]  /*6690*/  FSEL R157, R66, -INF , !P5 ;  /* 0xff800000429d7808 */ /* 0x000fe40006800000 */
[----:B------:R-:W-:Y:S02]  /*66a0*/  ISETP.GT.AND P5, PT, R20, 0x58, P3 ;  /* 0x000000581400780c */ /* 0x000fe40001fa4270 */
[C---:B------:R-:W-:Y:S01]  /*66b0*/  ISETP.LT.OR P4, PT, R14.reuse, 0x52, P4 ;  /* 0x000000520e00780c */ /* 0x040fe20002781670 */
[----:B------:R-:W-:Y:S01]  /*66c0*/  MUFU.EX2 R172, R172 ;  /* 0x000000ac00ac7308 */ /* 0x000fe20000000800 */
[----:B------:R-:W-:Y:S02]  /*66d0*/  FMNMX.FTZ R28, R181, R28, !PT ;  /* 0x0000001cb51c7209 */ /* 0x000fe40007810000 */
[----:B------:R-:W-:Y:S02]  /*66e0*/  ISETP.LT.OR P5, PT, R14, 0x59, P5 ;  /* 0x000000590e00780c */ /* 0x000fe40002fa1670 */
[----:B------:R-:W-:-:S02]  /*66f0*/  FSEL R67, R67, -INF , !P4 ;  /* 0xff80000043437808 */ /* 0x000fc40006000000 */
[----:B------:R-:W-:Y:S01]  /*6700*/  FMNMX.FTZ R28, R159, R28, !PT ;  /* 0x0000001c9f1c7209 */ /* 0x000fe20007810000 */
[----:B------:R-:W-:Y:S01]  /*6710*/  MUFU.EX2 R59, R59 ;  /* 0x0000003b003b7308 */ /* 0x000fe20000000800 */
[----:B------:R-:W-:Y:S02]  /*6720*/  ISETP.GT.AND P4, PT, R20, 0x59, P3 ;  /* 0x000000591400780c */ /* 0x000fe40001f84270 */
[----:B------:R-:W-:Y:S02]  /*6730*/  FSEL R155, R70, -INF , !P5 ;  /* 0xff800000469b7808 */ /* 0x000fe40006800000 */
[----:B------:R-:W-:Y:S02]  /*6740*/  FMNMX.FTZ R28, R157, R28, !PT ;  /* 0x0000001c9d1c7209 */ /* 0x000fe40007810000 */
[----:B------:R-:W-:Y:S01]  /*6750*/  ISETP.GT.AND P5, PT, R20, 0x60, P3 ;  /* 0x000000601400780c */ /* 0x000fe20001fa4270 */
[----:B------:R-:W-:Y:S01]  /*6760*/  MUFU.EX2 R174, R174 ;  /* 0x000000ae00ae7308 */ /* 0x000fe20000000800 */
[----:B------:R-:W-:-:S02]  /*6770*/  ISETP.LT.OR P4, PT, R14, 0x5a, P4 ;  /* 0x0000005a0e00780c */ /* 0x000fc40002781670 */
[----:B------:R-:W-:Y:S02]  /*6780*/  FMNMX.FTZ R28, R67, R28, !PT ;  /* 0x0000001c431c7209 */ /* 0x000fe40007810000 */
[----:B------:R-:W-:Y:S02]  /*6790*/  ISETP.LT.OR P5, PT, R14, 0x61, P5 ;  /* 0x000000610e00780c */ /* 0x000fe40002fa1670 */
[----:B------:R-:W-:Y:S01]  /*67a0*/  FSEL R71, R71, -INF , !P4 ;  /* 0xff80000047477808 */ /* 0x000fe20006000000 */
[----:B------:R-:W-:Y:S01]  /*67b0*/  MUFU.EX2 R63, R63 ;  /* 0x0000003f003f7308 */ /* 0x000fe20000000800 */
[----:B------:R-:W-:Y:S02]  /*67c0*/  ISETP.GT.AND P4, PT, R20, 0x61, P3 ;  /* 0x000000611400780c */ /* 0x000fe40001f84270 */
[----:B------:R-:W-:Y:S02]  /*67d0*/  FMNMX.FTZ R28, R155, R28, !PT ;  /* 0x0000001c9b1c7209 */ /* 0x000fe40007810000 */
[----:B------:R-:W-:-:S02]  /*67e0*/  FSEL R153, R74, -INF , !P5 ;  /* 0xff8000004a997808 */ /* 0x000fc40006800000 */
[----:B------:R-:W-:Y:S01]  /*67f0*/  ISETP.GT.AND P5, PT, R20, 0x68, P3 ;  /* 0x000000681400780c */ /* 0x000fe20001fa4270 */
[----:B------:R-:W-:Y:S01]  /*6800*/  MUFU.EX2 R168, R168 ;  /* 0x000000a800a87308 */ /* 0x000fe20000000800 */
[C---:B------:R-:W-:Y:S02]  /*6810*/  ISETP.LT.OR P4, PT, R14.reuse, 0x62, P4 ;  /* 0x000000620e00780c */ /* 0x040fe40002781670 */
[----:B------:R-:W-:Y:S02]  /*6820*/  FMNMX.FTZ R28, R71, R28, !PT ;  /* 0x0000001c471c7209 */ /* 0x000fe40007810000 */
[----:B------:R-:W-:Y:S02]  /*6830*/  ISETP.LT.OR P5, PT, R14, 0x69, P5 ;  /* 0x000000690e00780c */ /* 0x000fe40002fa1670 */
[----:B------:R-:W-:Y:S01]  /*6840*/  FSEL R75, R75, -INF , !P4 ;  /* 0xff8000004b4b7808 */ /* 0x000fe20006000000 */
[----:B------:R-:W-:Y:S01]  /*6850*/  MUFU.EX2 R49, R49 ;  /* 0x0000003100317308 */ /* 0x000fe20000000800 */
[----:B------:R-:W-:-:S02]  /*6860*/  ISETP.GT.AND P4, PT, R20, 0x69, P3 ;  /* 0x000000691400780c */ /* 0x000fc40001f84270 */
[----:B------:R-:W-:Y:S02]  /*6870*/  FMNMX.FTZ R28, R153, R28, !PT ;  /* 0x0000001c991c7209 */ /* 0x000fe40007810000 */
[----:B------:R-:W-:Y:S02]  /*6880*/  FSEL R195, R78, -INF , !P5 ;  /* 0xff8000004ec37808 */ /* 0x000fe40006800000 */
[----:B------:R-:W-:Y:S01]  /*6890*/  ISETP.GT.AND P5, PT, R20, 0x70, P3 ;  /* 0x000000701400780c */ /* 0x000fe20001fa4270 */
[----:B------:R-:W-:Y:S01]  /*68a0*/  MUFU.EX2 R170, R170 ;  /* 0x000000aa00aa7308 */ /* 0x000fe20000000800 */
[C---:B------:R-:W-:Y:S02]  /*68b0*/  ISETP.LT.OR P4, PT, R14.reuse, 0x6a, P4 ;  /* 0x0000006a0e00780c */ /* 0x040fe40002781670 */
[----:B------:R-:W-:Y:S02]  /*68c0*/  FMNMX.FTZ R28, R75, R28, !PT ;  /* 0x0000001c4b1c7209 */ /* 0x000fe40007810000 */
[----:B------:R-:W-:-:S02]  /*68d0*/  ISETP.LT.OR P5, PT, R14, 0x71, P5 ;  /* 0x000000710e00780c */ /* 0x000fc40002fa1670 */
[----:B------:R-:W-:Y:S01]  /*68e0*/  FSEL R79, R79, -INF , !P4 ;  /* 0xff8000004f4f7808 */ /* 0x000fe20006000000 */
[----:B------:R-:W-:Y:S01]  /*68f0*/  MUFU.EX2 R45, R45 ;  /* 0x0000002d002d7308 */ /* 0x000fe20000000800 */
[----:B------:R-:W-:Y:S02]  /*6900*/  ISETP.GT.AND P4, PT, R20, 0x71, P3 ;  /* 0x000000711400780c */ /* 0x000fe40001f84270 */
[----:B------:R-:W-:Y:S02]  /*6910*/  FMNMX.FTZ R28, R195, R28, !PT ;  /* 0x0000001cc31c7209 */ /* 0x000fe40007810000 */
[----:B------:R-:W-:Y:S02]  /*6920*/  FSEL R53, R82, -INF , !P5 ;  /* 0xff80000052357808 */ /* 0x000fe40006800000 */
[----:B------:R-:W-:Y:S01]  /*6930*/  ISETP.GT.AND P5, PT, R20, 0x78, P3 ;  /* 0x000000781400780c */ /* 0x000fe20001fa4270 */
[----:B------:R-:W-:Y:S01]  /*6940*/  MUFU.EX2 R164, R164 ;  /* 0x000000a400a47308 */ /* 0x000fe20000000800 */
[----:B------:R-:W-:-:S02]  /*6950*/  ISETP.LT.OR P4, PT, R14, 0x72, P4 ;  /* 0x000000720e00780c */ /* 0x000fc40002781670 */
[----:B------:R-:W-:Y:S02]  /*6960*/  FMNMX.FTZ R28, R79, R28, !PT ;  /* 0x0000001c4f1c7209 */ /* 0x000fe40007810000 */
[----:B------:R-:W-:Y:S02]  /*6970*/  ISETP.GT.AND P3, PT, R20, 0x79, P3 ;  /* 0x000000791400780c */ /* 0x000fe40001f64270 */
[C---:B------:R-:W-:Y:S01]  /*6980*/  ISETP.LT.OR P5, PT, R14.reuse, 0x79, P5 ;  /* 0x000000790e00780c */ /* 0x040fe20002fa1670 */
[----:B------:R-:W-:Y:S01]  /*6990*/  MUFU.EX2 R41, R41 ;  /* 0x0000002900297308 */ /* 0x000fe20000000800 */
[----:B------:R-:W-:Y:S02]  /*69a0*/  FSEL R83, R83, -INF , !P4 ;  /* 0xff80000053537808 */ /* 0x000fe40006000000 */
[----:B------:R-:W-:Y:S02]  /*69b0*/  FMNMX.FTZ R28, R53, R28, !PT ;  /* 0x0000001c351c7209 */ /* 0x000fe40007810000 */
[----:B------:R-:W-:-:S02]  /*69c0*/  ISETP.LT.OR P3, PT, R14, 0x7a, P3 ;  /* 0x0000007a0e00780c */ /* 0x000fc40001f61670 */
[----:B------:R-:W-:Y:S01]  /*69d0*/  FSEL R57, R86, -INF , !P5 ;  /* 0xff80000056397808 */ /* 0x000fe20006800000 */
[----:B------:R-:W-:Y:S01]  /*69e0*/  MUFU.EX2 R166, R166 ;  /* 0x000000a600a67308 */ /* 0x000fe20000000800 */
[----:B------:R-:W-:Y:S02]  /*69f0*/  FMNMX.FTZ R28, R83, R28, !PT ;  /* 0x0000001c531c7209 */ /* 0x000fe40007810000 */
[----:B------:R-:W-:Y:S02]  /*6a00*/  FSEL R87, R87, -INF , !P3 ;  /* 0xff80000057577808 */ /* 0x000fe40005800000 */
[----:B------:R-:W-:Y:S02]  /*6a10*/  FMNMX.FTZ R28, R57, R28, !PT ;  /* 0x0000001c391c7209 */ /* 0x000fe40007810000 */
[----:B------:R-:W-:Y:S01]  /*6a20*/  FSEL R69, R11, RZ, P6 ;  /* 0x000000ff0b457208 */ /* 0x000fe20003000000 */
[----:B------:R-:W-:Y:S01]  /*6a30*/  MUFU.EX2 R33, R33 ;  /* 0x0000002100217308 */ /* 0x000fe20000000800 */
[----:B------:R-:W-:-:S03]  /*6a40*/  FMNMX.FTZ R28, R87, R28, !PT ;  /* 0x0000001c571c7209 */ /* 0x000fc60007810000 */
[----:B------:R-:W-:Y:S02]  /*6a50*/  FADD.FTZ R69, -R69, R0 ;  /* 0x0000000045457221 */ /* 0x000fe40000010100 */
[----:B------:R-:W1:Y:S02]  /*6a60*/  SHFL.BFLY PT, R61, R28, 0x2, 0x1f ;  /* 0x0c401f001c3d7f89 */ /* 0x000e6400000e0000 */
[----:B------:R-:W-:Y:S08]  /*6a70*/  MUFU.EX2 R160, R160 ;  /* 0x000000a000a07308 */ /* 0x000ff00000000800 */
[----:B------:R-:W-:Y:S08]  /*6a80*/  MUFU.EX2 R21, R21 ;  /* 0x0000001500157308 */ /* 0x000ff00000000800 */
[----:B------:R-:W-:Y:S01]  /*6a90*/  MUFU.EX2 R162, R162 ;  /* 0x000000a200a27308 */ /* 0x000fe20000000800 */
[----:B-1----:R-:W-:Y:S01]  /*6aa0*/  FMNMX.FTZ R14, R28, R61, !PT ;  /* 0x0000003d1c0e7209 */ /* 0x002fe20007810000 */
[----:B------:R-:W-:-:S06]  /*6ab0*/  FFMA.FTZ R61, R77, R6, -R24 ;  /* 0x000000064d3d7223 */ /* 0x000fcc0000010818 */
[----:B------:R-:W-:Y:S01]  /*6ac0*/  MUFU.EX2 R25, R25 ;  /* 0x0000001900197308 */ /* 0x000fe20000000800 */
[----:B------:R-:W1:Y:S07]  /*6ad0*/  SHFL.BFLY PT, R65, R14, 0x1, 0x1f ;  /* 0x0c201f000e417f89 */ /* 0x000e6e00000e0000 */
[----:B------:R-:W-:Y:S08]  /*6ae0*/  MUFU.EX2 R156, R156 ;  /* 0x0000009c009c7308 */ /* 0x000ff00000000800 */
[----:B------:R-:W-:Y:S08]  /*6af0*/  MUFU.EX2 R15, R15 ;  /* 0x0000000f000f7308 */ /* 0x000ff00000000800 */
[----:B------:R-:W-:Y:S01]  /*6b00*/  MUFU.EX2 R158, R158 ;  /* 0x0000009e009e7308 */ /* 0x000fe20000000800 */
[----:B-1----:R-:W-:Y:S01]  /*6b10*/  FMNMX.FTZ R13, R14, R65, !PT ;  /* 0x000000410e0d7209 */ /* 0x002fe20007810000 */
[----:B------:R-:W-:-:S03]  /*6b20*/  FMUL.FTZ R65, R69, R6 ;  /* 0x0000000645417220 */ /* 0x000fc60000410000 */
[C---:B------:R-:W-:Y:S01]  /*6b30*/  FSETP.NEU.FTZ.AND P3, PT, R13.reuse, -INF , PT ;  /* 0xff8000000d00780b */ /* 0x040fe20003f7d000 */
[----:B------:R-:W-:Y:S02]  /*6b40*/  FMUL.FTZ R38, R13, R6 ;  /* 0x000000060d267220 */ /* 0x000fe40000410000 */
[----:B------:R-:W-:Y:S03]  /*6b50*/  MUFU.EX2 R61, R61 ;  /* 0x0000003d003d7308 */ /* 0x000fe60000000800 */
[----:B------:R-:W-:-:S05]  /*6b60*/  FSEL R38, R38, RZ, P3 ;  /* 0x000000ff26267208 */ /* 0x000fca0001800000 */
        /* <DEDUP_REMOVED lines=15> */
[-C--:B------:R-:W-:Y:S01]  /*6c60*/  FFMA.FTZ R34, R55, R6.reuse, -R38 ;  /* 0x0000000637227223 */ /* 0x080fe20000010826 */
[----:B------:R-:W-:Y:S01]  /*6c70*/  MUFU.EX2 R0, R0 ;  /* 0x0000000000007308 */ /* 0x000fe20000000800 */
[----:B-1----:R-:W-:Y:S01]  /*6c80*/  FFMA.FTZ R28, R65, R3, R180 ;  /* 0x00000003411c7223 */ /* 0x002fe200000100b4 */
[-CC-:B------:R-:W-:Y:S01]  /*6c90*/  FFMA.FTZ R165, R177, R6.reuse, -R38.reuse ;  /* 0x00000006b1a57223 */ /* 0x180fe20000010826 */
[-CC-:B------:R-:W-:Y:S01]  /*6ca0*/  FFMA.FTZ R181, R181, R6.reuse, -R38.reuse ;  /* 0x00000006b5b57223 */ /* 0x180fe20000010826 */
[-C--:B------:R-:W-:Y:S01]  /*6cb0*/  FFMA.FTZ R159, R159, R6.reuse, -R38 ;  /* 0x000000069f9f7223 */ /* 0x080fe20000010826 */
[----:B------:R-:W-:Y:S01]  /*6cc0*/  FADD.FTZ R3, R27, R28 ;  /* 0x0000001c1b037221 */ /* 0x000fe20000010000 */
[-CC-:B------:R-:W-:Y:S01]  /*6cd0*/  FFMA.FTZ R28, R47, R6.reuse, -R38.reuse ;  /* 0x000000062f1c7223 */ /* 0x180fe20000010826 */
[-CC-:B------:R-:W-:Y:S01]  /*6ce0*/  FFMA.FTZ R157, R157, R6.reuse, -R38.reuse ;  /* 0x000000069d9d7223 */ /* 0x180fe20000010826 */
[----:B------:R-:W-:Y:S01]  /*6cf0*/  MUFU.EX2 R14, R14 ;  /* 0x0000000e000e7308 */ /* 0x000fe20000000800 */
[----:B------:R-:W-:Y:S01]  /*6d00*/  FADD.FTZ R30, R182, R3 ;  /* 0x00000003b61e7221 */ /* 0x000fe20000010000 */
        /* <DEDUP_REMOVED lines=16> */
[----:B------:R-:W-:Y:S01]  /*6e10*/  FFMA.FTZ R57, R57, R6, -R38 ;  /* 0x0000000639397223 */ /* 0x000fe20000010826 */
[----:B------:R-:W-:Y:S01]  /*6e20*/  F2FP.BF16.F32.PACK_AB R180, R27, R180 ;  /* 0x000000b41bb4723e */ /* 0x000fe200000010ff */
[-C--:B------:R-:W-:Y:S01]  /*6e30*/  FMUL.FTZ R88, R88, R65.reuse ;  /* 0x0000004158587220 */ /* 0x080fe20000410000 */
[----:B------:R-:W-:Y:S01]  /*6e40*/  FADD.FTZ R3, R51, R32 ;  /* 0x0000002033037221 */ /* 0x000fe20000010000 */
[----:B------:R-:W-:Y:S01]  /*6e50*/  F2FP.BF16.F32.PACK_AB R182, R31, R182 ;  /* 0x000000b61fb6723e */ /* 0x000fe200000010ff */
[-C--:B------:R-:W-:Y:S01]  /*6e60*/  FMUL.FTZ R89, R89, R65.reuse ;  /* 0x0000004159597220 */ /* 0x080fe20000410000 */
[----:B------:R-:W-:Y:S01]  /*6e70*/  MUFU.EX2 R35, R35 ;  /* 0x0000002300237308 */ /* 0x000fe20000000800 */
[----:B------:R-:W-:Y:S01]  /*6e80*/  FADD.FTZ R32, R172, R3 ;  /* 0x00000003ac207221 */ /* 0x000fe20000010000 */
[----:B------:R-:W-:Y:S01]  /*6e90*/  F2FP.BF16.F32.PACK_AB R176, R43, R176 ;  /* 0x000000b02bb0723e */ /* 0x000fe200000010ff */
[-C--:B------:R-:W-:Y:S01]  /*6ea0*/  FMUL.FTZ R92, R92, R65.reuse ;  /* 0x000000415c5c7220 */ /* 0x080fe20000410000 */
[----:B------:R-:W-:Y:S01]  /*6eb0*/  F2FP.BF16.F32.PACK_AB R178, R51, R178 ;  /* 0x000000b233b2723e */ /* 0x000fe200000010ff */
[----:B------:R-:W-:Y:S01]  /*6ec0*/  FADD.FTZ R3, R59, R32 ;  /* 0x000000203b037221 */ /* 0x000fe20000010000 */
[----:B------:R-:W-:Y:S01]  /*6ed0*/  FSEL R32, R13, RZ, P3 ;  /* 0x000000ff0d207208 */ /* 0x000fe20001800000 */
[----:B------:R-:W-:Y:S01]  /*6ee0*/  FMUL.FTZ R93, R93, R65 ;  /* 0x000000415d5d7220 */ /* 0x000fe20000410000 */
[----:B------:R-:W-:Y:S01]  /*6ef0*/  MUFU.EX2 R24, R24 ;  /* 0x0000001800187308 */ /* 0x000fe20000000800 */
[----:B------:R-:W-:Y:S01]  /*6f00*/  FADD.FTZ R36, R174, R3 ;  /* 0x00000003ae247221 */ /* 0x000fe20000010000 */
[----:B------:R-:W-:Y:S01]  /*6f10*/  ISETP.GT.AND P3, PT, R7, R12, PT ;  /* 0x0000000c0700720c */ /* 0x000fe20003f64270 */
[----:B------:R-:W-:Y:S01]  /*6f20*/  FADD.FTZ R3, -R32, R9 ;  /* 0x0000000920037221 */ /* 0x000fe20000010100 */
[----:B------:R-:W-:Y:S01]  /*6f30*/  F2FP.BF16.F32.PACK_AB R172, R59, R172 ;  /* 0x000000ac3bac723e */ /* 0x000fe200000010ff */
[----:B------:R-:W-:Y:S01]  /*6f40*/  FADD.FTZ R47, R63, R36 ;  /* 0x000000243f2f7221 */ /* 0x000fe20000010000 */
[----:B------:R-:W-:-:S02]  /*6f50*/  @!P1 VIADD R36, R40, 0x28860 ;  /* 0x0002886028249836 */ /* 0x000fc40000000000 */
[----:B------:R-:W-:Y:S01]  /*6f60*/  FMUL.FTZ R3, R3, R6 ;  /* 0x0000000603037220 */ /* 0x000fe20000410000 */
[----:B------:R-:W-:Y:S01]  /*6f70*/  MUFU.EX2 R39, R39 ;  /* 0x0000002700277308 */ /* 0x000fe20000000800 */
[----:B------:R-:W-:Y:S01]  /*6f80*/  FADD.FTZ R32, R168, R47 ;  /* 0x0000002fa8207221 */ /* 0x000fe20000010000 */
[----:B------:R-:W-:Y:S01]  /*6f90*/  F2FP.BF16.F32.PACK_AB R174, R63, R174 ;  /* 0x000000ae3fae723e */ /* 0x000fe200000010ff */
[-C--:B------:R-:W-:Y:S01]  /*6fa0*/  FMUL.FTZ R96, R96, R65.reuse ;  /* 0x0000004160607220 */ /* 0x080fe20000410000 */
[----:B------:R-:W-:Y:S01]  /*6fb0*/  @!P1 PRMT R36, RZ, 0x654, R36 ;  /* 0x00000654ff249816 */ /* 0x000fe20000000024 */
[C---:B------:R-:W-:Y:S01]  /*6fc0*/  FADD.FTZ R9, R49.reuse, R32 ;  /* 0x0000002031097221 */ /* 0x040fe20000010000 */
[----:B------:R-:W-:Y:S01]  /*6fd0*/  F2FP.BF16.F32.PACK_AB R168, R49, R168 ;  /* 0x000000a831a8723e */ /* 0x000fe200000010ff */
[-C--:B------:R-:W-:Y:S01]  /*6fe0*/  FMUL.FTZ R97, R97, R65.reuse ;  /* 0x0000004161617220 */ /* 0x080fe20000410000 */
[----:B------:R1:W2:Y:S01]  /*6ff0*/  MUFU.EX2 R32, R3 ;  /* 0x0000000300207308 */ /* 0x0002a20000000800 */
[----:B------:R-:W-:Y:S01]  /*7000*/  FADD.FTZ R40, R170, R9 ;  /* 0x00000009aa287221 */ /* 0x000fe20000010000 */
[----:B------:R3:W-:Y:S01]  /*7010*/  @!P1 SYNCS.ARRIVE.TRANS64.RED.A1T0 RZ, [R36+URZ], RZ ;  /* 0x000000ff24ff99a7 */ /* 0x0007e2000810043f */
[C---:B------:R-:W-:Y:S01]  /*7020*/  F2FP.BF16.F32.PACK_AB R170, R45.reuse, R170 ;  /* 0x000000aa2daa723e */ /* 0x040fe200000010ff */
[-C--:B------:R-:W-:Y:S01]  /*7030*/  FMUL.FTZ R100, R100, R65.reuse ;  /* 0x0000004164647220 */ /* 0x080fe20000410000 */
[----:B------:R-:W-:Y:S01]  /*7040*/  FADD.FTZ R9, R45, R40 ;  /* 0x000000282d097221 */ /* 0x000fe20000010000 */
[-C--:B------:R-:W-:Y:S01]  /*7050*/  FMUL.FTZ R101, R101, R65.reuse ;  /* 0x0000004165657220 */ /* 0x080fe20000410000 */
[-C--:B------:R-:W-:Y:S01]  /*7060*/  FMUL.FTZ R104, R104, R65.reuse ;  /* 0x0000004168687220 */ /* 0x080fe20000410000 */
[----:B------:R-:W4:Y:S01]  /*7070*/  MUFU.EX2 R173, R173 ;  /* 0x000000ad00ad7308 */ /* 0x000f220000000800 */
[----:B------:R-:W-:Y:S01]  /*7080*/  FADD.FTZ R40, R164, R9 ;  /* 0x00000009a4287221 */ /* 0x000fe20000010000 */
[-CC-:B---3--:R-:W-:Y:S01]  /*7090*/  FFMA.FTZ R36, R161, R6.reuse, -R38.reuse ;  /* 0x00000006a1247223 */ /* 0x188fe20000010826 */
[----:B------:R-:W-:Y:S01]  /*70a0*/  FFMA.FTZ R38, R87, R6, -R38 ;  /* 0x0000000657267223 */ /* 0x000fe20000010826 */
[C---:B------:R-:W-:Y:S01]  /*70b0*/  F2FP.BF16.F32.PACK_AB R164, R41.reuse, R164 ;  /* 0x000000a429a4723e */ /* 0x040fe200000010ff */
[----:B-1----:R-:W-:Y:S01]  /*70c0*/  FADD.FTZ R3, R41, R40 ;  /* 0x0000002829037221 */ /* 0x002fe20000010000 */
[-C--:B------:R-:W-:Y:S01]  /*70d0*/  FMUL.FTZ R105, R105, R65.reuse ;  /* 0x0000004169697220 */ /* 0x080fe20000410000 */
[-C--:B------:R-:W-:Y:S01]  /*70e0*/  FMUL.FTZ R108, R108, R65.reuse ;  /* 0x000000416c6c7220 */ /* 0x080fe20000410000 */
[----:B------:R-:W1:Y:S01]  /*70f0*/  MUFU.EX2 R26, R26 ;  /* 0x0000001a001a7308 */ /* 0x000e620000000800 */
[----:B------:R-:W-:Y:S01]  /*7100*/  FADD.FTZ R40, R166, R3 ;  /* 0x00000003a6287221 */ /* 0x000fe20000010000 */
[----:B--2---:R-:W-:Y:S01]  /*7110*/  FFMA.FTZ R3, R32, R2, R69 ;  /* 0x0000000220037223 */ /* 0x004fe20000010045 */
[----:B------:R-:W-:Y:S01]  /*7120*/  F2FP.BF16.F32.PACK_AB R166, R33, R166 ;  /* 0x000000a621a6723e */ /* 0x000fe200000010ff */
[-C--:B------:R-:W-:Y:S01]  /*7130*/  FMUL.FTZ R109, R109, R65.reuse ;  /* 0x000000416d6d7220 */ /* 0x080fe20000410000 */
[----:B------:R-:W-:Y:S01]  /*7140*/  FADD.FTZ R9, R33, R40 ;  /* 0x0000002821097221 */ /* 0x000fe20000010000 */
[----:B------:R-:W-:Y:S01]  /*7150*/  FADD.FTZ R3, R0, R3 ;  /* 0x0000000300037221 */ /* 0x000fe20000010000 */
[-C--:B------:R-:W-:Y:S01]  /*7160*/  FMUL.FTZ R112, R112, R65.reuse ;  /* 0x0000004170707220 */ /* 0x080fe20000410000 */
[----:B------:R-:W2:Y:S01]  /*7170*/  MUFU.EX2 R152, R152 ;  /* 0x0000009800987308 */ /* 0x000ea20000000800 */
[----:B------:R-:W-:Y:S01]  /*7180*/  FADD.FTZ R40, R160, R9 ;  /* 0x00000009a0287221 */ /* 0x000fe20000010000 */
[----:B------:R-:W-:Y:S01]  /*7190*/  FADD.FTZ R2, R14, R3 ;  /* 0x000000030e027221 */ /* 0x000fe20000010000 */
[----:B------:R-:W-:Y:S01]  /*71a0*/  F2FP.BF16.F32.PACK_AB R160, R21, R160 ;  /* 0x000000a015a0723e */ /* 0x000fe200000010ff */
[-C--:B------:R-:W-:Y:S01]  /*71b0*/  FMUL.FTZ R113, R113, R65.reuse ;  /* 0x0000004171717220 */ /* 0x080fe20000410000 */
[----:B------:R-:W-:Y:S01]  /*71c0*/  FADD.FTZ R9, R21, R40 ;  /* 0x0000002815097221 */ /* 0x000fe20000010000 */
[----:B------:R-:W-:Y:S01]  /*71d0*/  FADD.FTZ R3, R73, R2 ;  /* 0x0000000249037221 */ /* 0x000fe20000010000 */
[-C--:B------:R-:W-:Y:S01]  /*71e0*/  FMUL.FTZ R116, R116, R65.reuse ;  /* 0x0000004174747220 */ /* 0x080fe20000410000 */
[----:B------:R-:W3:Y:S01]  /*71f0*/  MUFU.EX2 R175, R175 ;  /* 0x000000af00af7308 */ /* 0x000ee20000000800 */
[----:B------:R-:W-:Y:S01]  /*7200*/  FADD.FTZ R40, R162, R9 ;  /* 0x00000009a2287221 */ /* 0x000fe20000010000 */
[----:B------:R-:W-:Y:S01]  /*7210*/  FADD.FTZ R2, R20, R3 ;  /* 0x0000000314027221 */ /* 0x000fe20000010000 */
[----:B------:R-:W-:Y:S01]  /*7220*/  F2FP.BF16.F32.PACK_AB R162, R25, R162 ;  /* 0x000000a219a2723e */ /* 0x000fe200000010ff */
[-C--:B------:R-:W-:Y:S01]  /*7230*/  FMUL.FTZ R117, R117, R65.reuse ;  /* 0x0000004175757220 */ /* 0x080fe20000410000 */
[----:B------:R-:W-:Y:S01]  /*7240*/  FADD.FTZ R9, R25, R40 ;  /* 0x0000002819097221 */ /* 0x000fe20000010000 */
[----:B------:R-:W-:Y:S01]  /*7250*/  FADD.FTZ R3, R35, R2 ;  /* 0x0000000223037221 */ /* 0x000fe20000010000 */
[-C--:B------:R-:W-:Y:S01]  /*7260*/  FMUL.FTZ R120, R120, R65.reuse ;  /* 0x0000004178787220 */ /* 0x080fe20000410000 */
[----:B------:R-:W5:Y:S01]  /*7270*/  MUFU.EX2 R29, R29 ;  /* 0x0000001d001d7308 */ /* 0x000f620000000800 */
        /* <DEDUP_REMOVED lines=9> */
[----:B----4-:R-:W-:Y:S01]  /*7310*/  FADD.FTZ R3, R173, R2 ;  /* 0x00000002ad037221 */ /* 0x010fe20000010000 */
[----:B------:R-:W-:Y:S01]  /*7320*/  F2FP.BF16.F32.PACK_AB R158, R61, R158 ;  /* 0x0000009e3d9e723e */ /* 0x000fe200000010ff */
[-C--:B------:R-:W-:Y:S01]  /*7330*/  FMUL.FTZ R125, R125, R65.reuse ;  /* 0x000000417d7d7220 */ /* 0x080fe20000410000 */
[----:B------:R-:W-:Y:S01]  /*7340*/  FADD.FTZ R9, R61, R40 ;  /* 0x000000283d097221 */ /* 0x000fe20000010000 */
[----:B-1----:R-:W-:Y:S01]  /*7350*/  FADD.FTZ R2, R26, R3 ;  /* 0x000000031a027221 */ /* 0x002fe20000010000 */
[-C--:B------:R-:W-:Y:S01]  /*7360*/  FMUL.FTZ R128, R128, R65.reuse ;  /* 0x0000004180807220 */ /* 0x080fe20000410000 */
[----:B------:R-:W1:Y:S01]  /*7370*/  MUFU.EX2 R154, R154 ;  /* 0x0000009a009a7308 */ /* 0x000e620000000800 */
[----:B--2---:R-:W-:Y:S01]  /*7380*/  FADD.FTZ R40, R152, R9 ;  /* 0x0000000998287221 */ /* 0x004fe20000010000 */
[----:B---3--:R-:W-:Y:S01]  /*7390*/  FADD.FTZ R3, R175, R2 ;  /* 0x00000002af037221 */ /* 0x008fe20000010000 */
[----:B-----5:R-:W-:Y:S01]  /*73a0*/  F2FP.BF16.F32.PACK_AB R152, R29, R152 ;  /* 0x000000981d98723e */ /* 0x020fe200000010ff */
[-C--:B------:R-:W-:Y:S01]  /*73b0*/  FMUL.FTZ R129, R129, R65.reuse ;  /* 0x0000004181817220 */ /* 0x080fe20000410000 */
[----:B------:R-:W-:Y:S01]  /*73c0*/  FADD.FTZ R9, R29, R40 ;  /* 0x000000281d097221 */ /* 0x000fe20000010000 */
[-C--:B------:R-:W-:Y:S01]  /*73d0*/  FMUL.FTZ R132, R132, R65.reuse ;  /* 0x0000004184847220 */ /* 0x080fe20000410000 */
[-C--:B------:R-:W-:Y:S01]  /*73e0*/  FMUL.FTZ R133, R133, R65.reuse ;  /* 0x0000004185857220 */ /* 0x080fe20000410000 */
[----:B------:R-:W2:Y:S01]  /*73f0*/  MUFU.EX2 R169, R169 ;  /* 0x000000a900a97308 */ /* 0x000ea20000000800 */
[----:B------:R-:W-:Y:S01]  /*7400*/  FADD.FTZ R2, R28, R3 ;  /* 0x000000031c027221 */ /* 0x000fe20000010000 */
[-C--:B------:R-:W-:Y:S01]  /*7410*/  FMUL.FTZ R136, R136, R65.reuse ;  /* 0x0000004188887220 */ /* 0x080fe20000410000 */
[-C--:B------:R-:W-:Y:S01]  /*7420*/  FMUL.FTZ R137, R137, R65.reuse ;  /* 0x0000004189897220 */ /* 0x080fe20000410000 */
[-C--:B------:R-:W-:Y:S01]  /*7430*/  FMUL.FTZ R140, R140, R65.reuse ;  /* 0x000000418c8c7220 */ /* 0x080fe20000410000 */
[-C--:B------:R-:W-:Y:S01]  /*7440*/  FMUL.FTZ R141, R141, R65.reuse ;  /* 0x000000418d8d7220 */ /* 0x080fe20000410000 */
[-C--:B------:R-:W-:Y:S01]  /*7450*/  FMUL.FTZ R144, R144, R65.reuse ;  /* 0x0000004190907220 */ /* 0x080fe20000410000 */
[-C--:B------:R-:W-:Y:S01]  /*7460*/  FMUL.FTZ R145, R145, R65.reuse ;  /* 0x0000004191917220 */ /* 0x080fe20000410000 */
[----:B------:R-:W3:Y:S01]  /*7470*/  MUFU.EX2 R30, R30 ;  /* 0x0000001e001e7308 */ /* 0x000ee20000000800 */
[----:B-1----:R-:W-:Y:S01]  /*7480*/  FADD.FTZ R40, R154, R9 ;  /* 0x000000099a287221 */ /* 0x002fe20000010000 */
[-C--:B------:R-:W-:Y:S01]  /*7490*/  FMUL.FTZ R148, R148, R65.reuse ;  /* 0x0000004194947220 */ /* 0x080fe20000410000 */
[----:B------:R-:W-:Y:S01]  /*74a0*/  FMUL.FTZ R149, R149, R65 ;  /* 0x0000004195957220 */ /* 0x000fe20000410000 */
[----:B------:R-:W-:Y:S01]  /*74b0*/  F2FP.BF16.F32.PACK_AB R183, R73, R14 ;  /* 0x0000000e49b7723e */ /* 0x000fe200000010ff */
[----:B------:R-:W-:Y:S01]  /*74c0*/  VIADD R7, R7, 0xffffffff ;  /* 0xffffffff07077836 */ /* 0x000fe20000000000 */
[----:B------:R-:W-:Y:S01]  /*74d0*/  F2FP.BF16.F32.PACK_AB R177, R35, R20 ;  /* 0x0000001423b1723e */ /* 0x000fe200000010ff */
[----:B------:R-:W-:Y:S01]  /*74e0*/  FMUL.FTZ R90, R90, R32 ;  /* 0x000000205a5a7220 */ /* 0x000fe20000410000 */
[----:B------:R-:W1:Y:S01]  /*74f0*/  MUFU.EX2 R171, R171 ;  /* 0x000000ab00ab7308 */ /* 0x000e620000000800 */
[----:B--2---:R-:W-:Y:S01]  /*7500*/  FADD.FTZ R9, R169, R2 ;  /* 0x00000002a9097221 */ /* 0x004fe20000010000 */
[----:B------:R-:W-:Y:S01]  /*7510*/  F2FP.BF16.F32.PACK_AB R179, R39, R24 ;  /* 0x0000001827b3723e */ /* 0x000fe200000010ff */
[-C--:B------:R-:W-:Y:S01]  /*7520*/  FMUL.FTZ R91, R91, R32.reuse ;  /* 0x000000205b5b7220 */ /* 0x080fe20000410000 */
[----:B------:R-:W-:Y:S01]  /*7530*/  F2FP.BF16.F32.PACK_AB R173, R26, R173 ;  /* 0x000000ad1aad723e */ /* 0x000fe200000010ff */
[-C--:B------:R-:W-:Y:S01]  /*7540*/  FMUL.FTZ R94, R94, R32.reuse ;  /* 0x000000205e5e7220 */ /* 0x080fe20000410000 */
[----:B------:R-:W-:Y:S01]  /*7550*/  F2FP.BF16.F32.PACK_AB R175, R28, R175 ;  /* 0x000000af1caf723e */ /* 0x000fe200000010ff */
[-C--:B------:R-:W-:Y:S01]  /*7560*/  FMUL.FTZ R95, R95, R32.reuse ;  /* 0x000000205f5f7220 */ /* 0x080fe20000410000 */
[----:B------:R-:W2:Y:S01]  /*7570*/  MUFU.EX2 R34, R34 ;  /* 0x0000002200227308 */ /* 0x000ea20000000800 */
[C---:B---3--:R-:W-:Y:S01]  /*7580*/  FADD.FTZ R2, R30.reuse, R9 ;  /* 0x000000091e027221 */ /* 0x048fe20000010000 */
[----:B------:R-:W-:Y:S01]  /*7590*/  F2FP.BF16.F32.PACK_AB R169, R30, R169 ;  /* 0x000000a91ea9723e */ /* 0x000fe200000010ff */
        /* <DEDUP_REMOVED lines=8> */
[-C--:B------:R-:W-:Y:S01]  /*7620*/  FMUL.FTZ R110, R110, R32.reuse ;  /* 0x000000206e6e7220 */ /* 0x080fe20000410000 */
[-C--:B------:R-:W-:Y:S01]  /*7630*/  FMUL.FTZ R111, R111, R32.reuse ;  /* 0x000000206f6f7220 */ /* 0x080fe20000410000 */
[-C--:B------:R-:W-:Y:S01]  /*7640*/  FMUL.FTZ R114, R114, R32.reuse ;  /* 0x0000002072727220 */ /* 0x080fe20000410000 */
[-C--:B------:R-:W-:Y:S01]  /*7650*/  FMUL.FTZ R115, R115, R32.reuse ;  /* 0x0000002073737220 */ /* 0x080fe20000410000 */
[-C--:B------:R-:W-:Y:S01]  /*7660*/  FMUL.FTZ R118, R118, R32.reuse ;  /* 0x0000002076767220 */ /* 0x080fe20000410000 */
[----:B------:R-:W1:Y:S01]  /*7670*/  MUFU.EX2 R36, R36 ;  /* 0x0000002400247308 */ /* 0x000e620000000800 */
[C---:B--2---:R-:W-:Y:S01]  /*7680*/  FADD.FTZ R2, R34.reuse, R9 ;  /* 0x0000000922027221 */ /* 0x044fe20000010000 */
[----:B------:R-:W-:Y:S01]  /*7690*/  F2FP.BF16.F32.PACK_AB R171, R34, R171 ;  /* 0x000000ab22ab723e */ /* 0x000fe200000010ff */
[-C--:B------:R-:W-:Y:S01]  /*76a0*/  FMUL.FTZ R119, R119, R32.reuse ;  /* 0x0000002077777220 */ /* 0x080fe20000410000 */
[-C--:B------:R-:W-:Y:S01]  /*76b0*/  FMUL.FTZ R122, R122, R32.reuse ;  /* 0x000000207a7a7220 */ /* 0x080fe20000410000 */
[-C--:B------:R-:W-:Y:S01]  /*76c0*/  FMUL.FTZ R123, R123, R32.reuse ;  /* 0x000000207b7b7220 */ /* 0x080fe20000410000 */
[-C--:B------:R-:W-:Y:S01]  /*76d0*/  FMUL.FTZ R126, R126, R32.reuse ;  /* 0x000000207e7e7220 */ /* 0x080fe20000410000 */
[-C--:B------:R-:W-:Y:S01]  /*76e0*/  FMUL.FTZ R127, R127, R32.reuse ;  /* 0x000000207f7f7220 */ /* 0x080fe20000410000 */
[----:B------:R2:W4:Y:S01]  /*76f0*/  MUFU.EX2 R42, R181 ;  /* 0x000000b5002a7308 */ /* 0x0005220000000800 */
[----:B---3--:R-:W-:Y:S01]  /*7700*/  FADD.FTZ R9, R165, R2 ;  /* 0x00000002a5097221 */ /* 0x008fe20000010000 */
        /* <DEDUP_REMOVED lines=8> */
[----:B--2---:R-:W-:Y:S01]  /*7790*/  F2FP.BF16.F32.PACK_AB R181, R0, R69 ;  /* 0x0000004500b5723e */ /* 0x004fe200000010ff */
[-C--:B------:R-:W-:Y:S01]  /*77a0*/  FMUL.FTZ R142, R142, R32.reuse ;  /* 0x000000208e8e7220 */ /* 0x080fe20000410000 */
[----:B------:R-:W-:Y:S01]  /*77b0*/  F2FP.BF16.F32.PACK_AB R165, R36, R165 ;  /* 0x000000a524a5723e */ /* 0x000fe200000010ff */
[-C--:B------:R-:W-:Y:S01]  /*77c0*/  FMUL.FTZ R143, R143, R32.reuse ;  /* 0x000000208f8f7220 */ /* 0x080fe20000410000 */
[-C--:B------:R-:W-:Y:S01]  /*77d0*/  FMUL.FTZ R146, R146, R32.reuse ;  /* 0x0000002092927220 */ /* 0x080fe20000410000 */
[-C--:B------:R-:W-:Y:S01]  /*77e0*/  FMUL.FTZ R147, R147, R32.reuse ;  /* 0x0000002093937220 */ /* 0x080fe20000410000 */
[----:B------:R-:W1:Y:S01]  /*77f0*/  MUFU.EX2 R37, R37 ;  /* 0x0000002500257308 */ /* 0x000e620000000800 */
[----:B----4-:R-:W-:Y:S01]  /*7800*/  FADD.FTZ R9, R42, R9 ;  /* 0x000000092a097221 */ /* 0x010fe20000010000 */
[-C--:B------:R-:W-:Y:S01]  /*7810*/  FMUL.FTZ R150, R150, R32.reuse ;  /* 0x0000002096967220 */ /* 0x080fe20000410000 */
[----:B------:R-:W-:Y:S01]  /*7820*/  FMUL.FTZ R151, R151, R32 ;  /* 0x0000002097977220 */ /* 0x000fe20000410000 */
[----:B------:R-:W-:-:S04]  /*7830*/  IMAD.MOV.U32 R0, RZ, RZ, R11 ;  /* 0x000000ffff007224 */ /* 0x000fc800078e000b */
[----:B------:R-:W2:Y:S01]  /*7840*/  MUFU.EX2 R44, R157 ;  /* 0x0000009d002c7308 */ /* 0x000ea20000000800 */
[C---:B---3--:R-:W-:Y:S01]  /*7850*/  FADD.FTZ R9, R159.reuse, R9 ;  /* 0x000000099f097221 */ /* 0x048fe20000010000 */
[----:B------:R-:W-:-:S06]  /*7860*/  F2FP.BF16.F32.PACK_AB R167, R159, R42 ;  /* 0x0000002a9fa7723e */ /* 0x000fcc00000010ff */
        /* <DEDUP_REMOVED lines=27> */
[----:B------:R-:W-:-:S03]  /*7a20*/  F2FP.BF16.F32.PACK_AB R153, R83, R48 ;  /* 0x000000305399723e */ /* 0x000fc600000010ff */
[----:B---3--:R-:W-:-:S04]  /*7a30*/  FADD.FTZ R9, R50, R9 ;  /* 0x0000000932097221 */ /* 0x008fc80000010000 */
[C---:B-1----:R-:W-:Y:S01]  /*7a40*/  FADD.FTZ R2, R38.reuse, R9 ;  /* 0x0000000926027221 */ /* 0x042fe20000010000 */
[----:B------:R-:W-:Y:S01]  /*7a50*/  F2FP.BF16.F32.PACK_AB R155, R38, R50 ;  /* 0x00000032269b723e */ /* 0x000fe200000010ff */
[----:B------:R-:W-:Y:S01]  /*7a60*/  IMAD.MOV.U32 R9, RZ, RZ, R13 ;  /* 0x000000ffff097224 */ /* 0x000fe200078e000d */
[----:B------:R-:W-:Y:S06]  /*7a70*/  @P3 BRA `(.L_x_913) ;  /* 0xffffffd000103947 */ /* 0x000fec000383ffff */
[----:B------:R-:W-:Y:S01]  /*7a80*/  IMAD.MOV.U32 R9, RZ, RZ, R13 ;  /* 0x000000ffff097224 */ /* 0x000fe200078e000d */
[----:B------:R-:W-:Y:S01]  /*7a90*/  UMOV UR37, UR60 ;  /* 0x0000003c00257c82 */ /* 0x000fe20008000000 */
[----:B------:R-:W-:Y:S01]  /*7aa0*/  IMAD.MOV.U32 R0, RZ, RZ, R11 ;  /* 0x000000ffff007224 */ /* 0x000fe200078e000b */
[----:B------:R-:W-:-:S06]  /*7ab0*/  UMOV UR36, UR59 ;  /* 0x0000003b00247c82 */ /* 0x000fcc0008000000 */
.L_x_896:
[----:B------:R-:W-:Y:S01]  /*7ac0*/  ULDC UR11, c[0x0][0x9e4] ;  /* 0x00027900000b7ab9 */ /* 0x000fe20000000800 */
[----:B------:R-:W-:Y:S02]  /*7ad0*/  UIADD3 UR10, UR54, -UR56, URZ ;  /* 0x80000038360a7290 */ /* 0x000fe4000fffe03f */
[----:B------:R-:W-:-:S06]  /*7ae0*/  UISETP.GE.AND UP0, UPT, UR11, 0x1, UPT ;  /* 0x000000010b00788c */ /* 0x000fcc000bf06270 */
[----:B------:R-:W-:-:S13]  /*7af0*/  PLOP3.LUT P6, PT, PT, PT, UP0, 0x80, 0x0 ;  /* 0x000000000000781c */ /* 0x000fda0003fcf008 */
[----:B------:R-:W-:Y:S05]  /*7b00*/  @!P6 BRA `(.L_x_914) ;  /* 0x000000000044e947 */ /* 0x000fea0003800000 */
        /* <DEDUP_REMOVED lines=10> */
.L_x_915:
[----:B------:R-:W-:-:S11]  /*7bb0*/  UISETP.NE.AND UP0, UPT, UR11, 0x1, UPT ;  /* 0x000000010b00788c */ /* 0x000fd6000bf05270 */
[----:B------:R-:W-:Y:S02]  /*7bc0*/  @UP0 ULDC.64 UR14, c[0x0][0x9e8] ;  /* 0x00027a00000e0ab9 */ /* 0x000fe40000000a00 */
[----:B------:R-:W-:-:S04]  /*7bd0*/  UIMAD.WIDE.U32 UR6, UR54, UR14, URZ ;  /* 0x0000000e360672a5 */ /* 0x000fc8000f8e003f */
[----:B------:R-:W-:-:S12]  /*7be0*/  @UP0 USHF.R.U32.HI UR54, URZ, UR15, UR7 ;  /* 0x0000000f3f360299 */ /* 0x000fd80008011607 */
.L_x_916:
[----:B------:R-:W-:-:S04]  /*7bf0*/  UIMAD UR54, UR54, UR11, URZ ;  /* 0x0000000b363672a4 */ /* 0x000fc8000f8e023f */
[----:B------:R-:W-:-:S04]  /*7c00*/  UISETP.LT.AND UP0, UPT, UR10, UR54, UPT ;  /* 0x000000360a00728c */ /* 0x000fc8000bf01270 */
[----:B------:R-:W-:-:S12]  /*7c10*/  USEL UR10, UR10, UR54, !UP0 ;  /* 0x000000360a0a7287 */ /* 0x000fd8000c000000 */
.L_x_914:
[----:B------:R-:W-:-:S04]  /*7c20*/  UIADD3 UR10, UR10, 0x7f, URZ ;  /* 0x0000007f0a0a7890 */ /* 0x000fc8000fffe03f */
[----:B------:R-:W-:-:S04]  /*7c30*/  USHF.R.S32.HI UR6, URZ, 0x1f, UR10 ;  /* 0x0000001f3f067899 */ /* 0x000fc8000801140a */
[----:B------:R-:W-:-:S04]  /*7c40*/  ULEA.HI UR6, UR6, UR10, URZ, 0x7 ;  /* 0x0000000a06067291 */ /* 0x000fc8000f8f383f */
[----:B------:R-:W-:-:S04]  /*7c50*/  USHF.R.S32.HI UR6, URZ, 0x7, UR6 ;  /* 0x000000073f067899 */ /* 0x000fc80008011406 */
[----:B------:R-:W-:-:S04]  /*7c60*/  UISETP.LT.AND UP0, UPT, UR40, UR6, UPT ;  /* 0x000000062800728c */ /* 0x000fc8000bf01270 */
[----:B------:R-:W-:-:S06]  /*7c70*/  USEL UR54, UR40, UR6, !UP0 ;  /* 0x0000000628367287 */ /* 0x000fcc000c000000 */
[----:B------:R-:W-:-:S13]  /*7c80*/  ISETP.GE.AND P2, PT, R7, UR54, PT ;  /* 0x0000003607007c0c */ /* 0x000fda000bf46270 */
[----:B------:R-:W-:Y:S05]  /*7c90*/  @!P2 BRA `(.L_x_917) ;  /* 0x0000001c00f4a947 */ /* 0x000fea0003800000 */
[----:B------:R-:W-:Y:S01]  /*7ca0*/  IMAD.MOV.U32 R11, RZ, RZ, R9 ;  /* 0x000000ffff0b7224 */ /* 0x000fe200078e0009 */
[----:B------:R-:W-:Y:S01]  /*7cb0*/  UMOV UR56, UR36 ;  /* 0x0000002400387c82 */ /* 0x000fe20008000000 */
[----:B------:R-:W-:Y:S01]  /*7cc0*/  IMAD.MOV.U32 R13, RZ, RZ, R0 ;  /* 0x000000ffff0d7224 */ /* 0x000fe200078e0000 */
[----:B------:R-:W-:-:S06]  /*7cd0*/  UMOV UR55, UR37 ;  /* 0x0000002500377c82 */ /* 0x000fcc0008000000 */
.L_x_926:
        /* <DEDUP_REMOVED lines=9> */
.L_x_919:
[----:B------:R-:W-:Y:S01]  /*7d70*/  ULEA UR6, UR37, UR39, 0x3 ;  /* 0x0000002725067291 */ /* 0x000fe2000f8e183f */
[----:B------:R-:W-:-:S05]  /*7d80*/  IMAD.U32 R0, RZ, RZ, UR36 ;  /* 0x00000024ff007e24 */ /* 0x000fca000f8e00ff */
[----:B------:R-:W-:-:S04]  /*7d90*/  SHF.L.U32 R0, R0, 0x1f, RZ ;  /* 0x0000001f00007819 */ /* 0x000fc800000006ff */
[----:B------:R1:W2:Y:S01]  /*7da0*/  SYNCS.PHASECHK.TRANS64.TRYWAIT P2, [UR6+0x28830], R0 ;  /* 0x02883000ff0075a7 */ /* 0x0002a20008040146 */
[----:B------:R-:W-:Y:S05]  /*7db0*/  @!P0 BRA `(.L_x_920) ;  /* 0x0000000000048947 */ /* 0x000fea0003800000 */
[----:B------:R-:W-:Y:S01]  /*7dc0*/  BPT.TRAP 0x1 ;  /* 0x000000040000795c */ /* 0x000fe20000300000 */
.L_x_920:
[----:B--2---:R-:W-:Y:S05]  /*7dd0*/  @P2 BRA `(.L_x_918) ;  /* 0x0000000000082947 */ /* 0x004fea0003800000 */
[----:B------:R-:W2:Y:S02]  /*7de0*/  SYNCS.PHASECHK.TRANS64.TRYWAIT P2, [UR6+0x28830], R0 ;  /* 0x02883000ff0075a7 */ /* 0x000ea40008040146 */
[----:B--2---:R-:W-:Y:S05]  /*7df0*/  @!P2 BRA `(.L_x_921) ;  /* 0x0000009c0094a947 */ /* 0x004fea0003800000 */
.L_x_918:
        /* <DEDUP_REMOVED lines=45> */
.L_x_923:
[----:B------:R-:W-:Y:S01]  /*80d0*/  ULEA UR6, UR55, UR39, 0x3 ;  /* 0x0000002737067291 */ /* 0x000fe2000f8e183f */
[----:B------:R-:W-:-:S05]  /*80e0*/  IMAD.U32 R0, RZ, RZ, UR56 ;  /* 0x00000038ff007e24 */ /* 0x000fca000f8e00ff */
[----:B------:R-:W-:-:S04]  /*80f0*/  SHF.L.U32 R0, R0, 0x1f, RZ ;  /* 0x0000001f00007819 */ /* 0x000fc800000006ff */
[----:B------:R1:W2:Y:S01]  /*8100*/  SYNCS.PHASECHK.TRANS64.TRYWAIT P2, [UR6+0x28850], R0 ;  /* 0x02885000ff0075a7 */ /* 0x0002a20008040146 */
[----:B------:R-:W-:Y:S05]  /*8110*/  @!P0 BRA `(.L_x_924) ;  /* 0x0000000000048947 */ /* 0x000fea0003800000 */
[----:B------:R-:W-:Y:S01]  /*8120*/  BPT.TRAP 0x1 ;  /* 0x000000040000795c */ /* 0x000fe20000300000 */
.L_x_924:
[----:B--2---:R-:W-:Y:S05]  /*8130*/  @P2 BRA `(.L_x_922) ;  /* 0x0000000000082947 */ /* 0x004fea0003800000 */
[----:B------:R-:W2:Y:S02]  /*8140*/  SYNCS.PHASECHK.TRANS64.TRYWAIT P2, [UR6+0x28850], R0 ;  /* 0x02885000ff0075a7 */ /* 0x000ea40008040146 */
[----:B--2---:R-:W-:Y:S05]  /*8150*/  @!P2 BRA `(.L_x_925) ;  /* 0x0000009800d4a947 */ /* 0x004fea0003800000 */
.L_x_922:
[----:B------:R-:W-:Y:S01]  /*8160*/  UIADD3 UR6, UR39, 0x400, URZ ;  /* 0x0000040027067890 */ /* 0x000fe2000fffe03f */
[----:B------:R-:W-:Y:S01]  /*8170*/  WARPGROUP.ARRIVE ;  /* 0x00000000000079c5 */ /* 0x000fe20000000000 */
[----:B------:R-:W-:Y:S01]  /*8180*/  UMOV UR7, 0x40000040 ;  /* 0x4000004000077882 */ /* 0x000fe20000000000 */
[----:B-12---:R-:W-:Y:S01]  /*8190*/  FMNMX.FTZ R0, R24, R13, !PT ;  /* 0x0000000d18007209 */ /* 0x006fe20007810000 */
[----:B------:R-:W-:Y:S01]  /*81a0*/  USHF.R.U32.HI UR6, URZ, 0x4, UR6 ;  /* 0x000000043f067899 */ /* 0x000fe20008011606 */
[----:B------:R-:W1:Y:S01]  /*81b0*/  LDC R6, c[0x0][0x988] ;  /* 0x00026200ff067b82 */ /* 0x000e620000000800 */
[----:B------:R-:W-:Y:S01]  /*81c0*/  ISETP.GT.AND P2, PT, R7, UR54, PT ;  /* 0x0000003607007c0c */ /* 0x000fe2000bf44270 */
[----:B------:R-:W-:Y:S01]  /*81d0*/  UMOV UR56, UR36 ;  /* 0x0000002400387c82 */ /* 0x000fe20008000000 */
[----:B------:R-:W-:Y:S01]  /*81e0*/  ULOP3.LUT UR6, UR6, 0x3fff, URZ, 0xc0, !UPT ;  /* 0x00003fff06067892 */ /* 0x000fe2000f8ec03f */
[----:B------:R-:W-:Y:S01]  /*81f0*/  FMNMX.FTZ R9, R25, R0, !PT ;  /* 0x0000000019097209 */ /* 0x000fe20007810000 */
[----:B------:R-:W-:-:S02]  /*8200*/  VIADD R7, R7, 0xffffffff ;  /* 0xffffffff07077836 */ /* 0x000fc40000000000 */
[----:B------:R-:W-:Y:S01]  /*8210*/  ULOP3.LUT UR6, UR6, 0x4000000, URZ, 0xfc, !UPT ;  /* 0x0400000006067892 */ /* 0x000fe2000f8efc3f */
[----:B------:R-:W-:-:S03]  /*8220*/  FMNMX.FTZ R0, R28, R9, !PT ;  /* 0x000000091c007209 */ /* 0x000fc60007810000 */
[----:B------:R-:W-:Y:S01]  /*8230*/  ULEA UR10, UR55, UR6, 0xb ;  /* 0x00000006370a7291 */ /* 0x000fe2000f8e583f */
        /* <DEDUP_REMOVED lines=32> */
[----:B------:R-:W-:-:S05]  /*8440*/  FMNMX.FTZ R9, R85, R0, !PT ;  /* 0x0000000055097209 */ /* 0x000fca0007810000 */
[----:B------:R-:W2:Y:S02]  /*8450*/  SHFL.BFLY PT, R0, R9, 0x2, 0x1f ;  /* 0x0c401f0009007f89 */ /* 0x000ea400000e0000 */
[----:B--2---:R-:W-:-:S05]  /*8460*/  FMNMX.FTZ R12, R9, R0, !PT ;  /* 0x00000000090c7209 */ /* 0x004fca0007810000 */
[----:B------:R-:W2:Y:S01]  /*8470*/  SHFL.BFLY PT, R15, R12, 0x1, 0x1f ;  /* 0x0c201f000c0f7f89 */ /* 0x000ea200000e0000 */
[----:B------:R-:W-:Y:S02]  /*8480*/  WARPGROUP.DEPBAR.LE gsb0, 0x0 ;  /* 0x00008000000079c5 */ /* 0x000fe40000010000 */
[----:B------:R-:W-:-:S06]  /*8490*/  WARPGROUP.ARRIVE ;  /* 0x00000000000079c5 */ /* 0x000fcc0000000000 */
[----:B------:R-:W-:Y:S01]  /*84a0*/  HGMMA.64x128x16.F32.BF16 R88, R176, gdesc[UR4].tnspB, R88, gsb0 ;  /* 0x41e00004b0587df0 */ /* 0x000fe20008001858 */
[----:B------:R-:W-:Y:S01]  /*84b0*/  UIADD3 UR6, UR10, 0x100, URZ ;  /* 0x000001000a067890 */ /* 0x000fe2000fffe03f */
[----:B------:R-:W-:Y:S01]  /*84c0*/  UMOV UR7, 0x40000040 ;  /* 0x4000004000077882 */ /* 0x000fe20000000000 */
[----:B--2---:R-:W-:Y:S02]  /*84d0*/  FMNMX.FTZ R0, R12, R15, !PT ;  /* 0x0000000f0c007209 */ /* 0x004fe40007810000 */
[----:B------:R-:W-:-:S03]  /*84e0*/  FMNMX.FTZ R12, R26, R11, !PT ;  /* 0x0000000b1a0c7209 */ /* 0x000fc60007810000 */
[----:B------:R-:W-:Y:S01]  /*84f0*/  FADD.FTZ R13, -R0, R13 ;  /* 0x0000000d000d7221 */ /* 0x000fe20000010100 */
[----:B------:R-:W-:-:S03]  /*8500*/  FMNMX.FTZ R9, R27, R12, !PT ;  /* 0x0000000c1b097209 */ /* 0x000fc60007810000 */
[----:B-1----:R-:W-:Y:S01]  /*8510*/  FMUL.FTZ R10, R13, R6 ;  /* 0x000000060d0a7220 */ /* 0x002fe20000410000 */
        /* <DEDUP_REMOVED lines=32> */
[----:B------:R-:W-:Y:S02]  /*8720*/  WARPGROUP.ARRIVE ;  /* 0x00000000000079c5 */ /* 0x000fe40000000000 */
[----:B------:R-:W1:Y:S04]  /*8730*/  SHFL.BFLY PT, R14, R9, 0x2, 0x1f ;  /* 0x0c401f00090e7f89 */ /* 0x000e6800000e0000 */
[----:B------:R-:W-:Y:S01]  /*8740*/  HGMMA.64x128x16.F32.BF16 R88, R172, gdesc[UR4].tnspB, R88, gsb0 ;  /* 0x41e00004ac587df0 */ /* 0x000fe20008001858 */
[----:B------:R-:W-:Y:S01]  /*8750*/  UIADD3 UR6, UR10, 0x180, URZ ;  /* 0x000001800a067890 */ /* 0x000fe2000fffe03f */
[----:B------:R-:W-:Y:S01]  /*8760*/  UMOV UR7, 0x40000040 ;  /* 0x4000004000077882 */ /* 0x000fe20000000000 */
[----:B------:R-:W-:-:S02]  /*8770*/  WARPGROUP.DEPBAR.LE gsb0, 0x0 ;  /* 0x00008000000079c5 */ /* 0x000fc40000010000 */
[----:B------:R-:W-:-:S07]  /*8780*/  WARPGROUP.ARRIVE ;  /* 0x00000000000079c5 */ /* 0x000fce0000000000 */
[----:B------:R-:W-:Y:S01]  /*8790*/  HGMMA.64x128x16.F32.BF16 R88, R168, gdesc[UR4].tnspB, R88, gsb0 ;  /* 0x41e00004a8587df0 */ /* 0x000fe20008001858 */
[----:B------:R-:W-:Y:S01]  /*87a0*/  UIADD3 UR6, UR10, 0x200, URZ ;  /* 0x000002000a067890 */ /* 0x000fe2000fffe03f */
[----:B------:R-:W-:Y:S01]  /*87b0*/  UMOV UR7, 0x40000040 ;  /* 0x4000004000077882 */ /* 0x000fe20000000000 */
[----:B------:R-:W-:Y:S02]  /*87c0*/  WARPGROUP.DEPBAR.LE gsb0, 0x0 ;  /* 0x00008000000079c5 */ /* 0x000fe40000010000 */
[----:B------:R-:W-:Y:S01]  /*87d0*/  WARPGROUP.ARRIVE ;  /* 0x00000000000079c5 */ /* 0x000fe20000000000 */
[----:B------:R-:W-:-:S04]  /*87e0*/  FMUL.FTZ R169, R0, R6 ;  /* 0x0000000600a97220 */ /* 0x000fc80000410000 */
[--C-:B------:R-:W-:Y:S02]  /*87f0*/  FFMA.FTZ R13, R24, R6, -R169.reuse ;  /* 0x00000006180d7223 */ /* 0x100fe400000108a9 */
[----:B------:R-:W-:Y:S01]  /*8800*/  HGMMA.64x128x16.F32.BF16 R88, R164, gdesc[UR4].tnspB, R88, gsb0 ;  /* 0x41e00004a4587df0 */ /* 0x000fe20008001858 */
[----:B------:R-:W-:Y:S01]  /*8810*/  UIADD3 UR6, UR10, 0x280, URZ ;  /* 0x000002800a067890 */ /* 0x000fe2000fffe03f */
[----:B-1----:R-:W-:Y:S01]  /*8820*/  FMNMX.FTZ R24, R9, R14, !PT ;  /* 0x0000000e09187209 */ /* 0x002fe20007810000 */
[----:B------:R-:W-:Y:S01]  /*8830*/  UMOV UR7, 0x40000040 ;  /* 0x4000004000077882 */ /* 0x000fe20000000000 */
[-CC-:B------:R-:W-:Y:S01]  /*8840*/  FFMA.FTZ R15, R29, R6.reuse, -R169.reuse ;  /* 0x000000061d0f7223 */ /* 0x180fe200000108a9 */
[-CC-:B------:R-:W-:Y:S01]  /*8850*/  FFMA.FTZ R29, R41, R6.reuse, -R169.reuse ;  /* 0x00000006291d7223 */ /* 0x180fe200000108a9 */
[-CC-:B------:R-:W-:Y:S01]  /*8860*/  FFMA.FTZ R41, R53, R6.reuse, -R169.reuse ;  /* 0x0000000635297223 */ /* 0x180fe200000108a9 */
[----:B------:R-:W1:Y:S01]  /*8870*/  SHFL.BFLY PT, R9, R24, 0x1, 0x1f ;  /* 0x0c201f0018097f89 */ /* 0x000e6200000e0000 */
        /* <DEDUP_REMOVED lines=22> */
[-C--:B------:R-:W-:Y:S01]  /*89e0*/  FFMA.FTZ R20, R80, R6.reuse, -R169 ;  /* 0x0000000650147223 */ /* 0x080fe200000108a9 */
[----:B-1----:R-:W-:Y:S01]  /*89f0*/  FMNMX.FTZ R9, R24, R9, !PT ;  /* 0x0000000918097209 */ /* 0x002fe20007810000 */
[----:B------:R-:W1:Y:S01]  /*8a00*/  MUFU.EX2 R182, R182 ;  /* 0x000000b600b67308 */ /* 0x000e620000000800 */
[----:B--2---:R-:W-:Y:S01]  /*8a10*/  FFMA.FTZ R3, R10, R3, R13 ;  /* 0x000000030a037223 */ /* 0x004fe2000001000d */
[-CC-:B------:R-:W-:Y:S01]  /*8a20*/  FFMA.FTZ R69, R81, R6.reuse, -R169.reuse ;  /* 0x0000000651457223 */ /* 0x180fe200000108a9 */
[-C--:B------:R-:W-:Y:S01]  /*8a30*/  FFMA.FTZ R84, R84, R6.reuse, -R169 ;  /* 0x0000000654547223 */ /* 0x080fe200000108a9 */
[CC--:B------:R-:W-:Y:S01]  /*8a40*/  FMUL.FTZ R77, R9.reuse, R6.reuse ;  /* 0x00000006094d7220 */ /* 0x0c0fe20000410000 */
[----:B------:R-:W-:Y:S01]  /*8a50*/  FADD.FTZ R73, -R9, R11 ;  /* 0x0000000b09497221 */ /* 0x000fe20000010100 */
[----:B------:R-:W-:-:S02]  /*8a60*/  FFMA.FTZ R85, R85, R6, -R169 ;  /* 0x0000000655557223 */ /* 0x000fc400000108a9 */
[-CC-:B------:R-:W-:Y:S01]  /*8a70*/  FFMA.FTZ R181, R27, R6.reuse, -R77.reuse ;  /* 0x000000061bb57223 */ /* 0x180fe2000001084d */
[----:B------:R-:W-:Y:S02]  /*8a80*/  IMAD.U32 R27, RZ, RZ, UR37 ;  /* 0x00000025ff1b7e24 */ /* 0x000fe4000f8e00ff */
[-C--:B------:R-:W-:Y:S01]  /*8a90*/  FMUL.FTZ R73, R73, R6.reuse ;  /* 0x0000000649497220 */ /* 0x080fe20000410000 */
[-CC-:B------:R-:W-:Y:S01]  /*8aa0*/  FFMA.FTZ R26, R26, R6.reuse, -R77.reuse ;  /* 0x000000061a1a7223 */ /* 0x180fe2000001084d */
[-CC-:B------:R-:W-:Y:S01]  /*8ab0*/  FFMA.FTZ R183, R30, R6.reuse, -R77.reuse ;  /* 0x000000061eb77223 */ /* 0x180fe2000001084d */
[-CC-:B------:R-:W-:Y:S01]  /*8ac0*/  FFMA.FTZ R28, R31, R6.reuse, -R77.reuse ;  /* 0x000000061f1c7223 */ /* 0x180fe2000001084d */
[----:B------:R-:W-:Y:S01]  /*8ad0*/  @!P1 LEA R27, R27, UR39, 0x3 ;  /* 0x000000271b1b9c11 */ /* 0x000fe2000f8e18ff */
[----:B------:R-:W-:Y:S01]  /*8ae0*/  MUFU.EX2 R181, R181 ;  /* 0x000000b500b57308 */ /* 0x000fe20000000800 */
[----:B------:R-:W-:Y:S01]  /*8af0*/  IADD3 R31, -R17, 0xb, RZ ;  /* 0x0000000b111f7810 */ /* 0x000fe20007ffe1ff */
[-CC-:B------:R-:W-:Y:S01]  /*8b00*/  FFMA.FTZ R177, R34, R6.reuse, -R77.reuse ;  /* 0x0000000622b17223 */ /* 0x180fe2000001084d */
[----:B------:R-:W-:Y:S01]  /*8b10*/  FFMA.FTZ R40, R35, R6, -R77 ;  /* 0x0000000623287223 */ /* 0x000fe2000001084d */
[----:B------:R-:W-:-:S02]  /*8b20*/  @!P1 VIADD R27, R27, 0x28840 ;  /* 0x000288401b1b9836 */ /* 0x000fc40000000000 */
[-C--:B------:R-:W-:Y:S01]  /*8b30*/  FFMA.FTZ R179, R38, R6.reuse, -R77 ;  /* 0x0000000626b37223 */ /* 0x080fe2000001084d */
[----:B---3--:R-:W-:Y:S01]  /*8b40*/  FADD.FTZ R3, R180, R3 ;  /* 0x00000003b4037221 */ /* 0x008fe20000010000 */
[-C--:B------:R-:W-:Y:S01]  /*8b50*/  FFMA.FTZ R38, R39, R6.reuse, -R77 ;  /* 0x0000000627267223 */ /* 0x080fe2000001084d */
[----:B------:R-:W-:Y:S01]  /*8b60*/  MUFU.EX2 R73, R73 ;  /* 0x0000004900497308 */ /* 0x000fe20000000800 */
[----:B------:R-:W-:Y:S01]  /*8b70*/  @!P1 PRMT R27, RZ, 0x654, R27 ;  /* 0x00000654ff1b9816 */ /* 0x000fe2000000001b */
[-C--:B------:R-:W-:Y:S01]  /*8b80*/  FFMA.FTZ R175, R46, R6.reuse, -R77 ;  /* 0x000000062eaf7223 */ /* 0x080fe2000001084d */
[----:B-1----:R-:W-:Y:S01]  /*8b90*/  FADD.FTZ R46, R182, R3 ;  /* 0x00000003b62e7221 */ /* 0x002fe20000010000 */
[-CC-:B------:R-:W-:Y:S01]  /*8ba0*/  FFMA.FTZ R173, R42, R6.reuse, -R77.reuse ;  /* 0x000000062aad7223 */ /* 0x180fe2000001084d */
[-CC-:B------:R-:W-:Y:S01]  /*8bb0*/  FFMA.FTZ R30, R43, R6.reuse, -R77.reuse ;  /* 0x000000062b1e7223 */ /* 0x180fe2000001084d */
[-CC-:B------:R-:W-:Y:S01]  /*8bc0*/  FFMA.FTZ R32, R47, R6.reuse, -R77.reuse ;  /* 0x000000062f207223 */ /* 0x180fe2000001084d */
[-CC-:B------:R-:W-:Y:S01]  /*8bd0*/  FFMA.FTZ R34, R51, R6.reuse, -R77.reuse ;  /* 0x0000000633227223 */ /* 0x180fe2000001084d */
[----:B------:R-:W1:Y:S01]  /*8be0*/  MUFU.EX2 R26, R26 ;  /* 0x0000001a001a7308 */ /* 0x000e620000000800 */
[-CC-:B------:R-:W-:Y:S01]  /*8bf0*/  FFMA.FTZ R171, R54, R6.reuse, -R77.reuse ;  /* 0x0000000636ab7223 */ /* 0x180fe2000001084d */
[-CC-:B------:R-:W-:Y:S01]  /*8c00*/  FFMA.FTZ R36, R55, R6.reuse, -R77.reuse ;  /* 0x0000000637247223 */ /* 0x180fe2000001084d */
[-CC-:B------:R-:W-:Y:S01]  /*8c10*/  FFMA.FTZ R42, R59, R6.reuse, -R77.reuse ;  /* 0x000000063b2a7223 */ /* 0x180fe2000001084d */
[----:B------:R-:W-:Y:S01]  /*8c20*/  F2FP.BF16.F32.PACK_AB R180, R180, R13 ;  /* 0x0000000db4b4723e */ /* 0x000fe200000010ff */
        /* <DEDUP_REMOVED lines=10> */
[--C-:B------:R-:W-:Y:S01]  /*8cd0*/  FFMA.FTZ R83, R83, R6, -R77.reuse ;  /* 0x0000000653537223 */ /* 0x100fe2000001084d */
[----:B------:R-:W3:Y:S01]  /*8ce0*/  MUFU.EX2 R15, R15 ;  /* 0x0000000f000f7308 */ /* 0x000ee20000000800 */
[----:B-1----:R-:W-:Y:S01]  /*8cf0*/  FFMA.FTZ R2, R73, R2, R26 ;  /* 0x0000000249027223 */ /* 0x002fe2000001001a */
[----:B------:R-:W-:-:S03]  /*8d00*/  FFMA.FTZ R86, R86, R6, -R77 ;  /* 0x0000000656567223 */ /* 0x000fc6000001084d */
[----:B------:R-:W-:Y:S01]  /*8d10*/  FADD.FTZ R44, R181, R2 ;  /* 0x00000002b52c7221 */ /* 0x000fe20000010000 */
[----:B------:R-:W-:Y:S01]  /*8d20*/  FFMA.FTZ R2, R63, R6, -R77 ;  /* 0x000000063f027223 */ /* 0x000fe2000001084d */
[----:B------:R-:W-:Y:S01]  /*8d30*/  F2FP.BF16.F32.PACK_AB R181, R181, R26 ;  /* 0x0000001ab5b5723e */ /* 0x000fe200000010ff */
[----:B------:R-:W1:Y:S01]  /*8d40*/  MUFU.EX2 R28, R28 ;  /* 0x0000001c001c7308 */ /* 0x000e620000000800 */
[----:B--2---:R-:W-:-:S07]  /*8d50*/  FADD.FTZ R3, R183, R44 ;  /* 0x0000002cb7037221 */ /* 0x004fce0000010000 */
[----:B------:R-:W-:Y:S01]  /*8d60*/  MUFU.EX2 R176, R176 ;  /* 0x000000b000b07308 */ /* 0x000fe20000000800 */
[----:B---3--:R-:W-:-:S07]  /*8d70*/  F2FP.BF16.F32.PACK_AB R182, R15, R182 ;  /* 0x000000b60fb6723e */ /* 0x008fce00000010ff */
[----:B------:R-:W2:Y:S01]  /*8d80*/  MUFU.EX2 R177, R177 ;  /* 0x000000b100b17308 */ /* 0x000ea20000000800 */
[C---:B-1----:R-:W-:Y:S01]  /*8d90*/  FADD.FTZ R44, R28.reuse, R3 ;  /* 0x000000031c2c7221 */ /* 0x042fe20000010000 */
[----:B------:R-:W-:-:S06]  /*8da0*/  F2FP.BF16.F32.PACK_AB R183, R28, R183 ;  /* 0x000000b71cb7723e */ /* 0x000fcc00000010ff */
[----:B------:R-:W-:Y:S08]  /*8db0*/  MUFU.EX2 R21, R21 ;  /* 0x0000001500157308 */ /* 0x000ff00000000800 */
[----:B------:R-:W1:Y:S01]  /*8dc0*/  MUFU.EX2 R40, R40 ;  /* 0x0000002800287308 */ /* 0x000e620000000800 */
[----:B--2---:R-:W-:-:S07]  /*8dd0*/  FADD.FTZ R3, R177, R44 ;  /* 0x0000002cb1037221 */ /* 0x004fce0000010000 */
[----:B------:R-:W-:Y:S08]  /*8de0*/  MUFU.EX2 R178, R178 ;  /* 0x000000b200b27308 */ /* 0x000ff00000000800 */
[----:B------:R-:W2:Y:S01]  /*8df0*/  MUFU.EX2 R179, R179 ;  /* 0x000000b300b37308 */ /* 0x000ea20000000800 */
[C---:B-1----:R-:W-:Y:S01]  /*8e00*/  FADD.FTZ R44, R40.reuse, R3 ;  /* 0x00000003282c7221 */ /* 0x042fe20000010000 */
[----:B------:R-:W-:Y:S01]  /*8e10*/  F2FP.BF16.F32.PACK_AB R177, R40, R177 ;  /* 0x000000b128b1723e */ /* 0x000fe200000010ff */
[----:B------:R-:W-:-:S02]  /*8e20*/  WARPGROUP.DEPBAR.LE gsb0, 0x0 ;  /* 0x00008000000079c5 */ /* 0x000fc40000010000 */
[----:B------:R-:W-:-:S03]  /*8e30*/  WARPGROUP.ARRIVE ;  /* 0x00000000000079c5 */ /* 0x000fc60000000000 */
[----:B------:R-:W-:Y:S01]  /*8e40*/  MUFU.EX2 R25, R25 ;  /* 0x0000001900197308 */ /* 0x000fe20000000800 */
[-CC-:B------:R-:W-:Y:S01]  /*8e50*/  FFMA.FTZ R164, R56, R6.reuse, -R169.reuse ;  /* 0x0000000638a47223 */ /* 0x180fe200000108a9 */
[-C--:B------:R-:W-:Y:S01]  /*8e60*/  FFMA.FTZ R166, R60, R6.reuse, -R169 ;  /* 0x000000063ca67223 */ /* 0x080fe200000108a9 */
[-CC-:B------:R-:W-:Y:S01]  /*8e70*/  FFMA.FTZ R165, R58, R6.reuse, -R77.reuse ;  /* 0x000000063aa57223 */ /* 0x180fe2000001084d */
[----:B------:R-:W-:Y:S01]  /*8e80*/  FFMA.FTZ R167, R62, R6, -R77 ;  /* 0x000000063ea77223 */ /* 0x000fe2000001084d */
[----:B------:R-:W-:Y:S01]  /*8e90*/  HGMMA.64x128x16.F32.BF16 R88, R160, gdesc[UR4].tnspB, R88, gsb0 ;  /* 0x41e00004a0587df0 */ /* 0x000fe20008001858 */
[----:B------:R-:W-:Y:S01]  /*8ea0*/  UIADD3 UR6, UR10, 0x300, URZ ;  /* 0x000003000a067890 */ /* 0x000fe2000fffe03f */
[----:B--2---:R-:W-:Y:S01]  /*8eb0*/  FADD.FTZ R3, R179, R44 ;  /* 0x0000002cb3037221 */ /* 0x004fe20000010000 */
[----:B------:R-:W-:Y:S01]  /*8ec0*/  UMOV UR7, 0x40000040 ;  /* 0x4000004000077882 */ /* 0x000fe20000000000 */
[----:B------:R-:W1:Y:S08]  /*8ed0*/  MUFU.EX2 R38, R38 ;  /* 0x0000002600267308 */ /* 0x000e700000000800 */
[----:B------:R-:W-:Y:S08]  /*8ee0*/  MUFU.EX2 R172, R172 ;  /* 0x000000ac00ac7308 */ /* 0x000ff00000000800 */
        /* <DEDUP_REMOVED lines=14> */
[----:B------:R-:W-:Y:S01]  /*8fd0*/  MUFU.EX2 R37, R37 ;  /* 0x0000002500257308 */ /* 0x000fe20000000800 */
[C---:B-1----:R-:W-:Y:S01]  /*8fe0*/  FADD.FTZ R44, R32.reuse, R3 ;  /* 0x00000003202c7221 */ /* 0x042fe20000010000 */
[----:B------:R-:W-:-:S06]  /*8ff0*/  F2FP.BF16.F32.PACK_AB R175, R32, R175 ;  /* 0x000000af20af723e */ /* 0x000fcc00000010ff */
        /* <DEDUP_REMOVED lines=10> */
[-C--:B------:R-:W-:Y:S01]  /*90a0*/  FFMA.FTZ R162, R68, R6.reuse, -R169 ;  /* 0x0000000644a27223 */ /* 0x080fe200000108a9 */
[-CC-:B------:R-:W-:Y:S02]  /*90b0*/  FFMA.FTZ R169, R50, R6.reuse, -R77.reuse ;  /* 0x0000000632a97223 */ /* 0x180fe4000001084d */
[----:B------:R-:W-:Y:S01]  /*90c0*/  MUFU.EX2 R45, R45 ;  /* 0x0000002d002d7308 */ /* 0x000fe20000000800 */
[----:B------:R-:W-:Y:S01]  /*90d0*/  FFMA.FTZ R77, R87, R6, -R77 ;  /* 0x00000006574d7223 */ /* 0x000fe2000001084d */
[----:B------:R-:W-:Y:S01]  /*90e0*/  HGMMA.64x128x16.F32.BF16 R88, R156, gdesc[UR4].tnspB, R88, gsb0 ;  /* 0x41e000049c587df0 */ /* 0x000fe20008001858 */
[----:B------:R-:W-:Y:S01]  /*90f0*/  UIADD3 UR6, UR10, 0x380, URZ ;  /* 0x000003800a067890 */ /* 0x000fe2000fffe03f */
[----:B------:R-:W-:-:S04]  /*9100*/  UMOV UR7, 0x40000040 ;  /* 0x4000004000077882 */ /* 0x000fc80000000000 */
[----:B------:R-:W1:Y:S08]  /*9110*/  MUFU.EX2 R169, R169 ;  /* 0x000000a900a97308 */ /* 0x000e700000000800 */
[----:B------:R-:W2:Y:S08]  /*9120*/  MUFU.EX2 R42, R42 ;  /* 0x0000002a002a7308 */ /* 0x000eb00000000800 */
[----:B------:R-:W-:Y:S01]  /*9130*/  MUFU.EX2 R166, R166 ;  /* 0x000000a600a67308 */ /* 0x000fe20000000800 */
[----:B-1----:R-:W-:Y:S01]  /*9140*/  FADD.FTZ R3, R169, R44 ;  /* 0x0000002ca9037221 */ /* 0x002fe20000010000 */
[----:B------:R-:W-:-:S03]  /*9150*/  F2FP.BF16.F32.PACK_AB R169, R34, R169 ;  /* 0x000000a922a9723e */ /* 0x000fc600000010ff */
[----:B------:R-:W-:-:S03]  /*9160*/  FADD.FTZ R44, R34, R3 ;  /* 0x00000003222c7221 */ /* 0x000fc60000010000 */
[----:B------:R-:W1:Y:S01]  /*9170*/  MUFU.EX2 R167, R167 ;  /* 0x000000a700a77308 */ /* 0x000e620000000800 */
[----:B------:R-:W-:Y:S01]  /*9180*/  FADD.FTZ R3, R171, R44 ;  /* 0x0000002cab037221 */ /* 0x000fe20000010000 */
[----:B------:R-:W-:-:S03]  /*9190*/  F2FP.BF16.F32.PACK_AB R171, R36, R171 ;  /* 0x000000ab24ab723e */ /* 0x000fc600000010ff */
[----:B------:R-:W-:-:S03]  /*91a0*/  FADD.FTZ R26, R36, R3 ;  /* 0x00000003241a7221 */ /* 0x000fc60000010000 */
[----:B------:R-:W-:Y:S01]  /*91b0*/  MUFU.EX2 R49, R49 ;  /* 0x0000003100317308 */ /* 0x000fe20000000800 */
[----:B------:R-:W-:Y:S01]  /*91c0*/  FADD.FTZ R3, R165, R26 ;  /* 0x0000001aa5037221 */ /* 0x000fe20000010000 */
[----:B--2---:R-:W-:-:S03]  /*91d0*/  F2FP.BF16.F32.PACK_AB R165, R42, R165 ;  /* 0x000000a52aa5723e */ /* 0x004fc600000010ff */
[----:B------:R-:W-:-:S03]  /*91e0*/  FADD.FTZ R26, R42, R3 ;  /* 0x000000032a1a7221 */ /* 0x000fc60000010000 */
[----:B------:R-:W2:Y:S01]  /*91f0*/  MUFU.EX2 R2, R2 ;  /* 0x0000000200027308 */ /* 0x000ea20000000800 */
[----:B-1----:R-:W-:-:S07]  /*9200*/  FADD.FTZ R3, R167, R26 ;  /* 0x0000001aa7037221 */ /* 0x002fce0000010000 */
[----:B------:R-:W-:Y:S08]  /*9210*/  MUFU.EX2 R160, R160 ;  /* 0x000000a000a07308 */ /* 0x000ff00000000800 */
[----:B------:R-:W1:Y:S01]  /*9220*/  MUFU.EX2 R66, R66 ;  /* 0x0000004200427308 */ /* 0x000e620000000800 */
[C---:B--2---:R-:W-:Y:S01]  /*9230*/  FADD.FTZ R3, R2.reuse, R3 ;  /* 0x0000000302037221 */ /* 0x044fe20000010000 */
[----:B------:R-:W-:-:S06]  /*9240*/  F2FP.BF16.F32.PACK_AB R167, R2, R167 ;  /* 0x000000a702a7723e */ /* 0x000fcc00000010ff */
[----:B------:R-:W-:Y:S08]  /*9250*/  MUFU.EX2 R53, R53 ;  /* 0x0000003500357308 */ /* 0x000ff00000000800 */
        /* <DEDUP_REMOVED lines=13> */
[----:B------:R-:W2:Y:S01]  /*9330*/  MUFU.EX2 R61, R61 ;  /* 0x0000003d003d7308 */ /* 0x000ea20000000800 */
[----:B------:R-:W-:Y:S02]  /*9340*/  WARPGROUP.DEPBAR.LE gsb0, 0x0 ;  /* 0x00008000000079c5 */ /* 0x000fe40000010000 */
[----:B------:R-:W-:-:S05]  /*9350*/  WARPGROUP.ARRIVE ;  /* 0x00000000000079c5 */ /* 0x000fca0000000000 */
[----:B------:R-:W3:Y:S01]  /*9360*/  MUFU.EX2 R75, R75 ;  /* 0x0000004b004b7308 */ /* 0x000ee20000000800 */
[----:B-1----:R-:W-:Y:S01]  /*9370*/  FADD.FTZ R3, R74, R3 ;  /* 0x000000034a037221 */ /* 0x002fe20000010000 */
[----:B------:R-:W-:Y:S01]  /*9380*/  HGMMA.64x128x16.F32.BF16 R88, R152, gdesc[UR4].tnspB, R88, gsb0 ;  /* 0x41e0000498587df0 */ /* 0x000fe20008001858 */
[----:B--2---:R-:W-:-:S05]  /*9390*/  F2FP.BF16.F32.PACK_AB R156, R61, R12 ;  /* 0x0000000c3d9c723e */ /* 0x004fca00000010ff */
[----:B------:R-:W-:Y:S08]  /*93a0*/  MUFU.EX2 R14, R14 ;  /* 0x0000000e000e7308 */ /* 0x000ff00000000800 */
[----:B------:R-:W1:Y:S01]  /*93b0*/  MUFU.EX2 R78, R78 ;  /* 0x0000004e004e7308 */ /* 0x000e620000000800 */
[C---:B---3--:R-:W-:Y:S01]  /*93c0*/  FADD.FTZ R3, R75.reuse, R3 ;  /* 0x000000034b037221 */ /* 0x048fe20000010000 */
[----:B------:R-:W-:-:S06]  /*93d0*/  F2FP.BF16.F32.PACK_AB R157, R75, R74 ;  /* 0x0000004a4b9d723e */ /* 0x000fcc00000010ff */
[----:B------:R-:W2:Y:S08]  /*93e0*/  MUFU.EX2 R65, R65 ;  /* 0x0000004100417308 */ /* 0x000eb00000000800 */
[----:B------:R-:W3:Y:S01]  /*93f0*/  MUFU.EX2 R79, R79 ;  /* 0x0000004f004f7308 */ /* 0x000ee20000000800 */
[----:B-1----:R-:W-:-:S07]  /*9400*/  FADD.FTZ R3, R78, R3 ;  /* 0x000000034e037221 */ /* 0x002fce0000010000 */
[----:B------:R-:W-:Y:S01]  /*9410*/  MUFU.EX2 R20, R20 ;  /* 0x0000001400147308 */ /* 0x000fe20000000800 */
[----:B--2---:R-:W-:-:S07]  /*9420*/  F2FP.BF16.F32.PACK_AB R158, R65, R14 ;  /* 0x0000000e419e723e */ /* 0x004fce00000010ff */
[----:B------:R-:W1:Y:S01]  /*9430*/  MUFU.EX2 R82, R82 ;  /* 0x0000005200527308 */ /* 0x000e620000000800 */
[C---:B---3--:R-:W-:Y:S01]  /*9440*/  FADD.FTZ R3, R79.reuse, R3 ;  /* 0x000000034f037221 */ /* 0x048fe20000010000 */
[----:B------:R-:W-:-:S06]  /*9450*/  F2FP.BF16.F32.PACK_AB R159, R79, R78 ;  /* 0x0000004e4f9f723e */ /* 0x000fcc00000010ff */
[----:B------:R-:W-:Y:S08]  /*9460*/  MUFU.EX2 R69, R69 ;  /* 0x0000004500457308 */ /* 0x000ff00000000800 */
[----:B------:R-:W2:Y:S01]  /*9470*/  MUFU.EX2 R83, R83 ;  /* 0x0000005300537308 */ /* 0x000ea20000000800 */
[----:B-1----:R-:W-:-:S07]  /*9480*/  FADD.FTZ R3, R82, R3 ;  /* 0x0000000352037221 */ /* 0x002fce0000010000 */
[----:B------:R-:W-:Y:S08]  /*9490*/  MUFU.EX2 R24, R84 ;  /* 0x0000005400187308 */ /* 0x000ff00000000800 */
[----:B------:R-:W-:Y:S01]  /*94a0*/  MUFU.EX2 R86, R86 ;  /* 0x0000005600567308 */ /* 0x000fe20000000800 */
[----:B--2---:R-:W-:-:S07]  /*94b0*/  FADD.FTZ R3, R83, R3 ;  /* 0x0000000353037221 */ /* 0x004fce0000010000 */
[----:B------:R-:W1:Y:S08]  /*94c0*/  MUFU.EX2 R11, R85 ;  /* 0x00000055000b7308 */ /* 0x000e700000000800 */
[----:B------:R-:W2:Y:S01]  /*94d0*/  MUFU.EX2 R77, R77 ;  /* 0x0000004d004d7308 */ /* 0x000ea20000000800 */
[----:B------:R-:W-:Y:S02]  /*94e0*/  WARPGROUP.DEPBAR.LE gsb0, 0x0 ;  /* 0x00008000000079c5 */ /* 0x000fe40000010000 */
[----:B------:R3:W-:Y:S06]  /*94f0*/  BAR.ARV R31, 0x100 ;  /* 0x0004001f0000751d */ /* 0x0007ec0000002000 */
[----:B------:R4:W-:Y:S01]  /*9500*/  @!P1 SYNCS.ARRIVE.TRANS64.RED.A1T0 RZ, [R27+URZ], RZ ;  /* 0x000000ff1bff99a7 */ /* 0x0009e2000810043f */
[----:B-1----:R-:W-:Y:S01]  /*9510*/  F2FP.BF16.F32.PACK_AB R154, R11, R24 ;  /* 0x000000180b9a723e */ /* 0x002fe200000010ff */
[----:B------:R-:W-:Y:S01]  /*9520*/  FMUL.FTZ R88, R88, R10 ;  /* 0x0000000a58587220 */ /* 0x000fe20000410000 */
[----:B------:R-:W-:Y:S01]  /*9530*/  F2FP.BF16.F32.PACK_AB R152, R69, R20 ;  /* 0x000000144598723e */ /* 0x000fe200000010ff */
[----:B------:R-:W-:Y:S01]  /*9540*/  FMUL.FTZ R89, R89, R10 ;  /* 0x0000000a59597220 */ /* 0x000fe20000410000 */
[----:B------:R-:W-:Y:S01]  /*9550*/  F2FP.BF16.F32.PACK_AB R153, R83, R82 ;  /* 0x000000525399723e */ /* 0x000fe200000010ff */
[----:B------:R-:W-:Y:S01]  /*9560*/  FMUL.FTZ R92, R92, R10 ;  /* 0x0000000a5c5c7220 */ /* 0x000fe20000410000 */
[----:B--2---:R-:W-:Y:S01]  /*9570*/  F2FP.BF16.F32.PACK_AB R155, R77, R86 ;  /* 0x000000564d9b723e */ /* 0x004fe200000010ff */
[----:B----4-:R-:W-:Y:S01]  /*9580*/  IMAD.U32 R27, RZ, RZ, UR55 ;  /* 0x00000037ff1b7e24 */ /* 0x010fe2000f8e00ff */
[----:B------:R-:W-:Y:S01]  /*9590*/  UMOV UR55, UR37 ;  /* 0x0000002500377c82 */ /* 0x000fe20008000000 */
[-C--:B------:R-:W-:Y:S01]  /*95a0*/  FMUL.FTZ R93, R93, R10.reuse ;  /* 0x0000000a5d5d7220 */ /* 0x080fe20000410000 */
[-C--:B------:R-:W-:Y:S01]  /*95b0*/  FMUL.FTZ R96, R96, R10.reuse ;  /* 0x0000000a60607220 */ /* 0x080fe20000410000 */
[-C--:B------:R-:W-:Y:S01]  /*95c0*/  FMUL.FTZ R97, R97, R10.reuse ;  /* 0x0000000a61617220 */ /* 0x080fe20000410000 */
[----:B------:R-:W-:Y:S01]  /*95d0*/  @!P1 LEA R27, R27, UR39, 0x3 ;  /* 0x000000271b1b9c11 */ /* 0x000fe2000f8e18ff */
[-C--:B------:R-:W-:Y:S01]  /*95e0*/  FMUL.FTZ R100, R100, R10.reuse ;  /* 0x0000000a64647220 */ /* 0x080fe20000410000 */
[-C--:B------:R-:W-:Y:S01]  /*95f0*/  FMUL.FTZ R101, R101, R10.reuse ;  /* 0x0000000a65657220 */ /* 0x080fe20000410000 */
[-C--:B------:R-:W-:Y:S01]  /*9600*/  FMUL.FTZ R104, R104, R10.reuse ;  /* 0x0000000a68687220 */ /* 0x080fe20000410000 */
[----:B------:R-:W-:Y:S01]  /*9610*/  FMUL.FTZ R105, R105, R10 ;  /* 0x0000000a69697220 */ /* 0x000fe20000410000 */
[----:B------:R-:W-:-:S02]  /*9620*/  @!P1 VIADD R27, R27, 0x28860 ;  /* 0x000288601b1b9836 */ /* 0x000fc40000000000 */
[-C--:B------:R-:W-:Y:S01]  /*9630*/  FMUL.FTZ R108, R108, R10.reuse ;  /* 0x0000000a6c6c7220 */ /* 0x080fe20000410000 */
[-C--:B------:R-:W-:Y:S01]  /*9640*/  FMUL.FTZ R109, R109, R10.reuse ;  /* 0x0000000a6d6d7220 */ /* 0x080fe20000410000 */
[-C--:B------:R-:W-:Y:S01]  /*9650*/  FMUL.FTZ R112, R112, R10.reuse ;  /* 0x0000000a70707220 */ /* 0x080fe20000410000 */
[-C--:B------:R-:W-:Y:S01]  /*9660*/  FMUL.FTZ R113, R113, R10.reuse ;  /* 0x0000000a71717220 */ /* 0x080fe20000410000 */
[----:B---3--:R-:W-:Y:S01]  /*9670*/  @!P1 PRMT R31, RZ, 0x654, R27 ;  /* 0x00000654ff1f9816 */ /* 0x008fe2000000001b */
[----:B------:R-:W-:Y:S01]  /*9680*/  FADD.FTZ R27, R15, R46 ;  /* 0x0000002e0f1b7221 */ /* 0x000fe20000010000 */
[-C--:B------:R-:W-:Y:S01]  /*9690*/  FMUL.FTZ R116, R116, R10.reuse ;  /* 0x0000000a74747220 */ /* 0x080fe20000410000 */
[----:B------:R-:W-:Y:S01]  /*96a0*/  FMUL.FTZ R117, R117, R10 ;  /* 0x0000000a75757220 */ /* 0x000fe20000410000 */
[----:B------:R1:W-:Y:S01]  /*96b0*/  @!P1 SYNCS.ARRIVE.TRANS64.RED.A1T0 RZ, [R31+URZ], RZ ;  /* 0x000000ff1fff99a7 */ /* 0x0003e2000810043f */
[----:B------:R-:W-:Y:S01]  /*96c0*/  FADD.FTZ R46, R176, R27 ;  /* 0x0000001bb02e7221 */ /* 0x000fe20000010000 */
[----:B------:R-:W-:Y:S01]  /*96d0*/  F2FP.BF16.F32.PACK_AB R176, R21, R176 ;  /* 0x000000b015b0723e */ /* 0x000fe200000010ff */
[-C--:B------:R-:W-:Y:S01]  /*96e0*/  FMUL.FTZ R120, R120, R10.reuse ;  /* 0x0000000a78787220 */ /* 0x080fe20000410000 */
[-C--:B------:R-:W-:Y:S01]  /*96f0*/  FMUL.FTZ R121, R121, R10.reuse ;  /* 0x0000000a79797220 */ /* 0x080fe20000410000 */
[----:B------:R-:W-:Y:S01]  /*9700*/  FADD.FTZ R27, R21, R46 ;  /* 0x0000002e151b7221 */ /* 0x000fe20000010000 */
[-C--:B------:R-:W-:Y:S01]  /*9710*/  FMUL.FTZ R124, R124, R10.reuse ;  /* 0x0000000a7c7c7220 */ /* 0x080fe20000410000 */
[-C--:B------:R-:W-:Y:S01]  /*9720*/  FMUL.FTZ R125, R125, R10.reuse ;  /* 0x0000000a7d7d7220 */ /* 0x080fe20000410000 */
[----:B------:R-:W-:Y:S01]  /*9730*/  FMUL.FTZ R128, R128, R10 ;  /* 0x0000000a80807220 */ /* 0x000fe20000410000 */
        /* <DEDUP_REMOVED lines=18> */
[----:B------:R-:W-:Y:S01]  /*9860*/  FMUL.FTZ R149, R149, R10 ;  /* 0x0000000a95957220 */ /* 0x000fe20000410000 */
[-C--:B------:R-:W-:Y:S01]  /*9870*/  FMUL.FTZ R90, R90, R73.reuse ;  /* 0x000000495a5a7220 */ /* 0x080fe20000410000 */
[----:B------:R-:W-:Y:S01]  /*9880*/  FADD.FTZ R27, R33, R46 ;  /* 0x0000002e211b7221 */ /* 0x000fe20000010000 */
[-C--:B------:R-:W-:Y:S01]  /*9890*/  FMUL.FTZ R91, R91, R73.reuse ;  /* 0x000000495b5b7220 */ /* 0x080fe20000410000 */
[-C--:B------:R-:W-:Y:S01]  /*98a0*/  FMUL.FTZ R94, R94, R73.reuse ;  /* 0x000000495e5e7220 */ /* 0x080fe20000410000 */
[-C--:B------:R-:W-:Y:S01]  /*98b0*/  FMUL.FTZ R95, R95, R73.reuse ;  /* 0x000000495f5f7220 */ /* 0x080fe20000410000 */
[----:B------:R-:W-:Y:S01]  /*98c0*/  FADD.FTZ R46, R168, R27 ;  /* 0x0000001ba82e7221 */ /* 0x000fe20000010000 */
[----:B------:R-:W-:Y:S01]  /*98d0*/  F2FP.BF16.F32.PACK_AB R168, R37, R168 ;  /* 0x000000a825a8723e */ /* 0x000fe200000010ff */
[-C--:B------:R-:W-:Y:S01]  /*98e0*/  FMUL.FTZ R98, R98, R73.reuse ;  /* 0x0000004962627220 */ /* 0x080fe20000410000 */
        /* <DEDUP_REMOVED lines=42> */
[----:B------:R-:W-:-:S03]  /*9b90*/  FMUL.FTZ R151, R151, R73 ;  /* 0x0000004997977220 */ /* 0x000fc60000410000 */
[----:B------:R-:W-:Y:S01]  /*9ba0*/  FADD.FTZ R26, R12, R13 ;  /* 0x0000000d0c1a7221 */ /* 0x000fe20000010000 */
[----:B------:R-:W-:-:S03]  /*9bb0*/  FADD.FTZ R12, R86, R3 ;  /* 0x00000003560c7221 */ /* 0x000fc60000010000 */
[----:B------:R-:W-:-:S04]  /*9bc0*/  FADD.FTZ R13, R61, R26 ;  /* 0x0000001a3d0d7221 */ /* 0x000fc80000010000 */
[----:B------:R-:W-:-:S04]  /*9bd0*/  FADD.FTZ R2, R14, R13 ;  /* 0x0000000d0e027221 */ /* 0x000fc80000010000 */
[----:B------:R-:W-:-:S04]  /*9be0*/  FADD.FTZ R13, R65, R2 ;  /* 0x00000002410d7221 */ /* 0x000fc80000010000 */
[----:B------:R-:W-:-:S04]  /*9bf0*/  FADD.FTZ R2, R20, R13 ;  /* 0x0000000d14027221 */ /* 0x000fc80000010000 */
[----:B------:R-:W-:-:S04]  /*9c00*/  FADD.FTZ R13, R69, R2 ;  /* 0x00000002450d7221 */ /* 0x000fc80000010000 */
[----:B------:R-:W-:Y:S01]  /*9c10*/  FADD.FTZ R2, R24, R13 ;  /* 0x0000000d18027221 */ /* 0x000fe20000010000 */
[----:B------:R-:W-:-:S03]  /*9c20*/  IMAD.MOV.U32 R13, RZ, RZ, R0 ;  /* 0x000000ffff0d7224 */ /* 0x000fc600078e0000 */
[----:B------:R-:W-:Y:S01]  /*9c30*/  FADD.FTZ R3, R11, R2 ;  /* 0x000000020b037221 */ /* 0x000fe20000010000 */
[----:B------:R-:W-:Y:S01]  /*9c40*/  FADD.FTZ R2, R77, R12 ;  /* 0x0000000c4d027221 */ /* 0x000fe20000010000 */
[----:B------:R-:W-:Y:S01]  /*9c50*/  IMAD.MOV.U32 R11, RZ, RZ, R9 ;  /* 0x000000ffff0b7224 */ /* 0x000fe200078e0009 */
[----:B-1----:R-:W-:Y:S06]  /*9c60*/  @P2 BRA `(.L_x_926) ;  /* 0xffffffe0001c2947 */ /* 0x002fec000383ffff */
.L_x_917:
[----:B------:R-:W-:-:S13]  /*9c70*/  ISETP.GE.AND P2, PT, R7, UR40, PT ;  /* 0x0000002807007c0c */ /* 0x000fda000bf46270 */
[----:B------:R-:W-:Y:S05]  /*9c80*/  @!P2 BRA `(.L_x_927) ;  /* 0x000000300014a947 */ /* 0x000fea0003800000 */
[----:B------:R-:W-:Y:S01]  /*9c90*/  IMAD.MOV.U32 R10, RZ, RZ, R9 ;  /* 0x000000ffff0a7224 */ /* 0x000fe200078e0009 */
[----:B------:R-:W-:Y:S01]  /*9ca0*/  UMOV UR59, UR36 ;  /* 0x00000024003b7c82 */ /* 0x000fe20008000000 */
[----:B------:R-:W-:Y:S01]  /*9cb0*/  IMAD.MOV.U32 R12, RZ, RZ, R0 ;  /* 0x000000ffff0c7224 */ /* 0x000fe200078e0000 */
[----:B------:R-:W-:Y:S01]  /*9cc0*/  UMOV UR58, UR37 ;  /* 0x00000025003a7c82 */ /* 0x000fe20008000000 */
[----:B------:R-:W-:Y:S01]  /*9cd0*/  IMAD.IADD R11, R5, 0x1, R8 ;  /* 0x00000001050b7824 */ /* 0x000fe200078e0208 */
[----:B------:R-:W-:Y:S01]  /*9ce0*/  ULDC UR54, c[0x0][0x9e4] ;  /* 0x0002790000367ab9 */ /* 0x000fe20000000800 */
[----:B------:R-:W-:Y:S01]  /*9cf0*/  ULDC UR57, c[0x0][0x9dc] ;  /* 0x0002770000397ab9 */ /* 0x000fe20000000800 */
[----:B------:R-:W-:Y:S01]  /*9d00*/  ULDC UR56, c[0x0][0x288] ;  /* 0x0000a20000387ab9 */ /* 0x000fe20000000800 */
[----:B------:R-:W-:-:S05]  /*9d10*/  ULDC UR55, c[0x0][0x9e0] ;  /* 0x0002780000377ab9 */ /* 0x000fca0000000800 */
.L_x_944:
        /* <DEDUP_REMOVED lines=9> */
.L_x_929:
[----:B------:R-:W-:Y:S01]  /*9db0*/  ULEA UR6, UR37, UR39, 0x3 ;  /* 0x0000002725067291 */ /* 0x000fe2000f8e183f */
[----:B------:R-:W-:-:S05]  /*9dc0*/  IMAD.U32 R0, RZ, RZ, UR36 ;  /* 0x00000024ff007e24 */ /* 0x000fca000f8e00ff */
[----:B------:R-:W-:-:S04]  /*9dd0*/  SHF.L.U32 R0, R0, 0x1f, RZ ;  /* 0x0000001f00007819 */ /* 0x000fc800000006ff */
[----:B------:R1:W2:Y:S01]  /*9de0*/  SYNCS.PHASECHK.TRANS64.TRYWAIT P2, [UR6+0x28830], R0 ;  /* 0x02883000ff0075a7 */ /* 0x0002a20008040146 */
[----:B------:R-:W-:Y:S05]  /*9df0*/  @!P0 BRA `(.L_x_930) ;  /* 0x0000000000048947 */ /* 0x000fea0003800000 */
[----:B------:R-:W-:Y:S01]  /*9e00*/  BPT.TRAP 0x1 ;  /* 0x000000040000795c */ /* 0x000fe20000300000 */
.L_x_930:
[----:B--2---:R-:W-:Y:S05]  /*9e10*/  @P2 BRA `(.L_x_928) ;  /* 0x0000000000082947 */ /* 0x004fea0003800000 */
[----:B------:R-:W2:Y:S02]  /*9e20*/  SYNCS.PHASECHK.TRANS64.TRYWAIT P2, [UR6+0x28830], R0 ;  /* 0x02883000ff0075a7 */ /* 0x000ea40008040146 */
[----:B--2---:R-:W-:Y:S05]  /*9e30*/  @!P2 BRA `(.L_x_931) ;  /* 0x0000007c00b4a947 */ /* 0x004fea0003800000 */
.L_x_928:
        /* <DEDUP_REMOVED lines=45> */
.L_x_933:
[----:B------:R-:W-:Y:S01]  /*a110*/  ULEA UR6, UR58, UR39, 0x3 ;  /* 0x000000273a067291 */ /* 0x000fe2000f8e183f */
[----:B------:R-:W-:-:S05]  /*a120*/  IMAD.U32 R0, RZ, RZ, UR59 ;  /* 0x0000003bff007e24 */ /* 0x000fca000f8e00ff */
[----:B------:R-:W-:-:S04]  /*a130*/  SHF.L.U32 R0, R0, 0x1f, RZ ;  /* 0x0000001f00007819 */ /* 0x000fc800000006ff */
[----:B------:R1:W2:Y:S01]  /*a140*/  SYNCS.PHASECHK.TRANS64.TRYWAIT P2, [UR6+0x28850], R0 ;  /* 0x02885000ff0075a7 */ /* 0x0002a20008040146 */
[----:B------:R-:W-:Y:S05]  /*a150*/  @!P0 BRA `(.L_x_934) ;  /* 0x0000000000048947 */ /* 0x000fea0003800000 */
[----:B------:R-:W-:Y:S01]  /*a160*/  BPT.TRAP 0x1 ;  /* 0x000000040000795c */ /* 0x000fe20000300000 */
.L_x_934:
[----:B--2---:R-:W-:Y:S05]  /*a170*/  @P2 BRA `(.L_x_932) ;  /* 0x0000000000082947 */ /* 0x004fea0003800000 */
[----:B------:R-:W2:Y:S02]  /*a180*/  SYNCS.PHASECHK.TRANS64.TRYWAIT P2, [UR6+0x28850], R0 ;  /* 0x02885000ff0075a7 */ /* 0x000ea40008040146 */
[----:B--2---:R-:W-:Y:S05]  /*a190*/  @!P2 BRA `(.L_x_935) ;  /* 0x0000007800f4a947 */ /* 0x004fea0003800000 */
.L_x_932:
[----:B------:R-:W-:Y:S01]  /*a1a0*/  UIADD3 UR6, UR39, 0x400, URZ ;  /* 0x0000040027067890 */ /* 0x000fe2000fffe03f */
[----:B------:R-:W-:Y:S01]  /*a1b0*/  WARPGROUP.ARRIVE ;  /* 0x00000000000079c5 */ /* 0x000fe20000000000 */
[----:B------:R-:W-:Y:S01]  /*a1c0*/  UMOV UR7, 0x40000040 ;  /* 0x4000004000077882 */ /* 0x000fe20000000000 */
[----:B--2---:R-:W2:Y:S01]  /*a1d0*/  LDC R9, c[0x0][0x2e0] ;  /* 0x0000b800ff097b82 */ /* 0x004ea20000000800 */
[----:B------:R-:W-:Y:S01]  /*a1e0*/  USHF.R.U32.HI UR6, URZ, 0x4, UR6 ;  /* 0x000000043f067899 */ /* 0x000fe20008011606 */
[----:B------:R-:W-:Y:S01]  /*a1f0*/  IMAD.U32 R6, RZ, RZ, UR37 ;  /* 0x00000025ff067e24 */ /* 0x000fe2000f8e00ff */
[----:B------:R-:W-:Y:S02]  /*a200*/  IADD3 R13, -R17, 0xb, RZ ;  /* 0x0000000b110d7810 */ /* 0x000fe40007ffe1ff */
[----:B------:R-:W-:Y:S02]  /*a210*/  ULOP3.LUT UR6, UR6, 0x3fff, URZ, 0xc0, !UPT ;  /* 0x00003fff06067892 */ /* 0x000fe4000f8ec03f */
[----:B------:R-:W-:-:S02]  /*a220*/  @!P1 LEA R6, R6, UR39, 0x3 ;  /* 0x0000002706069c11 */ /* 0x000fc4000f8e18ff */
        /* <DEDUP_REMOVED lines=43> */
[----:B------:R-:W-:Y:S01]  /*a4e0*/  IMAD.SHL.U32 R152, R7, 0x80, RZ ;  /* 0x0000008007987824 */ /* 0x000fe200078e00ff */
[----:B------:R3:W-:Y:S06]  /*a4f0*/  BAR.ARV R13, 0x100 ;  /* 0x0004000d0000751d */ /* 0x0007ec0000002000 */
[----:B-1----:R-:W-:Y:S01]  /*a500*/  IADD3 R0, -R152, 0x1, RZ ;  /* 0x0000000198007810 */ /* 0x002fe20007ffe1ff */
[----:B------:R1:W-:Y:S04]  /*a510*/  @!P1 SYNCS.ARRIVE.TRANS64.RED.A1T0 RZ, [R6+URZ], RZ ;  /* 0x000000ff06ff99a7 */ /* 0x0003e8000810043f */
[----:B--2---:R-:W-:-:S04]  /*a520*/  IMAD R0, R9, UR45, R0 ;  /* 0x0000002d09007c24 */ /* 0x004fc8000f8e0200 */
[----:B------:R-:W-:-:S04]  /*a530*/  VIADD R9, R0, -UR56 ;  /* 0x8000003800097c36 */ /* 0x000fc80008000000 */
[----:B------:R-:W-:-:S04]  /*a540*/  IMAD R9, R16, -0x2, R9 ;  /* 0xfffffffe10097824 */ /* 0x000fc800078e0209 */
[C---:B------:R-:W-:Y:S02]  /*a550*/  VIADD R20, R9.reuse, UR55 ;  /* 0x0000003709147c36 */ /* 0x040fe40008000000 */
[----:B------:R-:W-:Y:S02]  /*a560*/  VIADD R154, R9, UR6 ;  /* 0x00000006099a7c36 */ /* 0x000fe40008000000 */
[C---:B------:R-:W-:Y:S02]  /*a570*/  IMAD.IADD R0, R5.reuse, 0x1, R20 ;  /* 0x0000000105007824 */ /* 0x040fe400078e0214 */
[----:B-1----:R-:W-:Y:S01]  /*a580*/  IMAD.IADD R6, R5, 0x1, R154 ;  /* 0x0000000105067824 */ /* 0x002fe200078e029a */
[----:B---3--:R-:W-:Y:S06]  /*a590*/  @!P6 BRA `(.L_x_936) ;  /* 0x00000000005ce947 */ /* 0x008fec0003800000 */
        /* <DEDUP_REMOVED lines=11> */
.L_x_938:
[----:B------:R-:W-:-:S05]  /*a650*/  IMAD.U32 R13, RZ, RZ, UR54 ;  /* 0x00000036ff0d7e24 */ /* 0x000fca000f8e00ff */
[----:B------:R-:W-:-:S13]  /*a660*/  ISETP.NE.AND P2, PT, R13, 0x1, PT ;  /* 0x000000010d00780c */ /* 0x000fda0003f45270 */
[----:B------:R-:W1:Y:S01]  /*a670*/  @P2 LDC.64 R14, c[0x0][0x9e8] ;  /* 0x00027a00ff0e2b82 */ /* 0x000e620000000a00 */
[----:B------:R-:W-:-:S04]  /*a680*/  @P2 IMAD.IADD R9, R5, 0x1, R8 ;  /* 0x0000000105092824 */ /* 0x000fc800078e0208 */
[----:B-1----:R-:W-:-:S04]  /*a690*/  @P2 IMAD.HI.U32 R14, R9, R14, RZ ;  /* 0x0000000e090e2227 */ /* 0x002fc800078e00ff */
[----:B------:R-:W-:Y:S01]  /*a6a0*/  IMAD.MOV.U32 R9, RZ, RZ, R11 ;  /* 0x000000ffff097224 */ /* 0x000fe200078e000b */
[----:B------:R-:W-:-:S07]  /*a6b0*/  @P2 SHF.R.U32.HI R9, RZ, R15, R14 ;  /* 0x0000000fff092219 */ /* 0x000fce000001160e */
.L_x_939:
[----:B------:R-:W-:Y:S05]  /*a6c0*/  BSYNC B0 ;  /* 0x0000000000007941 */ /* 0x000fea0003800000 */
.L_x_937:
[----:B------:R-:W-:-:S04]  /*a6d0*/  IMAD R9, R9, R13, -R152 ;  /* 0x0000000d09097224 */ /* 0x000fc800078e0a98 */
[----:B------:R-:W-:-:S05]  /*a6e0*/  IMAD R9, R16, -0x2, R9 ;  /* 0xfffffffe10097824 */ /* 0x000fca00078e0209 */
[----:B------:R-:W-:Y:S02]  /*a6f0*/  VIADDMNMX R0, R9, R13, R0, PT ;  /* 0x0000000d09007246 */ /* 0x000fe40003800100 */
[----:B------:R-:W-:-:S07]  /*a700*/  VIMNMX R6, R6, R9, !PT ;  /* 0x0000000906067248 */ /* 0x000fce0007fe0100 */
.L_x_936:
[----:B------:R-:W-:Y:S01]  /*a710*/  ISETP.GT.AND P2, PT, R7, -0x1, PT ;  /* 0xffffffff0700780c */ /* 0x000fe20003f44270 */
[C---:B------:R-:W-:Y:S02]  /*a720*/  IMAD.IADD R14, R4.reuse, 0x1, R20 ;  /* 0x00000001040e7824 */ /* 0x040fe400078e0214 */
[----:B------:R-:W-:Y:S01]  /*a730*/  IMAD.IADD R20, R4, 0x1, R154 ;  /* 0x0000000104147824 */ /* 0x000fe200078e029a */
[C---:B------:R-:W-:Y:S02]  /*a740*/  ISETP.GT.AND P4, PT, R6.reuse, RZ, P2 ;  /* 0x000000ff0600720c */ /* 0x040fe40001784270 */
[----:B------:R-:W-:Y:S02]  /*a750*/  ISETP.GT.AND P5, PT, R6, 0x1, P2 ;  /* 0x000000010600780c */ /* 0x000fe400017a4270 */
[C---:B------:R-:W-:Y:S02]  /*a760*/  ISETP.LT.OR P4, PT, R0.reuse, 0x1, P4 ;  /* 0x000000010000780c */ /* 0x040fe40002781670 */
[----:B------:R-:W-:-:S02]  /*a770*/  ISETP.LT.OR P5, PT, R0, 0x2, P5 ;  /* 0x000000020000780c */ /* 0x000fc40002fa1670 */
[----:B------:R-:W-:Y:S02]  /*a780*/  ISETP.GT.AND P3, PT, R6, 0x8, P2 ;  /* 0x000000080600780c */ /* 0x000fe40001764270 */
[----:B------:R-:W-:Y:S02]  /*a790*/  FSEL R169, R24, -INF , !P4 ;  /* 0xff80000018a97808 */ /* 0x000fe40006000000 */
[----:B------:R-:W-:Y:S02]  /*a7a0*/  FSEL R171, R25, -INF , !P5 ;  /* 0xff80000019ab7808 */ /* 0x000fe40006800000 */
[C---:B------:R-:W-:Y:S02]  /*a7b0*/  ISETP.GT.AND P4, PT, R6.reuse, 0x9, P2 ;  /* 0x000000090600780c */ /* 0x040fe40001784270 */
[----:B------:R-:W-:Y:S02]  /*a7c0*/  ISETP.GT.AND P5, PT, R6, 0x10, P2 ;  /* 0x000000100600780c */ /* 0x000fe400017a4270 */
[----:B------:R-:W-:-:S02]  /*a7d0*/  ISETP.LT.OR P3, PT, R0, 0x9, P3 ;  /* 0x000000090000780c */ /* 0x000fc40001f61670 */
[C---:B------:R-:W-:Y:S02]  /*a7e0*/  ISETP.LT.OR P4, PT, R0.reuse, 0xa, P4 ;  /* 0x0000000a0000780c */ /* 0x040fe40002781670 */
[----:B------:R-:W-:Y:S02]  /*a7f0*/  ISETP.LT.OR P5, PT, R0, 0x11, P5 ;  /* 0x000000110000780c */ /* 0x000fe40002fa1670 */
[----:B------:R-:W-:Y:S02]  /*a800*/  FSEL R175, R28, -INF , !P3 ;  /* 0xff8000001caf7808 */ /* 0x000fe40005800000 */
[----:B------:R-:W-:Y:S02]  /*a810*/  ISETP.GT.AND P3, PT, R6, 0x11, P2 ;  /* 0x000000110600780c */ /* 0x000fe40001764270 */
[----:B------:R-:W-:Y:S02]  /*a820*/  FSEL R191, R29, -INF , !P4 ;  /* 0xff8000001dbf7808 */ /* 0x000fe40006000000 */
[----:B------:R-:W-:-:S02]  /*a830*/  FSEL R181, R32, -INF , !P5 ;  /* 0xff80000020b57808 */ /* 0x000fc40006800000 */
[C---:B------:R-:W-:Y:S02]  /*a840*/  ISETP.GT.AND P4, PT, R6.reuse, 0x18, P2 ;  /* 0x000000180600780c */ /* 0x040fe40001784270 */
[----:B------:R-:W-:Y:S02]  /*a850*/  ISETP.GT.AND P5, PT, R6, 0x19, P2 ;  /* 0x000000190600780c */ /* 0x000fe400017a4270 */
[C---:B------:R-:W-:Y:S02]  /*a860*/  ISETP.LT.OR P3, PT, R0.reuse, 0x12, P3 ;  /* 0x000000120000780c */ /* 0x040fe40001f61670 */
[C---:B------:R-:W-:Y:S02]  /*a870*/  ISETP.LT.OR P4, PT, R0.reuse, 0x19, P4 ;  /* 0x000000190000780c */ /* 0x040fe40002781670 */
[----:B------:R-:W-:Y:S02]  /*a880*/  ISETP.LT.OR P5, PT, R0, 0x1a, P5 ;  /* 0x0000001a0000780c */ /* 0x000fe40002fa1670 */
[----:B------:R-:W-:-:S02]  /*a890*/  FSEL R183, R33, -INF , !P3 ;  /* 0xff80000021b77808 */ /* 0x000fc40005800000 */
        /* <DEDUP_REMOVED lines=18> */
[----:B------:R-:W-:Y:S02]  /*a9c0*/  FSEL R45, R48, -INF , !P4 ;  /* 0xff800000302d7808 */ /* 0x000fe40006000000 */
[----:B------:R-:W-:Y:S02]  /*a9d0*/  FSEL R49, R49, -INF , !P5 ;  /* 0xff80000031317808 */ /* 0x000fe40006800000 */
[C---:B------:R-:W-:Y:S02]  /*a9e0*/  ISETP.GT.AND P3, PT, R6.reuse, 0x38, P2 ;  /* 0x000000380600780c */ /* 0x040fe40001764270 */
[C---:B------:R-:W-:Y:S02]  /*a9f0*/  ISETP.GT.AND P4, PT, R6.reuse, 0x39, P2 ;  /* 0x000000390600780c */ /* 0x040fe40001784270 */
[----:B------:R-:W-:Y:S02]  /*aa00*/  ISETP.GT.AND P5, PT, R6, 0x40, P2 ;  /* 0x000000400600780c */ /* 0x000fe400017a4270 */
[----:B------:R-:W-:-:S02]  /*aa10*/  ISETP.LT.OR P3, PT, R0, 0x39, P3 ;  /* 0x000000390000780c */ /* 0x000fc40001f61670 */
[C---:B------:R-:W-:Y:S02]  /*aa20*/  ISETP.LT.OR P4, PT, R0.reuse, 0x3a, P4 ;  /* 0x0000003a0000780c */ /* 0x040fe40002781670 */
[----:B------:R-:W-:Y:S02]  /*aa30*/  ISETP.LT.OR P5, PT, R0, 0x41, P5 ;  /* 0x000000410000780c */ /* 0x000fe40002fa1670 */
[----:B------:R-:W-:Y:S02]  /*aa40*/  FSEL R41, R52, -INF , !P3 ;  /* 0xff80000034297808 */ /* 0x000fe40005800000 */
[----:B------:R-:W-:Y:S02]  /*aa50*/  FSEL R53, R53, -INF , !P4 ;  /* 0xff80000035357808 */ /* 0x000fe40006000000 */
[----:B------:R-:W-:Y:S02]  /*aa60*/  FSEL R37, R56, -INF , !P5 ;  /* 0xff80000038257808 */ /* 0x000fe40006800000 */
[----:B------:R-:W-:-:S02]  /*aa70*/  ISETP.GT.AND P3, PT, R6, 0x41, P2 ;  /* 0x000000410600780c */ /* 0x000fc40001764270 */
        /* <DEDUP_REMOVED lines=57> */
.L_x_942:
[----:B------:R-:W-:-:S05]  /*ae10*/  IMAD.U32 R161, RZ, RZ, UR54 ;  /* 0x00000036ffa17e24 */ /* 0x000fca000f8e00ff */
[----:B------:R-:W-:-:S13]  /*ae20*/  ISETP.NE.AND P3, PT, R161, 0x1, PT ;  /* 0x00000001a100780c */ /* 0x000fda0003f65270 */
[----:B------:R-:W1:Y:S02]  /*ae30*/  @P3 LDC.64 R158, c[0x0][0x9e8] ;  /* 0x00027a00ff9e3b82 */ /* 0x000e640000000a00 */
[----:B-1----:R-:W-:-:S05]  /*ae40*/  @P3 IMAD.HI.U32 R158, R0, R158, RZ ;  /* 0x0000009e009e3227 */ /* 0x002fca00078e00ff */
[----:B------:R-:W-:-:S07]  /*ae50*/  @P3 SHF.R.U32.HI R0, RZ, R159, R158 ;  /* 0x0000009fff003219 */ /* 0x000fce000001169e */
.L_x_943:
[----:B------:R-:W-:Y:S05]  /*ae60*/  BSYNC B0 ;  /* 0x0000000000007941 */ /* 0x000fea0003800000 */
.L_x_941:
[----:B------:R-:W-:-:S04]  /*ae70*/  IMAD R159, R0, R161, -R152 ;  /* 0x000000a1009f7224 */ /* 0x000fc800078e0a98 */
[----:B------:R-:W-:-:S05]  /*ae80*/  IMAD R159, R16, -0x2, R159 ;  /* 0xfffffffe109f7824 */ /* 0x000fca00078e029f */
[----:B------:R-:W-:Y:S02]  /*ae90*/  VIADDMNMX R14, R159, R161, R14, PT ;  /* 0x000000a19f0e7246 */ /* 0x000fe4000380010e */
[----:B------:R-:W-:-:S07]  /*aea0*/  VIMNMX R20, R20, R159, !PT ;  /* 0x0000009f14147248 */ /* 0x000fce0007fe0100 */
.L_x_940:
[----:B------:R-:W-:Y:S01]  /*aeb0*/  FMNMX.FTZ R0, R169, R12, !PT ;  /* 0x0000000ca9007209 */ /* 0x000fe20007810000 */
[----:B------:R-:W1:Y:S01]  /*aec0*/  LDC R6, c[0x0][0x988] ;  /* 0x00026200ff067b82 */ /* 0x000e620000000800 */
[----:B------:R-:W-:Y:S01]  /*aed0*/  ISETP.GT.AND P4, PT, R20, 0x8, P2 ;  /* 0x000000081400780c */ /* 0x000fe20001784270 */
[----:B------:R-:W-:Y:S01]  /*aee0*/  UMOV UR59, UR36 ;  /* 0x00000024003b7c82 */ /* 0x000fe20008000000 */
        /* <DEDUP_REMOVED lines=43> */
[----:B------:R-:W-:Y:S02]  /*b1a0*/  ISETP.GT.AND P3, PT, R20, 0x18, P2 ;  /* 0x000000181400780c */ /* 0x000fe40001764270 */
[----:B------:R-:W-:Y:S02]  /*b1b0*/  FMNMX.FTZ R0, R69, R0, !PT ;  /* 0x0000000045007209 */ /* 0x000fe40007810000 */
[----:B------:R-:W-:-:S02]  /*b1c0*/  FSEL R193, R26, -INF , !P4 ;  /* 0xff8000001ac17808 */ /* 0x000fc40006000000 */
[----:B------:R-:W-:Y:S02]  /*b1d0*/  FMNMX.FTZ R0, R13, R0, !PT ;  /* 0x000000000d007209 */ /* 0x000fe40007810000 */
[----:B------:R-:W-:Y:S02]  /*b1e0*/  ISETP.LT.OR P3, PT, R14, 0x19, P3 ;  /* 0x000000190e00780c */ /* 0x000fe40001f61670 */
        /* <DEDUP_REMOVED lines=9> */
[----:B------:R-:W-:-:S02]  /*b280*/  ISETP.GT.AND P4, PT, R20, 0x30, P2 ;  /* 0x000000301400780c */ /* 0x000fc40001784270 */
[----:B------:R-:W-:Y:S02]  /*b290*/  FMNMX.FTZ R0, R33, R0, !PT ;  /* 0x0000000021007209 */ /* 0x000fe40007810000 */
[----:B------:R-:W-:Y:S02]  /*b2a0*/  ISETP.LT.OR P4, PT, R14, 0x31, P4 ;  /* 0x000000310e00780c */ /* 0x000fe40002781670 */
[----:B------:R-:W-:-:S05]  /*b2b0*/  FMNMX.FTZ R24, R85, R0, !PT ;  /* 0x0000000055187209 */ /* 0x000fca0007810000 */
[----:B------:R-:W2:Y:S02]  /*b2c0*/  SHFL.BFLY PT, R159, R24, 0x2, 0x1f ;  /* 0x0c401f00189f7f89 */ /* 0x000ea400000e0000 */
[----:B--2---:R-:W-:-:S05]  /*b2d0*/  FMNMX.FTZ R159, R24, R159, !PT ;  /* 0x0000009f189f7209 */ /* 0x004fca0007810000 */
[----:B------:R-:W2:Y:S02]  /*b2e0*/  SHFL.BFLY PT, R0, R159, 0x1, 0x1f ;  /* 0x0c201f009f007f89 */ /* 0x000ea400000e0000 */
[----:B--2---:R-:W-:Y:S02]  /*b2f0*/  FMNMX.FTZ R0, R159, R0, !PT ;  /* 0x000000009f007209 */ /* 0x004fe40007810000 */
[----:B------:R-:W-:Y:S02]  /*b300*/  FSEL R159, R34, -INF , !P5 ;  /* 0xff800000229f7808 */ /* 0x000fe40006800000 */
        /* <DEDUP_REMOVED lines=23> */
[-CC-:B------:R-:W-:Y:S01]  /*b480*/  FFMA.FTZ R168, R45, R6.reuse, -R24.reuse ;  /* 0x000000062da87223 */ /* 0x180fe20000010818 */
[----:B------:R-:W-:Y:S01]  /*b490*/  FSEL R181, R50, -INF , !P4 ;  /* 0xff80000032b57808 */ /* 0x000fe20006000000 */
[-CC-:B------:R-:W-:Y:S01]  /*b4a0*/  FFMA.FTZ R45, R49, R6.reuse, -R24.reuse ;  /* 0x00000006312d7223 */ /* 0x180fe20000010818 */
[----:B------:R-:W-:Y:S01]  /*b4b0*/  FSEL R175, R46, -INF , !P3 ;  /* 0xff8000002eaf7808 */ /* 0x000fe20005800000 */
[-CC-:B------:R-:W-:Y:S01]  /*b4c0*/  FFMA.FTZ R170, R41, R6.reuse, -R24.reuse ;  /* 0x0000000629aa7223 */ /* 0x180fe20000010818 */
[C---:B------:R-:W-:Y:S01]  /*b4d0*/  ISETP.GT.AND P3, PT, R20.reuse, 0x29, P2 ;  /* 0x000000291400780c */ /* 0x040fe20001764270 */
[-CC-:B------:R-:W-:Y:S01]  /*b4e0*/  FFMA.FTZ R41, R53, R6.reuse, -R24.reuse ;  /* 0x0000000635297223 */ /* 0x180fe20000010818 */
[----:B------:R-:W-:Y:S01]  /*b4f0*/  ISETP.GT.AND P4, PT, R20, 0x38, P2 ;  /* 0x000000381400780c */ /* 0x000fe20001784270 */
        /* <DEDUP_REMOVED lines=9> */
[C---:B------:R-:W-:Y:S01]  /*b590*/  ISETP.LT.OR P4, PT, R14.reuse, 0x39, P4 ;  /* 0x000000390e00780c */ /* 0x040fe20002781670 */
        /* <DEDUP_REMOVED lines=9> */
[----:B------:R-:W-:Y:S01]  /*b630*/  FSEL R191, R54, -INF , !P4 ;  /* 0xff80000036bf7808 */ /* 0x000fe20006000000 */
[----:B------:R-:W-:Y:S01]  /*b640*/  MUFU.EX2 R180, R180 ;  /* 0x000000b400b47308 */ /* 0x000fe20000000800 */
[----:B------:R-:W-:Y:S01]  /*b650*/  FMNMX.FTZ R26, R47, R26, !PT ;  /* 0x0000001a2f1a7209 */ /* 0x000fe20007810000 */
[----:B------:R-:W-:Y:S01]  /*b660*/  IMAD.U32 R38, RZ, RZ, UR58 ;  /* 0x0000003aff267e24 */ /* 0x000fe2000f8e00ff */
        /* <DEDUP_REMOVED lines=9> */
[-CC-:B------:R-:W-:Y:S01]  /*b700*/  FFMA.FTZ R154, R33, R6.reuse, -R24.reuse ;  /* 0x00000006219a7223 */ /* 0x180fe20000010818 */
[----:B------:R-:W-:Y:S01]  /*b710*/  ISETP.GT.AND P3, PT, R20, 0x41, P2 ;  /* 0x000000411400780c */ /* 0x000fe20001764270 */
[--C-:B------:R-:W-:Y:S01]  /*b720*/  FFMA.FTZ R25, R81, R6, -R24.reuse ;  /* 0x0000000651197223 */ /* 0x100fe20000010818 */
[----:B------:R-:W-:Y:S01]  /*b730*/  FMNMX.FTZ R26, R183, R26, !PT ;  /* 0x0000001ab71a7209 */ /* 0x000fe20007810000 */
[----:B------:R-:W-:Y:S01]  /*b740*/  MUFU.EX2 R182, R182 ;  /* 0x000000b600b67308 */ /* 0x000fe20000000800 */
[----:B------:R-:W-:Y:S01]  /*b750*/  FSEL R177, R58, -INF , !P4 ;  /* 0xff8000003ab17808 */ /* 0x000fe20006000000 */
[----:B------:R-:W-:Y:S01]  /*b760*/  FFMA.FTZ R33, R85, R6, -R24 ;  /* 0x0000000655217223 */ /* 0x000fe20000010818 */
[----:B------:R-:W-:Y:S01]  /*b770*/  ISETP.GT.AND P4, PT, R20, 0x48, P2 ;  /* 0x000000481400780c */ /* 0x000fe20001784270 */
[----:B------:R-:W-:Y:S01]  /*b780*/  UMOV UR58, UR37 ;  /* 0x00000025003a7c82 */ /* 0x000fe20008000000 */
[----:B------:R-:W-:-:S02]  /*b790*/  ISETP.LT.OR P3, PT, R14, 0x42, P3 ;  /* 0x000000420e00780c */ /* 0x000fc40001f61670 */
[----:B------:R-:W-:Y:S01]  /*b7a0*/  FMNMX.FTZ R26, R191, R26, !PT ;  /* 0x0000001abf1a7209 */ /* 0x000fe20007810000 */
[----:B------:R-:W-:Y:S01]  /*b7b0*/  MUFU.EX2 R31, R31 ;  /* 0x0000001f001f7308 */ /* 0x000fe20000000800 */
[----:B------:R-:W-:Y:S02]  /*b7c0*/  ISETP.LT.OR P4, PT, R14, 0x49, P4 ;  /* 0x000000490e00780c */ /* 0x000fe40002781670 */
[----:B------:R-:W-:Y:S01]  /*b7d0*/  FSEL R167, R59, -INF , !P3 ;  /* 0xff8000003ba77808 */ /* 0x000fe20005800000 */
[----:B------:R-:W-:Y:S01]  /*b7e0*/  FFMA.FTZ R59, R157, R6, -R24 ;  /* 0x000000069d3b7223 */ /* 0x000fe20000010818 */
[----:B------:R-:W-:Y:S02]  /*b7f0*/  ISETP.GT.AND P3, PT, R20, 0x49, P2 ;  /* 0x000000491400780c */ /* 0x000fe40001764270 */
[----:B------:R-:W-:Y:S01]  /*b800*/  FMNMX.FTZ R26, R55, R26, !PT ;  /* 0x0000001a371a7209 */ /* 0x000fe20007810000 */
[----:B------:R-:W-:Y:S01]  /*b810*/  MUFU.EX2 R176, R176 ;  /* 0x000000b000b07308 */ /* 0x000fe20000000800 */
[----:B------:R-:W-:-:S02]  /*b820*/  FSEL R179, R62, -INF , !P4 ;  /* 0xff8000003eb37808 */ /* 0x000fc40006000000 */
[----:B------:R-:W-:Y:S02]  /*b830*/  ISETP.GT.AND P4, PT, R20, 0x50, P2 ;  /* 0x000000501400780c */ /* 0x000fe40001784270 */
[C---:B------:R-:W-:Y:S02]  /*b840*/  ISETP.LT.OR P3, PT, R14.reuse, 0x4a, P3 ;  /* 0x0000004a0e00780c */ /* 0x040fe40001f61670 */
[----:B------:R-:W-:Y:S01]  /*b850*/  FMNMX.FTZ R26, R177, R26, !PT ;  /* 0x0000001ab11a7209 */ /* 0x000fe20007810000 */
[----:B------:R-:W-:Y:S01]  /*b860*/  MUFU.EX2 R43, R43 ;  /* 0x0000002b002b7308 */ /* 0x000fe20000000800 */
[----:B------:R-:W-:Y:S02]  /*b870*/  ISETP.LT.OR P4, PT, R14, 0x51, P4 ;  /* 0x000000510e00780c */ /* 0x000fe40002781670 */
[----:B------:R-:W-:Y:S01]  /*b880*/  FSEL R157, R63, -INF , !P3 ;  /* 0xff8000003f9d7808 */ /* 0x000fe20005800000 */
[----:B------:R-:W-:Y:S01]  /*b890*/  FFMA.FTZ R63, R153, R6, -R24 ;  /* 0x00000006993f7223 */ /* 0x000fe20000010818 */
[----:B------:R-:W-:-:S02]  /*b8a0*/  ISETP.GT.AND P3, PT, R20, 0x51, P2 ;  /* 0x000000511400780c */ /* 0x000fc40001764270 */
[----:B------:R-:W-:Y:S01]  /*b8b0*/  FMNMX.FTZ R26, R167, R26, !PT ;  /* 0x0000001aa71a7209 */ /* 0x000fe20007810000 */
[----:B------:R-:W-:Y:S01]  /*b8c0*/  MUFU.EX2 R178, R178 ;  /* 0x000000b200b27308 */ /* 0x000fe20000000800 */
[----:B------:R-:W-:Y:S02]  /*b8d0*/  FSEL R155, R66, -INF , !P4 ;  /* 0xff800000429b7808 */ /* 0x000fe40006000000 */
[----:B------:R-:W-:Y:S02]  /*b8e0*/  ISETP.GT.AND P4, PT, R20, 0x58, P2 ;  /* 0x000000581400780c */ /* 0x000fe40001784270 */
[C---:B------:R-:W-:Y:S02]  /*b8f0*/  ISETP.LT.OR P3, PT, R14.reuse, 0x52, P3 ;  /* 0x000000520e00780c */ /* 0x040fe40001f61670 */
[----:B------:R-:W-:Y:S01]  /*b900*/  FMNMX.FTZ R26, R179, R26, !PT ;  /* 0x0000001ab31a7209 */ /* 0x000fe20007810000 */
[----:B------:R-:W-:Y:S01]  /*b910*/  MUFU.EX2 R51, R51 ;  /* 0x0000003300337308 */ /* 0x000fe20000000800 */
[----:B------:R-:W-:-:S02]  /*b920*/  ISETP.LT.OR P4, PT, R14, 0x59, P4 ;  /* 0x000000590e00780c */ /* 0x000fc40002781670 */
[----:B------:R-:W-:Y:S02]  /*b930*/  FSEL R67, R67, -INF , !P3 ;  /* 0xff80000043437808 */ /* 0x000fe40005800000 */
[----:B------:R-:W-:Y:S02]  /*b940*/  FMNMX.FTZ R26, R157, R26, !PT ;  /* 0x0000001a9d1a7209 */ /* 0x000fe40007810000 */
[----:B------:R-:W-:Y:S01]  /*b950*/  ISETP.GT.AND P3, PT, R20, 0x59, P2 ;  /* 0x000000591400780c */ /* 0x000fe20001764270 */
[----:B------:R-:W-:Y:S01]  /*b960*/  MUFU.EX2 R172, R172 ;  /* 0x000000ac00ac7308 */ /* 0x000fe20000000800 */
[----:B------:R-:W-:Y:S02]  /*b970*/  FSEL R153, R70, -INF , !P4 ;  /* 0xff80000046997808 */ /* 0x000fe40006000000 */
[----:B------:R-:W-:Y:S02]  /*b980*/  FMNMX.FTZ R26, R155, R26, !PT ;  /* 0x0000001a9b1a7209 */ /* 0x000fe40007810000 */
[----:B------:R-:W-:-:S02]  /*b990*/  ISETP.GT.AND P4, PT, R20, 0x60, P2 ;  /* 0x000000601400780c */ /* 0x000fc40001784270 */
[C---:B------:R-:W-:Y:S01]  /*b9a0*/  ISETP.LT.OR P3, PT, R14.reuse, 0x5a, P3 ;  /* 0x0000005a0e00780c */ /* 0x040fe20001f61670 */
[----:B------:R-:W-:Y:S01]  /*b9b0*/  MUFU.EX2 R59, R59 ;  /* 0x0000003b003b7308 */ /* 0x000fe20000000800 */
[----:B------:R-:W-:Y:S02]  /*b9c0*/  FMNMX.FTZ R26, R67, R26, !PT ;  /* 0x0000001a431a7209 */ /* 0x000fe40007810000 */
[----:B------:R-:W-:Y:S02]  /*b9d0*/  ISETP.LT.OR P4, PT, R14, 0x61, P4 ;  /* 0x000000610e00780c */ /* 0x000fe40002781670 */
[----:B------:R-:W-:Y:S02]  /*b9e0*/  FSEL R71, R71, -INF , !P3 ;  /* 0xff80000047477808 */ /* 0x000fe40005800000 */
        /* <DEDUP_REMOVED lines=19> */
[----:B------:R-:W-:Y:S02]  /*bb20*/  FSEL R79, R79, -INF , !P3 ;  /* 0xff8000004f4f7808 */ /* 0x000fe40005800000 */
[----:B------:R-:W-:Y:S01]  /*bb30*/  ISETP.GT.AND P3, PT, R20, 0x71, P2 ;  /* 0x000000711400780c */ /* 0x000fe20001764270 */
[----:B------:R-:W-:Y:S01]  /*bb40*/  MUFU.EX2 R170, R170 ;  /* 0x000000aa00aa7308 */ /* 0x000fe20000000800 */
[----:B------:R-:W-:Y:S02]  /*bb50*/  FMNMX.FTZ R26, R195, R26, !PT ;  /* 0x0000001ac31a7209 */ /* 0x000fe40007810000 */
[----:B------:R-:W-:Y:S02]  /*bb60*/  FSEL R53, R82, -INF , !P4 ;  /* 0xff80000052357808 */ /* 0x000fe40006000000 */
[----:B------:R-:W-:-:S02]  /*bb70*/  ISETP.GT.AND P4, PT, R20, 0x78, P2 ;  /* 0x000000781400780c */ /* 0x000fc40001784270 */
[----:B------:R-:W-:Y:S01]  /*bb80*/  ISETP.LT.OR P3, PT, R14, 0x72, P3 ;  /* 0x000000720e00780c */ /* 0x000fe20001f61670 */
[----:B------:R-:W-:Y:S01]  /*bb90*/  MUFU.EX2 R41, R41 ;  /* 0x0000002900297308 */ /* 0x000fe20000000800 */
[----:B------:R-:W-:Y:S02]  /*bba0*/  FMNMX.FTZ R26, R79, R26, !PT ;  /* 0x0000001a4f1a7209 */ /* 0x000fe40007810000 */
[----:B------:R-:W-:Y:S02]  /*bbb0*/  ISETP.GT.AND P2, PT, R20, 0x79, P2 ;  /* 0x000000791400780c */ /* 0x000fe40001744270 */
[----:B------:R-:W-:Y:S02]  /*bbc0*/  ISETP.LT.OR P4, PT, R14, 0x79, P4 ;  /* 0x000000790e00780c */ /* 0x000fe40002781670 */
[----:B------:R-:W-:Y:S01]  /*bbd0*/  FSEL R83, R83, -INF , !P3 ;  /* 0xff80000053537808 */ /* 0x000fe20005800000 */
[----:B------:R-:W-:Y:S01]  /*bbe0*/  MUFU.EX2 R164, R164 ;  /* 0x000000a400a47308 */ /* 0x000fe20000000800 */
[----:B------:R-:W-:-:S02]  /*bbf0*/  FMNMX.FTZ R26, R53, R26, !PT ;  /* 0x0000001a351a7209 */ /* 0x000fc40007810000 */
[----:B------:R-:W-:Y:S02]  /*bc00*/  ISETP.LT.OR P2, PT, R14, 0x7a, P2 ;  /* 0x0000007a0e00780c */ /* 0x000fe40001741670 */
[----:B------:R-:W-:Y:S02]  /*bc10*/  FSEL R57, R86, -INF , !P4 ;  /* 0xff80000056397808 */ /* 0x000fe40006000000 */
[----:B------:R-:W-:Y:S01]  /*bc20*/  FMNMX.FTZ R26, R83, R26, !PT ;  /* 0x0000001a531a7209 */ /* 0x000fe20007810000 */
[----:B------:R-:W-:Y:S01]  /*bc30*/  MUFU.EX2 R37, R37 ;  /* 0x0000002500257308 */ /* 0x000fe20000000800 */
[----:B------:R-:W-:Y:S02]  /*bc40*/  FSEL R87, R87, -INF , !P2 ;  /* 0xff80000057577808 */ /* 0x000fe40005000000 */
[----:B------:R-:W-:Y:S02]  /*bc50*/  FMNMX.FTZ R26, R57, R26, !PT ;  /* 0x0000001a391a7209 */ /* 0x000fe40007810000 */
[----:B------:R-:W-:-:S02]  /*bc60*/  FSEL R69, R0, RZ, P5 ;  /* 0x000000ff00457208 */ /* 0x000fc40002800000 */
[----:B------:R-:W-:Y:S01]  /*bc70*/  FMNMX.FTZ R26, R87, R26, !PT ;  /* 0x0000001a571a7209 */ /* 0x000fe20007810000 */
[----:B------:R-:W-:Y:S01]  /*bc80*/  MUFU.EX2 R166, R166 ;  /* 0x000000a600a67308 */ /* 0x000fe20000000800 */
[----:B------:R-:W-:Y:S01]  /*bc90*/  @!P1 LEA R38, R38, UR39, 0x3 ;  /* 0x0000002726269c11 */ /* 0x000fe2000f8e18ff */
[----:B------:R-:W-:Y:S02]  /*bca0*/  FADD.FTZ R69, -R69, R12 ;  /* 0x0000000c45457221 */ /* 0x000fe40000010100 */
[----:B------:R-:W1:Y:S04]  /*bcb0*/  SHFL.BFLY PT, R61, R26, 0x2, 0x1f ;  /* 0x0c401f001a3d7f89 */ /* 0x000e6800000e0000 */
        /* <DEDUP_REMOVED lines=14> */
[----:B------:R-:W1:Y:S03]  /*bda0*/  MUFU.EX2 R65, R65 ;  /* 0x0000004100417308 */ /* 0x000e660000000800 */
[----:B------:R-:W-:-:S05]  /*bdb0*/  FSEL R36, R12, RZ, P2 ;  /* 0x000000ff0c247208 */ /* 0x000fca0001000000 */
        /* <DEDUP_REMOVED lines=8> */
[-C--:B------:R-:W-:Y:S01]  /*be40*/  FFMA.FTZ R39, R39, R6.reuse, -R36 ;  /* 0x0000000627277223 */ /* 0x080fe20000010824 */
[----:B-1----:R-:W-:Y:S01]  /*be50*/  FFMA.FTZ R28, R65, R3, R180 ;  /* 0x00000003411c7223 */ /* 0x002fe200000100b4 */
[-CC-:B------:R-:W-:Y:S01]  /*be60*/  FFMA.FTZ R26, R171, R6.reuse, -R36.reuse ;  /* 0x00000006ab1a7223 */ /* 0x180fe20000010824 */
[-CC-:B------:R-:W-:Y:S01]  /*be70*/  FFMA.FTZ R173, R173, R6.reuse, -R36.reuse ;  /* 0x00000006adad7223 */ /* 0x180fe20000010824 */
[-C--:B------:R-:W-:Y:S01]  /*be80*/  FFMA.FTZ R175, R175, R6.reuse, -R36 ;  /* 0x00000006afaf7223 */ /* 0x080fe20000010824 */
[----:B------:R-:W-:Y:S01]  /*be90*/  FADD.FTZ R3, R27, R28 ;  /* 0x0000001c1b037221 */ /* 0x000fe20000010000 */
[--C-:B------:R-:W-:Y:S01]  /*bea0*/  FFMA.FTZ R28, R47, R6, -R36.reuse ;  /* 0x000000062f1c7223 */ /* 0x100fe20000010824 */
[----:B------:R-:W1:Y:S01]  /*beb0*/  MUFU.EX2 R12, R12 ;  /* 0x0000000c000c7308 */ /* 0x000e620000000800 */
[----:B------:R-:W-:Y:S01]  /*bec0*/  F2FP.BF16.F32.PACK_AB R180, R27, R180 ;  /* 0x000000b41bb4723e */ /* 0x000fe200000010ff */
[----:B------:R-:W-:Y:S01]  /*bed0*/  FADD.FTZ R30, R182, R3 ;  /* 0x00000003b61e7221 */ /* 0x000fe20000010000 */
[-CC-:B------:R-:W-:Y:S01]  /*bee0*/  FFMA.FTZ R169, R181, R6.reuse, -R36.reuse ;  /* 0x00000006b5a97223 */ /* 0x180fe20000010824 */
[-CC-:B------:R-:W-:Y:S01]  /*bef0*/  FFMA.FTZ R171, R191, R6.reuse, -R36.reuse ;  /* 0x00000006bfab7223 */ /* 0x180fe20000010824 */
[-C--:B------:R-:W-:Y:S01]  /*bf00*/  FFMA.FTZ R165, R177, R6.reuse, -R36 ;  /* 0x00000006b1a57223 */ /* 0x080fe20000010824 */
[----:B------:R-:W-:Y:S01]  /*bf10*/  FADD.FTZ R3, R31, R30 ;  /* 0x0000001e1f037221 */ /* 0x000fe20000010000 */
[-CC-:B------:R-:W-:Y:S01]  /*bf20*/  FFMA.FTZ R179, R179, R6.reuse, -R36.reuse ;  /* 0x00000006b3b37223 */ /* 0x180fe20000010824 */
[----:B------:R-:W-:Y:S01]  /*bf30*/  MUFU.EX2 R14, R14 ;  /* 0x0000000e000e7308 */ /* 0x000fe20000000800 */
[-CC-:B------:R-:W-:Y:S01]  /*bf40*/  FFMA.FTZ R157, R157, R6.reuse, -R36.reuse ;  /* 0x000000069d9d7223 */ /* 0x180fe20000010824 */
        /* <DEDUP_REMOVED lines=18> */
[-C--:B------:R-:W-:Y:S01]  /*c070*/  FFMA.FTZ R57, R57, R6.reuse, -R36 ;  /* 0x0000000639397223 */ /* 0x080fe20000010824 */
[----:B-1----:R-:W-:Y:S01]  /*c080*/  F2FP.BF16.F32.PACK_AB R181, R12, R69 ;  /* 0x000000450cb5723e */ /* 0x002fe200000010ff */
[----:B------:R-:W-:Y:S01]  /*c090*/  FADD.FTZ R3, R59, R32 ;  /* 0x000000203b037221 */ /* 0x000fe20000010000 */
[----:B------:R-:W-:Y:S01]  /*c0a0*/  FFMA.FTZ R32, R55, R6, -R36 ;  /* 0x0000000637207223 */ /* 0x000fe20000010824 */
[----:B------:R-:W-:Y:S01]  /*c0b0*/  MUFU.EX2 R35, R35 ;  /* 0x0000002300237308 */ /* 0x000fe20000000800 */
[----:B------:R-:W-:Y:S01]  /*c0c0*/  F2FP.BF16.F32.PACK_AB R182, R31, R182 ;  /* 0x000000b61fb6723e */ /* 0x000fe200000010ff */
[----:B------:R-:W-:Y:S01]  /*c0d0*/  FADD.FTZ R34, R174, R3 ;  /* 0x00000003ae227221 */ /* 0x000fe20000010000 */
[----:B------:R-:W-:Y:S01]  /*c0e0*/  FSEL R3, R9, RZ, P2 ;  /* 0x000000ff09037208 */ /* 0x000fe20001000000 */
[----:B------:R-:W-:Y:S01]  /*c0f0*/  FMUL.FTZ R88, R88, R65 ;  /* 0x0000004158587220 */ /* 0x000fe20000410000 */
[----:B------:R-:W-:Y:S01]  /*c100*/  ISETP.GT.AND P2, PT, R7, UR40, PT ;  /* 0x0000002807007c0c */ /* 0x000fe2000bf44270 */
[----:B------:R-:W-:Y:S01]  /*c110*/  FADD.FTZ R47, R63, R34 ;  /* 0x000000223f2f7221 */ /* 0x000fe20000010000 */
[----:B------:R-:W-:-:S02]  /*c120*/  @!P1 VIADD R34, R38, 0x28860 ;  /* 0x0002886026229836 */ /* 0x000fc40000000000 */
[----:B------:R-:W-:Y:S01]  /*c130*/  FADD.FTZ R3, -R3, R10 ;  /* 0x0000000a03037221 */ /* 0x000fe20000010100 */
[----:B------:R-:W-:Y:S01]  /*c140*/  MUFU.EX2 R24, R24 ;  /* 0x0000001800187308 */ /* 0x000fe20000000800 */
[----:B------:R-:W-:Y:S01]  /*c150*/  FADD.FTZ R10, R168, R47 ;  /* 0x0000002fa80a7221 */ /* 0x000fe20000010000 */
[----:B------:R-:W-:Y:S01]  /*c160*/  F2FP.BF16.F32.PACK_AB R176, R43, R176 ;  /* 0x000000b02bb0723e */ /* 0x000fe200000010ff */
[----:B------:R-:W-:Y:S01]  /*c170*/  FMUL.FTZ R3, R3, R6 ;  /* 0x0000000603037220 */ /* 0x000fe20000410000 */
[----:B------:R-:W-:Y:S01]  /*c180*/  @!P1 PRMT R34, RZ, 0x654, R34 ;  /* 0x00000654ff229816 */ /* 0x000fe20000000022 */
[----:B------:R-:W-:Y:S01]  /*c190*/  FADD.FTZ R47, R45, R10 ;  /* 0x0000000a2d2f7221 */ /* 0x000fe20000010000 */
[----:B------:R-:W-:Y:S01]  /*c1a0*/  F2FP.BF16.F32.PACK_AB R178, R51, R178 ;  /* 0x000000b233b2723e */ /* 0x000fe200000010ff */
[-C--:B------:R-:W-:Y:S01]  /*c1b0*/  FMUL.FTZ R89, R89, R65.reuse ;  /* 0x0000004159597220 */ /* 0x080fe20000410000 */
[----:B------:R1:W2:Y:S01]  /*c1c0*/  MUFU.EX2 R10, R3 ;  /* 0x00000003000a7308 */ /* 0x0002a20000000800 */
[----:B------:R-:W-:Y:S01]  /*c1d0*/  FADD.FTZ R38, R170, R47 ;  /* 0x0000002faa267221 */ /* 0x000fe20000010000 */
[----:B------:R3:W-:Y:S01]  /*c1e0*/  @!P1 SYNCS.ARRIVE.TRANS64.RED.A1T0 RZ, [R34+URZ], RZ ;  /* 0x000000ff22ff99a7 */ /* 0x0007e2000810043f */
[----:B------:R-:W-:Y:S01]  /*c1f0*/  F2FP.BF16.F32.PACK_AB R172, R59, R172 ;  /* 0x000000ac3bac723e */ /* 0x000fe200000010ff */
[-C--:B------:R-:W-:Y:S01]  /*c200*/  FMUL.FTZ R92, R92, R65.reuse ;  /* 0x000000415c5c7220 */ /* 0x080fe20000410000 */
[----:B------:R-:W-:Y:S01]  /*c210*/  FADD.FTZ R47, R41, R38 ;  /* 0x00000026292f7221 */ /* 0x000fe20000010000 */
[----:B------:R-:W-:Y:S01]  /*c220*/  F2FP.BF16.F32.PACK_AB R174, R63, R174 ;  /* 0x000000ae3fae723e */ /* 0x000fe200000010ff */
[-C--:B------:R-:W-:Y:S01]  /*c230*/  FMUL.FTZ R93, R93, R65.reuse ;  /* 0x000000415d5d7220 */ /* 0x080fe20000410000 */
[----:B------:R-:W4:Y:S01]  /*c240*/  MUFU.EX2 R39, R39 ;  /* 0x0000002700277308 */ /* 0x000f220000000800 */
[----:B------:R-:W-:Y:S01]  /*c250*/  FADD.FTZ R38, R164, R47 ;  /* 0x0000002fa4267221 */ /* 0x000fe20000010000 */
[-CC-:B---3--:R-:W-:Y:S01]  /*c260*/  FFMA.FTZ R34, R167, R6.reuse, -R36.reuse ;  /* 0x00000006a7227223 */ /* 0x188fe20000010824 */
[----:B------:R-:W-:Y:S01]  /*c270*/  FFMA.FTZ R36, R87, R6, -R36 ;  /* 0x0000000657247223 */ /* 0x000fe20000010824 */
[----:B------:R-:W-:Y:S01]  /*c280*/  F2FP.BF16.F32.PACK_AB R168, R45, R168 ;  /* 0x000000a82da8723e */ /* 0x000fe200000010ff */
[----:B-1----:R-:W-:Y:S01]  /*c290*/  FADD.FTZ R3, R37, R38 ;  /* 0x0000002625037221 */ /* 0x002fe20000010000 */
[----:B------:R-:W-:Y:S01]  /*c2a0*/  F2FP.BF16.F32.PACK_AB R170, R41, R170 ;  /* 0x000000aa29aa723e */ /* 0x000fe200000010ff */
[-C--:B------:R-:W-:Y:S01]  /*c2b0*/  FMUL.FTZ R96, R96, R65.reuse ;  /* 0x0000004160607220 */ /* 0x080fe20000410000 */
[----:B------:R-:W1:Y:S01]  /*c2c0*/  MUFU.EX2 R158, R158 ;  /* 0x0000009e009e7308 */ /* 0x000e620000000800 */
[----:B------:R-:W-:Y:S01]  /*c2d0*/  FADD.FTZ R38, R166, R3 ;  /* 0x00000003a6267221 */ /* 0x000fe20000010000 */
[----:B--2---:R-:W-:Y:S01]  /*c2e0*/  FFMA.FTZ R3, R10, R2, R69 ;  /* 0x000000020a037223 */ /* 0x004fe20000010045 */
[-C--:B------:R-:W-:Y:S01]  /*c2f0*/  FMUL.FTZ R90, R90, R10.reuse ;  /* 0x0000000a5a5a7220 */ /* 0x080fe20000410000 */
[-C--:B------:R-:W-:Y:S01]  /*c300*/  FMUL.FTZ R91, R91, R10.reuse ;  /* 0x0000000a5b5b7220 */ /* 0x080fe20000410000 */
[----:B------:R-:W-:Y:S01]  /*c310*/  FADD.FTZ R47, R29, R38 ;  /* 0x000000261d2f7221 */ /* 0x000fe20000010000 */
[----:B------:R-:W-:Y:S01]  /*c320*/  FADD.FTZ R3, R12, R3 ;  /* 0x000000030c037221 */ /* 0x000fe20000010000 */
[----:B------:R-:W-:Y:S01]  /*c330*/  FMUL.FTZ R94, R94, R10 ;  /* 0x0000000a5e5e7220 */ /* 0x000fe20000410000 */
        /* <DEDUP_REMOVED lines=11> */
[-C--:B------:R-:W-:Y:S01]  /*c3f0*/  FMUL.FTZ R99, R99, R10.reuse ;  /* 0x0000000a63637220 */ /* 0x080fe20000410000 */
[-C--:B------:R-:W-:Y:S01]  /*c400*/  FMUL.FTZ R102, R102, R10.reuse ;  /* 0x0000000a66667220 */ /* 0x080fe20000410000 */
[----:B------:R-:W-:Y:S01]  /*c410*/  FADD.FTZ R27, R21, R38 ;  /* 0x00000026151b7221 */ /* 0x000fe20000010000 */
[----:B------:R-:W-:Y:S01]  /*c420*/  FADD.FTZ R3, R35, R2 ;  /* 0x0000000223037221 */ /* 0x000fe20000010000 */
[----:B------:R-:W-:Y:S01]  /*c430*/  FMUL.FTZ R103, R103, R10 ;  /* 0x0000000a67677220 */ /* 0x000fe20000410000 */
[----:B------:R-:W5:Y:S01]  /*c440*/  MUFU.EX2 R173, R173 ;  /* 0x000000ad00ad7308 */ /* 0x000f620000000800 */
[----:B------:R-:W-:Y:S01]  /*c450*/  FADD.FTZ R38, R156, R27 ;  /* 0x0000001b9c267221 */ /* 0x000fe20000010000 */
[----:B------:R-:W-:Y:S01]  /*c460*/  FADD.FTZ R2, R24, R3 ;  /* 0x0000000318027221 */ /* 0x000fe20000010000 */
[C---:B------:R-:W-:Y:S01]  /*c470*/  F2FP.BF16.F32.PACK_AB R156, R13.reuse, R156 ;  /* 0x0000009c0d9c723e */ /* 0x040fe200000010ff */
[-C--:B------:R-:W-:Y:S01]  /*c480*/  FMUL.FTZ R106, R106, R10.reuse ;  /* 0x0000000a6a6a7220 */ /* 0x080fe20000410000 */
[----:B------:R-:W-:Y:S01]  /*c490*/  FADD.FTZ R27, R13, R38 ;  /* 0x000000260d1b7221 */ /* 0x000fe20000010000 */
[----:B----4-:R-:W-:Y:S01]  /*c4a0*/  FADD.FTZ R3, R39, R2 ;  /* 0x0000000227037221 */ /* 0x010fe20000010000 */
[-C--:B------:R-:W-:Y:S01]  /*c4b0*/  FMUL.FTZ R107, R107, R10.reuse ;  /* 0x0000000a6b6b7220 */ /* 0x080fe20000410000 */
[----:B------:R-:W4:Y:S01]  /*c4c0*/  MUFU.EX2 R152, R152 ;  /* 0x0000009800987308 */ /* 0x000f220000000800 */
[----:B-1----:R-:W-:Y:S01]  /*c4d0*/  FADD.FTZ R38, R158, R27 ;  /* 0x0000001b9e267221 */ /* 0x002fe20000010000 */
[----:B--2---:R-:W-:Y:S01]  /*c4e0*/  FADD.FTZ R2, R26, R3 ;  /* 0x000000031a027221 */ /* 0x004fe20000010000 */
[-C--:B------:R-:W-:Y:S01]  /*c4f0*/  FMUL.FTZ R110, R110, R10.reuse ;  /* 0x0000000a6e6e7220 */ /* 0x080fe20000410000 */
[-C--:B------:R-:W-:Y:S01]  /*c500*/  FMUL.FTZ R111, R111, R10.reuse ;  /* 0x0000000a6f6f7220 */ /* 0x080fe20000410000 */
[----:B---3--:R-:W-:Y:S01]  /*c510*/  FADD.FTZ R3, R61, R38 ;  /* 0x000000263d037221 */ /* 0x008fe20000010000 */
[-C--:B------:R-:W-:Y:S01]  /*c520*/  FMUL.FTZ R114, R114, R10.reuse ;  /* 0x0000000a72727220 */ /* 0x080fe20000410000 */
[-C--:B------:R-:W-:Y:S01]  /*c530*/  FMUL.FTZ R115, R115, R10.reuse ;  /* 0x0000000a73737220 */ /* 0x080fe20000410000 */
[----:B------:R-:W1:Y:S01]  /*c540*/  MUFU.EX2 R175, R175 ;  /* 0x000000af00af7308 */ /* 0x000e620000000800 */
[----:B-----5:R-:W-:Y:S01]  /*c550*/  FADD.FTZ R2, R173, R2 ;  /* 0x00000002ad027221 */ /* 0x020fe20000010000 */
[-C--:B------:R-:W-:Y:S01]  /*c560*/  FMUL.FTZ R118, R118, R10.reuse ;  /* 0x0000000a76767220 */ /* 0x080fe20000410000 */
[-C--:B------:R-:W-:Y:S01]  /*c570*/  FMUL.FTZ R119, R119, R10.reuse ;  /* 0x0000000a77777220 */ /* 0x080fe20000410000 */
[-C--:B------:R-:W-:Y:S01]  /*c580*/  FMUL.FTZ R122, R122, R10.reuse ;  /* 0x0000000a7a7a7220 */ /* 0x080fe20000410000 */
[-C--:B------:R-:W-:Y:S01]  /*c590*/  FMUL.FTZ R123, R123, R10.reuse ;  /* 0x0000000a7b7b7220 */ /* 0x080fe20000410000 */
[-C--:B------:R-:W-:Y:S01]  /*c5a0*/  FMUL.FTZ R126, R126, R10.reuse ;  /* 0x0000000a7e7e7220 */ /* 0x080fe20000410000 */
[-C--:B------:R-:W-:Y:S01]  /*c5b0*/  FMUL.FTZ R127, R127, R10.reuse ;  /* 0x0000000a7f7f7220 */ /* 0x080fe20000410000 */
[----:B------:R-:W2:Y:S01]  /*c5c0*/  MUFU.EX2 R28, R28 ;  /* 0x0000001c001c7308 */ /* 0x000ea20000000800 */
[----:B----4-:R-:W-:Y:S01]  /*c5d0*/  FADD.FTZ R38, R152, R3 ;  /* 0x0000000398267221 */ /* 0x010fe20000010000 */
        /* <DEDUP_REMOVED lines=23> */
[----:B---3--:R-:W-:Y:S01]  /*c750*/  FADD.FTZ R13, R169, R2 ;  /* 0x00000002a90d7221 */ /* 0x008fe20000010000 */
        /* <DEDUP_REMOVED lines=15> */
[----:B--2---:R-:W-:Y:S01]  /*c850*/  FADD.FTZ R13, R171, R2 ;  /* 0x00000002ab0d7221 */ /* 0x004fe20000010000 */
[-C--:B------:R-:W-:Y:S01]  /*c860*/  FMUL.FTZ R125, R125, R65.reuse ;  /* 0x000000417d7d7220 */ /* 0x080fe20000410000 */
[-C--:B------:R-:W-:Y:S01]  /*c870*/  FMUL.FTZ R128, R128, R65.reuse ;  /* 0x0000004180807220 */ /* 0x080fe20000410000 */
[-C--:B------:R-:W-:Y:S01]  /*c880*/  FMUL.FTZ R129, R129, R65.reuse ;  /* 0x0000004181817220 */ /* 0x080fe20000410000 */
[-C--:B------:R-:W-:Y:S01]  /*c890*/  FMUL.FTZ R132, R132, R65.reuse ;  /* 0x0000004184847220 */ /* 0x080fe20000410000 */
[-C--:B------:R-:W-:Y:S01]  /*c8a0*/  FMUL.FTZ R133, R133, R65.reuse ;  /* 0x0000004185857220 */ /* 0x080fe20000410000 */
[-C--:B------:R-:W-:Y:S01]  /*c8b0*/  FMUL.FTZ R136, R136, R65.reuse ;  /* 0x0000004188887220 */ /* 0x080fe20000410000 */
[----:B------:R-:W2:Y:S01]  /*c8c0*/  MUFU.EX2 R34, R34 ;  /* 0x0000002200227308 */ /* 0x000ea20000000800 */
        /* <DEDUP_REMOVED lines=9> */
[----:B------:R-:W-:Y:S01]  /*c960*/  FMUL.FTZ R149, R149, R65 ;  /* 0x0000004195957220 */ /* 0x000fe20000410000 */
[----:B------:R-:W-:Y:S01]  /*c970*/  F2FP.BF16.F32.PACK_AB R183, R73, R14 ;  /* 0x0000000e49b7723e */ /* 0x000fe200000010ff */
[----:B------:R-:W-:Y:S01]  /*c980*/  VIADD R7, R7, 0xffffffff ;  /* 0xffffffff07077836 */ /* 0x000fe20000000000 */
[----:B------:R-:W-:Y:S01]  /*c990*/  F2FP.BF16.F32.PACK_AB R177, R35, R20 ;  /* 0x0000001423b1723e */ /* 0x000fe200000010ff */
[----:B------:R-:W-:Y:S01]  /*c9a0*/  IMAD.MOV.U32 R12, RZ, RZ, R0 ;  /* 0x000000ffff0c7224 */ /* 0x000fe200078e0000 */
[----:B------:R-:W-:Y:S01]  /*c9b0*/  F2FP.BF16.F32.PACK_AB R173, R173, R26 ;  /* 0x0000001aadad723e */ /* 0x000fe200000010ff */
[----:B------:R1:W4:Y:S01]  /*c9c0*/  MUFU.EX2 R40, R179 ;  /* 0x000000b300287308 */ /* 0x0003220000000800 */
[----:B--2---:R-:W-:Y:S01]  /*c9d0*/  FADD.FTZ R13, R34, R13 ;  /* 0x0000000d220d7221 */ /* 0x004fe20000010000 */
[----:B------:R-:W-:Y:S01]  /*c9e0*/  F2FP.BF16.F32.PACK_AB R175, R28, R175 ;  /* 0x000000af1caf723e */ /* 0x000fe200000010ff */
[----:B------:R-:W-:Y:S01]  /*c9f0*/  IMAD.MOV.U32 R10, RZ, RZ, R9 ;  /* 0x000000ffff0a7224 */ /* 0x000fe200078e0009 */
[----:B------:R-:W-:-:S02]  /*ca00*/  F2FP.BF16.F32.PACK_AB R169, R30, R169 ;  /* 0x000000a91ea9723e */ /* 0x000fc400000010ff */
[----:B------:R-:W-:Y:S02]  /*ca10*/  F2FP.BF16.F32.PACK_AB R171, R32, R171 ;  /* 0x000000ab20ab723e */ /* 0x000fe400000010ff */
[----:B------:R-:W2:Y:S01]  /*ca20*/  MUFU.EX2 R154, R154 ;  /* 0x0000009a009a7308 */ /* 0x000ea20000000800 */
[C---:B---3--:R-:W-:Y:S01]  /*ca30*/  FADD.FTZ R15, R25.reuse, R38 ;  /* 0x00000026190f7221 */ /* 0x048fe20000010000 */
[----:B------:R-:W-:Y:S02]  /*ca40*/  F2FP.BF16.F32.PACK_AB R152, R25, R152 ;  /* 0x000000981998723e */ /* 0x000fe400000010ff */
[----:B-1----:R-:W-:Y:S02]  /*ca50*/  F2FP.BF16.F32.PACK_AB R179, R39, R24 ;  /* 0x0000001827b3723e */ /* 0x002fe400000010ff */
[----:B------:R-:W-:Y:S02]  /*ca60*/  F2FP.BF16.F32.PACK_AB R165, R34, R165 ;  /* 0x000000a522a5723e */ /* 0x000fe400000010ff */
[----:B------:R-:W1:Y:S01]  /*ca70*/  MUFU.EX2 R157, R157 ;  /* 0x0000009d009d7308 */ /* 0x000e620000000800 */
[----:B----4-:R-:W-:-:S07]  /*ca80*/  FADD.FTZ R13, R40, R13 ;  /* 0x0000000d280d7221 */ /* 0x010fce0000010000 */
        /* <DEDUP_REMOVED lines=11> */
[C---:B-1----:R-:W-:Y:S01]  /*cb40*/  FADD.FTZ R13, R67.reuse, R13 ;  /* 0x0000000d430d7221 */ /* 0x042fe20000010000 */
[----:B------:R-:W-:-:S06]  /*cb50*/  F2FP.BF16.F32.PACK_AB R161, R67, R42 ;  /* 0x0000002a43a1723e */ /* 0x000fcc00000010ff */
        /* <DEDUP_REMOVED lines=19> */
[----:B------:R-:W-:-:S03]  /*cc90*/  F2FP.BF16.F32.PACK_AB R153, R83, R46 ;  /* 0x0000002e5399723e */ /* 0x000fc600000010ff */
[----:B-1----:R-:W-:-:S04]  /*cca0*/  FADD.FTZ R13, R48, R13 ;  /* 0x0000000d300d7221 */ /* 0x002fc80000010000 */
[C---:B---3--:R-:W-:Y:S01]  /*ccb0*/  FADD.FTZ R2, R36.reuse, R13 ;  /* 0x0000000d24027221 */ /* 0x048fe20000010000 */
[----:B------:R-:W-:Y:S01]  /*ccc0*/  F2FP.BF16.F32.PACK_AB R155, R36, R48 ;  /* 0x00000030249b723e */ /* 0x000fe200000010ff */
[----:B------:R-:W-:Y:S06]  /*ccd0*/  @P2 BRA `(.L_x_944) ;  /* 0xffffffd000102947 */ /* 0x000fec000383ffff */
.L_x_927:
[----:B------:R-:W-:Y:S06]  /*cce0*/  BAR.ARV 0x8, 0x120 ;  /* 0x0204800000007b1d */ /* 0x000fec0000002000 */
[----:B------:R-:W-:Y:S05]  /*ccf0*/  @!P0 BRA `(.L_x_945) ;  /* 0x0000000000048947 */ /* 0x000fea0003800000 */
[----:B------:R-:W-:Y:S01]  /*cd00*/  BPT.TRAP 0x1 ;  /* 0x000000040000795c */ /* 0x000fe20000300000 */
.L_x_945:
[----:B------:R-:W-:Y:S01]  /*cd10*/  ULEA UR5, UR37, UR39, 0x3 ;  /* 0x0000002725057291 */ /* 0x000fe2000f8e183f */
[----:B------:R-:W-:-:S05]  /*cd20*/  IMAD.U32 R4, RZ, RZ, UR36 ;  /* 0x00000024ff047e24 */ /* 0x000fca000f8e00ff */
[----:B------:R-:W-:-:S04]  /*cd30*/  SHF.L.U32 R4, R4, 0x1f, RZ ;  /* 0x0000001f04047819 */ /* 0x000fc800000006ff */
[----:B------:R1:W2:Y:S01]  /*cd40*/  SYNCS.PHASECHK.TRANS64.TRYWAIT P2, [UR5+0x28850], R4 ;  /* 0x02885004ff0075a7 */ /* 0x0002a20008040145 */
[----:B------:R-:W-:Y:S05]  /*cd50*/  @!P0 BRA `(.L_x_946) ;  /* 0x0000000000048947 */ /* 0x000fea0003800000 */
[----:B------:R-:W-:Y:S01]  /*cd60*/  BPT.TRAP 0x1 ;  /* 0x000000040000795c */ /* 0x000fe20000300000 */
.L_x_946:
[----:B--2---:R-:W-:Y:S05]  /*cd70*/  @P2 BRA `(.L_x_947) ;  /* 0x0000000000082947 */ /* 0x004fea0003800000 */
[----:B------:R-:W2:Y:S02]  /*cd80*/  SYNCS.PHASECHK.TRANS64.TRYWAIT P0, [UR5+0x28850], R4 ;  /* 0x02885004ff0075a7 */ /* 0x000ea40008000145 */
[----:B--2---:R-:W-:Y:S05]  /*cd90*/  @!P0 BRA `(.L_x_948) ;  /* 0x00000050000c8947 */ /* 0x004fea0003800000 */
.L_x_947:
[----:B------:R-:W-:Y:S01]  /*cda0*/  UIADD3 UR39, UR39, 0x400, URZ ;  /* 0x0000040027277890 */ /* 0x000fe2000fffe03f */
[----:B------:R-:W-:Y:S01]  /*cdb0*/  WARPGROUP.ARRIVE ;  /* 0x00000000000079c5 */ /* 0x000fe20000000000 */
[----:B------:R-:W-:Y:S01]  /*cdc0*/  UMOV UR7, 0x40000040 ;  /* 0x4000004000077882 */ /* 0x000fe20000000000 */
[----:B--2---:R-:W2:Y:S01]  /*cdd0*/  SHFL.BFLY PT, R5, R2, 0x2, 0x1f ;  /* 0x0c401f0002057f89 */ /* 0x004ea200000e0000 */
[----:B------:R-:W-:Y:S01]  /*cde0*/  USHF.R.U32.HI UR39, URZ, 0x4, UR39 ;  /* 0x000000043f277899 */ /* 0x000fe20008011627 */
[----:B------:R-:W-:Y:S01]  /*cdf0*/  IMAD.U32 R14, RZ, RZ, UR5 ;  /* 0x00000005ff0e7e24 */ /* 0x000fe2000f8e00ff */
[----:B------:R-:W-:Y:S01]  /*ce00*/  UIADD3 UR46, UR46, 0x1, URZ ;  /* 0x000000012e2e7890 */ /* 0x000fe2000fffe03f */
[----:B-1----:R-:W1:Y:S01]  /*ce10*/  SHFL.BFLY PT, R4, R3, 0x2, 0x1f ;  /* 0x0c401f0003047f89 */ /* 0x002e6200000e0000 */
[----:B------:R-:W-:Y:S01]  /*ce20*/  ULOP3.LUT UR39, UR39, 0x3fff, URZ, 0xc0, !UPT ;  /* 0x00003fff27277892 */ /* 0x000fe2000f8ec03f */
[----:B------:R-:W-:-:S03]  /*ce30*/  IMAD.MOV.U32 R10, RZ, RZ, RZ ;  /* 0x000000ffff0a7224 */ /* 0x000fc600078e00ff */
[----:B------:R-:W-:-:S04]  /*ce40*/  ULOP3.LUT UR4, UR39, 0x4000000, URZ, 0xfc, !UPT ;  /* 0x0400000027047892 */ /* 0x000fc8000f8efc3f */
[----:B------:R-:W-:Y:S02]  /*ce50*/  ULEA UR4, UR37, UR4, 0xb ;  /* 0x0000000425047291 */ /* 0x000fe4000f8e583f */
[----:B------:R-:W-:-:S04]  /*ce60*/  UIADD3 UR37, UR37, 0x1, URZ ;  /* 0x0000000125257890 */ /* 0x000fc8000fffe03f */
[----:B------:R-:W-:Y:S01]  /*ce70*/  UISETP.NE.AND UP0, UPT, UR37, 0x2, UPT ;  /* 0x000000022500788c */ /* 0x000fe2000bf05270 */
[----:B------:R-:W-:Y:S02]  /*ce80*/  UMOV UR6, UR4 ;  /* 0x0000000400067c82 */ /* 0x000fe40008000000 */
[----:B------:R-:W-:Y:S01]  /*ce90*/  HGMMA.64x128x16.F32.BF16 R88, R180, gdesc[UR4].tnspB, R88, gsb0 ;  /* 0x41e00004b4587df0 */ /* 0x000fe20008001858 */
[----:B------:R-:W-:Y:S01]  /*cea0*/  UIADD3 UR6, UR4, 0x80, URZ ;  /* 0x0000008004067890 */ /* 0x000fe2000fffe03f */
[----:B--2---:R-:W-:Y:S01]  /*ceb0*/  FADD.FTZ R7, R5, R2 ;  /* 0x0000000205077221 */ /* 0x004fe20000010000 */
[----:B------:R-:W-:Y:S01]  /*cec0*/  UMOV UR7, 0x40000040 ;  /* 0x4000004000077882 */ /* 0x000fe20000000000 */
[----:B------:R-:W-:Y:S02]  /*ced0*/  IMAD.MOV.U32 R2, RZ, RZ, -0x800000 ;  /* 0xff800000ff027424 */ /* 0x000fe400078e00ff */
[----:B-1----:R-:W-:Y:S01]  /*cee0*/  FADD.FTZ R4, R4, R3 ;  /* 0x0000000304047221 */ /* 0x002fe20000010000 */
[----:B------:R-:W-:Y:S01]  /*cef0*/  IMAD.MOV.U32 R3, RZ, RZ, -0x800000 ;  /* 0xff800000ff037424 */ /* 0x000fe200078e00ff */
[----:B------:R-:W1:Y:S01]  /*cf00*/  SHFL.BFLY PT, R8, R7, 0x1, 0x1f ;  /* 0x0c201f0007087f89 */ /* 0x000e6200000e0000 */
[----:B------:R-:W-:-:S03]  /*cf10*/  USEL UR37, UR37, URZ, UP0 ;  /* 0x0000003f25257287 */ /* 0x000fc60008000000 */
[----:B------:R-:W2:Y:S01]  /*cf20*/  SHFL.BFLY PT, R5, R4, 0x1, 0x1f ;  /* 0x0c201f0004057f89 */ /* 0x000ea200000e0000 */
[----:B-1----:R-:W-:Y:S01]  /*cf30*/  FADD.FTZ R13, R7, R8 ;  /* 0x00000008070d7221 */ /* 0x002fe20000010000 */
[----:B--2---:R-:W-:-:S04]  /*cf40*/  FADD.FTZ R12, R4, R5 ;  /* 0x00000005040c7221 */ /* 0x004fc80000010000 */
[----:B------:R-:W-:Y:S01]  /*cf50*/  FSETP.NE.FTZ.AND P2, PT, R13, RZ, PT ;  /* 0x000000ff0d00720b */ /* 0x000fe20003f55000 */
[----:B------:R-:W-:Y:S01]  /*cf60*/  IMAD.MOV.U32 R5, RZ, RZ, RZ ;  /* 0x000000ffff057224 */ /* 0x000fe200078e00ff */
[----:B------:R-:W-:-:S11]  /*cf70*/  FSETP.NE.FTZ.AND P0, PT, R12, RZ, PT ;  /* 0x000000ff0c00720b */ /* 0x000fd60003f15000 */
[----:B------:R-:W1:Y:S01]  /*cf80*/  @P2 MUFU.LG2 R11, R13 ;  /* 0x0000000d000b2308 */ /* 0x000e620000000c00 */
[C---:B------:R-:W-:Y:S01]  /*cf90*/  @P2 FMUL.FTZ R15, R6.reuse, 0.69314718246459960938 ;  /* 0x3f317218060f2820 */ /* 0x040fe20000410000 */
[----:B------:R-:W-:Y:S01]  /*cfa0*/  @P0 FMUL.FTZ R7, R6, 0.69314718246459960938 ;  /* 0x3f31721806070820 */ /* 0x000fe20000410000 */
[----:B------:R-:W-:-:S05]  /*cfb0*/  @!P1 VIADD R6, R14, 0x28860 ;  /* 0x000288600e069836 */ /* 0x000fca0000000000 */
[----:B------:R-:W2:Y:S08]  /*cfc0*/  @P0 MUFU.LG2 R8, R12 ;  /* 0x0000000c00080308 */ /* 0x000eb00000000c00 */
[----:B------:R-:W3:Y:S01]  /*cfd0*/  @P0 MUFU.RCP R5, R12 ;  /* 0x0000000c00050308 */ /* 0x000ee20000001000 */
[----:B-1----:R-:W-:-:S04]  /*cfe0*/  @P2 FMUL.FTZ R4, R11, 0.69314718246459960938 ;  /* 0x3f3172180b042820 */ /* 0x002fc80000410000 */
[----:B------:R-:W-:Y:S01]  /*cff0*/  @P2 FFMA.FTZ R2, R15, R9, R4 ;  /* 0x000000090f022223 */ /* 0x000fe20000010004 */
[----:B------:R-:W-:Y:S02]  /*d000*/  @!P1 PRMT R4, RZ, 0x654, R6 ;  /* 0x00000654ff049816 */ /* 0x000fe40000000006 */
[----:B------:R-:W1:Y:S01]  /*d010*/  @P2 MUFU.RCP R10, R13 ;  /* 0x0000000d000a2308 */ /* 0x000e620000001000 */
[----:B--2---:R-:W-:-:S04]  /*d020*/  @P0 FMUL.FTZ R8, R8, 0.69314718246459960938 ;  /* 0x3f31721808080820 */ /* 0x004fc80000410000 */
[----:B------:R-:W-:Y:S01]  /*d030*/  @P0 FFMA.FTZ R3, R7, R0, R8 ;  /* 0x0000000007030223 */ /* 0x000fe20000010008 */
[----:B------:R-:W-:Y:S01]  /*d040*/  PLOP3.LUT P0, PT, PT, PT, PT, 0x8, 0x0 ;  /* 0x000000000000781c */ /* 0x000fe20003f0e170 */
        /* <DEDUP_REMOVED lines=31> */
[----:B------:R-:W-:-:S04]  /*d240*/  USEL UR4, URZ, 0x1, UP0 ;  /* 0x000000013f047887 */ /* 0x000fc80008000000 */
[----:B------:R-:W-:Y:S01]  /*d250*/  ULOP3.LUT UR36, UR36, UR4, URZ, 0x3c, !UPT ;  /* 0x0000000424247292 */ /* 0x000fe2000f8e3c3f */
[----:B------:R-:W-:Y:S02]  /*d260*/  WARPGROUP.DEPBAR.LE gsb0, 0x0 ;  /* 0x00008000000079c5 */ /* 0x000fe40000010000 */
[----:B------:R-:W-:-:S06]  /*d270*/  WARPGROUP.ARRIVE ;  /* 0x00000000000079c5 */ /* 0x000fcc0000000000 */
[----:B------:R-:W-:Y:S03]  /*d280*/  HGMMA.64x128x16.F32.BF16 R88, R152, gdesc[UR4].tnspB, R88, gsb0 ;  /* 0x41e0000498587df0 */ /* 0x000fe60008001858 */
[----:B------:R-:W-:Y:S02]  /*d290*/  WARPGROUP.DEPBAR.LE gsb0, 0x0 ;  /* 0x00008000000079c5 */ /* 0x000fe40000010000 */
[----:B------:R2:W-:Y:S01]  /*d2a0*/  @!P1 SYNCS.ARRIVE.TRANS64.RED.A1T0 RZ, [R4+URZ], RZ ;  /* 0x000000ff04ff99a7 */ /* 0x0005e2000810043f */
[-C--:B---3--:R-:W-:Y:S01]  /*d2b0*/  FMUL.FTZ R0, R88, R5.reuse ;  /* 0x0000000558007220 */ /* 0x088fe20000410000 */
        /* <DEDUP_REMOVED lines=62> */
[----:B--2---:R-:W-:-:S07]  /*d6a0*/  FMUL.FTZ R151, R151, R10 ;  /* 0x0000000a97977220 */ /* 0x004fce0000410000 */
.L_x_878:
[----:B------:R-:W1:Y:S08]  /*d6b0*/  S2UR UR4, SR_CgaCtaId ;  /* 0x00000000000479c3 */ /* 0x000e700000008800 */
[----:B------:R-:W-:Y:S06]  /*d6c0*/  BAR.SYNC.DEFER_BLOCKING 0x5, 0x120 ;  /* 0x0144800000007b1d */ /* 0x000fec0000010000 */
[----:B------:R-:W-:-:S02]  /*d6d0*/  UMOV UR39, 0x400 ;  /* 0x0000040000277882 */ /* 0x000fc40000000000 */
[----:B-1----:R-:W-:-:S09]  /*d6e0*/  ULEA UR39, UR4, UR39, 0x18 ;  /* 0x0000002704277291 */ /* 0x002fd2000f8ec03f */
[----:B------:R-:W1:Y:S02]  /*d6f0*/  LDS R4, [UR39+0x288d0] ;  /* 0x0288d027ff047984 */ /* 0x000e640008000800 */
[----:B-1----:R-:W-:Y:S01]  /*d700*/  R2UR UR4, R4 ;  /* 0x00000000040472ca */ /* 0x002fe200000e0000 */
[----:B------:R-:W-:Y:S06]  /*d710*/  BAR.ARV 0x4, 0x120 ;  /* 0x0104800000007b1d */ /* 0x000fec0000002000 */
[----:B------:R-:W-:Y:S08]  /*d720*/  @P0 BRA `(.L_x_949) ;  /* 0x0000000800500947 */ /* 0x000ff00003800000 */
[C---:B------:R-:W-:Y:S01]  /*d730*/  IADD3 R27, P2, R18.reuse, 0x20, RZ ;  /* 0x00000020121b7810 */ /* 0x040fe20007f5e0ff */
[----:B------:R-:W-:Y:S01]  /*d740*/  BAR.SYNC.DEFER_BLOCKING 0x1, 0x100 ;  /* 0x0044000000007b1d */ /* 0x000fe20000010000 */
[C---:B------:R-:W-:Y:S01]  /*d750*/  IADD3 R25, P6, R18.reuse, 0x40, RZ ;  /* 0x0000004012197810 */ /* 0x040fe20007fde0ff */
[----:B------:R-:W-:Y:S01]  /*d760*/  VIADD R31, R187, UR42 ;  /* 0x0000002abb1f7c36 */ /* 0x000fe20008000000 */
[C---:B------:R-:W-:Y:S01]  /*d770*/  IADD3 R21, P5, R18.reuse, 0x60, RZ ;  /* 0x0000006012157810 */ /* 0x040fe20007fbe0ff */
[----:B------:R-:W-:Y:S01]  /*d780*/  USHF.R.S32.HI UR5, URZ, 0x1f, UR43 ;  /* 0x0000001f3f057899 */ /* 0x000fe2000801142b */
[C---:B------:R-:W-:Y:S01]  /*d790*/  IADD3 R15, P4, R18.reuse, 0x4000, RZ ;  /* 0x00004000120f7810 */ /* 0x040fe20007f9e0ff */
[----:B------:R-:W-:Y:S01]  /*d7a0*/  VIADD R4, R31, 0x8 ;  /* 0x000000081f047836 */ /* 0x000fe20000000000 */
[----:B------:R-:W-:Y:S01]  /*d7b0*/  LOP3.LUT R5, R18, 0x380, RZ, 0xc0, !PT ;  /* 0x0000038012057812 */ /* 0x000fe200078ec0ff */
[----:B------:R-:W1:Y:S01]  /*d7c0*/  LDC.64 R32, c[0x0][0xb78] ;  /* 0x0002de00ff207b82 */ /* 0x000e620000000a00 */
[----:B------:R-:W-:Y:S01]  /*d7d0*/  LOP3.LUT R26, R27, 0x380, RZ, 0xc0, !PT ;  /* 0x000003801b1a7812 */ /* 0x000fe200078ec0ff */
[----:B------:R-:W-:Y:S01]  /*d7e0*/  ULDC UR10, c[0x0][0xa88] ;  /* 0x0002a200000a7ab9 */ /* 0x000fe20000000800 */
[----:B------:R-:W-:Y:S01]  /*d7f0*/  LOP3.LUT R24, R25, 0x380, RZ, 0xc0, !PT ;  /* 0x0000038019187812 */ /* 0x000fe200078ec0ff */
[----:B------:R-:W-:Y:S01]  /*d800*/  ULDC.64 UR8, c[0x0][0xb70] ;  /* 0x0002dc0000087ab9 */ /* 0x000fe20000000a00 */
[----:B------:R-:W-:Y:S01]  /*d810*/  LOP3.LUT R20, R21, 0x380, RZ, 0xc0, !PT ;  /* 0x0000038015147812 */ /* 0x000fe200078ec0ff */
[----:B------:R-:W-:Y:S01]  /*d820*/  UIMAD UR5, UR5, UR8, URZ ;  /* 0x00000008050572a4 */ /* 0x000fe2000f8e023f */
[----:B------:R-:W-:Y:S01]  /*d830*/  LOP3.LUT R14, R15, 0x380, RZ, 0xc0, !PT ;  /* 0x000003800f0e7812 */ /* 0x000fe200078ec0ff */
[----:B------:R-:W-:Y:S01]  /*d840*/  UIMAD.WIDE.U32 UR6, UR43, UR8, URZ ;  /* 0x000000082b0672a5 */ /* 0x000fe2000f8e003f */
[----:B------:R-:W-:Y:S01]  /*d850*/  LOP3.LUT P0, RZ, R186, 0x3, RZ, 0xc0, !PT ;  /* 0x00000003baff7812 */ /* 0x000fe2000780c0ff */
[----:B------:R-:W-:Y:S01]  /*d860*/  UIMAD UR5, UR43, UR9, UR5 ;  /* 0x000000092b0572a4 */ /* 0x000fe2000f8e0205 */
[----:B------:R-:W-:Y:S01]  /*d870*/  SHF.R.U64 R5, R5, 0x3, RZ ;  /* 0x0000000305057819 */ /* 0x000fe200000012ff */
[----:B------:R-:W-:Y:S01]  /*d880*/  USHF.R.S32.HI UR8, URZ, 0x1f, UR44 ;  /* 0x0000001f3f087899 */ /* 0x000fe2000801142c */
[----:B------:R-:W-:Y:S01]  /*d890*/  SHF.R.U64 R26, R26, 0x3, RZ ;  /* 0x000000031a1a7819 */ /* 0x000fe200000012ff */
[----:B------:R-:W-:Y:S01]  /*d8a0*/  UIADD3 UR5, UR7, UR5, URZ ;  /* 0x0000000507057290 */ /* 0x000fe2000fffe03f */
[----:B------:R-:W-:-:S02]  /*d8b0*/  SHF.R.U64 R24, R24, 0x3, RZ ;  /* 0x0000000318187819 */ /* 0x000fc400000012ff */
[----:B------:R-:W-:Y:S02]  /*d8c0*/  SHF.R.U64 R20, R20, 0x3, RZ ;  /* 0x0000000314147819 */ /* 0x000fe400000012ff */
[----:B------:R-:W-:Y:S02]  /*d8d0*/  SHF.R.U64 R14, R14, 0x3, RZ ;  /* 0x000000030e0e7819 */ /* 0x000fe400000012ff */
[----:B------:R-:W-:Y:S02]  /*d8e0*/  ISETP.GE.OR P1, PT, R4, UR10, P0 ;  /* 0x0000000a04007c0c */ /* 0x000fe40008726670 */
[----:B------:R-:W-:Y:S01]  /*d8f0*/  LOP3.LUT R4, R5, R18, RZ, 0x3c, !PT ;  /* 0x0000001205047212 */ /* 0x000fe200078e3cff */
[--C-:B------:R-:W-:Y:S01]  /*d900*/  IMAD.MOV.U32 R5, RZ, RZ, R19.reuse ;  /* 0x000000ffff057224 */ /* 0x100fe200078e0013 */
[----:B------:R-:W-:Y:S01]  /*d910*/  LOP3.LUT R26, R26, R27, RZ, 0x3c, !PT ;  /* 0x0000001b1a1a7212 */ /* 0x000fe200078e3cff */
[--C-:B------:R-:W-:Y:S01]  /*d920*/  IMAD.X R27, RZ, RZ, R19.reuse, P2 ;  /* 0x000000ffff1b7224 */ /* 0x100fe200010e0613 */
[----:B------:R-:W-:Y:S01]  /*d930*/  LOP3.LUT R24, R24, R25, RZ, 0x3c, !PT ;  /* 0x0000001918187212 */ /* 0x000fe200078e3cff */
[----:B------:R-:W-:Y:S01]  /*d940*/  IMAD.X R25, RZ, RZ, R19, P6 ;  /* 0x000000ffff197224 */ /* 0x000fe200030e0613 */
[----:B------:R-:W-:-:S02]  /*d950*/  LOP3.LUT R20, R20, R21, RZ, 0x3c, !PT ;  /* 0x0000001514147212 */ /* 0x000fc400078e3cff */
[----:B------:R-:W-:Y:S02]  /*d960*/  LOP3.LUT R14, R14, R15, RZ, 0x3c, !PT ;  /* 0x0000000f0e0e7212 */ /* 0x000fe400078e3cff */
[C---:B------:R-:W-:Y:S02]  /*d970*/  IADD3 R15, P2, R18.reuse, 0x4040, RZ ;  /* 0x00004040120f7810 */ /* 0x040fe40007f5e0ff */
[C---:B------:R-:W-:Y:S02]  /*d980*/  IADD3 R21, P6, R18.reuse, 0x4060, RZ ;  /* 0x0000406012157810 */ /* 0x040fe40007fde0ff */
[----:B------:R-:W-:Y:S02]  /*d990*/  MOV R11, R4 ;  /* 0x00000004000b7202 */ /* 0x000fe40000000f00 */
[----:B------:R-:W-:Y:S02]  /*d9a0*/  IADD3 R13, P3, R18, 0x4020, RZ ;  /* 0x00004020120d7810 */ /* 0x000fe40007f7e0ff */
[----:B------:R-:W-:-:S02]  /*d9b0*/  LOP3.LUT R10, R15, 0x380, RZ, 0xc0, !PT ;  /* 0x000003800f0a7812 */ /* 0x000fc400078ec0ff */
[----:B------:R-:W-:Y:S02]  /*d9c0*/  LOP3.LUT R8, R21, 0x380, RZ, 0xc0, !PT ;  /* 0x0000038015087812 */ /* 0x000fe400078ec0ff */
[----:B------:R-:W-:Y:S02]  /*d9d0*/  F2FP.BF16.F32.PACK_AB R4, R89, R0 ;  /* 0x000000005904723e */ /* 0x000fe400000010ff */
[----:B------:R-:W-:Y:S02]  /*d9e0*/  F2FP.BF16.F32.PACK_AB R5, R91, R90 ;  /* 0x0000005a5b05723e */ /* 0x000fe400000010ff */
[----:B------:R-:W-:Y:S01]  /*d9f0*/  F2FP.BF16.F32.PACK_AB R6, R6, R9 ;  /* 0x000000090606723e */ /* 0x000fe200000010ff */
[----:B------:R-:W-:Y:S01]  /*da00*/  IMAD.X R9, RZ, RZ, R19, P6 ;  /* 0x000000ffff097224 */ /* 0x000fe200030e0613 */
[----:B------:R-:W-:Y:S02]  /*da10*/  F2FP.BF16.F32.PACK_AB R7, R7, R94 ;  /* 0x0000005e0707723e */ /* 0x000fe400000010ff */
[----:B------:R-:W-:-:S02]  /*da20*/  LOP3.LUT R12, R13, 0x380, RZ, 0xc0, !PT ;  /* 0x000003800d0c7812 */ /* 0x000fc400078ec0ff */
[----:B------:R-:W-:Y:S01]  /*da30*/  SHF.R.U64 R10, R10, 0x3, RZ ;  /* 0x000000030a0a7819 */ /* 0x000fe200000012ff */
[----:B------:R2:W-:Y:S01]  /*da40*/  STSM.16.M88.4 [R11], R4 ;  /* 0x000000040b007844 */ /* 0x0005e20000000200 */
[----:B------:R-:W-:Y:S02]  /*da50*/  SHF.R.U64 R8, R8, 0x3, RZ ;  /* 0x0000000308087819 */ /* 0x000fe400000012ff */
[----:B------:R-:W-:Y:S02]  /*da60*/  SHF.R.U64 R12, R12, 0x3, RZ ;  /* 0x000000030c0c7819 */ /* 0x000fe400000012ff */
[----:B------:R-:W-:Y:S01]  /*da70*/  LOP3.LUT R10, R10, R15, RZ, 0x3c, !PT ;  /* 0x0000000f0a0a7212 */ /* 0x000fe200078e3cff */
[--C-:B------:R-:W-:Y:S01]  /*da80*/  IMAD.X R15, RZ, RZ, R19.reuse, P4 ;  /* 0x000000ffff0f7224 */ /* 0x100fe200020e0613 */
[----:B------:R-:W-:Y:S01]  /*da90*/  LOP3.LUT R8, R8, R21, RZ, 0x3c, !PT ;  /* 0x0000001508087212 */ /* 0x000fe200078e3cff */
[----:B------:R-:W-:Y:S01]  /*daa0*/  IMAD.X R21, RZ, RZ, R19, P5 ;  /* 0x000000ffff157224 */ /* 0x000fe200028e0613 */
[----:B------:R-:W-:-:S02]  /*dab0*/  MOV R28, R24 ;  /* 0x00000018001c7202 */ /* 0x000fc40000000f00 */
[----:B------:R-:W-:Y:S01]  /*dac0*/  LOP3.LUT R12, R12, R13, RZ, 0x3c, !PT ;  /* 0x0000000d0c0c7212 */ /* 0x000fe200078e3cff */
[--C-:B------:R-:W-:Y:S01]  /*dad0*/  IMAD.X R13, RZ, RZ, R19.reuse, P3 ;  /* 0x000000ffff0d7224 */ /* 0x100fe200018e0613 */
[----:B------:R-:W-:Y:S02]  /*dae0*/  MOV R29, R26 ;  /* 0x0000001a001d7202 */ /* 0x000fe40000000f00 */
[----:B------:R-:W-:Y:S01]  /*daf0*/  MOV R27, R20 ;  /* 0x00000014001b7202 */ /* 0x000fe20000000f00 */
[----:B--2---:R-:W-:Y:S01]  /*db00*/  IMAD.X R11, RZ, RZ, R19, P2 ;  /* 0x000000ffff0b7224 */ /* 0x004fe200010e0613 */
[----:B------:R-:W-:Y:S01]  /*db10*/  F2FP.BF16.F32.PACK_AB R4, R97, R96 ;  /* 0x000000606104723e */ /* 0x000fe200000010ff */
[----:B------:R-:W-:Y:S01]  /*db20*/  IMAD.U32 R21, RZ, RZ, UR7 ;  /* 0x00000007ff157e24 */ /* 0x000fe2000f8e00ff */
[----:B------:R-:W-:Y:S01]  /*db30*/  F2FP.BF16.F32.PACK_AB R5, R99, R98 ;  /* 0x000000626305723e */ /* 0x000fe200000010ff */
[----:B------:R-:W-:Y:S01]  /*db40*/  IMAD.U32 R20, RZ, RZ, UR6 ;  /* 0x00000006ff147e24 */ /* 0x000fe2000f8e00ff */
[----:B------:R-:W-:Y:S01]  /*db50*/  MOV R24, R10 ;  /* 0x0000000a00187202 */ /* 0x000fe20000000f00 */
[C---:B-1----:R-:W-:Y:S01]  /*db60*/  IMAD R10, R32.reuse, UR8, RZ ;  /* 0x00000008200a7c24 */ /* 0x042fe2000f8e02ff */
[----:B------:R-:W-:Y:S01]  /*db70*/  F2FP.BF16.F32.PACK_AB R6, R101, R100 ;  /* 0x000000646506723e */ /* 0x000fe200000010ff */
[----:B------:R-:W-:Y:S01]  /*db80*/  IMAD.U32 R21, RZ, RZ, UR5 ;  /* 0x00000005ff157e24 */ /* 0x000fe2000f8e00ff */
[----:B------:R-:W-:Y:S01]  /*db90*/  F2FP.BF16.F32.PACK_AB R7, R103, R102 ;  /* 0x000000666707723e */ /* 0x000fe200000010ff */
[----:B------:R-:W-:Y:S01]  /*dba0*/  IMAD R30, R33, UR44, R10 ;  /* 0x0000002c211e7c24 */ /* 0x000fe2000f8e020a */
[----:B------:R-:W-:Y:S01]  /*dbb0*/  MOV R0, R8 ;  /* 0x0000000800007202 */ /* 0x000fe20000000f00 */
[----:B------:R-:W-:Y:S01]  /*dbc0*/  IMAD.WIDE.U32 R20, R32, UR44, R20 ;  /* 0x0000002c20147c25 */ /* 0x000fe2000f8e0014 */
[----:B------:R-:W-:Y:S01]  /*dbd0*/  MOV R26, R14 ;  /* 0x0000000e001a7202 */ /* 0x000fe20000000f00 */
[----:B------:R1:W-:Y:S01]  /*dbe0*/  STSM.16.M88.4 [R29], R4 ;  /* 0x000000041d007844 */ /* 0x0003e20000000200 */
[----:B------:R-:W-:Y:S01]  /*dbf0*/  MOV R25, R12 ;  /* 0x0000000c00197202 */ /* 0x000fe20000000f00 */
[----:B------:R-:W-:Y:S01]  /*dc00*/  ULDC.64 UR6, c[0x0][0xb40] ;  /* 0x0002d00000067ab9 */ /* 0x000fe20000000a00 */
[----:B------:R-:W-:-:S02]  /*dc10*/  F2FP.BF16.F32.PACK_AB R8, R105, R104 ;  /* 0x000000686908723e */ /* 0x000fc400000010ff */
        /* <DEDUP_REMOVED lines=9> */
[----:B------:R-:W-:Y:S02]  /*dcb0*/  F2FP.BF16.F32.PACK_AB R121, R123, R122 ;  /* 0x0000007a7b79723e */ /* 0x000fe400000010ff */
[----:B------:R-:W-:Y:S01]  /*dcc0*/  F2FP.BF16.F32.PACK_AB R128, R129, R128 ;  /* 0x000000808180723e */ /* 0x000fe200000010ff */
[----:B------:R-:W-:Y:S01]  /*dcd0*/  STSM.16.M88.4 [R27], R12 ;  /* 0x0000000c1b007844 */ /* 0x000fe20000000200 */
[----:B------:R-:W-:Y:S02]  /*dce0*/  F2FP.BF16.F32.PACK_AB R122, R125, R124 ;  /* 0x0000007c7d7a723e */ /* 0x000fe400000010ff */
[----:B------:R-:W-:-:S02]  /*dcf0*/  F2FP.BF16.F32.PACK_AB R123, R127, R126 ;  /* 0x0000007e7f7b723e */ /* 0x000fc400000010ff */
[----:B------:R-:W-:Y:S02]  /*dd00*/  F2FP.BF16.F32.PACK_AB R129, R131, R130 ;  /* 0x000000828381723e */ /* 0x000fe400000010ff */
[----:B------:R-:W-:Y:S01]  /*dd10*/  F2FP.BF16.F32.PACK_AB R136, R137, R136 ;  /* 0x000000888988723e */ /* 0x000fe200000010ff */
[----:B------:R-:W-:Y:S01]  /*dd20*/  STSM.16.M88.4 [R26], R120 ;  /* 0x000000781a007844 */ /* 0x000fe20000000200 */
        /* <DEDUP_REMOVED lines=10> */
[----:B------:R-:W-:Y:S02]  /*ddd0*/  F2FP.BF16.F32.PACK_AB R147, R151, R150 ;  /* 0x000000969793723e */ /* 0x000fe400000010ff */
[----:B-1----:R-:W-:Y:S02]  /*dde0*/  SHF.R.S32.HI R5, RZ, 0x1f, R31 ;  /* 0x0000001fff057819 */ /* 0x002fe4000001141f */
[C---:B------:R-:W-:Y:S01]  /*ddf0*/  IADD3 R6, P2, R31.reuse, R20, RZ ;  /* 0x000000141f067210 */ /* 0x040fe20007f5e0ff */
[----:B------:R-:W-:Y:S01]  /*de00*/  STSM.16.M88.4 [R0], R144 ;  /* 0x0000009000007844 */ /* 0x000fe20000000200 */
[----:B------:R-:W-:-:S02]  /*de10*/  ISETP.GE.OR P0, PT, R31, UR10, P0 ;  /* 0x0000000a1f007c0c */ /* 0x000fc40008706670 */
[----:B------:R-:W-:Y:S01]  /*de20*/  IADD3.X R5, R5, R21, R30, P2, !PT ;  /* 0x0000001505057210 */ /* 0x000fe200017fe41e */
[----:B------:R-:W-:Y:S01]  /*de30*/  @!PT LDS RZ, [RZ] ;  /* 0x00000000fffff984 */ /* 0x000fe20000000800 */
[----:B------:R-:W-:Y:S01]  /*de40*/  @!PT LDS RZ, [RZ] ;  /* 0x00000000fffff984 */ /* 0x000fe20000000800 */
[----:B------:R-:W-:Y:S01]  /*de50*/  @!PT LDS RZ, [RZ] ;  /* 0x00000000fffff984 */ /* 0x000fe20000000800 */
[----:B------:R-:W-:Y:S01]  /*de60*/  @!PT LDS RZ, [RZ] ;  /* 0x00000000fffff984 */ /* 0x000fe20000000800 */
[----:B------:R1:W-:Y:S06]  /*de70*/  MEMBAR.ALL.CTA ;  /* 0x0000000000007992 */ /* 0x0003ec0000008000 */
[----:B-1----:R-:W1:Y:S02]  /*de80*/  FENCE.VIEW.ASYNC.S ;  /* 0x00000000000073c6 */ /* 0x002e640000000000 */
[----:B-1----:R-:W-:Y:S06]  /*de90*/  BAR.ARV 0x1, 0x120 ;  /* 0x0044800000007b1d */ /* 0x002fec0000002000 */
[----:B------:R-:W-:-:S04]  /*dea0*/  LEA R4, P2, R6, UR6, 0x2 ;  /* 0x0000000606047c11 */ /* 0x000fc8000f8410ff */
[----:B------:R-:W-:Y:S02]  /*deb0*/  LEA.HI.X R5, R6, UR7, R5, 0x2, P2 ;  /* 0x0000000706057c11 */ /* 0x000fe400090f1405 */
[----:B------:R-:W1:Y:S04]  /*dec0*/  SHFL.IDX PT, R6, R189, RZ, 0x1f ;  /* 0x00001fffbd067589 */ /* 0x000e6800000e0000 */
[----:B------:R2:W-:Y:S04]  /*ded0*/  @!P1 STG.E desc[UR50][R4.64+0x20], R2 ;  /* 0x0000200204009986 */ /* 0x0005e8000c101932 */
[----:B------:R2:W-:Y:S01]  /*dee0*/  @!P0 STG.E desc[UR50][R4.64], R3 ;  /* 0x0000000304008986 */ /* 0x0005e2000c101932 */
[----:B-1----:R-:W-:-:S13]  /*def0*/  ISETP.NE.AND P0, PT, R6, 0x7, PT ;  /* 0x000000070600780c */ /* 0x002fda0003f05270 */
[----:B--2---:R-:W-:Y:S05]  /*df00*/  @P0 BRA `(.L_x_950) ;  /* 0x0000000800740947 */ /* 0x004fea0003800000 */
[----:B------:R-:W-:Y:S01]  /*df10*/  BAR.SYNC.DEFER_BLOCKING 0x1, 0x120 ;  /* 0x0044800000007b1d */ /* 0x000fe20000010000 */
[----:B------:R-:W-:-:S05]  /*df20*/  ELECT P0, URZ, PT ;  /* 0x00000000003f782f */ /* 0x000fca0003800000 */
[----:B------:R-:W-:Y:S08]  /*df30*/  BSSY B0, `(.L_x_951) ;  /* 0x0000012000007945 */ /* 0x000ff00003800000 */
[----:B------:R-:W-:Y:S05]  /*df40*/  @!P0 BRA `(.L_x_952) ;  /* 0x0000000000408947 */ /* 0x000fea0003800000 */
[----:B------:R-:W-:Y:S02]  /*df50*/  UIADD3 UR6, UP0, UR52, 0x9f0, URZ ;  /* 0x000009f034067890 */ /* 0x000fe4000ff1e03f */
[----:B------:R-:W-:Y:S02]  /*df60*/  UIADD3 UR5, UR39, 0x4000, URZ ;  /* 0x0000400027057890 */ /* 0x000fe4000fffe03f */
[----:B------:R-:W-:Y:S01]  /*df70*/  UIADD3.X UR7, URZ, UR53, URZ, UP0, !UPT ;  /* 0x000000353f077290 */ /* 0x000fe200087fe43f */
[----:B------:R-:W-:Y:S01]  /*df80*/  UMOV UR41, URZ ;  /* 0x0000003f00297c82 */ /* 0x000fe20008000000 */
[----:B------:R-:W-:Y:S01]  /*df90*/  UMOV UR45, URZ ;  /* 0x0000003f002d7c82 */ /* 0x000fe20008000000 */
[----:B------:R-:W-:Y:S01]  /*dfa0*/  UMOV UR40, UR39 ;  /* 0x0000002700287c82 */ /* 0x000fe20008000000 */
[----:B------:R-:W-:-:S05]  /*dfb0*/  UMOV UR8, 0x40 ;  /* 0x0000004000087882 */ /* 0x000fca0000000000 */
[----:B------:R1:W-:Y:S02]  /*dfc0*/  UTMASTG.5D [UR40], [UR6] ;  /* 0x00000028060073b5 */ /* 0x0003e40008020000 */
[----:B-1----:R-:W-:Y:S01]  /*dfd0*/  UMOV UR40, UR5 ;  /* 0x0000000500287c82 */ /* 0x002fe20008000000 */
[----:B------:R-:W-:Y:S01]  /*dfe0*/  UMOV UR41, UR8 ;  /* 0x0000000800297c82 */ /* 0x000fe20008000000 */
[----:B------:R-:W-:Y:S01]  /*dff0*/  UIADD3 UR5, UR39, 0x28820, URZ ;  /* 0x0002882027057890 */ /* 0x000fe2000fffe03f */
[----:B------:R1:W-:Y:S03]  /*e000*/  UTMASTG.5D [UR40], [UR6] ;  /* 0x00000028060073b5 */ /* 0x0003e60008020000 */
[----:B------:R-:W-:Y:S01]  /*e010*/  UPRMT UR5, URZ, 0x654, UR5 ;  /* 0x000006543f057896 */ /* 0x000fe20008000005 */
[----:B------:R0:W-:Y:S01]  /*e020*/  UTMACMDFLUSH ;  /* 0x00000000000079b7 */ /* 0x0001e20000000000 */
[----:B------:R-:W-:-:S07]  /*e030*/  DEPBAR.LE SB0, 0x0 ;  /* 0x000080000000791a */ /* 0x000fce0000000000 */
[----:B-1----:R-:W-:Y:S03]  /*e040*/  SYNCS.ARRIVE.TRANS64.RED.A1T0 RZ, [UR5], RZ ;  /* 0x000000ffffff79a7 */ /* 0x002fe60008100405 */
.L_x_952:
[----:B------:R-:W-:Y:S05]  /*e050*/  BSYNC B0 ;  /* 0x0000000000007941 */ /* 0x000fea0003800000 */
.L_x_951:
[----:B------:R-:W-:Y:S05]  /*e060*/  BRA `(.L_x_950) ;  /* 0x00000008001c7947 */ /* 0x000fea0003800000 */
.L_x_949:
[----:B------:R-:W1:Y:S01]  /*e070*/  LDC R12, c[0x0][0xdac] ;  /* 0x00036b00ff0c7b82 */ /* 0x000e620000000800 */
[----:B------:R-:W-:Y:S01]  /*e080*/  ISETP.GT.AND P0, PT, R190, 0x7f, PT ;  /* 0x0000007fbe00780c */ /* 0x000fe20003f04270 */
[----:B------:R-:W-:Y:S01]  /*e090*/  USHF.R.S32.HI UR6, URZ, 0x1f, UR43 ;  /* 0x0000001f3f067899 */ /* 0x000fe2000801142b */
[----:B------:R-:W-:Y:S01]  /*e0a0*/  BSSY B0, `(.L_x_953) ;  /* 0x000001c000007945 */ /* 0x000fe20003800000 */
[----:B------:R-:W-:Y:S01]  /*e0b0*/  USHF.R.S32.HI UR7, URZ, 0x1f, UR44 ;  /* 0x0000001f3f077899 */ /* 0x000fe2000801142c */
[----:B------:R-:W-:-:S03]  /*e0c0*/  SHF.R.S32.HI R23, RZ, 0x1f, R22 ;  /* 0x0000001fff177819 */ /* 0x000fc60000011416 */
[----:B------:R-:W2:Y:S08]  /*e0d0*/  LDC.64 R6, c[0x0][0xae0] ;  /* 0x0002b800ff067b82 */ /* 0x000eb00000000a00 */
[----:B------:R-:W3:Y:S01]  /*e0e0*/  LDC.64 R8, c[0x0][0xae8] ;  /* 0x0002ba00ff087b82 */ /* 0x000ee20000000a00 */
[----:B------:R-:W-:Y:S05]  /*e0f0*/  @P0 BRA `(.L_x_954) ;  /* 0x0000000000580947 */ /* 0x000fea0003800000 */
[----:B------:R-:W4:Y:S01]  /*e100*/  S2R R0, SR_TID.X ;  /* 0x0000000000007919 */ /* 0x000f220000002100 */
[----:B------:R-:W-:Y:S01]  /*e110*/  IMAD.U32 R2, RZ, RZ, UR42 ;  /* 0x0000002aff027e24 */ /* 0x000fe2000f8e00ff */
[----:B------:R-:W-:-:S04]  /*e120*/  ULDC UR5, c[0x0][0xa88] ;  /* 0x0002a20000057ab9 */ /* 0x000fc80000000800 */
[----:B----4-:R-:W-:-:S04]  /*e130*/  IADD3 R2, R2, -0x80, R0 ;  /* 0xffffff8002027810 */ /* 0x010fc80007ffe000 */
[----:B------:R-:W-:-:S13]  /*e140*/  ISETP.GE.AND P0, PT, R2, UR5, PT ;  /* 0x0000000502007c0c */ /* 0x000fda000bf06270 */
[----:B------:R-:W-:Y:S05]  /*e150*/  @P0 BRA `(.L_x_954) ;  /* 0x0000000000400947 */ /* 0x000fea0003800000 */
[----:B------:R-:W4:Y:S01]  /*e160*/  LDC.64 R4, c[0x0][0xb70] ;  /* 0x0002dc00ff047b82 */ /* 0x000f220000000a00 */
[----:B------:R-:W-:Y:S01]  /*e170*/  SHF.R.S32.HI R3, RZ, 0x1f, R2 ;  /* 0x0000001fff037819 */ /* 0x000fe20000011402 */
[----:B------:R-:W-:-:S06]  /*e180*/  ULDC.64 UR8, c[0x0][0xb40] ;  /* 0x0002d00000087ab9 */ /* 0x000fcc0000000a00 */
[----:B------:R-:W5:Y:S01]  /*e190*/  LDC.64 R10, c[0x0][0xb78] ;  /* 0x0002de00ff0a7b82 */ /* 0x000f620000000a00 */
[C---:B----4-:R-:W-:Y:S02]  /*e1a0*/  IMAD R0, R4.reuse, UR6, RZ ;  /* 0x0000000604007c24 */ /* 0x050fe4000f8e02ff */
[----:B------:R-:W-:-:S04]  /*e1b0*/  IMAD.WIDE.U32 R2, R4, UR43, R2 ;  /* 0x0000002b04027c25 */ /* 0x000fc8000f8e0002 */
[----:B------:R-:W-:Y:S02]  /*e1c0*/  IMAD R5, R5, UR43, R0 ;  /* 0x0000002b05057c24 */ /* 0x000fe4000f8e0200 */
[C---:B-----5:R-:W-:Y:S02]  /*e1d0*/  IMAD R0, R10.reuse, UR7, RZ ;  /* 0x000000070a007c24 */ /* 0x060fe4000f8e02ff */
[----:B------:R-:W-:Y:S02]  /*e1e0*/  IMAD.IADD R3, R3, 0x1, R5 ;  /* 0x0000000103037824 */ /* 0x000fe400078e0205 */
[----:B------:R-:W-:Y:S02]  /*e1f0*/  IMAD R5, R11, UR44, R0 ;  /* 0x0000002c0b057c24 */ /* 0x000fe4000f8e0200 */
[----:B------:R-:W-:-:S04]  /*e200*/  IMAD.WIDE.U32 R2, R10, UR44, R2 ;  /* 0x0000002c0a027c25 */ /* 0x000fc8000f8e0002 */
[----:B------:R-:W-:Y:S01]  /*e210*/  IMAD.IADD R3, R3, 0x1, R5 ;  /* 0x0000000103037824 */ /* 0x000fe200078e0205 */
[----:B------:R-:W-:-:S04]  /*e220*/  LEA R4, P0, R2, UR8, 0x2 ;  /* 0x0000000802047c11 */ /* 0x000fc8000f8010ff */
[----:B------:R-:W-:Y:S01]  /*e230*/  LEA.HI.X R5, R2, UR9, R3, 0x2, P0 ;  /* 0x0000000902057c11 */ /* 0x000fe200080f1403 */
[----:B------:R-:W-:-:S05]  /*e240*/  IMAD.MOV.U32 R3, RZ, RZ, -0x800000 ;  /* 0xff800000ff037424 */ /* 0x000fca00078e00ff */
[----:B------:R4:W-:Y:S03]  /*e250*/  STG.E desc[UR50][R4.64], R3 ;  /* 0x0000000304007986 */ /* 0x0009e6000c101932 */
.L_x_954:
[----:B------:R-:W-:Y:S05]  /*e260*/  BSYNC B0 ;  /* 0x0000000000007941 */ /* 0x000fea0003800000 */
.L_x_953:
[----:B------:R-:W-:Y:S01]  /*e270*/  ULDC UR5, c[0x0][0xa88] ;  /* 0x0002a20000057ab9 */ /* 0x000fe20000000800 */
[C---:B--2---:R-:W-:Y:S01]  /*e280*/  IMAD R0, R6.reuse, UR6, RZ ;  /* 0x0000000606007c24 */ /* 0x044fe2000f8e02ff */
[----:B------:R-:W-:Y:S01]  /*e290*/  UIADD3 UR42, -UR42, UR5, URZ ;  /* 0x000000052a2a7290 */ /* 0x000fe2000fffe13f */
[----:B----4-:R-:W-:Y:S01]  /*e2a0*/  IMAD.WIDE.U32 R2, R6, UR43, R22 ;  /* 0x0000002b06027c25 */ /* 0x010fe2000f8e0016 */
[----:B------:R-:W-:Y:S01]  /*e2b0*/  ULOP3.LUT UR48, URZ, UR48, URZ, 0x33, !UPT ;  /* 0x000000303f307292 */ /* 0x000fe2000f8e333f */
[----:B------:R-:W-:Y:S01]  /*e2c0*/  SHF.R.S32.HI R185, RZ, 0x1f, R184 ;  /* 0x0000001fffb97819 */ /* 0x000fe200000114b8 */
[----:B------:R-:W-:Y:S01]  /*e2d0*/  BSSY B0, `(.L_x_955) ;  /* 0x0000021000007945 */ /* 0x000fe20003800000 */
[----:B------:R-:W-:Y:S01]  /*e2e0*/  IMAD R5, R7, UR43, R0 ;  /* 0x0000002b07057c24 */ /* 0x000fe2000f8e0200 */
[C---:B------:R-:W-:Y:S01]  /*e2f0*/  ISETP.GE.AND P2, PT, R184.reuse, UR42, PT ;  /* 0x0000002ab8007c0c */ /* 0x040fe2000bf46270 */
[C---:B------:R-:W-:Y:S02]  /*e300*/  VIADD R0, R184.reuse, 0x40 ;  /* 0x00000040b8007836 */ /* 0x040fe40000000000 */
[----:B------:R-:W-:-:S02]  /*e310*/  VIADD R4, R184, 0x20 ;  /* 0x00000020b8047836 */ /* 0x000fc40000000000 */
[----:B------:R-:W-:Y:S01]  /*e320*/  IMAD.IADD R3, R3, 0x1, R5 ;  /* 0x0000000103037824 */ /* 0x000fe200078e0205 */
[----:B------:R-:W-:Y:S01]  /*e330*/  ISETP.GE.AND P0, PT, R0, UR42, PT ;  /* 0x0000002a00007c0c */ /* 0x000fe2000bf06270 */
[----:B---3--:R-:W-:Y:S01]  /*e340*/  IMAD R0, R8, UR7, RZ ;  /* 0x0000000708007c24 */ /* 0x008fe2000f8e02ff */
[----:B------:R-:W-:Y:S01]  /*e350*/  ISETP.GE.AND P4, PT, R4, UR42, PT ;  /* 0x0000002a04007c0c */ /* 0x000fe2000bf86270 */
[----:B------:R-:W-:Y:S02]  /*e360*/  VIADD R4, R184, 0x60 ;  /* 0x00000060b8047836 */ /* 0x000fe40000000000 */
[----:B------:R-:W-:Y:S02]  /*e370*/  IMAD R9, R9, UR44, R0 ;  /* 0x0000002c09097c24 */ /* 0x000fe4000f8e0200 */
[----:B-1----:R-:W-:Y:S01]  /*e380*/  VIADD R5, R12, UR48 ;  /* 0x000000300c057c36 */ /* 0x002fe20008000000 */
[----:B------:R-:W-:Y:S01]  /*e390*/  ISETP.GE.AND P1, PT, R4, UR42, PT ;  /* 0x0000002a04007c0c */ /* 0x000fe2000bf26270 */
[----:B------:R-:W-:-:S04]  /*e3a0*/  IMAD.WIDE.U32 R6, R8, UR44, R2 ;  /* 0x0000002c08067c25 */ /* 0x000fc8000f8e0002 */
[----:B------:R-:W-:-:S04]  /*e3b0*/  IMAD.WIDE R4, R5, 0x80, R184 ;  /* 0x0000008005047825 */ /* 0x000fc800078e02b8 */
[----:B------:R-:W-:Y:S01]  /*e3c0*/  IMAD.IADD R11, R7, 0x1, R9 ;  /* 0x00000001070b7824 */ /* 0x000fe200078e0209 */
[----:B------:R-:W-:Y:S06]  /*e3d0*/  @P2 BRA `(.L_x_956) ;  /* 0x0000000000402947 */ /* 0x000fec0003800000 */
[----:B------:R-:W-:Y:S01]  /*e3e0*/  ULDC.64 UR6, c[0x0][0xad8] ;  /* 0x0002b60000067ab9 */ /* 0x000fe20000000a00 */
[C---:B------:R-:W-:Y:S01]  /*e3f0*/  VIADD R0, R22.reuse, 0x40 ;  /* 0x0000004016007836 */ /* 0x040fe20000000000 */
[----:B------:R-:W-:Y:S01]  /*e400*/  ULDC UR5, c[0x0][0xa8c] ;  /* 0x0002a30000057ab9 */ /* 0x000fe20000000800 */
[----:B------:R-:W-:Y:S01]  /*e410*/  IMAD R9, R5, UR6, RZ ;  /* 0x0000000605097c24 */ /* 0x000fe2000f8e02ff */
[----:B------:R-:W-:Y:S01]  /*e420*/  ISETP.GE.AND P2, PT, R22, UR5, PT ;  /* 0x0000000516007c0c */ /* 0x000fe2000bf46270 */
[----:B------:R-:W-:Y:S01]  /*e430*/  IMAD.MOV.U32 R2, RZ, RZ, R6 ;  /* 0x000000ffff027224 */ /* 0x000fe200078e0006 */
[----:B------:R-:W-:Y:S01]  /*e440*/  ISETP.GE.AND P3, PT, R0, UR5, PT ;  /* 0x0000000500007c0c */ /* 0x000fe2000bf66270 */
[----:B------:R-:W-:Y:S02]  /*e450*/  IMAD.MOV.U32 R3, RZ, RZ, R11 ;  /* 0x000000ffff037224 */ /* 0x000fe400078e000b */
[C---:B------:R-:W-:Y:S02]  /*e460*/  IMAD R9, R4.reuse, UR7, R9 ;  /* 0x0000000704097c24 */ /* 0x040fe4000f8e0209 */
[----:B------:R-:W-:Y:S01]  /*e470*/  IMAD.WIDE.U32 R2, R4, UR6, R2 ;  /* 0x0000000604027c25 */ /* 0x000fe2000f8e0002 */
[----:B------:R-:W-:-:S03]  /*e480*/  ULDC.64 UR6, c[0x0][0xa80] ;  /* 0x0002a00000067ab9 */ /* 0x000fc60000000a00 */
[----:B------:R-:W-:Y:S01]  /*e490*/  IMAD.IADD R3, R3, 0x1, R9 ;  /* 0x0000000103037824 */ /* 0x000fe200078e0209 */
[----:B------:R-:W-:-:S04]  /*e4a0*/  LEA R8, P5, R2, UR6, 0x1 ;  /* 0x0000000602087c11 */ /* 0x000fc8000f8a08ff */
[----:B------:R-:W-:-:S05]  /*e4b0*/  LEA.HI.X R9, R2, UR7, R3, 0x1, P5 ;  /* 0x0000000702097c11 */ /* 0x000fca000a8f0c03 */
[----:B------:R1:W-:Y:S04]  /*e4c0*/  @!P2 STG.E.128 desc[UR50][R8.64], RZ ;  /* 0x000000ff0800a986 */ /* 0x0003e8000c101d32 */
[----:B------:R1:W-:Y:S02]  /*e4d0*/  @!P3 STG.E.128 desc[UR50][R8.64+0x80], RZ ;  /* 0x000080ff0800b986 */ /* 0x0003e4000c101d32 */
.L_x_956:
[----:B------:R-:W-:Y:S05]  /*e4e0*/  BSYNC B0 ;  /* 0x0000000000007941 */ /* 0x000fea0003800000 */
.L_x_955:
[----:B------:R-:W-:Y:S04]  /*e4f0*/  BSSY B0, `(.L_x_957) ;  /* 0x0000014000007945 */ /* 0x000fe80003800000 */
[----:B------:R-:W-:Y:S05]  /*e500*/  @P4 BRA `(.L_x_958) ;  /* 0x0000000000484947 */ /* 0x000fea0003800000 */
[----:B-1----:R-:W-:Y:S01]  /*e510*/  IADD3 R9, P2, R4, 0x20, RZ ;  /* 0x0000002004097810 */ /* 0x002fe20007f5e0ff */
[----:B------:R-:W-:Y:S01]  /*e520*/  ULDC.64 UR6, c[0x0][0xad8] ;  /* 0x0002b60000067ab9 */ /* 0x000fe20000000a00 */
[----:B------:R-:W-:Y:S01]  /*e530*/  IMAD.MOV.U32 R2, RZ, RZ, R6 ;  /* 0x000000ffff027224 */ /* 0x000fe200078e0006 */
[----:B------:R-:W-:Y:S01]  /*e540*/  ULDC UR5, c[0x0][0xa8c] ;  /* 0x0002a30000057ab9 */ /* 0x000fe20000000800 */
[----:B------:R-:W-:Y:S01]  /*e550*/  IMAD.MOV.U32 R3, RZ, RZ, R11 ;  /* 0x000000ffff037224 */ /* 0x000fe200078e000b */
[C---:B------:R-:W-:Y:S01]  /*e560*/  ISETP.GE.AND P3, PT, R22.reuse, UR5, PT ;  /* 0x0000000516007c0c */ /* 0x040fe2000bf66270 */
[----:B------:R-:W-:Y:S02]  /*e570*/  IMAD.X R0, RZ, RZ, R5, P2 ;  /* 0x000000ffff007224 */ /* 0x000fe400010e0605 */
[----:B------:R-:W-:Y:S02]  /*e580*/  VIADD R8, R22, 0x40 ;  /* 0x0000004016087836 */ /* 0x000fe40000000000 */
[----:B------:R-:W-:-:S02]  /*e590*/  IMAD R0, R0, UR6, RZ ;  /* 0x0000000600007c24 */ /* 0x000fc4000f8e02ff */
[----:B------:R-:W-:Y:S01]  /*e5a0*/  IMAD.WIDE.U32 R2, R9, UR6, R2 ;  /* 0x0000000609027c25 */ /* 0x000fe2000f8e0002 */
[----:B------:R-:W-:-:S03]  /*e5b0*/  ISETP.GE.AND P4, PT, R8, UR5, PT ;  /* 0x0000000508007c0c */ /* 0x000fc6000bf86270 */
[----:B------:R-:W-:Y:S01]  /*e5c0*/  IMAD R9, R9, UR7, R0 ;  /* 0x0000000709097c24 */ /* 0x000fe2000f8e0200 */
[----:B------:R-:W-:Y:S02]  /*e5d0*/  ULDC.64 UR6, c[0x0][0xa80] ;  /* 0x0002a00000067ab9 */ /* 0x000fe40000000a00 */
[----:B------:R-:W-:Y:S01]  /*e5e0*/  LEA R8, P2, R2, UR6, 0x1 ;  /* 0x0000000602087c11 */ /* 0x000fe2000f8408ff */
[----:B------:R-:W-:-:S05]  /*e5f0*/  IMAD.IADD R3, R3, 0x1, R9 ;  /* 0x0000000103037824 */ /* 0x000fca00078e0209 */
[----:B------:R-:W-:-:S05]  /*e600*/  LEA.HI.X R9, R2, UR7, R3, 0x1, P2 ;  /* 0x0000000702097c11 */ /* 0x000fca00090f0c03 */
[----:B------:R2:W-:Y:S04]  /*e610*/  @!P3 STG.E.128 desc[UR50][R8.64], RZ ;  /* 0x000000ff0800b986 */ /* 0x0005e8000c101d32 */
[----:B------:R2:W-:Y:S02]  /*e620*/  @!P4 STG.E.128 desc[UR50][R8.64+0x80], RZ ;  /* 0x000080ff0800c986 */ /* 0x0005e4000c101d32 */
.L_x_958:
[----:B------:R-:W-:Y:S05]  /*e630*/  BSYNC B0 ;  /* 0x0000000000007941 */ /* 0x000fea0003800000 */
.L_x_957:
[----:B------:R-:W-:Y:S04]  /*e640*/  BSSY B0, `(.L_x_959) ;  /* 0x0000014000007945 */ /* 0x000fe80003800000 */
[----:B------:R-:W-:Y:S05]  /*e650*/  @P0 BRA `(.L_x_960) ;  /* 0x0000000000480947 */ /* 0x000fea0003800000 */
[----:B-12---:R-:W-:Y:S01]  /*e660*/  IADD3 R9, P0, R4, 0x40, RZ ;  /* 0x0000004004097810 */ /* 0x006fe20007f1e0ff */
        /* <DEDUP_REMOVED lines=17> */
.L_x_960:
[----:B------:R-:W-:Y:S05]  /*e780*/  BSYNC B0 ;  /* 0x0000000000007941 */ /* 0x000fea0003800000 */
.L_x_959:
[----:B------:R-:W-:Y:S04]  /*e790*/  BSSY B0, `(.L_x_950) ;  /* 0x0000014000007945 */ /* 0x000fe80003800000 */
[----:B------:R-:W-:Y:S05]  /*e7a0*/  @P1 BRA `(.L_x_961) ;  /* 0x0000000000481947 */ /* 0x000fea0003800000 */
[----:B------:R-:W-:Y:S01]  /*e7b0*/  IADD3 R7, P0, R4, 0x60, RZ ;  /* 0x0000006004077810 */ /* 0x000fe20007f1e0ff */
        /* <DEDUP_REMOVED lines=17> */
.L_x_961:
[----:B------:R-:W-:Y:S05]  /*e8d0*/  BSYNC B0 ;  /* 0x0000000000007941 */ /* 0x000fea0003800000 */
.L_x_950:
[----:B------:R-:W5:Y:S02]  /*e8e0*/  LDC R0, c[0x0][0xda8] ;  /* 0x00036a00ff007b82 */ /* 0x000f640000000800 */
[----:B-----5:R-:W-:-:S13]  /*e8f0*/  ISETP.LE.AND P0, PT, R0, UR4, PT ;  /* 0x0000000400007c0c */ /* 0x020fda000bf03270 */
[----:B------:R-:W-:Y:S05]  /*e900*/  @!P0 BRA `(.L_x_962) ;  /* 0xffffff24002c8947 */ /* 0x000fea000383ffff */
[----:B------:R-:W-:Y:S05]  /*e910*/  EXIT ;  /* 0x000000000000794d */ /* 0x000fea0003800000 */
.L_x_868:
[----:B------:R-:W-:-:S08]  /*e920*/  NOP ;  /* 0x0000000000007918 */ /* 0x000fd00000000000 */
[----:B------:R-:W1:-:S00]  /*e930*/  USETMAXREG.DEALLOC.CTAPOOL 0x18 ;  /* 0x00000018000079c8 */ /* 0x000e4000080e0500 */
[----:B-1----:R-:W-:-:S06]  /*e940*/  LOP3.LUT R0, R0, 0x3, RZ, 0xc0, !PT ;  /* 0x0000000300007812 */ /* 0x002fcc00078ec0ff */
[----:B------:R-:W1:Y:S02]  /*e950*/  SHFL.IDX PT, R0, R0, RZ, 0x1f ;  /* 0x00001fff00007589 */ /* 0x000e6400000e0000 */
[----:B-1----:R-:W-:-:S13]  /*e960*/  ISETP.NE.AND P0, PT, R0, RZ, PT ;  /* 0x000000ff0000720c */ /* 0x002fda0003f05270 */
[----:B------:R-:W-:Y:S05]  /*e970*/  @P0 EXIT ;  /* 0x000000000000094d */ /* 0x000fea0003800000 */
[----:B------:R-:W1:Y:S01]  /*e980*/  S2UR UR4, SR_CTAID.X ;  /* 0x00000000000479c3 */ /* 0x000e620000002500 */
[----:B------:R-:W-:Y:S01]  /*e990*/  UMOV UR47, URZ ;  /* 0x0000003f002f7c82 */ /* 0x000fe20008000000 */
[----:B------:R-:W-:Y:S02]  /*e9a0*/  IMAD.MOV.U32 R16, RZ, RZ, RZ ;  /* 0x000000ffff107224 */ /* 0x000fe400078e00ff */
[----:B------:R-:W-:-:S04]  /*e9b0*/  IMAD.MOV.U32 R17, RZ, RZ, 0x1 ;  /* 0x00000001ff117424 */ /* 0x000fc800078e00ff */
[----:B------:R-:W1:Y:S02]  /*e9c0*/  LDC R0, c[0x0][0xda8] ;  /* 0x00036a00ff007b82 */ /* 0x000e640000000800 */
[----:B-1----:R-:W-:-:S13]  /*e9d0*/  ISETP.LE.AND P0, PT, R0, UR4, PT ;  /* 0x0000000400007c0c */ /* 0x002fda000bf03270 */
[----:B------:R-:W-:Y:S05]  /*e9e0*/  @P0 BRA `(.L_x_963) ;  /* 0x0000002c006c0947 */ /* 0x000fea0003800000 */
[----:B------:R-:W-:Y:S01]  /*e9f0*/  IMAD.U32 R19, RZ, RZ, UR4 ;  /* 0x00000004ff137e24 */ /* 0x000fe2000f8e00ff */
[----:B------:R-:W-:Y:S01]  /*ea00*/  ULDC UR46, c[0x0][0xc] ;  /* 0x00000300002e7ab9 */ /* 0x000fe20000000800 */
[----:B------:R-:W-:Y:S01]  /*ea10*/  IMAD.MOV.U32 R17, RZ, RZ, 0x1 ;  /* 0x00000001ff117424 */ /* 0x000fe200078e00ff */
[----:B------:R-:W-:Y:S01]  /*ea20*/  ULDC.64 UR48, c[0x0][0x198] ;  /* 0x0000660000307ab9 */ /* 0x000fe20000000a00 */
[----:B------:R-:W-:Y:S01]  /*ea30*/  IMAD.MOV.U32 R16, RZ, RZ, RZ ;  /* 0x000000ffff107224 */ /* 0x000fe200078e00ff */
[----:B------:R-:W-:-:S06]  /*ea40*/  UMOV UR47, URZ ;  /* 0x0000003f002f7c82 */ /* 0x000fcc0008000000 */
.L_x_1017:
[----:B------:R-:W-:Y:S01]  /*ea50*/  ULDC UR8, c[0x0][0xdd0] ;  /* 0x0003740000087ab9 */ /* 0x000fe20000000800 */
[----:B-1----:R-:W1:Y:S01]  /*ea60*/  LDC R0, c[0x0][0xde8] ;  /* 0x00037a00ff007b82 */ /* 0x002e620000000800 */
[C---:B------:R-:W-:Y:S01]  /*ea70*/  R2UR UR6, R19.reuse ;  /* 0x00000000130672ca */ /* 0x040fe200000e0000 */
[----:B------:R-:W-:Y:S01]  /*ea80*/  UISETP.NE.AND UP0, UPT, UR8, 0x1, UPT ;  /* 0x000000010800788c */ /* 0x000fe2000bf05270 */
[----:B------:R-:W-:-:S10]  /*ea90*/  R2UR UR7, R19 ;  /* 0x00000000130772ca */ /* 0x000fd400000e0000 */
[----:B------:R-:W-:Y:S01]  /*eaa0*/  @UP0 ULDC UR4, c[0x0][0xdd4] ;  /* 0x0003750000040ab9 */ /* 0x000fe20000000800 */
[----:B------:R-:W-:Y:S01]  /*eab0*/  @UP0 ULDC UR9, c[0x0][0xdd8] ;  /* 0x0003760000090ab9 */ /* 0x000fe20000000800 */
[----:B------:R-:W-:-:S04]  /*eac0*/  UIMAD.WIDE.U32 UR4, UR6, UR4, URZ ;  /* 0x00000004060472a5 */ /* 0x000fc8000f8e003f */
[----:B------:R-:W-:-:S04]  /*ead0*/  @UP0 USHF.R.U32.HI UR6, URZ, UR9, UR5 ;  /* 0x000000093f060299 */ /* 0x000fc80008011605 */
[----:B------:R-:W-:Y:S02]  /*eae0*/  UIADD3 UR4, -UR6, URZ, URZ ;  /* 0x0000003f06047290 */ /* 0x000fe4000fffe13f */
[----:B-1----:R-:W-:Y:S02]  /*eaf0*/  ISETP.LE.AND P0, PT, R0, UR6, PT ;  /* 0x0000000600007c0c */ /* 0x002fe4000bf03270 */
[----:B------:R-:W-:-:S11]  /*eb00*/  UIMAD UR8, UR8, UR4, UR7 ;  /* 0x00000004080872a4 */ /* 0x000fd6000f8e0207 */
[----:B------:R-:W-:Y:S05]  /*eb10*/  @!P0 BRA `(.L_x_964) ;  /* 0x0000000000208947 */ /* 0x000fea0003800000 */
        /* <DEDUP_REMOVED lines=8> */
.L_x_964:
[----:B------:R-:W-:Y:S01]  /*eba0*/  ULDC UR9, c[0x0][0xdc4] ;  /* 0x0003710000097ab9 */ /* 0x000fe20000000800 */
[----:B------:R-:W-:Y:S01]  /*ebb0*/  UMOV UR7, UR8 ;  /* 0x0000000800077c82 */ /* 0x000fe20008000000 */
[----:B------:R-:W-:-:S11]  /*ebc0*/  UISETP.NE.AND UP0, UPT, UR9, 0x1, UPT ;  /* 0x000000010900788c */ /* 0x000fd6000bf05270 */
[----:B------:R-:W-:Y:S02]  /*ebd0*/  @UP0 ULDC.64 UR10, c[0x0][0xdc8] ;  /* 0x00037200000a0ab9 */ /* 0x000fe40000000a00 */
[----:B------:R-:W-:-:S04]  /*ebe0*/  UIMAD.WIDE.U32 UR4, UR8, UR10, URZ ;  /* 0x0000000a080472a5 */ /* 0x000fc8000f8e003f */
[----:B------:R-:W-:-:S04]  /*ebf0*/  @UP0 USHF.R.U32.HI UR7, URZ, UR11, UR5 ;  /* 0x0000000b3f070299 */ /* 0x000fc80008011605 */
[----:B------:R-:W-:-:S12]  /*ec00*/  UIMAD UR4, UR7, UR9, URZ ;  /* 0x00000009070472a4 */ /* 0x000fd8000f8e023f */
.L_x_965:
[----:B------:R-:W-:Y:S01]  /*ec10*/  ULDC.64 UR10, c[0x0][0x3f8] ;  /* 0x0000fe00000a7ab9 */ /* 0x000fe20000000a00 */
[----:B------:R-:W-:Y:S02]  /*ec20*/  UIADD3 UR8, UR8, -UR4, URZ ;  /* 0x8000000408087290 */ /* 0x000fe4000fffe03f */
[----:B------:R-:W-:Y:S02]  /*ec30*/  UISETP.NE.U32.AND UP0, UPT, UR10, URZ, UPT ;  /* 0x0000003f0a00728c */ /* 0x000fe4000bf05070 */
[----:B------:R-:W-:Y:S01]  /*ec40*/  ULOP3.LUT UR7, URZ, UR7, URZ, 0x33, !UPT ;  /* 0x000000073f077292 */ /* 0x000fe2000f8e333f */
[----:B------:R-:W-:Y:S01]  /*ec50*/  ULDC UR10, c[0x0][0xdb8] ;  /* 0x00036e00000a7ab9 */ /* 0x000fe20000000800 */
[----:B------:R-:W-:Y:S01]  /*ec60*/  ULDC.64 UR4, c[0x0][0x9e0] ;  /* 0x0002780000047ab9 */ /* 0x000fe20000000a00 */
[----:B------:R-:W-:Y:S01]  /*ec70*/  UISETP.NE.AND UP1, UPT, UR10, 0x1, UPT ;  /* 0x000000010a00788c */ /* 0x000fe2000bf25270 */
[----:B------:R-:W-:Y:S01]  /*ec80*/  ULDC UR9, c[0x0][0xdc4] ;  /* 0x0003710000097ab9 */ /* 0x000fe20000000800 */
[----:B------:R-:W-:Y:S01]  /*ec90*/  ULDC UR41, c[0x0][0xdac] ;  /* 0x00036b0000297ab9 */ /* 0x000fe20000000800 */
[----:B------:R-:W-:-:S02]  /*eca0*/  UISETP.GE.AND UP2, UPT, UR5, 0x1, UPT ;  /* 0x000000010500788c */ /* 0x000fc4000bf46270 */
[----:B------:R-:W-:Y:S02]  /*ecb0*/  UIMAD UR9, UR6, UR9, UR8 ;  /* 0x00000009060972a4 */ /* 0x000fe4000f8e0208 */
[----:B------:R-:W-:Y:S02]  /*ecc0*/  UIADD3 UR41, UR7, UR41, URZ ;  /* 0x0000002907297290 */ /* 0x000fe4000fffe03f */
[----:B------:R-:W-:Y:S01]  /*ecd0*/  UISETP.NE.AND.EX UP0, UPT, UR11, URZ, UPT, UP0 ;  /* 0x0000003f0b00728c */ /* 0x000fe2000bf05300 */
[----:B------:R-:W-:Y:S01]  /*ece0*/  PLOP3.LUT P1, PT, PT, PT, UP2, 0x80, 0x0 ;  /* 0x000000000000781c */ /* 0x000fe20003f2f028 */
[----:B------:R-:W-:Y:S01]  /*ecf0*/  @UP1 ULDC UR6, c[0x0][0xdbc] ;  /* 0x00036f0000061ab9 */ /* 0x000fe20000000800 */
[----:B------:R-:W-:Y:S02]  /*ed00*/  USHF.L.U32 UR41, UR41, 0x7, URZ ;  /* 0x0000000729297899 */ /* 0x000fe4000800063f */
[----:B------:R-:W-:Y:S01]  /*ed10*/  UIMAD.WIDE.U32 UR6, UR9, UR6, URZ ;  /* 0x00000006090672a5 */ /* 0x000fe2000f8e003f */
[----:B------:R-:W-:Y:S01]  /*ed20*/  ULDC UR11, c[0x0][0x404] ;  /* 0x00010100000b7ab9 */ /* 0x000fe20000000800 */
[----:B------:R-:W-:Y:S01]  /*ed30*/  ULDC UR12, c[0x0][0x288] ;  /* 0x0000a200000c7ab9 */ /* 0x000fe20000000800 */
[----:B------:R-:W-:Y:S01]  /*ed40*/  @UP1 ULDC UR14, c[0x0][0xdc0] ;  /* 0x00037000000e1ab9 */ /* 0x000fe20000000800 */
[----:B------:R-:W-:Y:S01]  /*ed50*/  UMOV UR43, UR9 ;  /* 0x00000009002b7c82 */ /* 0x000fe20008000000 */
[----:B------:R-:W-:-:S02]  /*ed60*/  USEL UR11, UR11, 0x1, UP0 ;  /* 0x000000010b0b7887 */ /* 0x000fc40008000000 */
[----:B------:R-:W-:Y:S02]  /*ed70*/  UIADD3 UR8, UR41, 0x80, -UR12 ;  /* 0x0000008029087890 */ /* 0x000fe4000fffe80c */
[----:B------:R-:W-:Y:S01]  /*ed80*/  @UP1 USHF.R.U32.HI UR43, URZ, UR14, UR7 ;  /* 0x0000000e3f2b1299 */ /* 0x000fe20008011607 */
[----:B------:R-:W-:Y:S02]  /*ed90*/  ULDC UR13, c[0x0][0x2e0] ;  /* 0x0000b800000d7ab9 */ /* 0x000fe40000000800 */
[----:B------:R-:W-:Y:S02]  /*eda0*/  UIMAD UR6, UR11, UR13, UR8 ;  /* 0x0000000d0b0672a4 */ /* 0x000fe4000f8e0208 */
[----:B------:R-:W-:Y:S02]  /*edb0*/  UIADD3 UR42, -UR43, URZ, URZ ;  /* 0x0000003f2b2a7290 */ /* 0x000fe4000fffe13f */
[----:B------:R-:W-:Y:S02]  /*edc0*/  UIADD3 UR4, UR6, UR4, URZ ;  /* 0x0000000406047290 */ /* 0x000fe4000fffe03f */
[----:B------:R-:W-:Y:S01]  /*edd0*/  UIMAD UR42, UR10, UR42, UR9 ;  /* 0x0000002a0a2a72a4 */ /* 0x000fe2000f8e0209 */
[----:B------:R-:W-:Y:S11]  /*ede0*/  @!P1 BRA `(.L_x_966) ;  /* 0x0000000000449947 */ /* 0x000ff60003800000 */
        /* <DEDUP_REMOVED lines=10> */
.L_x_967:
[----:B------:R-:W-:-:S11]  /*ee90*/  UISETP.NE.AND UP0, UPT, UR5, 0x1, UPT ;  /* 0x000000010500788c */ /* 0x000fd6000bf05270 */
[----:B------:R-:W-:Y:S02]  /*eea0*/  @UP0 ULDC.64 UR14, c[0x0][0x9e8] ;  /* 0x00027a00000e0ab9 */ /* 0x000fe40000000a00 */
[----:B------:R-:W-:-:S04]  /*eeb0*/  UIMAD.WIDE.U32 UR6, UR8, UR14, URZ ;  /* 0x0000000e080672a5 */ /* 0x000fc8000f8e003f */
[----:B------:R-:W-:-:S12]  /*eec0*/  @UP0 USHF.R.U32.HI UR8, URZ, UR15, UR7 ;  /* 0x0000000f3f080299 */ /* 0x000fd80008011607 */
.L_x_968:
[----:B------:R-:W-:-:S04]  /*eed0*/  UIMAD UR8, UR8, UR5, UR5 ;  /* 0x00000005080872a4 */ /* 0x000fc8000f8e0205 */
[----:B------:R-:W-:-:S04]  /*eee0*/  UISETP.LT.AND UP0, UPT, UR4, UR8, UPT ;  /* 0x000000080400728c */ /* 0x000fc8000bf01270 */
[----:B------:R-:W-:-:S12]  /*eef0*/  USEL UR4, UR4, UR8, UP0 ;  /* 0x0000000804047287 */ /* 0x000fd80008000000 */
.L_x_966:
[----:B------:R-:W-:Y:S02]  /*ef00*/  UIMAD UR7, UR11, UR13, 0x7f ;  /* 0x0000007f0b0774a4 */ /* 0x000fe4000f8e020d */
[----:B------:R-:W-:Y:S02]  /*ef10*/  UIADD3 UR4, UR4, 0x7f, URZ ;  /* 0x0000007f04047890 */ /* 0x000fe4000fffe03f */
[----:B------:R-:W-:Y:S02]  /*ef20*/  USHF.R.S32.HI UR8, URZ, 0x1f, UR7 ;  /* 0x0000001f3f087899 */ /* 0x000fe40008011407 */
[----:B------:R-:W-:Y:S02]  /*ef30*/  USHF.R.S32.HI UR6, URZ, 0x1f, UR4 ;  /* 0x0000001f3f067899 */ /* 0x000fe40008011404 */
[----:B------:R-:W-:Y:S02]  /*ef40*/  ULEA.HI UR8, UR8, UR7, URZ, 0x7 ;  /* 0x0000000708087291 */ /* 0x000fe4000f8f383f */
[----:B------:R-:W-:-:S02]  /*ef50*/  ULEA.HI UR6, UR6, UR4, URZ, 0x7 ;  /* 0x0000000406067291 */ /* 0x000fc4000f8f383f */
[----:B------:R-:W-:Y:S02]  /*ef60*/  UIADD3 UR4, UR41, -UR12, URZ ;  /* 0x8000000c29047290 */ /* 0x000fe4000fffe03f */
[----:B------:R-:W-:Y:S02]  /*ef70*/  USHF.R.S32.HI UR45, URZ, 0x7, UR8 ;  /* 0x000000073f2d7899 */ /* 0x000fe40008011408 */
[----:B------:R-:W-:Y:S02]  /*ef80*/  USHF.R.S32.HI UR6, URZ, 0x7, UR6 ;  /* 0x000000073f067899 */ /* 0x000fe40008011406 */
[----:B------:R-:W-:Y:S02]  /*ef90*/  UIMAD UR4, UR11, UR13, UR4 ;  /* 0x0000000d0b0472a4 */ /* 0x000fe4000f8e0204 */
[----:B------:R-:W-:Y:S01]  /*efa0*/  UISETP.LT.AND UP0, UPT, UR45, UR6, UPT ;  /* 0x000000062d00728c */ /* 0x000fe2000bf01270 */
[----:B------:R-:W-:Y:S02]  /*efb0*/  ULDC UR8, c[0x0][0x9dc] ;  /* 0x0002770000087ab9 */ /* 0x000fe40000000800 */
[----:B------:R-:W-:-:S02]  /*efc0*/  UIADD3 UR8, UR4, -UR8, URZ ;  /* 0x8000000804087290 */ /* 0x000fc4000fffe03f */
[----:B------:R-:W-:Y:S01]  /*efd0*/  USEL UR45, UR45, UR6, UP0 ;  /* 0x000000062d2d7287 */ /* 0x000fe20008000000 */
[----:B------:R-:W-:Y:S11]  /*efe0*/  @!P1 BRA `(.L_x_969) ;  /* 0x0000000000449947 */ /* 0x000ff60003800000 */
        /* <DEDUP_REMOVED lines=10> */
.L_x_970:
[----:B------:R-:W-:-:S11]  /*f090*/  UISETP.NE.AND UP0, UPT, UR5, 0x1, UPT ;  /* 0x000000010500788c */ /* 0x000fd6000bf05270 */
[----:B------:R-:W-:Y:S02]  /*f0a0*/  @UP0 ULDC.64 UR10, c[0x0][0x9e8] ;  /* 0x00027a00000a0ab9 */ /* 0x000fe40000000a00 */
[----:B------:R-:W-:-:S04]  /*f0b0*/  UIMAD.WIDE.U32 UR6, UR4, UR10, URZ ;  /* 0x0000000a040672a5 */ /* 0x000fc8000f8e003f */
[----:B------:R-:W-:-:S12]  /*f0c0*/  @UP0 USHF.R.U32.HI UR4, URZ, UR11, UR7 ;  /* 0x0000000b3f040299 */ /* 0x000fd80008011607 */
.L_x_971:
[----:B------:R-:W-:-:S04]  /*f0d0*/  UIMAD UR4, UR4, UR5, URZ ;  /* 0x00000005040472a4 */ /* 0x000fc8000f8e023f */
[----:B------:R-:W-:-:S04]  /*f0e0*/  UISETP.LT.AND UP0, UPT, UR8, UR4, UPT ;  /* 0x000000040800728c */ /* 0x000fc8000bf01270 */
[----:B------:R-:W-:-:S12]  /*f0f0*/  USEL UR8, UR8, UR4, !UP0 ;  /* 0x0000000408087287 */ /* 0x000fd8000c000000 */
.L_x_969:
[----:B------:R-:W-:Y:S01]  /*f100*/  USHF.R.S32.HI UR4, URZ, 0x1f, UR8 ;  /* 0x0000001f3f047899 */ /* 0x000fe20008011408 */
[----:B------:R-:W-:Y:S03]  /*f110*/  BSSY B6, `(.L_x_972) ;  /* 0x0000257000067945 */ /* 0x000fe60003800000 */
[----:B------:R-:W-:-:S04]  /*f120*/  ULEA.HI UR4, UR4, UR8, URZ, 0x7 ;  /* 0x0000000804047291 */ /* 0x000fc8000f8f383f */
[----:B------:R-:W-:-:S04]  /*f130*/  USHF.R.S32.HI UR4, URZ, 0x7, UR4 ;  /* 0x000000073f047899 */ /* 0x000fc80008011404 */
[----:B------:R-:W-:-:S04]  /*f140*/  UISETP.LT.AND UP0, UPT, URZ, UR4, UPT ;  /* 0x000000043f00728c */ /* 0x000fc8000bf01270 */
[----:B------:R-:W-:-:S04]  /*f150*/  USEL UR44, URZ, UR4, !UP0 ;  /* 0x000000043f2c7287 */ /* 0x000fc8000c000000 */
[----:B------:R-:W-:-:S06]  /*f160*/  UISETP.GT.AND UP0, UPT, UR45, UR44, UPT ;  /* 0x0000002c2d00728c */ /* 0x000fcc000bf04270 */
[----:B------:R-:W-:-:S13]  /*f170*/  PLOP3.LUT P0, PT, PT, PT, UP0, 0x80, 0x0 ;  /* 0x000000000000781c */ /* 0x000fda0003f0f008 */
[----:B------:R-:W-:Y:S05]  /*f180*/  @P0 BRA `(.L_x_973) ;  /* 0x0000000000480947 */ /* 0x000fea0003800000 */
[----:B------:R-:W1:Y:S01]  /*f190*/  S2R R0, SR_TID.X ;  /* 0x0000000000007919 */ /* 0x000e620000002100 */
[----:B------:R-:W-:Y:S01]  /*f1a0*/  IMAD.MOV.U32 R13, RZ, RZ, R19 ;  /* 0x000000ffff0d7224 */ /* 0x000fe200078e0013 */
[----:B-1----:R-:W-:-:S04]  /*f1b0*/  LOP3.LUT R0, R0, 0x1f, RZ, 0xc0, !PT ;  /* 0x0000001f00007812 */ /* 0x002fc800078ec0ff */
[----:B------:R-:W-:-:S13]  /*f1c0*/  ISETP.NE.AND P0, PT, R0, RZ, PT ;  /* 0x000000ff0000720c */ /* 0x000fda0003f05270 */
[----:B------:R-:W-:Y:S05]  /*f1d0*/  @P0 BRA `(.L_x_974) ;  /* 0x0000002400280947 */ /* 0x000fea0003800000 */
[----:B------:R-:W1:Y:S01]  /*f1e0*/  S2R R5, SR_LANEID ;  /* 0x0000000000057919 */ /* 0x000e620000000000 */
[----:B------:R-:W-:Y:S01]  /*f1f0*/  VOTEU.ANY UR4, UPT, PT ;  /* 0x0000000000047886 */ /* 0x000fe200038e0100 */
[----:B------:R-:W2:Y:S01]  /*f200*/  LDC.64 R2, c[0x0][0xdf0] ;  /* 0x00037c00ff027b82 */ /* 0x000ea20000000a00 */
[----:B------:R-:W1:Y:S02]  /*f210*/  FLO.U32 R0, UR4 ;  /* 0x0000000400007d00 */ /* 0x000e6400080e0000 */
[----:B-1----:R-:W-:-:S06]  /*f220*/  ISETP.EQ.U32.AND P0, PT, R0, R5, PT ;  /* 0x000000050000720c */ /* 0x002fcc0003f02070 */
[----:B------:R-:W2:Y:S07]  /*f230*/  POPC R5, UR4 ;  /* 0x0000000400057d09 */ /* 0x000eae0008000000 */
[----:B--2---:R-:W2:Y:S01]  /*f240*/  @P0 ATOMG.E.ADD.STRONG.GPU PT, R3, desc[UR50][R2.64], R5 ;  /* 0x00000005020309a8 */ /* 0x004ea200081ee1f2 */
[----:B------:R-:W1:Y:S02]  /*f250*/  S2R R4, SR_LTMASK ;  /* 0x0000000000047919 */ /* 0x000e640000003900 */
[----:B-1----:R-:W-:-:S04]  /*f260*/  LOP3.LUT R4, R4, UR4, RZ, 0xc0, !PT ;  /* 0x0000000404047c12 */ /* 0x002fc8000f8ec0ff */
[----:B------:R-:W1:Y:S01]  /*f270*/  POPC R13, R4 ;  /* 0x00000004000d7309 */ /* 0x000e620000000000 */
[----:B--2---:R-:W1:Y:S02]  /*f280*/  SHFL.IDX PT, R0, R3, R0, 0x1f ;  /* 0x00001f0003007589 */ /* 0x004e6400000e0000 */
[----:B-1----:R-:W-:Y:S01]  /*f290*/  IADD3 R13, R0, UR46, R13 ;  /* 0x0000002e000d7c10 */ /* 0x002fe2000fffe00d */
[----:B------:R-:W-:Y:S06]  /*f2a0*/  BRA `(.L_x_974) ;  /* 0x0000002000f47947 */ /* 0x000fec0003800000 */
.L_x_973:
[----:B------:R-:W1:Y:S01]  /*f2b0*/  S2UR UR4, SR_CgaCtaId ;  /* 0x00000000000479c3 */ /* 0x000e620000008800 */
[----:B------:R-:W-:Y:S02]  /*f2c0*/  UMOV UR39, 0x400 ;  /* 0x0000040000277882 */ /* 0x000fe40000000000 */
[----:B-1----:R-:W-:-:S04]  /*f2d0*/  ULEA UR39, UR4, UR39, 0x18 ;  /* 0x0000002704277291 */ /* 0x002fc8000f8ec03f */
[----:B------:R-:W-:-:S04]  /*f2e0*/  UIADD3 UR4, UR39, 0x18400, URZ ;  /* 0x0001840027047890 */ /* 0x000fc8000fffe03f */
[----:B------:R-:W-:-:S06]  /*f2f0*/  ULOP3.LUT UP0, URZ, UR4, 0x3ff, URZ, 0xc0, !UPT ;  /* 0x000003ff043f7892 */ /* 0x000fcc000f80c03f */
[----:B------:R-:W-:-:S13]  /*f300*/  PLOP3.LUT P0, PT, PT, PT, UP0, 0x80, 0x0 ;  /* 0x000000000000781c */ /* 0x000fda0003f0f008 */
[----:B------:R-:W-:Y:S05]  /*f310*/  @!P0 BRA `(.L_x_975) ;  /* 0x0000000000408947 */ /* 0x000fea0003800000 */
        /* <DEDUP_REMOVED lines=16> */
.L_x_975:
        /* <DEDUP_REMOVED lines=20> */
.L_x_977:
[----:B------:R1:W2:Y:S01]  /*f560*/  LDC.64 R2, c[0x4][R18] ;  /* 0x0100000012027b82 */ /* 0x0002a20000000a00 */
[----:B------:R-:W-:Y:S01]  /*f570*/  ULDC.64 UR6, c[0x4][0xa0] ;  /* 0x0100280000067ab9 */ /* 0x000fe20000000a00 */
[----:B------:R-:W-:Y:S01]  /*f580*/  ULDC.64 UR8, c[0x4][0xa8] ;  /* 0x01002a0000087ab9 */ /* 0x000fe20000000a00 */
[----:B------:R-:W-:Y:S01]  /*f590*/  ULDC.64 UR4, c[0x4][0x18] ;  /* 0x0100060000047ab9 */ /* 0x000fe20000000a00 */
        /* <DEDUP_REMOVED lines=11> */
.L_x_976:
[----:B------:R-:W-:Y:S01]  /*f650*/  ULDC.64 UR4, c[0x0][0x9f8] ;  /* 0x00027e0000047ab9 */ /* 0x000fe20000000a00 */
[----:B------:R-:W-:Y:S01]  /*f660*/  IMAD.U32 R5, RZ, RZ, UR43 ;  /* 0x0000002bff057e24 */ /* 0x000fe2000f8e00ff */
[----:B------:R-:W-:Y:S01]  /*f670*/  ISETP.NE.U32.AND P0, PT, RZ, UR4, PT ;  /* 0x00000004ff007c0c */ /* 0x000fe2000bf05070 */
[----:B------:R-:W-:Y:S01]  /*f680*/  IMAD.U32 R0, RZ, RZ, UR43 ;  /* 0x0000002bff007e24 */ /* 0x000fe2000f8e00ff */
[----:B------:R-:W1:Y:S01]  /*f690*/  LDC R4, c[0x0][0x428] ;  /* 0x00010a00ff047b82 */ /* 0x000e620000000800 */
[----:B------:R-:W2:Y:S01]  /*f6a0*/  S2R R18, SR_TID.X ;  /* 0x0000000000127919 */ /* 0x000ea20000002100 */
[----:B------:R-:W-:-:S13]  /*f6b0*/  ISETP.NE.AND.EX P0, PT, RZ, UR5, PT, P0 ;  /* 0x00000005ff007c0c */ /* 0x000fda000bf05300 */
[----:B------:R-:W3:Y:S02]  /*f6c0*/  @P0 LDC.64 R2, c[0x0][0x9f8] ;  /* 0x00027e00ff020b82 */ /* 0x000ee40000000a00 */
[----:B---3--:R-:W-:-:S05]  /*f6d0*/  @P0 IMAD.WIDE R2, R5, 0x4, R2 ;  /* 0x0000000405020825 */ /* 0x008fca00078e0202 */
[----:B------:R3:W4:Y:S01]  /*f6e0*/  @P0 LDG.E R0, desc[UR50][R2.64] ;  /* 0x0000003202000981 */ /* 0x000722000c1e1900 */
[----:B-1----:R-:W-:Y:S01]  /*f6f0*/  ISETP.NE.AND P0, PT, R4, 0x1, PT ;  /* 0x000000010400780c */ /* 0x002fe20003f05270 */
[----:B------:R-:W-:Y:S01]  /*f700*/  IMAD.U32 R4, RZ, RZ, UR42 ;  /* 0x0000002aff047e24 */ /* 0x000fe2000f8e00ff */
[----:B--2---:R-:W-:Y:S01]  /*f710*/  LOP3.LUT R18, R18, 0x1f, RZ, 0xc0, !PT ;  /* 0x0000001f12127812 */ /* 0x004fe200078ec0ff */
[----:B------:R-:W-:Y:S01]  /*f720*/  UMOV UR40, URZ ;  /* 0x0000003f00287c82 */ /* 0x000fe20008000000 */
[----:B------:R-:W-:Y:S01]  /*f730*/  UMOV UR8, 0x40 ;  /* 0x0000004000087882 */ /* 0x000fe20000000000 */
[----:B------:R-:W-:Y:S01]  /*f740*/  UMOV UR9, UR41 ;  /* 0x0000002900097c82 */ /* 0x000fe20008000000 */
[----:B------:R-:W-:Y:S01]  /*f750*/  ISETP.NE.AND P1, PT, R18, RZ, PT ;  /* 0x000000ff1200720c */ /* 0x000fe20003f25270 */
[----:B------:R-:W-:Y:S01]  /*f760*/  UMOV UR10, UR42 ;  /* 0x0000002a000a7c82 */ /* 0x000fe20008000000 */
[----:B------:R-:W-:Y:S01]  /*f770*/  UMOV UR11, UR43 ;  /* 0x0000002b000b7c82 */ /* 0x000fe20008000000 */
[----:B---3--:R-:W1:Y:S01]  /*f780*/  LDC.64 R2, c[0x0][0x3f8] ;  /* 0x0000fe00ff027b82 */ /* 0x008e620000000a00 */
[----:B------:R-:W-:-:S07]  /*f790*/  UMOV UR6, 0xffffffff ;  /* 0xffffffff00067882 */ /* 0x000fce0000000000 */
[----:B------:R-:W2:Y:S02]  /*f7a0*/  @P0 LDC R5, c[0x0][0x42c] ;  /* 0x00010b00ff050b82 */ /* 0x000ea40000000800 */
[----:B------:R-:W-:-:S05]  /*f7b0*/  VOTEU.ALL UP1, P1 ;  /* 0x00000000003f7886 */ /* 0x000fca0000820000 */
[----:B------:R-:W-:Y:S01]  /*f7c0*/  @!UP1 UIADD3 UR4, UP0, UR48, 0x270, URZ ;  /* 0x0000027030049890 */ /* 0x000fe2000ff1e03f */
[----:B------:R-:W3:Y:S03]  /*f7d0*/  @P0 LDC R6, c[0x0][0x430] ;  /* 0x00010c00ff060b82 */ /* 0x000ee60000000800 */
[----:B------:R-:W-:-:S09]  /*f7e0*/  @!UP1 UIADD3.X UR5, URZ, UR49, URZ, UP0, !UPT ;  /* 0x000000313f059290 */ /* 0x000fd200087fe43f */
[----:B------:R1:W-:Y:S01]  /*f7f0*/  @!UP1 UTMAPF.L2.4D [UR40], [UR4] ;  /* 0x00000028040095b8 */ /* 0x0003e20008018000 */
[----:B--2---:R-:W-:Y:S01]  /*f800*/  @P0 IMAD.HI.U32 R5, R5, UR42, RZ ;  /* 0x0000002a05050c27 */ /* 0x004fe2000f8e00ff */
[----:B------:R2:W-:Y:S04]  /*f810*/  @!UP1 UTMAPF.L2.4D [UR8], [UR4] ;  /* 0x00000008040095b8 */ /* 0x0005e80008018000 */
[----:B---3--:R-:W-:Y:S01]  /*f820*/  @P0 SHF.R.U32.HI R4, RZ, R6, R5 ;  /* 0x00000006ff040219 */ /* 0x008fe20000011605 */
[----:B------:R-:W-:Y:S01]  /*f830*/  IMAD.U32 R5, RZ, RZ, UR45 ;  /* 0x0000002dff057e24 */ /* 0x000fe2000f8e00ff */
[----:B-1----:R-:W-:-:S03]  /*f840*/  ISETP.NE.U32.AND P0, PT, R2, RZ, PT ;  /* 0x000000ff0200720c */ /* 0x002fc60003f05070 */
[----:B------:R-:W-:Y:S01]  /*f850*/  VIADD R5, R5, 0xffffffff ;  /* 0xffffffff05057836 */ /* 0x000fe20000000000 */
[----:B------:R-:W-:-:S04]  /*f860*/  ISETP.NE.AND.EX P0, PT, R3, RZ, PT, P0 ;  /* 0x000000ff0300720c */ /* 0x000fc80003f05300 */
[----:B----4-:R-:W-:Y:S01]  /*f870*/  SEL R6, R0, RZ, !P0 ;  /* 0x000000ff00067207 */ /* 0x010fe20004000000 */
[----:B--2---:R-:W-:Y:S08]  /*f880*/  BRA.DIV UR6, `(.L_x_978) ;  /* 0x0000002606687947 */ /* 0x004ff0000b800000 */
.L_x_1029:
[----:B------:R-:W-:Y:S01]  /*f890*/  UMOV UR4, 0xffffffff ;  /* 0xffffffff00047882 */ /* 0x000fe20000000000 */
[----:B------:R-:W-:Y:S02]  /*f8a0*/  SHF.R.S32.HI R18, RZ, 0x1f, R0 ;  /* 0x0000001fff127819 */ /* 0x000fe40000011400 */
[----:B------:R-:W-:Y:S05]  /*f8b0*/  BRA.DIV UR4, `(.L_x_979) ;  /* 0x0000002604887947 */ /* 0x000fea000b800000 */
[----:B------:R-:W-:-:S13]  /*f8c0*/  ELECT P6, URZ, PT ;  /* 0x00000000003f782f */ /* 0x000fda00038c0000 */
.L_x_1032:
[----:B------:R-:W-:Y:S05]  /*f8d0*/  @!P6 BRA `(.L_x_980) ;  /* 0x0000000000e0e947 */ /* 0x000fea0003800000 */
[----:B------:R-:W-:Y:S01]  /*f8e0*/  IMAD.MOV.U32 R6, RZ, RZ, R0 ;  /* 0x000000ffff067224 */ /* 0x000fe200078e0000 */
[----:B------:R-:W-:Y:S06]  /*f8f0*/  @!P0 BRA `(.L_x_981) ;  /* 0x0000000000488947 */ /* 0x000fec0003800000 */
[----:B------:R-:W1:Y:S01]  /*f900*/  LDC R10, c[0x0][0x41c] ;  /* 0x00010700ff0a7b82 */ /* 0x000e620000000800 */
[----:B------:R-:W-:Y:S01]  /*f910*/  IMAD.MOV.U32 R11, RZ, RZ, R5 ;  /* 0x000000ffff0b7224 */ /* 0x000fe200078e0005 */
[----:B------:R-:W-:Y:S02]  /*f920*/  ULDC.64 UR4, c[0x0][0x408] ;  /* 0x0001020000047ab9 */ /* 0x000fe40000000a00 */
[----:B------:R-:W-:-:S04]  /*f930*/  IMAD R9, R18, UR4, RZ ;  /* 0x0000000412097c24 */ /* 0x000fc8000f8e02ff */
[----:B------:R-:W-:Y:S01]  /*f940*/  IMAD R9, R0, UR5, R9 ;  /* 0x0000000500097c24 */ /* 0x000fe2000f8e0209 */
[----:B-1----:R-:W-:-:S13]  /*f950*/  ISETP.NE.AND P2, PT, R10, 0x1, PT ;  /* 0x000000010a00780c */ /* 0x002fda0003f45270 */
[----:B------:R-:W1:Y:S02]  /*f960*/  @P2 LDC.64 R6, c[0x0][0x420] ;  /* 0x00010800ff062b82 */ /* 0x000e640000000a00 */
[----:B-1----:R-:W-:-:S05]  /*f970*/  @P2 IMAD.HI.U32 R6, R5, R6, RZ ;  /* 0x0000000605062227 */ /* 0x002fca00078e00ff */
[----:B------:R-:W-:-:S04]  /*f980*/  @P2 SHF.R.U32.HI R11, RZ, R7, R6 ;  /* 0x00000007ff0b2219 */ /* 0x000fc80000011606 */
[--C-:B------:R-:W-:Y:S01]  /*f990*/  SHF.R.S32.HI R7, RZ, 0x1f, R11.reuse ;  /* 0x0000001fff077819 */ /* 0x100fe2000001140b */
[----:B------:R-:W-:-:S04]  /*f9a0*/  IMAD.MOV.U32 R6, RZ, RZ, R11 ;  /* 0x000000ffff067224 */ /* 0x000fc800078e000b */
[----:B------:R-:W-:-:S04]  /*f9b0*/  IMAD.WIDE.U32 R6, R0, UR4, R6 ;  /* 0x0000000400067c25 */ /* 0x000fc8000f8e0006 */
[----:B------:R-:W-:Y:S01]  /*f9c0*/  IMAD.IADD R7, R7, 0x1, R9 ;  /* 0x0000000107077824 */ /* 0x000fe200078e0209 */
[----:B------:R-:W-:-:S04]  /*f9d0*/  LEA R8, P2, R6, R2, 0x2 ;  /* 0x0000000206087211 */ /* 0x000fc800078410ff */
[----:B------:R-:W-:-:S05]  /*f9e0*/  LEA.HI.X R9, R6, R3, R7, 0x2, P2 ;  /* 0x0000000306097211 */ /* 0x000fca00010f1407 */
[----:B------:R1:W5:Y:S01]  /*f9f0*/  LDG.E R6, desc[UR50][R8.64] ;  /* 0x0000003208067981 */ /* 0x000362000c1e1900 */
[----:B------:R-:W-:-:S04]  /*fa00*/  IMAD.MOV R7, RZ, RZ, -R11 ;  /* 0x000000ffff077224 */ /* 0x000fc800078e0a0b */
[----:B------:R-:W-:-:S07]  /*fa10*/  IMAD R5, R10, R7, R5 ;  /* 0x000000070a057224 */ /* 0x000fce00078e0205 */
.L_x_981:
[----:B------:R-:W2:Y:S01]  /*fa20*/  S2R R7, SR_TID.X ;  /* 0x0000000000077919 */ /* 0x000ea20000002100 */
[----:B-1----:R-:W-:Y:S02]  /*fa30*/  LEA R8, R16, UR39, 0x3 ;  /* 0x0000002710087c11 */ /* 0x002fe4000f8e18ff */
[----:B--2---:R-:W-:Y:S02]  /*fa40*/  LOP3.LUT R9, R7, 0x7f, RZ, 0xc0, !PT ;  /* 0x0000007f07097812 */ /* 0x004fe400078ec0ff */
[----:B------:R-:W-:Y:S02]  /*fa50*/  SHF.L.U32 R7, R17, 0x1f, RZ ;  /* 0x0000001f11077819 */ /* 0x000fe400000006ff */
[----:B------:R-:W-:Y:S02]  /*fa60*/  ISETP.NE.AND P3, PT, R9, RZ, PT ;  /* 0x000000ff0900720c */ /* 0x000fe40003f65270 */
[----:B------:R-:W1:Y:S02]  /*fa70*/  SYNCS.PHASECHK.TRANS64.TRYWAIT P2, [R8+URZ+0x28840], R7 ;  /* 0x02884007080075a7 */ /* 0x000e64000804017f */
[----:B-1----:R-:W-:Y:S09]  /*fa80*/  @!P2 BRA `(.L_x_982) ;  /* 0x000000240034a947 */ /* 0x002ff20003800000 */
.L_x_1033:
        /* <DEDUP_REMOVED lines=8> */
.L_x_983:
        /* <DEDUP_REMOVED lines=9> */
[----:B------:R-:W-:-:S04]  /*fba0*/  UMOV UR15, 0x40 ;  /* 0x00000040000f7882 */ /* 0x000fc80000000000 */
[----:B------:R-:W-:Y:S02]  /*fbb0*/  ULEA UR6, UR6, UR39, 0xf ;  /* 0x0000002706067291 */ /* 0x000fe4000f8e783f */
[----:B------:R-:W-:Y:S02]  /*fbc0*/  UIADD3 UR9, UR9, 0x28830, URZ ;  /* 0x0002883009097890 */ /* 0x000fe4000fffe03f */
[----:B------:R-:W-:Y:S02]  /*fbd0*/  USHF.L.U32 UR11, UR11, 0x7, URZ ;  /* 0x000000070b0b7899 */ /* 0x000fe4000800063f */
        /* <DEDUP_REMOVED lines=8> */
.L_x_980:
[----:B------:R-:W-:Y:S05]  /*fc60*/  WARPSYNC.ALL ;  /* 0x0000000000007948 */ /* 0x000fea0003800000 */
[----:B------:R-:W-:Y:S01]  /*fc70*/  BAR.SYNC.DEFER_BLOCKING 0x8, 0x120 ;  /* 0x0204800000007b1d */ /* 0x000fe20000010000 */
[----:B------:R-:W-:Y:S01]  /*fc80*/  ELECT P2, URZ, PT ;  /* 0x00000000003f782f */ /* 0x000fe20003840000 */
[----:B------:R-:W-:Y:S02]  /*fc90*/  UIADD3 UR47, UR47, 0x1, URZ ;  /* 0x000000012f2f7890 */ /* 0x000fe4000fffe03f */
[----:B------:R-:W-:Y:S02]  /*fca0*/  UIADD3 UR6, UP0, UR48, 0x270, URZ ;  /* 0x0000027030067890 */ /* 0x000fe4000ff1e03f */
[----:B------:R-:W-:-:S02]  /*fcb0*/  ULEA.HI UR4, UR47, UR47, URZ, 0x1 ;  /* 0x0000002f2f047291 */ /* 0x000fc4000f8f083f */
[----:B------:R-:W-:Y:S02]  /*fcc0*/  UIADD3 UR8, UR39, 0x10400, URZ ;  /* 0x0001040027087890 */ /* 0x000fe4000fffe03f */
[----:B------:R-:W-:Y:S02]  /*fcd0*/  ULOP3.LUT UR4, UR4, 0xfffffffe, URZ, 0xc0, !UPT ;  /* 0xfffffffe04047892 */ /* 0x000fe4000f8ec03f */
[----:B------:R-:W-:Y:S02]  /*fce0*/  UIADD3 UR9, UR39, 0x28800, URZ ;  /* 0x0002880027097890 */ /* 0x000fe4000fffe03f */
[----:B-1----:R-:W-:Y:S01]  /*fcf0*/  @P2 IMAD.MOV.U32 R7, RZ, RZ, 0x8000 ;  /* 0x00008000ff072424 */ /* 0x002fe200078e00ff */
[----:B------:R-:W-:Y:S02]  /*fd00*/  UIADD3 UR4, UR47, -UR4, URZ ;  /* 0x800000042f047290 */ /* 0x000fe4000fffe03f */
[----:B------:R-:W-:Y:S02]  /*fd10*/  UIADD3.X UR7, URZ, UR49, URZ, UP0, !UPT ;  /* 0x000000313f077290 */ /* 0x000fe400087fe43f */
[----:B------:R-:W-:Y:S01]  /*fd20*/  UIADD3 UR16, UR39, 0x14400, URZ ;  /* 0x0001440027107890 */ /* 0x000fe2000fffe03f */
[----:B------:R-:W-:Y:S01]  /*fd30*/  UMOV UR11, UR41 ;  /* 0x00000029000b7c82 */ /* 0x000fe20008000000 */
[----:B------:R-:W-:Y:S01]  /*fd40*/  UMOV UR12, UR42 ;  /* 0x0000002a000c7c82 */ /* 0x000fe20008000000 */
[----:B------:R-:W-:Y:S01]  /*fd50*/  UMOV UR13, UR43 ;  /* 0x0000002b000d7c82 */ /* 0x000fe20008000000 */
[----:B------:R1:W-:Y:S01]  /*fd60*/  @P2 SYNCS.ARRIVE.TRANS64 RZ, [UR39+0x28800], R7 ;  /* 0x02880007ffff29a7 */ /* 0x0003e20008000027 */
[----:B------:R-:W-:Y:S01]  /*fd70*/  UMOV UR14, 0x0 ;  /* 0x00000000000e7882 */ /* 0x000fe20000000000 */
[----:B------:R-:W-:Y:S01]  /*fd80*/  UMOV UR15, 0x12f00000 ;  /* 0x12f00000000f7882 */ /* 0x000fe20000000000 */
[----:B------:R-:W-:Y:S01]  /*fd90*/  UMOV UR10, URZ ;  /* 0x0000003f000a7c82 */ /* 0x000fe20008000000 */
[----:B------:R-:W-:Y:S01]  /*fda0*/  UMOV UR19, UR41 ;  /* 0x0000002900137c82 */ /* 0x000fe20008000000 */
[----:B------:R-:W-:Y:S01]  /*fdb0*/  UMOV UR20, UR42 ;  /* 0x0000002a00147c82 */ /* 0x000fe20008000000 */
[----:B------:R-:W-:Y:S01]  /*fdc0*/  UMOV UR21, UR43 ;  /* 0x0000002b00157c82 */ /* 0x000fe20008000000 */
[----:B------:R-:W-:Y:S01]  /*fdd0*/  UMOV UR18, 0x40 ;  /* 0x0000004000127882 */ /* 0x000fe20000000000 */
[----:B-1----:R-:W-:Y:S01]  /*fde0*/  IMAD.U32 R7, RZ, RZ, UR4 ;  /* 0x00000004ff077e24 */ /* 0x002fe2000f8e00ff */
[----:B------:R-:W-:Y:S01]  /*fdf0*/  UMOV UR17, UR9 ;  /* 0x0000000900117c82 */ /* 0x000fe20008000000 */
[----:B------:R1:W-:Y:S03]  /*fe00*/  UTMALDG.4D [UR8], [UR6], desc[UR14] ;  /* 0x00000e08060075b4 */ /* 0x0003e60008019000 */
[----:B------:R-:W-:Y:S01]  /*fe10*/  SHF.L.U32 R7, R7, 0x1f, RZ ;  /* 0x0000001f07077819 */ /* 0x000fe200000006ff */
[----:B------:R1:W-:Y:S03]  /*fe20*/  UTMALDG.4D [UR16], [UR6], desc[UR14] ;  /* 0x00000e10060075b4 */ /* 0x0003e60008019000 */
[----:B------:R-:W2:Y:S02]  /*fe30*/  SYNCS.PHASECHK.TRANS64.TRYWAIT P2, [UR39+0x28820], R7 ;  /* 0x02882007ff0075a7 */ /* 0x000ea40008040167 */
[----:B-12---:R-:W-:Y:S05]  /*fe40*/  @!P2 BRA `(.L_x_984) ;  /* 0x000000200058a947 */ /* 0x006fea0003800000 */
.L_x_1034:
[----:B------:R-:W-:-:S04]  /*fe50*/  UIADD3 UR4, UR45, -0x2, URZ ;  /* 0xfffffffe2d047890 */ /* 0x000fc8000fffe03f */
[----:B------:R-:W-:-:S06]  /*fe60*/  UISETP.GE.AND UP0, UPT, UR4, UR44, UPT ;  /* 0x0000002c0400728c */ /* 0x000fcc000bf06270 */
[----:B------:R-:W-:-:S13]  /*fe70*/  PLOP3.LUT P2, PT, PT, PT, UP0, 0x80, 0x0 ;  /* 0x000000000000781c */ /* 0x000fda0003f4f008 */
[----:B------:R-:W-:Y:S05]  /*fe80*/  @!P2 BRA `(.L_x_985) ;  /* 0x00000014000ca947 */ /* 0x000fea0003800000 */
[----:B-1----:R-:W-:Y:S01]  /*fe90*/  IMAD R8, RZ, RZ, -UR45 ;  /* 0x8000002dff087e24 */ /* 0x002fe2000f8e02ff */
[----:B------:R-:W-:Y:S01]  /*fea0*/  LOP3.LUT R11, RZ, UR44, RZ, 0x33, !PT ;  /* 0x0000002cff0b7c12 */ /* 0x000fe2000f8e33ff */
[----:B------:R-:W-:-:S03]  /*feb0*/  ULDC.64 UR36, c[0x0][0x408] ;  /* 0x0001020000247ab9 */ /* 0x000fc60000000a00 */
[----:B------:R-:W-:-:S05]  /*fec0*/  VIADDMNMX R11, R8, 0x1, R11, !PT ;  /* 0x00000001080b7846 */ /* 0x000fca000780010b */
[----:B------:R-:W-:-:S05]  /*fed0*/  VIADD R7, R11, UR45 ;  /* 0x0000002d0b077c36 */ /* 0x000fca0008000000 */
[----:B------:R-:W-:-:S04]  /*fee0*/  LOP3.LUT R7, R7, 0x1, RZ, 0xc0, !PT ;  /* 0x0000000107077812 */ /* 0x000fc800078ec0ff */
[----:B------:R-:W-:Y:S01]  /*fef0*/  ISETP.NE.U32.AND P2, PT, R7, 0x1, PT ;  /* 0x000000010700780c */ /* 0x000fe20003f45070 */
[----:B------:R-:W-:-:S12]  /*ff00*/  IMAD.U32 R7, RZ, RZ, UR4 ;  /* 0x00000004ff077e24 */ /* 0x000fd8000f8e00ff */
        /* <DEDUP_REMOVED lines=11> */
[----:B------:R-:W-:Y:S02]  /*ffc0*/  ULDC.64 UR4, c[0x0][0x408] ;  /* 0x0001020000047ab9 */ /* 0x000fe40000000a00 */
        /* <DEDUP_REMOVED lines=9> */
[----:B------:R-:W-:-:S03]  /*10060*/  SHF.R.S32.HI R9, RZ, 0x1f, R8 ;  /* 0x0000001fff097819 */ /* 0x000fc60000011408 */
[----:B------:R-:W-:-:S04]  /*10070*/  IMAD.WIDE.U32 R8, R0, UR4, R8 ;  /* 0x0000000400087c25 */ /* 0x000fc8000f8e0008 */
[----:B------:R-:W-:Y:S01]  /*10080*/  IMAD.IADD R13, R13, 0x1, R9 ;  /* 0x000000010d0d7824 */ /* 0x000fe200078e0209 */
[----:B------:R-:W-:-:S04]  /*10090*/  LEA R2, P2, R8, R2, 0x2 ;  /* 0x0000000208027211 */ /* 0x000fc800078410ff */
[----:B------:R-:W-:-:S05]  /*100a0*/  LEA.HI.X R3, R8, R3, R13, 0x2, P2 ;  /* 0x0000000308037211 */ /* 0x000fca00010f140d */
[----:B------:R1:W5:Y:S04]  /*100b0*/  LDG.E R8, desc[UR50][R2.64] ;  /* 0x0000003202087981 */ /* 0x000368000c1e1900 */
.L_x_989:
[----:B-1----:R-:W1:Y:S01]  /*100c0*/  S2R R2, SR_TID.X ;  /* 0x0000000000027919 */ /* 0x002e620000002100 */
[----:B------:R-:W-:Y:S02]  /*100d0*/  LEA R3, R10, UR39, 0x3 ;  /* 0x000000270a037c11 */ /* 0x000fe4000f8e18ff */
[----:B-1----:R-:W-:Y:S02]  /*100e0*/  LOP3.LUT R9, R2, 0x7f, RZ, 0xc0, !PT ;  /* 0x0000007f02097812 */ /* 0x002fe400078ec0ff */
[----:B------:R-:W-:Y:S02]  /*100f0*/  SHF.L.U32 R2, R12, 0x1f, RZ ;  /* 0x0000001f0c027819 */ /* 0x000fe400000006ff */
[----:B------:R-:W-:Y:S02]  /*10100*/  ISETP.NE.AND P2, PT, R9, RZ, PT ;  /* 0x000000ff0900720c */ /* 0x000fe40003f45270 */
[----:B------:R-:W1:Y:S02]  /*10110*/  SYNCS.PHASECHK.TRANS64.TRYWAIT P3, [R3+URZ+0x28840], R2 ;  /* 0x02884002030075a7 */ /* 0x000e64000806017f */
[----:B-1----:R-:W-:Y:S09]  /*10120*/  @!P3 BRA `(.L_x_990) ;  /* 0x0000001c00b8b947 */ /* 0x002ff20003800000 */
.L_x_1035:
        /* <DEDUP_REMOVED lines=8> */
.L_x_991:
[----:B------:R-:W-:Y:S01]  /*101b0*/  R2UR UR8, R10 ;  /* 0x000000000a0872ca */ /* 0x000fe200000e0000 */
[----:B------:R-:W-:Y:S01]  /*101c0*/  UIADD3 UR4, UP0, UR48, 0x370, URZ ;  /* 0x0000037030047890 */ /* 0x000fe2000ff1e03f */
[----:B------:R-:W-:Y:S01]  /*101d0*/  R2UR UR9, R3 ;  /* 0x00000000030972ca */ /* 0x000fe200000e0000 */
[----:B------:R-:W-:Y:S01]  /*101e0*/  UIADD3 UR17, UR39, 0x28800, URZ ;  /* 0x0002880027117890 */ /* 0x000fe2000fffe03f */
[----:B------:R-:W-:Y:S01]  /*101f0*/  R2UR UR11, R7 ;  /* 0x00000000070b72ca */ /* 0x000fe200000e0000 */
[----:B------:R-:W-:Y:S01]  /*10200*/  UIADD3.X UR5, URZ, UR49, URZ, UP0, !UPT ;  /* 0x000000313f057290 */ /* 0x000fe200087fe43f */
[----:B------:R-:W-:Y:S01]  /*10210*/  R2UR UR12, R4 ;  /* 0x00000000040c72ca */ /* 0x000fe200000e0000 */
[----:B------:R-:W-:Y:S01]  /*10220*/  UMOV UR10, URZ ;  /* 0x0000003f000a7c82 */ /* 0x000fe20008000000 */
[----:B-----5:R-:W-:Y:S01]  /*10230*/  R2UR UR13, R8 ;  /* 0x00000000080d72ca */ /* 0x020fe200000e0000 */
[----:B------:R-:W-:Y:S01]  /*10240*/  UMOV UR6, 0x0 ;  /* 0x0000000000067882 */ /* 0x000fe20000000000 */
[----:B------:R-:W-:Y:S01]  /*10250*/  UMOV UR7, 0x14f00000 ;  /* 0x14f0000000077882 */ /* 0x000fe20000000000 */
[----:B------:R-:W-:Y:S01]  /*10260*/  UMOV UR16, 0x40 ;  /* 0x0000004000107882 */ /* 0x000fe20000000000 */
[----:B-1----:R-:W-:Y:S01]  /*10270*/  SHF.L.U32 R3, R17, 0x1f, RZ ;  /* 0x0000001f11037819 */ /* 0x002fe200000006ff */
[----:B------:R-:W-:Y:S01]  /*10280*/  ULEA UR8, UR8, UR39, 0xf ;  /* 0x0000002708087291 */ /* 0x000fe2000f8e783f */
[----:B------:R-:W-:Y:S01]  /*10290*/  LEA R2, R16, UR17, 0x3 ;  /* 0x0000001110027c11 */ /* 0x000fe2000f8e18ff */
[----:B------:R-:W-:-:S02]  /*102a0*/  UIADD3 UR9, UR9, 0x28830, URZ ;  /* 0x0002883009097890 */ /* 0x000fc4000fffe03f */
[----:B------:R-:W-:Y:S02]  /*102b0*/  USHF.L.U32 UR11, UR11, 0x7, URZ ;  /* 0x000000070b0b7899 */ /* 0x000fe4000800063f */
        /* <DEDUP_REMOVED lines=9> */
.L_x_1036:
[----:B------:R-:W-:Y:S05]  /*10350*/  @P2 BRA `(.L_x_993) ;  /* 0x0000000000202947 */ /* 0x000fea0003800000 */
[----:B------:R-:W2:Y:S01]  /*10360*/  S2R R9, SR_TID.X ;  /* 0x0000000000097919 */ /* 0x000ea20000002100 */
[----:B-1----:R-:W-:Y:S01]  /*10370*/  LEA R2, R16, UR39, 0x3 ;  /* 0x0000002710027c11 */ /* 0x002fe2000f8e18ff */
[----:B------:R-:W-:-:S04]  /*10380*/  IMAD.MOV.U32 R3, RZ, RZ, 0x8000 ;  /* 0x00008000ff037424 */ /* 0x000fc800078e00ff */
[----:B------:R3:W-:Y:S01]  /*10390*/  SYNCS.ARRIVE.TRANS64 RZ, [R2+URZ+0x28850], R3 ;  /* 0x0288500302ff79a7 */ /* 0x0007e2000800003f */
[----:B--2---:R-:W-:-:S04]  /*103a0*/  LOP3.LUT R9, R9, 0x1f, RZ, 0xc0, !PT ;  /* 0x0000001f09097812 */ /* 0x004fc800078ec0ff */
[----:B------:R-:W-:-:S13]  /*103b0*/  ISETP.NE.AND P2, PT, R9, RZ, PT ;  /* 0x000000ff0900720c */ /* 0x000fda0003f45270 */
[----:B---3--:R-:W-:Y:S05]  /*103c0*/  @!P2 BRA `(.L_x_993) ;  /* 0x000000000004a947 */ /* 0x008fea0003800000 */
[----:B------:R-:W-:Y:S01]  /*103d0*/  BPT.TRAP 0x1 ;  /* 0x000000040000795c */ /* 0x000fe20000300000 */
.L_x_993:
        /* <DEDUP_REMOVED lines=11> */
[----:B------:R-:W-:Y:S01]  /*10490*/  IMAD.MOV.U32 R5, RZ, RZ, R7 ;  /* 0x000000ffff057224 */ /* 0x000fe200078e0007 */
[----:B------:R-:W-:Y:S02]  /*104a0*/  ULEA UR14, UR9, UR39, 0xf ;  /* 0x00000027090e7291 */ /* 0x000fe4000f8e783f */
[----:B------:R-:W-:Y:S02]  /*104b0*/  ULEA UR9, UR9, UR39, 0x3 ;  /* 0x0000002709097291 */ /* 0x000fe4000f8e183f */
[----:B------:R-:W-:Y:S02]  /*104c0*/  USHF.L.U32 UR11, UR11, 0x7, URZ ;  /* 0x000000070b0b7899 */ /* 0x000fe4000800063f */
        /* <DEDUP_REMOVED lines=8> */
.L_x_988:
[----:B------:R-:W-:Y:S05]  /*10550*/  BSYNC B0 ;  /* 0x0000000000007941 */ /* 0x000fea0003800000 */
.L_x_987:
[----:B------:R-:W-:Y:S01]  /*10560*/  UIADD3 UR4, UR45, -0x3, URZ ;  /* 0xfffffffd2d047890 */ /* 0x000fe2000fffe03f */
[----:B------:R-:W-:Y:S02]  /*10570*/  IMAD.MOV.U32 R16, RZ, RZ, R10 ;  /* 0x000000ffff107224 */ /* 0x000fe400078e000a */
[----:B------:R-:W-:-:S03]  /*10580*/  IMAD.MOV.U32 R17, RZ, RZ, R12 ;  /* 0x000000ffff117224 */ /* 0x000fc600078e000c */
[----:B------:R-:W-:-:S07]  /*10590*/  IMAD.U32 R7, RZ, RZ, UR4 ;  /* 0x00000004ff077e24 */ /* 0x000fce000f8e00ff */
.L_x_986:
[----:B------:R-:W-:Y:S01]  /*105a0*/  ULOP3.LUT UR4, URZ, UR45, URZ, 0x33, !UPT ;  /* 0x0000002d3f047292 */ /* 0x000fe2000f8e333f */
[----:B------:R-:W-:Y:S01]  /*105b0*/  VIADD R11, R11, 0xfffffffe ;  /* 0xfffffffe0b0b7836 */ /* 0x000fe20000000000 */
[----:B------:R-:W-:Y:S04]  /*105c0*/  BSSY B0, `(.L_x_985) ;  /* 0x00000cf000007945 */ /* 0x000fe80003800000 */
[----:B------:R-:W-:-:S13]  /*105d0*/  ISETP.NE.AND P2, PT, R11, UR4, PT ;  /* 0x000000040b007c0c */ /* 0x000fda000bf45270 */
[----:B------:R-:W-:Y:S05]  /*105e0*/  @!P2 BRA `(.L_x_994) ;  /* 0x0000000c0030a947 */ /* 0x000fea0003800000 */
[----:B------:R-:W-:-:S07]  /*105f0*/  IMAD.MOV.U32 R8, RZ, RZ, R6 ;  /* 0x000000ffff087224 */ /* 0x000fce00078e0006 */
.L_x_1009:
[----:B------:R-:W-:Y:S01]  /*10600*/  VIADD R10, R16, 0x1 ;  /* 0x00000001100a7836 */ /* 0x000fe20000000000 */
[----:B------:R-:W-:Y:S05]  /*10610*/  YIELD ;  /* 0x0000000000007946 */ /* 0x000fea0003800000 */
[----:B------:R-:W-:Y:S01]  /*10620*/  ISETP.NE.AND P2, PT, R10, 0x2, PT ;  /* 0x000000020a00780c */ /* 0x000fe20003f45270 */
[----:B------:R-:W-:Y:S03]  /*10630*/  BSSY B1, `(.L_x_995) ;  /* 0x0000060000017945 */ /* 0x000fe60003800000 */
[----:B-1----:R-:W-:-:S02]  /*10640*/  SEL R2, RZ, 0x1, P2 ;  /* 0x00000001ff027807 */ /* 0x002fc40001000000 */
[----:B------:R-:W-:Y:S02]  /*10650*/  SEL R10, R10, RZ, P2 ;  /* 0x000000ff0a0a7207 */ /* 0x000fe40001000000 */
[----:B------:R-:W-:Y:S01]  /*10660*/  LOP3.LUT R11, R17, R2, RZ, 0x3c, !PT ;  /* 0x00000002110b7212 */ /* 0x000fe200078e3cff */
[----:B------:R-:W-:Y:S06]  /*10670*/  @!P6 BRA `(.L_x_996) ;  /* 0x00000004006ce947 */ /* 0x000fec0003800000 */
[----:B------:R-:W-:Y:S01]  /*10680*/  IMAD.MOV.U32 R12, RZ, RZ, R7 ;  /* 0x000000ffff0c7224 */ /* 0x000fe200078e0007 */
[----:B------:R-:W-:Y:S06]  /*10690*/  @!P0 BRA `(.L_x_997) ;  /* 0x0000000000448947 */ /* 0x000fec0003800000 */
[----:B------:R-:W1:Y:S01]  /*106a0*/  LDC R9, c[0x0][0x41c] ;  /* 0x00010700ff097b82 */ /* 0x000e620000000800 */
        /* <DEDUP_REMOVED lines=16> */
.L_x_997:
[----:B------:R-:W1:Y:S01]  /*107b0*/  S2R R2, SR_TID.X ;  /* 0x0000000000027919 */ /* 0x000e620000002100 */
[----:B------:R-:W-:Y:S02]  /*107c0*/  LEA R3, R10, UR39, 0x3 ;  /* 0x000000270a037c11 */ /* 0x000fe4000f8e18ff */
[----:B-1----:R-:W-:Y:S02]  /*107d0*/  LOP3.LUT R9, R2, 0x7f, RZ, 0xc0, !PT ;  /* 0x0000007f02097812 */ /* 0x002fe400078ec0ff */
[----:B------:R-:W-:Y:S02]  /*107e0*/  SHF.L.U32 R2, R11, 0x1f, RZ ;  /* 0x0000001f0b027819 */ /* 0x000fe400000006ff */
[----:B------:R-:W-:Y:S02]  /*107f0*/  ISETP.NE.AND P2, PT, R9, RZ, PT ;  /* 0x000000ff0900720c */ /* 0x000fe40003f45270 */
[----:B------:R-:W1:Y:S02]  /*10800*/  SYNCS.PHASECHK.TRANS64.TRYWAIT P3, [R3+URZ+0x28840], R2 ;  /* 0x02884002030075a7 */ /* 0x000e64000806017f */
[----:B-1----:R-:W-:Y:S09]  /*10810*/  @!P3 BRA `(.L_x_998) ;  /* 0x000000180024b947 */ /* 0x002ff20003800000 */
.L_x_1037:
        /* <DEDUP_REMOVED lines=8> */
.L_x_999:
        /* <DEDUP_REMOVED lines=12> */
[----:B------:R-:W-:Y:S01]  /*10960*/  SHF.L.U32 R17, R17, 0x1f, RZ ;  /* 0x0000001f11117819 */ /* 0x000fe200000006ff */
[----:B------:R-:W-:Y:S01]  /*10970*/  ULEA UR8, UR8, UR39, 0xf ;  /* 0x0000002708087291 */ /* 0x000fe2000f8e783f */
[----:B-1----:R-:W-:Y:S01]  /*10980*/  LEA R2, R16, UR17, 0x3 ;  /* 0x0000001110027c11 */ /* 0x002fe2000f8e18ff */
        /* <DEDUP_REMOVED lines=11> */
.L_x_1038:
[----:B------:R-:W-:Y:S05]  /*10a40*/  @P2 BRA `(.L_x_1001) ;  /* 0x00000000001c2947 */ /* 0x000fea0003800000 */
[----:B------:R-:W2:Y:S02]  /*10a50*/  S2R R3, SR_TID.X ;  /* 0x0000000000037919 */ /* 0x000ea40000002100 */
[----:B--2---:R-:W-:Y:S01]  /*10a60*/  LOP3.LUT R9, R3, 0x1f, RZ, 0xc0, !PT ;  /* 0x0000001f03097812 */ /* 0x004fe200078ec0ff */
[----:B------:R-:W-:-:S03]  /*10a70*/  IMAD.MOV.U32 R3, RZ, RZ, 0x8000 ;  /* 0x00008000ff037424 */ /* 0x000fc600078e00ff */
[----:B------:R-:W-:Y:S01]  /*10a80*/  ISETP.NE.AND P2, PT, R9, RZ, PT ;  /* 0x000000ff0900720c */ /* 0x000fe20003f45270 */
[----:B------:R2:W-:-:S12]  /*10a90*/  SYNCS.ARRIVE.TRANS64 RZ, [R2+URZ+0x50], R3 ;  /* 0x0000500302ff79a7 */ /* 0x0005d8000800003f */
[----:B--2---:R-:W-:Y:S05]  /*10aa0*/  @!P2 BRA `(.L_x_1001) ;  /* 0x000000000004a947 */ /* 0x004fea0003800000 */
[----:B------:R-:W-:Y:S01]  /*10ab0*/  BPT.TRAP 0x1 ;  /* 0x000000040000795c */ /* 0x000fe20000300000 */
.L_x_1001:
        /* <DEDUP_REMOVED lines=11> */
[----:B------:R-:W-:Y:S01]  /*10b70*/  IMAD.MOV.U32 R6, RZ, RZ, R8 ;  /* 0x000000ffff067224 */ /* 0x000fe200078e0008 */
[----:B------:R-:W-:Y:S02]  /*10b80*/  ULEA UR6, UR6, UR39, 0xf ;  /* 0x0000002706067291 */ /* 0x000fe4000f8e783f */
[----:B------:R-:W-:Y:S02]  /*10b90*/  USHF.L.U32 UR11, UR11, 0x7, URZ ;  /* 0x000000070b0b7899 */ /* 0x000fe4000800063f */
[----:B------:R-:W-:Y:S02]  /*10ba0*/  UIADD3 UR9, UR9, 0x50, URZ ;  /* 0x0000005009097890 */ /* 0x000fe4000fffe03f */
        /* <DEDUP_REMOVED lines=8> */
.L_x_996:
[----:B------:R-:W-:Y:S05]  /*10c30*/  BSYNC B1 ;  /* 0x0000000000017941 */ /* 0x000fea0003800000 */
.L_x_995:
[----:B------:R-:W-:Y:S01]  /*10c40*/  VIADD R16, R10, 0x1 ;  /* 0x000000010a107836 */ /* 0x000fe20000000000 */
[----:B------:R-:W-:Y:S01]  /*10c50*/  BSSY B1, `(.L_x_1002) ;  /* 0x0000062000017945 */ /* 0x000fe20003800000 */
[----:B------:R-:W-:-:S03]  /*10c60*/  VIADD R12, R7, 0xffffffff ;  /* 0xffffffff070c7836 */ /* 0x000fc60000000000 */
[----:B------:R-:W-:-:S04]  /*10c70*/  ISETP.NE.AND P2, PT, R16, 0x2, PT ;  /* 0x000000021000780c */ /* 0x000fc80003f45270 */
[----:B-1----:R-:W-:Y:S02]  /*10c80*/  SEL R2, RZ, 0x1, P2 ;  /* 0x00000001ff027807 */ /* 0x002fe40001000000 */
[----:B------:R-:W-:Y:S02]  /*10c90*/  SEL R16, R16, RZ, P2 ;  /* 0x000000ff10107207 */ /* 0x000fe40001000000 */
[----:B------:R-:W-:Y:S01]  /*10ca0*/  LOP3.LUT R17, R11, R2, RZ, 0x3c, !PT ;  /* 0x000000020b117212 */ /* 0x000fe200078e3cff */
[----:B------:R-:W-:Y:S06]  /*10cb0*/  @!P6 BRA `(.L_x_1003) ;  /* 0x00000004006ce947 */ /* 0x000fec0003800000 */
[----:B------:R-:W-:Y:S01]  /*10cc0*/  IMAD.MOV.U32 R13, RZ, RZ, R12 ;  /* 0x000000ffff0d7224 */ /* 0x000fe200078e000c */
[----:B------:R-:W-:Y:S06]  /*10cd0*/  @!P0 BRA `(.L_x_1004) ;  /* 0x0000000000448947 */ /* 0x000fec0003800000 */
[----:B------:R-:W1:Y:S02]  /*10ce0*/  LDC R8, c[0x0][0x41c] ;  /* 0x00010700ff087b82 */ /* 0x000e640000000800 */
        /* <DEDUP_REMOVED lines=16> */
.L_x_1004:
[----:B------:R-:W-:Y:S02]  /*10df0*/  LEA R2, R16, UR39, 0x3 ;  /* 0x0000002710027c11 */ /* 0x000fe4000f8e18ff */
[----:B------:R-:W-:-:S04]  /*10e00*/  SHF.L.U32 R3, R17, 0x1f, RZ ;  /* 0x0000001f11037819 */ /* 0x000fc800000006ff */
[----:B------:R-:W2:Y:S02]  /*10e10*/  SYNCS.PHASECHK.TRANS64.TRYWAIT P2, [R2+URZ+0x28840], R3 ;  /* 0x02884003020075a7 */ /* 0x000ea4000804017f */
[----:B--2---:R-:W-:Y:S05]  /*10e20*/  @!P2 BRA `(.L_x_1005) ;  /* 0x0000001000c8a947 */ /* 0x004fea0003800000 */
.L_x_1039:
        /* <DEDUP_REMOVED lines=11> */
.L_x_1006:
[----:B------:R-:W-:Y:S01]  /*10ee0*/  R2UR UR9, R16 ;  /* 0x00000000100972ca */ /* 0x000fe200000e0000 */
[----:B------:R-:W-:Y:S01]  /*10ef0*/  UIADD3 UR17, UR39, 0x28800, URZ ;  /* 0x0002880027117890 */ /* 0x000fe2000fffe03f */
[----:B------:R-:W-:Y:S01]  /*10f00*/  R2UR UR11, R13 ;  /* 0x000000000d0b72ca */ /* 0x000fe200000e0000 */
[----:B------:R-:W-:Y:S01]  /*10f10*/  UIADD3 UR4, UP0, UR48, 0x370, URZ ;  /* 0x0000037030047890 */ /* 0x000fe2000ff1e03f */
[----:B------:R-:W-:Y:S01]  /*10f20*/  R2UR UR12, R4 ;  /* 0x00000000040c72ca */ /* 0x000fe200000e0000 */
[----:B------:R-:W-:Y:S01]  /*10f30*/  UMOV UR10, URZ ;  /* 0x0000003f000a7c82 */ /* 0x000fe20008000000 */
[----:B-----5:R-:W-:Y:S01]  /*10f40*/  R2UR UR13, R8 ;  /* 0x00000000080d72ca */ /* 0x020fe200000e0000 */
[----:B------:R-:W-:Y:S01]  /*10f50*/  UIADD3.X UR5, URZ, UR49, URZ, UP0, !UPT ;  /* 0x000000313f057290 */ /* 0x000fe200087fe43f */
[----:B------:R-:W-:Y:S01]  /*10f60*/  SHF.L.U32 R11, R11, 0x1f, RZ ;  /* 0x0000001f0b0b7819 */ /* 0x000fe200000006ff */
[----:B------:R-:W-:Y:S01]  /*10f70*/  UMOV UR6, 0x0 ;  /* 0x0000000000067882 */ /* 0x000fe20000000000 */
[----:B------:R-:W-:Y:S01]  /*10f80*/  UMOV UR7, 0x14f00000 ;  /* 0x14f0000000077882 */ /* 0x000fe20000000000 */
[----:B------:R-:W-:Y:S01]  /*10f90*/  UMOV UR16, 0x40 ;  /* 0x0000004000107882 */ /* 0x000fe20000000000 */
[----:B--2---:R-:W-:Y:S01]  /*10fa0*/  LEA R2, R10, UR17, 0x3 ;  /* 0x000000110a027c11 */ /* 0x004fe2000f8e18ff */
[----:B------:R-:W-:-:S02]  /*10fb0*/  ULEA UR8, UR9, UR39, 0xf ;  /* 0x0000002709087291 */ /* 0x000fc4000f8e783f */
[----:B------:R-:W-:Y:S02]  /*10fc0*/  ULEA UR9, UR9, UR17, 0x3 ;  /* 0x0000001109097291 */ /* 0x000fe4000f8e183f */
[----:B------:R-:W-:Y:S02]  /*10fd0*/  USHF.L.U32 UR11, UR11, 0x7, URZ ;  /* 0x000000070b0b7899 */ /* 0x000fe4000800063f */
[----:B------:R-:W-:Y:S02]  /*10fe0*/  UIADD3 UR14, UR8, 0x18400, URZ ;  /* 0x00018400080e7890 */ /* 0x000fe4000fffe03f */
[----:B------:R-:W-:Y:S02]  /*10ff0*/  UIADD3 UR9, UR9, 0x30, URZ ;  /* 0x0000003009097890 */ /* 0x000fe4000fffe03f */
[----:B------:R-:W-:-:S03]  /*11000*/  UIADD3 UR15, UR8, 0x1c400, URZ ;  /* 0x0001c400080f7890 */ /* 0x000fc6000fffe03f */
[----:B------:R-:W-:-:S04]  /*11010*/  UMOV UR8, UR14 ;  /* 0x0000000e00087c82 */ /* 0x000fc80008000000 */
[----:B------:R1:W-:Y:S02]  /*11020*/  UTMALDG.4D [UR8], [UR4], desc[UR6] ;  /* 0x00000608040075b4 */ /* 0x0003e40008019000 */
[----:B-1----:R-:W-:Y:S01]  /*11030*/  UMOV UR8, UR15 ;  /* 0x0000000f00087c82 */ /* 0x002fe20008000000 */
[----:B------:R-:W-:Y:S02]  /*11040*/  UMOV UR10, UR16 ;  /* 0x00000010000a7c82 */ /* 0x000fe40008000000 */
[----:B------:R1:W-:Y:S01]  /*11050*/  UTMALDG.4D [UR8], [UR4], desc[UR6] ;  /* 0x00000608040075b4 */ /* 0x0003e20008019000 */
[----:B------:R-:W2:Y:S02]  /*11060*/  SYNCS.PHASECHK.TRANS64.TRYWAIT P2, [R2+URZ+0x60], R11 ;  /* 0x0000600b020075a7 */ /* 0x000ea4000804017f */
[----:B-12---:R-:W-:Y:S05]  /*11070*/  @!P2 BRA `(.L_x_1007) ;  /* 0x000000100048a947 */ /* 0x006fea0003800000 */
.L_x_1040:
        /* <DEDUP_REMOVED lines=8> */
.L_x_1008:
        /* <DEDUP_REMOVED lines=12> */
[----:B------:R-:W-:Y:S01]  /*111c0*/  ULEA UR14, UR14, UR39, 0xf ;  /* 0x000000270e0e7291 */ /* 0x000fe2000f8e783f */
[----:B------:R-:W-:Y:S01]  /*111d0*/  IMAD.MOV.U32 R6, RZ, RZ, R8 ;  /* 0x000000ffff067224 */ /* 0x000fe200078e0008 */
        /* <DEDUP_REMOVED lines=9> */
.L_x_1003:
[----:B------:R-:W-:Y:S05]  /*11270*/  BSYNC B1 ;  /* 0x0000000000017941 */ /* 0x000fea0003800000 */
.L_x_1002:
[----:B------:R-:W-:Y:S01]  /*11280*/  ISETP.GT.AND P2, PT, R12, UR44, PT ;  /* 0x0000002c0c007c0c */ /* 0x000fe2000bf44270 */
[----:B------:R-:W-:-:S12]  /*11290*/  VIADD R7, R7, 0xfffffffe ;  /* 0xfffffffe07077836 */ /* 0x000fd80000000000 */
[----:B------:R-:W-:Y:S05]  /*112a0*/  @P2 BRA `(.L_x_1009) ;  /* 0xfffffff000d42947 */ /* 0x000fea000383ffff */
.L_x_994:
[----:B------:R-:W-:Y:S05]  /*112b0*/  BSYNC B0 ;  /* 0x0000000000007941 */ /* 0x000fea0003800000 */
.L_x_985:
[----:B------:R-:W-:Y:S04]  /*112c0*/  BSSY B0, `(.L_x_1010) ;  /* 0x000000e000007945 */ /* 0x000fe80003800000 */
[----:B------:R-:W-:Y:S05]  /*112d0*/  @P1 BRA `(.L_x_1011) ;  /* 0x0000000000301947 */ /* 0x000fea0003800000 */
[----:B-1----:R-:W1:Y:S01]  /*112e0*/  S2R R7, SR_LANEID ;  /* 0x0000000000077919 */ /* 0x002e620000000000 */
        /* <DEDUP_REMOVED lines=11> */
.L_x_1011:
[----:B------:R-:W-:Y:S05]  /*113a0*/  BSYNC B0 ;  /* 0x0000000000007941 */ /* 0x000fea0003800000 */
.L_x_1010:
[----:B------:R-:W-:Y:S04]  /*113b0*/  BSSY B0, `(.L_x_1012) ;  /* 0x0000026000007945 */ /* 0x000fe80003800000 */
[----:B------:R-:W-:Y:S05]  /*113c0*/  @!P6 BRA `(.L_x_1013) ;  /* 0x000000000090e947 */ /* 0x000fea0003800000 */
[----:B------:R-:W2:Y:S01]  /*113d0*/  S2R R0, SR_TID.X ;  /* 0x0000000000007919 */ /* 0x000ea20000002100 */
[----:B-1----:R-:W-:Y:S02]  /*113e0*/  LEA R3, R16, UR39, 0x3 ;  /* 0x0000002710037c11 */ /* 0x002fe4000f8e18ff */
[----:B--2---:R-:W-:Y:S02]  /*113f0*/  LOP3.LUT R2, R0, 0x7f, RZ, 0xc0, !PT ;  /* 0x0000007f00027812 */ /* 0x004fe400078ec0ff */
[----:B------:R-:W-:Y:S02]  /*11400*/  SHF.L.U32 R0, R17, 0x1f, RZ ;  /* 0x0000001f11007819 */ /* 0x000fe400000006ff */
[----:B------:R-:W-:Y:S02]  /*11410*/  ISETP.NE.AND P1, PT, R2, RZ, PT ;  /* 0x000000ff0200720c */ /* 0x000fe40003f25270 */
[----:B------:R-:W1:Y:S02]  /*11420*/  SYNCS.PHASECHK.TRANS64.TRYWAIT P0, [R3+URZ+0x28860], R0 ;  /* 0x02886000030075a7 */ /* 0x000e64000800017f */
[----:B-1----:R-:W-:Y:S09]  /*11430*/  @!P0 BRA `(.L_x_1014) ;  /* 0x0000000c006c8947 */ /* 0x002ff20003800000 */
.L_x_1041:
        /* <DEDUP_REMOVED lines=8> */
.L_x_1015:
        /* <DEDUP_REMOVED lines=9> */
[----:B------:R-:W-:-:S04]  /*11550*/  UMOV UR15, 0x40 ;  /* 0x00000040000f7882 */ /* 0x000fc80000000000 */
        /* <DEDUP_REMOVED lines=11> */
.L_x_1013:
[----:B------:R-:W-:Y:S05]  /*11610*/  BSYNC B0 ;  /* 0x0000000000007941 */ /* 0x000fea0003800000 */
.L_x_1012:
[----:B------:R-:W-:Y:S02]  /*11620*/  VIADD R16, R16, 0x1 ;  /* 0x0000000110107836 */ /* 0x000fe40000000000 */
[----:B------:R-:W-:-:S03]  /*11630*/  IMAD.MOV.U32 R13, RZ, RZ, R19 ;  /* 0x000000ffff0d7224 */ /* 0x000fc600078e0013 */
[----:B------:R-:W-:-:S04]  /*11640*/  ISETP.NE.AND P0, PT, R16, 0x2, PT ;  /* 0x000000021000780c */ /* 0x000fc80003f05270 */
[----:B-1----:R-:W-:Y:S02]  /*11650*/  SEL R0, RZ, 0x1, P0 ;  /* 0x00000001ff007807 */ /* 0x002fe40000000000 */
[----:B------:R-:W-:Y:S02]  /*11660*/  SEL R16, R16, RZ, P0 ;  /* 0x000000ff10107207 */ /* 0x000fe40000000000 */
[----:B------:R-:W-:-:S07]  /*11670*/  LOP3.LUT R17, R17, R0, RZ, 0x3c, !PT ;  /* 0x0000000011117212 */ /* 0x000fce00078e3cff */
.L_x_974:
[----:B------:R-:W-:Y:S05]  /*11680*/  BSYNC B6 ;  /* 0x0000000000067941 */ /* 0x000fea0003800000 */
.L_x_972:
[----:B------:R-:W-:-:S03]  /*11690*/  UMOV UR4, 0xffffffff ;  /* 0xffffffff00047882 */ /* 0x000fc60000000000 */
[----:B------:R-:W-:Y:S05]  /*116a0*/  BRA.DIV UR4, `(.L_x_1016) ;  /* 0x0000000a04e47947 */ /* 0x000fea000b800000 */
[----:B------:R1:W2:Y:S02]  /*116b0*/  SHFL.IDX PT, R14, R13, RZ, 0x1f ;  /* 0x00001fff0d0e7589 */ /* 0x0002a400000e0000 */
.L_x_1044:
[----:B------:R-:W3:Y:S01]  /*116c0*/  S2R R0, SR_TID.X ;  /* 0x0000000000007919 */ /* 0x000ee20000002100 */
[----:B------:R-:W-:Y:S05]  /*116d0*/  WARPSYNC.ALL ;  /* 0x0000000000007948 */ /* 0x000fea0003800000 */
[----:B------:R-:W-:Y:S01]  /*116e0*/  BAR.SYNC.DEFER_BLOCKING 0x4, 0x120 ;  /* 0x0104800000007b1d */ /* 0x000fe20000010000 */
[----:B--2---:R-:W-:-:S05]  /*116f0*/  IMAD.MOV.U32 R19, RZ, RZ, R14 ;  /* 0x000000ffff137224 */ /* 0x004fca00078e000e */
[----:B------:R-:W-:Y:S01]  /*11700*/  ULDC UR4, c[0x0][0xda8] ;  /* 0x00036a0000047ab9 */ /* 0x000fe20000000800 */
[----:B---3--:R-:W-:-:S04]  /*11710*/  LOP3.LUT R0, R0, 0x1f, RZ, 0xc0, !PT ;  /* 0x0000001f00007812 */ /* 0x008fc800078ec0ff */
[----:B------:R-:W-:-:S13]  /*11720*/  ISETP.NE.AND P0, PT, R0, RZ, PT ;  /* 0x000000ff0000720c */ /* 0x000fda0003f05270 */
[----:B------:R-:W2:Y:S01]  /*11730*/  @!P0 S2R R3, SR_CgaCtaId ;  /* 0x0000000000038919 */ /* 0x000ea20000008800 */
[----:B------:R-:W-:-:S04]  /*11740*/  @!P0 MOV R0, 0x400 ;  /* 0x0000040000008802 */ /* 0x000fc80000000f00 */
[----:B--2---:R-:W-:-:S05]  /*11750*/  @!P0 LEA R0, R3, R0, 0x18 ;  /* 0x0000000003008211 */ /* 0x004fca00078ec0ff */
[----:B------:R2:W-:Y:S01]  /*11760*/  @!P0 STS [R0+0x288d0], R13 ;  /* 0x0288d00d00008388 */ /* 0x0005e20000000800 */
[----:B------:R-:W-:Y:S06]  /*11770*/  BAR.ARV 0x5, 0x120 ;  /* 0x0144800000007b1d */ /* 0x000fec0000002000 */
[----:B------:R-:W-:-:S13]  /*11780*/  ISETP.GE.AND P0, PT, R19, UR4, PT ;  /* 0x0000000413007c0c */ /* 0x000fda000bf06270 */
[----:B--2---:R-:W-:Y:S05]  /*11790*/  @!P0 BRA `(.L_x_1017) ;  /* 0xffffffd000ac8947 */ /* 0x004fea000383ffff */
.L_x_963:
[----:B------:R-:W2:Y:S01]  /*117a0*/  S2R R3, SR_CgaCtaId ;  /* 0x0000000000037919 */ /* 0x000ea20000008800 */
[----:B------:R-:W-:Y:S01]  /*117b0*/  UIADD3 UR47, UR47, 0x1, URZ ;  /* 0x000000012f2f7890 */ /* 0x000fe2000fffe03f */
[----:B------:R-:W-:-:S03]  /*117c0*/  MOV R0, 0x400 ;  /* 0x0000040000007802 */ /* 0x000fc60000000f00 */
[----:B------:R-:W-:-:S04]  /*117d0*/  ULEA.HI UR4, UR47, UR47, URZ, 0x1 ;  /* 0x0000002f2f047291 */ /* 0x000fc8000f8f083f */
[----:B------:R-:W-:-:S04]  /*117e0*/  ULOP3.LUT UR4, UR4, 0xfffffffe, URZ, 0xc0, !UPT ;  /* 0xfffffffe04047892 */ /* 0x000fc8000f8ec03f */
[----:B------:R-:W-:Y:S01]  /*117f0*/  UIADD3 UR4, UR47, -UR4, URZ ;  /* 0x800000042f047290 */ /* 0x000fe2000fffe03f */
[----:B--2---:R-:W-:-:S05]  /*11800*/  LEA R7, R3, R0, 0x18 ;  /* 0x0000000003077211 */ /* 0x004fca00078ec0ff */
[----:B------:R-:W-:-:S05]  /*11810*/  IMAD.U32 R0, RZ, RZ, UR4 ;  /* 0x00000004ff007e24 */ /* 0x000fca000f8e00ff */
[----:B------:R-:W-:-:S04]  /*11820*/  SHF.L.U32 R0, R0, 0x1f, RZ ;  /* 0x0000001f00007819 */ /* 0x000fc800000006ff */
[----:B------:R-:W2:Y:S02]  /*11830*/  SYNCS.PHASECHK.TRANS64.TRYWAIT P0, [R7+URZ+0x28820], R0 ;  /* 0x02882000070075a7 */ /* 0x000ea4000800017f */
[----:B--2---:R-:W-:Y:S05]  /*11840*/  @!P0 BRA `(.L_x_1018) ;  /* 0x0000000800a08947 */ /* 0x004fea0003800000 */
.L_x_1045:
[----:B------:R-:W3:Y:S02]  /*11850*/  S2R R2, SR_TID.X ;  /* 0x0000000000027919 */ /* 0x000ee40000002100 */
[----:B---3--:R-:W-:-:S04]  /*11860*/  SHF.R.U32.HI R2, RZ, 0x5, R2 ;  /* 0x00000005ff027819 */ /* 0x008fc80000011602 */
[----:B------:R-:W-:-:S05]  /*11870*/  LOP3.LUT R2, R2, 0x3, RZ, 0xc0, !PT ;  /* 0x0000000302027812 */ /* 0x000fca00078ec0ff */
[----:B--2---:R-:W2:Y:S02]  /*11880*/  SHFL.IDX PT, R0, R2, RZ, 0x1f ;  /* 0x00001fff02007589 */ /* 0x004ea400000e0000 */
[----:B--2---:R-:W-:-:S13]  /*11890*/  ISETP.NE.AND P0, PT, R0, RZ, PT ;  /* 0x000000ff0000720c */ /* 0x004fda0003f05270 */
[----:B------:R-:W-:Y:S05]  /*118a0*/  @P0 EXIT ;  /* 0x000000000000094d */ /* 0x000fea0003800000 */
[----:B------:R-:W-:Y:S01]  /*118b0*/  ELECT P0, URZ, PT ;  /* 0x00000000003f782f */ /* 0x000fe20003800000 */
[----:B------:R-:W-:-:S12]  /*118c0*/  BSSY B0, `(.L_x_1019) ;  /* 0x0000020000007945 */ /* 0x000fd80003800000 */
[----:B------:R-:W-:Y:S05]  /*118d0*/  @!P0 BRA `(.L_x_1020) ;  /* 0x0000000000788947 */ /* 0x000fea0003800000 */
[----:B------:R-:W-:-:S06]  /*118e0*/  ULOP3.LUT UR4, UR38, 0x2, URZ, 0xfc, !UPT ;  /* 0x0000000226047892 */ /* 0x000fcc000f8efc3f */
[----:B------:R-:W-:-:S05]  /*118f0*/  IMAD.U32 R0, RZ, RZ, UR4 ;  /* 0x00000004ff007e24 */ /* 0x000fca000f8e00ff */
[----:B------:R-:W-:-:S13]  /*11900*/  ISETP.NE.AND P2, PT, R0, 0x3, PT ;  /* 0x000000030000780c */ /* 0x000fda0003f45270 */
[----:B------:R-:W-:Y:S05]  /*11910*/  @!P2 BRA `(.L_x_1021) ;  /* 0x000000000004a947 */ /* 0x000fea0003800000 */
[----:B------:R-:W-:Y:S01]  /*11920*/  BPT.TRAP 0x1 ;  /* 0x000000040000795c */ /* 0x000fe20000300000 */
.L_x_1021:
[----:B------:R-:W-:Y:S01]  /*11930*/  VIADD R3, R7, 0x28840 ;  /* 0x0002884007037836 */ /* 0x000fe20000000000 */
[----:B------:R-:W-:Y:S01]  /*11940*/  SHF.L.U32 R4, R17, 0x1f, RZ ;  /* 0x0000001f11047819 */ /* 0x000fe200000006ff */
[C---:B------:R-:W-:Y:S02]  /*11950*/  VIADD R0, R16.reuse, 0x1 ;  /* 0x0000000110007836 */ /* 0x040fe40000000000 */
[----:B------:R-:W-:-:S03]  /*11960*/  IMAD R5, R16, 0x8, R3 ;  /* 0x0000000810057824 */ /* 0x000fc600078e0203 */
[----:B------:R-:W-:Y:S01]  /*11970*/  ISETP.NE.AND P1, PT, R0, 0x2, PT ;  /* 0x000000020000780c */ /* 0x000fe20003f25270 */
[----:B------:R-:W2:Y:S03]  /*11980*/  SYNCS.PHASECHK.TRANS64.TRYWAIT P0, [R5+URZ], R4 ;  /* 0x00000004050075a7 */ /* 0x000ea6000800017f */
[----:B------:R-:W-:-:S04]  /*11990*/  SEL R2, RZ, 0x1, P1 ;  /* 0x00000001ff027807 */ /* 0x000fc80000800000 */
[----:B------:R-:W-:Y:S02]  /*119a0*/  LOP3.LUT R17, R17, R2, RZ, 0x3c, !PT ;  /* 0x0000000211117212 */ /* 0x000fe400078e3cff */
[----:B------:R-:W-:Y:S02]  /*119b0*/  SEL R2, R0, RZ, P1 ;  /* 0x000000ff00027207 */ /* 0x000fe40000800000 */
[----:B------:R-:W-:-:S03]  /*119c0*/  SHF.L.U32 R0, R17, 0x1f, RZ ;  /* 0x0000001f11007819 */ /* 0x000fc600000006ff */
[----:B------:R-:W-:Y:S01]  /*119d0*/  IMAD R3, R2, 0x8, R3 ;  /* 0x0000000802037824 */ /* 0x000fe200078e0203 */
[----:B--2---:R-:W-:Y:S06]  /*119e0*/  @!P0 BRA `(.L_x_1022) ;  /* 0x00000008004c8947 */ /* 0x004fec0003800000 */
.L_x_1046:
[----:B------:R-:W3:Y:S02]  /*119f0*/  SYNCS.PHASECHK.TRANS64.TRYWAIT P0, [R3+URZ], R0 ;  /* 0x00000000030075a7 */ /* 0x000ee4000800017f */
[----:B---3--:R-:W-:Y:S05]  /*11a00*/  @!P0 BRA `(.L_x_1023) ;  /* 0x0000000800588947 */ /* 0x008fea0003800000 */
.L_x_1047:
[----:B------:R-:W-:Y:S05]  /*11a10*/  @!P2 BRA `(.L_x_1024) ;  /* 0x000000000004a947 */ /* 0x000fea0003800000 */
[----:B------:R-:W-:Y:S01]  /*11a20*/  BPT.TRAP 0x1 ;  /* 0x000000040000795c */ /* 0x000fe20000300000 */
.L_x_1024:
[----:B---3--:R-:W-:-:S04]  /*11a30*/  VIADD R3, R7, 0x28860 ;  /* 0x0002886007037836 */ /* 0x008fc80000000000 */
[----:B--2---:R-:W-:-:S04]  /*11a40*/  IMAD R5, R16, 0x8, R3 ;  /* 0x0000000810057824 */ /* 0x004fc800078e0203 */
[----:B------:R-:W2:Y:S02]  /*11a50*/  SYNCS.PHASECHK.TRANS64.TRYWAIT P0, [R5+URZ], R4 ;  /* 0x00000004050075a7 */ /* 0x000ea4000800017f */
[----:B--2---:R-:W-:Y:S05]  /*11a60*/  @!P0 BRA `(.L_x_1025) ;  /* 0x0000000800548947 */ /* 0x004fea0003800000 */
.L_x_1048:
[----:B------:R-:W-:-:S07]  /*11a70*/  IMAD R3, R2, 0x8, R3 ;  /* 0x0000000802037824 */ /* 0x000fce00078e0203 */
.L_x_1026:
[----:B---3--:R3:W4:Y:S02]  /*11a80*/  SYNCS.PHASECHK.TRANS64.TRYWAIT P0, [R3+URZ], R0 ;  /* 0x00000000030075a7 */ /* 0x008724000800017f */
[----:B----4-:R-:W-:Y:S05]  /*11a90*/  @!P0 NANOSLEEP.SYNCS 0x989680 ;  /* 0x009896800000895d */ /* 0x010fea0003900000 */
[----:B------:R-:W4:Y:S02]  /*11aa0*/  @!P0 SYNCS.PHASECHK.TRANS64 P0, [R3+URZ], R0 ;  /* 0x00000000030085a7 */ /* 0x000f24000800007f */
[----:B----4-:R-:W-:Y:S05]  /*11ab0*/  @!P0 BRA `(.L_x_1026) ;  /* 0xfffffffc00f08947 */ /* 0x010fea000383ffff */
.L_x_1020:
[----:B------:R-:W-:Y:S05]  /*11ac0*/  BSYNC B0 ;  /* 0x0000000000007941 */ /* 0x000fea0003800000 */
.L_x_1019:
[----:B------:R-:W-:Y:S05]  /*11ad0*/  EXIT ;  /* 0x000000000000794d */ /* 0x000fea0003800000 */
.L_x_880:
[----:B-1----:R-:W-:-:S04]  /*11ae0*/  IMAD.U32 R3, RZ, RZ, UR39 ;  /* 0x00000027ff037e24 */ /* 0x002fc8000f8e00ff */
[----:B------:R1:W2:Y:S03]  /*11af0*/  SYNCS.PHASECHK.TRANS64.TRYWAIT P1, [R3+URZ+0x28800], R0 ;  /* 0x02880000030075a7 */ /* 0x0002a6000802017f */
[----:B--2---:R-:W-:Y:S05]  /*11b00*/  @!P1 NANOSLEEP.SYNCS 0x989680 ;  /* 0x009896800000995d */ /* 0x004fea0003900000 */
[----:B------:R-:W2:Y:S02]  /*11b10*/  @!P1 SYNCS.PHASECHK.TRANS64 P1, [R3+URZ+0x28800], R0 ;  /* 0x02880000030095a7 */ /* 0x000ea4000802007f */
[----:B--2---:R-:W-:Y:S05]  /*11b20*/  @!P1 BRA `(.L_x_880) ;  /* 0xfffffffc00ec9947 */ /* 0x004fea000383ffff */
[----:B------:R-:W-:Y:S05]  /*11b30*/  BRA `(.L_x_1027) ;  /* 0xfffffefc00887947 */ /* 0x000fea000383ffff */
.L_x_884:
[----:B--2---:R2:W3:Y:S02]  /*11b40*/  SYNCS.PHASECHK.TRANS64.TRYWAIT P2, [R7+URZ+0x28830], R0 ;  /* 0x02883000070075a7 */ /* 0x0044e4000804017f */
[----:B---3--:R-:W-:Y:S05]  /*11b50*/  @!P2 NANOSLEEP.SYNCS 0x989680 ;  /* 0x009896800000a95d */ /* 0x008fea0003900000 */
[----:B------:R-:W3:Y:S02]  /*11b60*/  @!P2 SYNCS.PHASECHK.TRANS64 P2, [R7+URZ+0x28830], R0 ;  /* 0x028830000700a5a7 */ /* 0x000ee4000804007f */
[----:B---3--:R-:W-:Y:S05]  /*11b70*/  @!P2 BRA `(.L_x_884) ;  /* 0xfffffffc00f0a947 */ /* 0x008fea000383ffff */
[----:B------:R-:W-:Y:S05]  /*11b80*/  BRA `(.L_x_883) ;  /* 0xfffffefc00ac7947 */ /* 0x000fea000383ffff */
.L_x_900:
[----:B--2---:R-:W-:-:S04]  /*11b90*/  IMAD.U32 R11, RZ, RZ, UR6 ;  /* 0x00000006ff0b7e24 */ /* 0x004fc8000f8e00ff */
[----:B------:R2:W3:Y:S03]  /*11ba0*/  SYNCS.PHASECHK.TRANS64.TRYWAIT P3, [R11+URZ+0x28830], R6 ;  /* 0x028830060b0075a7 */ /* 0x0004e6000806017f */
[----:B---3--:R-:W-:Y:S05]  /*11bb0*/  @!P3 NANOSLEEP.SYNCS 0x989680 ;  /* 0x009896800000b95d */ /* 0x008fea0003900000 */
[----:B------:R-:W3:Y:S02]  /*11bc0*/  @!P3 SYNCS.PHASECHK.TRANS64 P3, [R11+URZ+0x28830], R6 ;  /* 0x028830060b00b5a7 */ /* 0x000ee4000806007f */
[----:B---3--:R-:W-:Y:S05]  /*11bd0*/  @!P3 BRA `(.L_x_900) ;  /* 0xfffffffc00ecb947 */ /* 0x008fea000383ffff */
[----:B------:R-:W-:Y:S05]  /*11be0*/  BRA `(.L_x_897) ;  /* 0xffffff2c00fc7947 */ /* 0x000fea000383ffff */
.L_x_904:
[----:B--2---:R-:W-:-:S04]  /*11bf0*/  IMAD.U32 R11, RZ, RZ, UR6 ;  /* 0x00000006ff0b7e24 */ /* 0x004fc8000f8e00ff */
[----:B------:R2:W3:Y:S03]  /*11c00*/  SYNCS.PHASECHK.TRANS64.TRYWAIT P3, [R11+URZ+0x28850], R6 ;  /* 0x028850060b0075a7 */ /* 0x0004e6000806017f */
[----:B---3--:R-:W-:Y:S05]  /*11c10*/  @!P3 NANOSLEEP.SYNCS 0x989680 ;  /* 0x009896800000b95d */ /* 0x008fea0003900000 */
[----:B------:R-:W3:Y:S02]  /*11c20*/  @!P3 SYNCS.PHASECHK.TRANS64 P3, [R11+URZ+0x28850], R6 ;  /* 0x028850060b00b5a7 */ /* 0x000ee4000806007f */
[----:B---3--:R-:W-:Y:S05]  /*11c30*/  @!P3 BRA `(.L_x_904) ;  /* 0xfffffffc00ecb947 */ /* 0x008fea000383ffff */
[----:B------:R-:W-:Y:S05]  /*11c40*/  BRA `(.L_x_901) ;  /* 0xffffff3000bc7947 */ /* 0x000fea000383ffff */
.L_x_921:
[----:B--2---:R-:W-:-:S04]  /*11c50*/  IMAD.U32 R9, RZ, RZ, UR6 ;  /* 0x00000006ff097e24 */ /* 0x004fc8000f8e00ff */
[----:B------:R2:W3:Y:S03]  /*11c60*/  SYNCS.PHASECHK.TRANS64.TRYWAIT P2, [R9+URZ+0x28830], R0 ;  /* 0x02883000090075a7 */ /* 0x0004e6000804017f */
[----:B---3--:R-:W-:Y:S05]  /*11c70*/  @!P2 NANOSLEEP.SYNCS 0x989680 ;  /* 0x009896800000a95d */ /* 0x008fea0003900000 */
[----:B------:R-:W3:Y:S02]  /*11c80*/  @!P2 SYNCS.PHASECHK.TRANS64 P2, [R9+URZ+0x28830], R0 ;  /* 0x028830000900a5a7 */ /* 0x000ee4000804007f */
[----:B---3--:R-:W-:Y:S05]  /*11c90*/  @!P2 BRA `(.L_x_921) ;  /* 0xfffffffc00eca947 */ /* 0x008fea000383ffff */
[----:B------:R-:W-:Y:S05]  /*11ca0*/  BRA `(.L_x_918) ;  /* 0xffffff6000547947 */ /* 0x000fea000383ffff */
.L_x_925:
[----:B--2---:R-:W-:-:S04]  /*11cb0*/  IMAD.U32 R9, RZ, RZ, UR6 ;  /* 0x00000006ff097e24 */ /* 0x004fc8000f8e00ff */
[----:B------:R2:W3:Y:S03]  /*11cc0*/  SYNCS.PHASECHK.TRANS64.TRYWAIT P2, [R9+URZ+0x28850], R0 ;  /* 0x02885000090075a7 */ /* 0x0004e6000804017f */
[----:B---3--:R-:W-:Y:S05]  /*11cd0*/  @!P2 NANOSLEEP.SYNCS 0x989680 ;  /* 0x009896800000a95d */ /* 0x008fea0003900000 */
[----:B------:R-:W3:Y:S02]  /*11ce0*/  @!P2 SYNCS.PHASECHK.TRANS64 P2, [R9+URZ+0x28850], R0 ;  /* 0x028850000900a5a7 */ /* 0x000ee4000804007f */
[----:B---3--:R-:W-:Y:S05]  /*11cf0*/  @!P2 BRA `(.L_x_925) ;  /* 0xfffffffc00eca947 */ /* 0x008fea000383ffff */
[----:B------:R-:W-:Y:S05]  /*11d00*/  BRA `(.L_x_922) ;  /* 0xffffff6400147947 */ /* 0x000fea000383ffff */
.L_x_931:
[----:B--2---:R-:W-:-:S04]  /*11d10*/  IMAD.U32 R9, RZ, RZ, UR6 ;  /* 0x00000006ff097e24 */ /* 0x004fc8000f8e00ff */
[----:B------:R2:W3:Y:S03]  /*11d20*/  SYNCS.PHASECHK.TRANS64.TRYWAIT P2, [R9+URZ+0x28830], R0 ;  /* 0x02883000090075a7 */ /* 0x0004e6000804017f */
[----:B---3--:R-:W-:Y:S05]  /*11d30*/  @!P2 NANOSLEEP.SYNCS 0x989680 ;  /* 0x009896800000a95d */ /* 0x008fea0003900000 */
[----:B------:R-:W3:Y:S02]  /*11d40*/  @!P2 SYNCS.PHASECHK.TRANS64 P2, [R9+URZ+0x28830], R0 ;  /* 0x028830000900a5a7 */ /* 0x000ee4000804007f */
[----:B---3--:R-:W-:Y:S05]  /*11d50*/  @!P2 BRA `(.L_x_931) ;  /* 0xfffffffc00eca947 */ /* 0x008fea000383ffff */
[----:B------:R-:W-:Y:S05]  /*11d60*/  BRA `(.L_x_928) ;  /* 0xffffff8000347947 */ /* 0x000fea000383ffff */
.L_x_935:
[----:B--2---:R-:W-:-:S04]  /*11d70*/  IMAD.U32 R9, RZ, RZ, UR6 ;  /* 0x00000006ff097e24 */ /* 0x004fc8000f8e00ff */
[----:B------:R2:W3:Y:S03]  /*11d80*/  SYNCS.PHASECHK.TRANS64.TRYWAIT P2, [R9+URZ+0x28850], R0 ;  /* 0x02885000090075a7 */ /* 0x0004e6000804017f */
[----:B---3--:R-:W-:Y:S05]  /*11d90*/  @!P2 NANOSLEEP.SYNCS 0x989680 ;  /* 0x009896800000a95d */ /* 0x008fea0003900000 */
[----:B------:R-:W3:Y:S02]  /*11da0*/  @!P2 SYNCS.PHASECHK.TRANS64 P2, [R9+URZ+0x28850], R0 ;  /* 0x028850000900a5a7 */ /* 0x000ee4000804007f */
[----:B---3--:R-:W-:Y:S05]  /*11db0*/  @!P2 BRA `(.L_x_935) ;  /* 0xfffffffc00eca947 */ /* 0x008fea000383ffff */
[----:B------:R-:W-:Y:S05]  /*11dc0*/  BRA `(.L_x_932) ;  /* 0xffffff8000f47947 */ /* 0x000fea000383ffff */
.L_x_948:
[----:B--2---:R-:W-:-:S04]  /*11dd0*/  IMAD.U32 R5, RZ, RZ, UR5 ;  /* 0x00000005ff057e24 */ /* 0x004fc8000f8e00ff */
[----:B------:R2:W3:Y:S03]  /*11de0*/  SYNCS.PHASECHK.TRANS64.TRYWAIT P0, [R5+URZ+0x28850], R4 ;  /* 0x02885004050075a7 */ /* 0x0004e6000800017f */
[----:B---3--:R-:W-:Y:S05]  /*11df0*/  @!P0 NANOSLEEP.SYNCS 0x989680 ;  /* 0x009896800000895d */ /* 0x008fea0003900000 */
[----:B------:R-:W3:Y:S02]  /*11e00*/  @!P0 SYNCS.PHASECHK.TRANS64 P0, [R5+URZ+0x28850], R4 ;  /* 0x02885004050085a7 */ /* 0x000ee4000800007f */
[----:B---3--:R-:W-:Y:S05]  /*11e10*/  @!P0 BRA `(.L_x_948) ;  /* 0xfffffffc00ec8947 */ /* 0x008fea000383ffff */
[----:B------:R-:W-:Y:S05]  /*11e20*/  BRA `(.L_x_947) ;  /* 0xffffffac00dc7947 */ /* 0x000fea000383ffff */
.L_x_978:
[----:B------:R-:W1:Y:S01]  /*11e30*/  S2R R18, SR_TID.X ;  /* 0x0000000000127919 */ /* 0x000e620000002100 */
        /* <DEDUP_REMOVED lines=9> */
.L_x_1028:
[----:B------:R-:W-:Y:S05]  /*11ed0*/  BRA `(.L_x_1029) ;  /* 0xffffffd8006c7947 */ /* 0x000fea000383ffff */
.L_x_979:
[----:B------:R-:W-:Y:S01]  /*11ee0*/  BSSY B0, `(.L_x_1030) ;  /* 0x0000006000007945 */ /* 0x000fe20003800000 */
[----:B------:R-:W-:-:S07]  /*11ef0*/  IMAD.MOV.U32 R15, RZ, RZ, -0x1 ;  /* 0xffffffffff0f7424 */ /* 0x000fce00078e00ff */
[----:B------:R-:W-:Y:S05]  /*11f00*/  WARPSYNC.COLLECTIVE R15, `(.L_x_1031) ;  /* 0x000000000f0c7348 */ /* 0x000fea0003c00000 */
[----:B------:R-:W-:Y:S02]  /*11f10*/  ELECT P6, UR62, PT ;  /* 0x00000000003e782f */ /* 0x000fe400038c0000 */
[----:B------:R-:W-:Y:S01]  /*11f20*/  MOV R14, UR62 ;  /* 0x0000003e000e7c02 */ /* 0x000fe20008000f00 */
[----:B------:R-:W-:Y:S10]  /*11f30*/  ENDCOLLECTIVE ;  /* 0x000000000000791b */ /* 0x000ff40003800000 */
.L_x_1031:
[----:B------:R-:W-:Y:S05]  /*11f40*/  BSYNC B0 ;  /* 0x0000000000007941 */ /* 0x000fea0003800000 */
.L_x_1030:
[----:B------:R-:W-:Y:S05]  /*11f50*/  BRA `(.L_x_1032) ;  /* 0xffffffd8005c7947 */ /* 0x000fea000383ffff */
.L_x_982:
[----:B-1----:R1:W2:Y:S02]  /*11f60*/  SYNCS.PHASECHK.TRANS64.TRYWAIT P2, [R8+URZ+0x28840], R7 ;  /* 0x02884007080075a7 */ /* 0x0022a4000804017f */
[----:B--2---:R-:W-:Y:S05]  /*11f70*/  @!P2 NANOSLEEP.SYNCS 0x989680 ;  /* 0x009896800000a95d */ /* 0x004fea0003900000 */
[----:B------:R-:W2:Y:S02]  /*11f80*/  @!P2 SYNCS.PHASECHK.TRANS64 P2, [R8+URZ+0x28840], R7 ;  /* 0x028840070800a5a7 */ /* 0x000ea4000804007f */
[----:B--2---:R-:W-:Y:S05]  /*11f90*/  @!P2 BRA `(.L_x_982) ;  /* 0xfffffffc00f0a947 */ /* 0x004fea000383ffff */
[----:B------:R-:W-:Y:S05]  /*11fa0*/  BRA `(.L_x_1033) ;  /* 0xffffffd800b87947 */ /* 0x000fea000383ffff */
.L_x_984:
[----:B-1----:R-:W-:-:S04]  /*11fb0*/  IMAD.U32 R8, RZ, RZ, UR39 ;  /* 0x00000027ff087e24 */ /* 0x002fc8000f8e00ff */
[----:B------:R1:W2:Y:S03]  /*11fc0*/  SYNCS.PHASECHK.TRANS64.TRYWAIT P2, [R8+URZ+0x28820], R7 ;  /* 0x02882007080075a7 */ /* 0x0002a6000804017f */
[----:B--2---:R-:W-:Y:S05]  /*11fd0*/  @!P2 NANOSLEEP.SYNCS 0x989680 ;  /* 0x009896800000a95d */ /* 0x004fea0003900000 */
[----:B------:R-:W2:Y:S02]  /*11fe0*/  @!P2 SYNCS.PHASECHK.TRANS64 P2, [R8+URZ+0x28820], R7 ;  /* 0x028820070800a5a7 */ /* 0x000ea4000804007f */
[----:B--2---:R-:W-:Y:S05]  /*11ff0*/  @!P2 BRA `(.L_x_984) ;  /* 0xfffffffc00eca947 */ /* 0x004fea000383ffff */
[----:B------:R-:W-:Y:S05]  /*12000*/  BRA `(.L_x_1034) ;  /* 0xffffffdc00907947 */ /* 0x000fea000383ffff */
.L_x_990:
[----:B-1----:R1:W2:Y:S02]  /*12010*/  SYNCS.PHASECHK.TRANS64.TRYWAIT P3, [R3+URZ+0x28840], R2 ;  /* 0x02884002030075a7 */ /* 0x0022a4000806017f */
[----:B--2---:R-:W-:Y:S05]  /*12020*/  @!P3 NANOSLEEP.SYNCS 0x989680 ;  /* 0x009896800000b95d */ /* 0x004fea0003900000 */
[----:B------:R-:W2:Y:S02]  /*12030*/  @!P3 SYNCS.PHASECHK.TRANS64 P3, [R3+URZ+0x28840], R2 ;  /* 0x028840020300b5a7 */ /* 0x000ea4000806007f */
[----:B--2---:R-:W-:Y:S05]  /*12040*/  @!P3 BRA `(.L_x_990) ;  /* 0xfffffffc00f0b947 */ /* 0x004fea000383ffff */
[----:B------:R-:W-:Y:S05]  /*12050*/  BRA `(.L_x_1035) ;  /* 0xffffffe000347947 */ /* 0x000fea000383ffff */
.L_x_992:
[----:B-1----:R1:W2:Y:S02]  /*12060*/  SYNCS.PHASECHK.TRANS64.TRYWAIT P3, [R2+URZ+0x60], R3 ;  /* 0x00006003020075a7 */ /* 0x0022a4000806017f */
[----:B--2---:R-:W-:Y:S05]  /*12070*/  @!P3 NANOSLEEP.SYNCS 0x989680 ;  /* 0x009896800000b95d */ /* 0x004fea0003900000 */
[----:B------:R-:W2:Y:S02]  /*12080*/  @!P3 SYNCS.PHASECHK.TRANS64 P3, [R2+URZ+0x60], R3 ;  /* 0x000060030200b5a7 */ /* 0x000ea4000806007f */
[----:B--2---:R-:W-:Y:S05]  /*12090*/  @!P3 BRA `(.L_x_992) ;  /* 0xfffffffc00f0b947 */ /* 0x004fea000383ffff */
[----:B------:R-:W-:Y:S05]  /*120a0*/  BRA `(.L_x_1036) ;  /* 0xffffffe000a87947 */ /* 0x000fea000383ffff */
.L_x_998:
[----:B-1----:R1:W2:Y:S02]  /*120b0*/  SYNCS.PHASECHK.TRANS64.TRYWAIT P3, [R3+URZ+0x28840], R2 ;  /* 0x02884002030075a7 */ /* 0x0022a4000806017f */
[----:B--2---:R-:W-:Y:S05]  /*120c0*/  @!P3 NANOSLEEP.SYNCS 0x989680 ;  /* 0x009896800000b95d */ /* 0x004fea0003900000 */
[----:B------:R-:W2:Y:S02]  /*120d0*/  @!P3 SYNCS.PHASECHK.TRANS64 P3, [R3+URZ+0x28840], R2 ;  /* 0x028840020300b5a7 */ /* 0x000ea4000806007f */
[----:B--2---:R-:W-:Y:S05]  /*120e0*/  @!P3 BRA `(.L_x_998) ;  /* 0xfffffffc00f0b947 */ /* 0x004fea000383ffff */
[----:B------:R-:W-:Y:S05]  /*120f0*/  BRA `(.L_x_1037) ;  /* 0xffffffe400c87947 */ /* 0x000fea000383ffff */
.L_x_1000:
[----:B-1----:R1:W2:Y:S02]  /*12100*/  SYNCS.PHASECHK.TRANS64.TRYWAIT P3, [R2+URZ+0x60], R17 ;  /* 0x00006011020075a7 */ /* 0x0022a4000806017f */
[----:B--2---:R-:W-:Y:S05]  /*12110*/  @!P3 NANOSLEEP.SYNCS 0x989680 ;  /* 0x009896800000b95d */ /* 0x004fea0003900000 */
[----:B------:R-:W2:Y:S02]  /*12120*/  @!P3 SYNCS.PHASECHK.TRANS64 P3, [R2+URZ+0x60], R17 ;  /* 0x000060110200b5a7 */ /* 0x000ea4000806007f */
[----:B--2---:R-:W-:Y:S05]  /*12130*/  @!P3 BRA `(.L_x_1000) ;  /* 0xfffffffc00f0b947 */ /* 0x004fea000383ffff */
[----:B------:R-:W-:Y:S05]  /*12140*/  BRA `(.L_x_1038) ;  /* 0xffffffe8003c7947 */ /* 0x000fea000383ffff */
.L_x_1005:
[----:B--2---:R2:W3:Y:S02]  /*12150*/  SYNCS.PHASECHK.TRANS64.TRYWAIT P2, [R2+URZ+0x28840], R3 ;  /* 0x02884003020075a7 */ /* 0x0044e4000804017f */
[----:B---3--:R-:W-:Y:S05]  /*12160*/  @!P2 NANOSLEEP.SYNCS 0x989680 ;  /* 0x009896800000a95d */ /* 0x008fea0003900000 */
[----:B------:R-:W3:Y:S02]  /*12170*/  @!P2 SYNCS.PHASECHK.TRANS64 P2, [R2+URZ+0x28840], R3 ;  /* 0x028840030200a5a7 */ /* 0x000ee4000804007f */
[----:B---3--:R-:W-:Y:S05]  /*12180*/  @!P2 BRA `(.L_x_1005) ;  /* 0xfffffffc00f0a947 */ /* 0x008fea000383ffff */
[----:B------:R-:W-:Y:S05]  /*12190*/  BRA `(.L_x_1039) ;  /* 0xffffffec00247947 */ /* 0x000fea000383ffff */
.L_x_1007:
[----:B-1----:R1:W2:Y:S02]  /*121a0*/  SYNCS.PHASECHK.TRANS64.TRYWAIT P2, [R2+URZ+0x60], R11 ;  /* 0x0000600b020075a7 */ /* 0x0022a4000804017f */
[----:B--2---:R-:W-:Y:S05]  /*121b0*/  @!P2 NANOSLEEP.SYNCS 0x989680 ;  /* 0x009896800000a95d */ /* 0x004fea0003900000 */
[----:B------:R-:W2:Y:S02]  /*121c0*/  @!P2 SYNCS.PHASECHK.TRANS64 P2, [R2+URZ+0x60], R11 ;  /* 0x0000600b0200a5a7 */ /* 0x000ea4000804007f */
[----:B--2---:R-:W-:Y:S05]  /*121d0*/  @!P2 BRA `(.L_x_1007) ;  /* 0xfffffffc00f0a947 */ /* 0x004fea000383ffff */
[----:B------:R-:W-:Y:S05]  /*121e0*/  BRA `(.L_x_1040) ;  /* 0xffffffec00a47947 */ /* 0x000fea000383ffff */
.L_x_1014:
[----:B-1----:R1:W2:Y:S02]  /*121f0*/  SYNCS.PHASECHK.TRANS64.TRYWAIT P0, [R3+URZ+0x28860], R0 ;  /* 0x02886000030075a7 */ /* 0x0022a4000800017f */
[----:B--2---:R-:W-:Y:S05]  /*12200*/  @!P0 NANOSLEEP.SYNCS 0x989680 ;  /* 0x009896800000895d */ /* 0x004fea0003900000 */
[----:B------:R-:W2:Y:S02]  /*12210*/  @!P0 SYNCS.PHASECHK.TRANS64 P0, [R3+URZ+0x28860], R0 ;  /* 0x02886000030085a7 */ /* 0x000ea4000800007f */
[----:B--2---:R-:W-:Y:S05]  /*12220*/  @!P0 BRA `(.L_x_1014) ;  /* 0xfffffffc00f08947 */ /* 0x004fea000383ffff */
[----:B------:R-:W-:Y:S05]  /*12230*/  BRA `(.L_x_1041) ;  /* 0xfffffff000807947 */ /* 0x000fea000383ffff */
.L_x_1016:
[----:B------:R-:W-:Y:S01]  /*12240*/  BSSY B0, `(.L_x_1042) ;  /* 0x0000007000007945 */ /* 0x000fe20003800000 */
[----:B------:R-:W-:Y:S02]  /*12250*/  IMAD.MOV.U32 R12, RZ, RZ, RZ ;  /* 0x000000ffff0c7224 */ /* 0x000fe400078e00ff */
[----:B------:R-:W-:Y:S02]  /*12260*/  IMAD.MOV.U32 R11, RZ, RZ, 0x1f ;  /* 0x0000001fff0b7424 */ /* 0x000fe400078e00ff */
[----:B------:R-:W-:-:S07]  /*12270*/  IMAD.MOV.U32 R15, RZ, RZ, -0x1 ;  /* 0xffffffffff0f7424 */ /* 0x000fce00078e00ff */
[----:B------:R-:W-:Y:S05]  /*12280*/  WARPSYNC.COLLECTIVE R15, `(.L_x_1043) ;  /* 0x000000000f087348 */ /* 0x000fea0003c00000 */
[----:B------:R1:W2:Y:S02]  /*12290*/  SHFL.IDX P6, R14, R13, R12, R11 ;  /* 0x0000000c0d0e7389 */ /* 0x0002a400000c000b */
[----:B-12---:R-:W-:Y:S01]  /*122a0*/  ENDCOLLECTIVE ;  /* 0x000000000000791b */ /* 0x006fe20003800000 */
.L_x_1043:
[----:B------:R-:W-:Y:S05]  /*122b0*/  BSYNC B0 ;  /* 0x0000000000007941 */ /* 0x000fea0003800000 */
.L_x_1042:
[----:B------:R-:W-:Y:S05]  /*122c0*/  BRA `(.L_x_1044) ;  /* 0xfffffff000fc7947 */ /* 0x000fea000383ffff */
.L_x_1018:
[----:B--2---:R2:W3:Y:S02]  /*122d0*/  SYNCS.PHASECHK.TRANS64.TRYWAIT P0, [R7+URZ+0x28820], R0 ;  /* 0x02882000070075a7 */ /* 0x0044e4000800017f */
[----:B---3--:R-:W-:Y:S05]  /*122e0*/  @!P0 NANOSLEEP.SYNCS 0x989680 ;  /* 0x009896800000895d */ /* 0x008fea0003900000 */
[----:B------:R-:W3:Y:S02]  /*122f0*/  @!P0 SYNCS.PHASECHK.TRANS64 P0, [R7+URZ+0x28820], R0 ;  /* 0x02882000070085a7 */ /* 0x000ee4000800007f */
[----:B---3--:R-:W-:Y:S05]  /*12300*/  @!P0 BRA `(.L_x_1018) ;  /* 0xfffffffc00f08947 */ /* 0x008fea000383ffff */
[----:B------:R-:W-:Y:S05]  /*12310*/  BRA `(.L_x_1045) ;  /* 0xfffffff4004c7947 */ /* 0x000fea000383ffff */
.L_x_1022:
[----:B--2---:R2:W3:Y:S02]  /*12320*/  SYNCS.PHASECHK.TRANS64.TRYWAIT P0, [R5+URZ], R4 ;  /* 0x00000004050075a7 */ /* 0x0044e4000800017f */
[----:B---3--:R-:W-:Y:S05]  /*12330*/  @!P0 NANOSLEEP.SYNCS 0x989680 ;  /* 0x009896800000895d */ /* 0x008fea0003900000 */
[----:B------:R-:W3:Y:S02]  /*12340*/  @!P0 SYNCS.PHASECHK.TRANS64 P0, [R5+URZ], R4 ;  /* 0x00000004050085a7 */ /* 0x000ee4000800007f */
[----:B---3--:R-:W-:Y:S05]  /*12350*/  @!P0 BRA `(.L_x_1022) ;  /* 0xfffffffc00f08947 */ /* 0x008fea000383ffff */
[----:B------:R-:W-:Y:S05]  /*12360*/  BRA `(.L_x_1046) ;  /* 0xfffffff400a07947 */ /* 0x000fea000383ffff */
.L_x_1023:
[----:B---3--:R3:W4:Y:S02]  /*12370*/  SYNCS.PHASECHK.TRANS64.TRYWAIT P0, [R3+URZ], R0 ;  /* 0x00000000030075a7 */ /* 0x008724000800017f */
[----:B----4-:R-:W-:Y:S05]  /*12380*/  @!P0 NANOSLEEP.SYNCS 0x989680 ;  /* 0x009896800000895d */ /* 0x010fea0003900000 */
[----:B------:R-:W4:Y:S02]  /*12390*/  @!P0 SYNCS.PHASECHK.TRANS64 P0, [R3+URZ], R0 ;  /* 0x00000000030085a7 */ /* 0x000f24000800007f */
[----:B----4-:R-:W-:Y:S05]  /*123a0*/  @!P0 BRA `(.L_x_1023) ;  /* 0xfffffffc00f08947 */ /* 0x010fea000383ffff */
[----:B------:R-:W-:Y:S05]  /*123b0*/  BRA `(.L_x_1047) ;  /* 0xfffffff400947947 */ /* 0x000fea000383ffff */
.L_x_1025:
[----:B--2---:R2:W3:Y:S02]  /*123c0*/  SYNCS.PHASECHK.TRANS64.TRYWAIT P0, [R5+URZ], R4 ;  /* 0x00000004050075a7 */ /* 0x0044e4000800017f */
[----:B---3--:R-:W-:Y:S05]  /*123d0*/  @!P0 NANOSLEEP.SYNCS 0x989680 ;  /* 0x009896800000895d */ /* 0x008fea0003900000 */
[----:B------:R-:W3:Y:S02]  /*123e0*/  @!P0 SYNCS.PHASECHK.TRANS64 P0, [R5+URZ], R4 ;  /* 0x00000004050085a7 */ /* 0x000ee4000800007f */
[----:B---3--:R-:W-:Y:S05]  /*123f0*/  @!P0 BRA `(.L_x_1025) ;  /* 0xfffffffc00f08947 */ /* 0x008fea000383ffff */
[----:B------:R-:W-:Y:S05]  /*12400*/  BRA `(.L_x_1048) ;  /* 0xfffffff400987947 */ /* 0x000fea000383ffff */
.L_x_1049:
        /* <DEDUP_REMOVED lines=15> */
.L_x_2730:


//--------------------- .text._ZN7cutlass13device_kernelIN5flash11enable_sm90INS1_16FlashAttnFwdSm90INS1_25CollectiveMainloopFwdSm90ILi2EN4cute5tupleIJNS5_1CILi1EEES8_S8_EEENS6_IJNS7_ILi128EEESA_SA_EEELi128ENS_10bfloat16_tEfNS_4arch4Sm90ELb0ELb1ELb0ELb1ELb0ELb0ELb0ELb1ELb1ELb0ELb0ELb0EEENS1_21CollectiveEpilogueFwdISB_S9_SC_SE_Li256ELb1ELb0ELb0ELb0EEENS1_36VarlenDynamicPersistentTileSchedulerILi128ELi128ELi256ELi32ELb0ELb0ELb1ELb1ELb0ELb1EEEEEEEEEvNT_6ParamsE --------------------------
	.section	.text._ZN7cutlass13device_kernelIN5flash11enable_sm90INS1_16FlashAttnFwdSm90INS1_25CollectiveMainloopFwdSm90ILi2EN4cute5tupleIJNS5_1CILi1EEES8_S8_EEENS6_IJNS7_ILi128EEESA_SA_EEELi128ENS_10bfloat16_tEfNS_4arch4Sm90ELb0ELb1ELb0ELb1ELb0ELb0ELb0ELb1ELb1ELb0ELb0ELb0EEENS1_21CollectiveEpilogueFwdISB_S9_SC_SE_Li256ELb1ELb0ELb0ELb0EEENS1_36VarlenDynamicPersistentTileSchedulerILi128ELi128ELi256ELi32ELb0ELb0ELb1ELb1ELb0ELb1EEEEEEEEEvNT_6ParamsE,"ax",@progbits
	.align	128
.text._ZN7cutlass13device_kernelIN5flash11enable_sm90INS1_16FlashAttnFwdSm90INS1_25CollectiveMainloopFwdSm90ILi2EN4cute5tupleIJNS5_1CILi1EEES8_S8_EEENS6_IJNS7_ILi128EEESA_SA_EEELi128ENS_10bfloat16_tEfNS_4arch4Sm90ELb0ELb1ELb0ELb1ELb0ELb0ELb0ELb1ELb1ELb0ELb0ELb0EEENS1_21CollectiveEpilogueFwdISB_S9_SC_SE_Li256ELb1ELb0ELb0ELb0EEENS1_36VarlenDynamicPersistentTileSchedulerILi128ELi128ELi256ELi32ELb0ELb0ELb1ELb1ELb0ELb1EEEEEEEEEvNT_6ParamsE:
        .type           _ZN7cutlass13device_kernelIN5flash11enable_sm90INS1_16FlashAttnFwdSm90INS1_25CollectiveMainloopFwdSm90ILi2EN4cute5tupleIJNS5_1CILi1EEES8_S8_EEENS6_IJNS7_ILi128EEESA_SA_EEELi128ENS_10bfloat16_tEfNS_4arch4Sm90ELb0ELb1ELb0ELb1ELb0ELb0ELb0ELb1ELb1ELb0ELb0ELb0EEENS1_21CollectiveEpilogueFwdISB_S9_SC_SE_Li256ELb1ELb0ELb0ELb0EEENS1_36VarlenDynamicPersistentTileSchedulerILi128ELi128ELi256ELi32ELb0ELb0ELb1ELb1ELb0ELb1EEEEEEEEEvNT_6ParamsE,@function
        .size           _ZN7cutlass13device_kernelIN5flash11enable_sm90INS1_16FlashAttnFwdSm90INS1_25CollectiveMainloopFwdSm90ILi2EN4cute5tupleIJNS5_1CILi1EEES8_S8_EEENS6_IJNS7_ILi128EEESA_SA_EEELi128ENS_10bfloat16_tEfNS_4arch4Sm90ELb0ELb1ELb0ELb1ELb0ELb0ELb0ELb1ELb1ELb0ELb0ELb0EEENS1_21CollectiveEpilogueFwdISB_S9_SC_SE_Li256ELb1ELb0ELb0ELb0EEENS1_36VarlenDynamicPersistentTileSchedulerILi128ELi128ELi256ELi32ELb0ELb0ELb1ELb1ELb0ELb1EEEEEEEEEvNT_6ParamsE,(.L_x_2731 - _ZN7cutlass13device_kernelIN5flash11enable_sm90INS1_16FlashAttnFwdSm90INS1_25CollectiveMainloopFwdSm90ILi2EN4cute5tupleIJNS5_1CILi1EEES8_S8_EEENS6_IJNS7_ILi128EEESA_SA_EEELi128ENS_10bfloat16_tEfNS_4arch4Sm90ELb0ELb1ELb0ELb1ELb0ELb0ELb0ELb1ELb1ELb0ELb0ELb0EEENS1_21CollectiveEpilogueFwdISB_S9_SC_SE_Li256ELb1ELb0ELb0ELb0EEENS1_36VarlenDynamicPersistentTileSchedulerILi128ELi128ELi256ELi32ELb0ELb0ELb1ELb1ELb0ELb1EEEEEEEEEvNT_6ParamsE)
        .other          _ZN7cutlass13device_kernelIN5flash11enable_sm90INS1_16FlashAttnFwdSm90INS1_25CollectiveMainloopFwdSm90ILi2EN4cute5tupleIJNS5_1CILi1EEES8_S8_EEENS6_IJNS7_ILi128EEESA_SA_EEELi128ENS_10bfloat16_tEfNS_4arch4Sm90ELb0ELb1ELb0ELb1ELb0ELb0ELb0ELb1ELb1ELb0ELb0ELb0EEENS1_21CollectiveEpilogueFwdISB_S9_SC_SE_Li256ELb1ELb0ELb0ELb0EEENS1_36VarlenDynamicPersistentTileSchedulerILi128ELi128ELi256ELi32ELb0ELb0ELb1ELb1ELb0ELb1EEEEEEEEEvNT_6ParamsE,@"STO_CUDA_ENTRY STV_DEFAULT"
_ZN7cutlass13device_kernelIN5flash11enable_sm90INS1_16FlashAttnFwdSm90INS1_25CollectiveMainloopFwdSm90ILi2EN4cute5tupleIJNS5_1CILi1EEES8_S8_EEENS6_IJNS7_ILi128EEESA_SA_EEELi128ENS_10bfloat16_tEfNS_4arch4Sm90ELb0ELb1ELb0ELb1ELb0ELb0ELb0ELb1ELb1ELb0ELb0ELb0EEENS1_21CollectiveEpilogueFwdISB_S9_SC_SE_Li256ELb1ELb0ELb0ELb0EEENS1_36VarlenDynamicPersistentTileSchedulerILi128ELi128ELi256ELi32ELb0ELb0ELb1ELb1ELb0ELb1EEEEEEEEEvNT_6ParamsE:
        /* <DEDUP_REMOVED lines=21> */
.L_x_1051:
[----:B------:R-:W-:Y:S05]  /*0150*/  BSYNC B0 ;  /* 0x0000000000007941 */ /* 0x000fea0003800000 */
.L_x_1050:
        /* <DEDUP_REMOVED lines=41> */
.L_x_1052:
        /* <DEDUP_REMOVED lines=22> */
.L_x_1053:
        /* <DEDUP_REMOVED lines=18> */
.L_x_1054:
        /* <DEDUP_REMOVED lines=22> */
.L_x_1055:
        /* <DEDUP_REMOVED lines=22> */
.L_x_1056:
[----:B------:R-:W-:Y:S01]  /*0930*/  PLOP3.LUT P0, PT, PT, PT, UP0, 0x80, 0x0 ;  /* 0x000000000000781c */ /* 0x000fe20003f0f008 */
[----:B------:R-:W-:Y:S01]  /*0940*/  UMOV UR36, 0x1 ;  /* 0x0000000100247882 */ /* 0x000fe20000000000 */
[----:B------:R-:W-:Y:S01]  /*0950*/  NOP ;  /* 0x0000000000007918 */ /* 0x000fe20000000000 */
[----:B------:R-:W-:Y:S01]  /*0960*/  USEL UR36, UR36, 0x2, !UP0 ;  /* 0x0000000224247887 */ /* 0x000fe2000c000000 */
[----:B------:R-:W-:Y:S01]  /*0970*/  ULDC.64 UR48, c[0x0][0x208] ;  /* 0x0000820000307ab9 */ /* 0x000fe20000000a00 */
[----:B012-4-:R-:W-:Y:S08]  /*0980*/  BAR.SYNC.DEFER_BLOCKING 0x0 ;  /* 0x0000000000007b1d */ /* 0x017ff00000010000 */
[----:B------:R-:W-:Y:S05]  /*0990*/  @!P0 BRA `(.L_x_1057) ;  /* 0x000000ec00a88947 */ /* 0x000fea0003800000 */
.L_x_1058:
[----:B------:R-:W-:-:S08]  /*09a0*/  NOP ;  /* 0x0000000000007918 */ /* 0x000fd00000000000 */
[----:B------:R-:W0:Y:S02]  /*09b0*/  USETMAXREG.TRY_ALLOC.CTAPOOL UP0, 0xf0 ;  /* 0x000000f0000079c8 */ /* 0x000e240008000600 */
[----:B0-----:R-:W-:-:S13]  /*09c0*/  PLOP3.LUT P0, PT, PT, PT, UP0, 0x80, 0x0 ;  /* 0x000000000000781c */ /* 0x001fda0003f0f008 */
[----:B------:R-:W-:Y:S05]  /*09d0*/  @!P0 BRA `(.L_x_1058) ;  /* 0xfffffffc00f08947 */ /* 0x000fea000383ffff */
[----:B------:R-:W0:Y:S01]  /*09e0*/  S2R R2, SR_TID.X ;  /* 0x0000000000027919 */ /* 0x000e220000002100 */
        /* <DEDUP_REMOVED lines=13> */
[----:B------:R-:W-:Y:S01]  /*0ac0*/  VIADD R193, R2, 0xffffff80 ;  /* 0xffffff8002c17836 */ /* 0x000fe20000000000 */
[----:B------:R-:W-:Y:S01]  /*0ad0*/  R2UR UR6, R186 ;  /* 0x00000000ba0672ca */ /* 0x000fe200000e0000 */
[----:B------:R-:W-:Y:S01]  /*0ae0*/  ULOP3.LUT UR45, UR36, 0x1, URZ, 0xfc, !UPT ;  /* 0x00000001242d7892 */ /* 0x000fe2000f8efc3f */
[----:B------:R-:W-:Y:S01]  /*0af0*/  R2UR UR5, R187 ;  /* 0x00000000bb0572ca */ /* 0x000fe200000e0000 */
[----:B------:R-:W-:Y:S01]  /*0b00*/  UMOV UR44, URZ ;  /* 0x0000003f002c7c82 */ /* 0x000fe20008000000 */
[----:B------:R-:W-:Y:S01]  /*0b10*/  SHF.R.S32.HI R0, RZ, 0x1f, R193 ;  /* 0x0000001fff007819 */ /* 0x000fe200000114c1 */
[----:B------:R-:W-:Y:S01]  /*0b20*/  UMOV UR43, URZ ;  /* 0x0000003f002b7c82 */ /* 0x000fe20008000000 */
[----:B------:R-:W-:Y:S02]  /*0b30*/  UMOV UR42, URZ ;  /* 0x0000003f002a7c82 */ /* 0x000fe40008000000 */
[CC--:B------:R-:W-:Y:S02]  /*0b40*/  LEA.HI R2, R0.reuse, R193.reuse, RZ, 0x7 ;  /* 0x000000c100027211 */ /* 0x0c0fe400078f38ff */
[----:B------:R-:W-:-:S02]  /*0b50*/  LEA.HI R3, R0, R193, RZ, 0x4 ;  /* 0x000000c100037211 */ /* 0x000fc400078f20ff */
[----:B------:R-:W-:Y:S02]  /*0b60*/  LOP3.LUT R4, R2, 0xffffff80, RZ, 0xc0, !PT ;  /* 0xffffff8002047812 */ /* 0x000fe400078ec0ff */
[----:B------:R-:W-:-:S03]  /*0b70*/  SHF.R.S32.HI R191, RZ, 0x7, R2 ;  /* 0x00000007ffbf7819 */ /* 0x000fc60000011402 */
[----:B------:R-:W-:Y:S01]  /*0b80*/  IMAD.IADD R189, R193, 0x1, -R4 ;  /* 0x00000001c1bd7824 */ /* 0x000fe200078e0a04 */
[----:B------:R-:W-:-:S04]  /*0b90*/  LEA.HI R2, R2, R191, RZ, 0x1 ;  /* 0x000000bf02027211 */ /* 0x000fc800078f08ff */
[----:B------:R-:W-:Y:S02]  /*0ba0*/  SHF.R.S32.HI R8, RZ, 0x1f, R189 ;  /* 0x0000001fff087819 */ /* 0x000fe400000114bd */
[----:B------:R-:W-:Y:S02]  /*0bb0*/  LOP3.LUT R2, R2, 0x3fffffe, RZ, 0xc0, !PT ;  /* 0x03fffffe02027812 */ /* 0x000fe400078ec0ff */
[CC--:B------:R-:W-:Y:S02]  /*0bc0*/  LEA.HI R7, R8.reuse, R189.reuse, RZ, 0x2 ;  /* 0x000000bd08077211 */ /* 0x0c0fe400078f10ff */
[----:B------:R-:W-:Y:S01]  /*0bd0*/  LEA.HI R8, R8, R189, RZ, 0x5 ;  /* 0x000000bd08087211 */ /* 0x000fe200078f28ff */
[----:B------:R-:W-:Y:S01]  /*0be0*/  IMAD.IADD R190, R191, 0x1, -R2 ;  /* 0x00000001bfbe7824 */ /* 0x000fe200078e0a02 */
[--C-:B------:R-:W-:Y:S02]  /*0bf0*/  SHF.R.S32.HI R5, RZ, 0x2, R7.reuse ;  /* 0x00000002ff057819 */ /* 0x100fe40000011407 */
[----:B------:R-:W-:-:S02]  /*0c00*/  SHF.R.S32.HI R4, RZ, 0x1f, R7 ;  /* 0x0000001fff047819 */ /* 0x000fc40000011407 */
[----:B------:R-:W-:Y:S02]  /*0c10*/  SHF.R.S32.HI R8, RZ, 0x5, R8 ;  /* 0x00000005ff087819 */ /* 0x000fe40000011408 */
[----:B------:R-:W-:Y:S02]  /*0c20*/  LEA.HI R4, R4, R5, RZ, 0x3 ;  /* 0x0000000504047211 */ /* 0x000fe400078f18ff */
[----:B------:R-:W-:Y:S02]  /*0c30*/  LOP3.LUT R16, R7, 0x7ffffffc, RZ, 0xc0, !PT ;  /* 0x7ffffffc07107812 */ /* 0x000fe400078ec0ff */
[----:B------:R-:W-:Y:S02]  /*0c40*/  LOP3.LUT R6, R4, 0xfffffff8, RZ, 0xc0, !PT ;  /* 0xfffffff804067812 */ /* 0x000fe400078ec0ff */
[CC--:B------:R-:W-:Y:S01]  /*0c50*/  LEA.HI R4, R0.reuse, R193.reuse, RZ, 0x5 ;  /* 0x000000c100047211 */ /* 0x0c0fe200078f28ff */
[----:B------:R-:W-:Y:S01]  /*0c60*/  IMAD.IADD R16, R189, 0x1, -R16 ;  /* 0x00000001bd107824 */ /* 0x000fe200078e0a10 */
[----:B------:R-:W-:Y:S01]  /*0c70*/  LEA.HI R0, R0, R193, RZ, 0x3 ;  /* 0x000000c100007211 */ /* 0x000fe200078f18ff */
[----:B------:R-:W-:Y:S01]  /*0c80*/  IMAD.IADD R9, R5, 0x1, -R6 ;  /* 0x0000000105097824 */ /* 0x000fe200078e0a06 */
[----:B------:R-:W-:Y:S01]  /*0c90*/  SHF.R.S32.HI R6, RZ, 0x4, R3 ;  /* 0x00000004ff067819 */ /* 0x000fe20000011403 */
[----:B------:R-:W-:Y:S01]  /*0ca0*/  IMAD.SHL.U32 R5, R4, 0x20, RZ ;  /* 0x0000002004057824 */ /* 0x000fe200078e00ff */
[C---:B------:R-:W-:Y:S01]  /*0cb0*/  LOP3.LUT R4, R3.reuse, 0x3fffff0, RZ, 0xc0, !PT ;  /* 0x03fffff003047812 */ /* 0x040fe200078ec0ff */
[----:B------:R-:W-:Y:S01]  /*0cc0*/  IMAD R9, R8, 0x10, R9 ;  /* 0x0000001008097824 */ /* 0x000fe200078e0209 */
[----:B------:R-:W-:-:S02]  /*0cd0*/  LEA.HI R3, R3, R6, RZ, 0x1 ;  /* 0x0000000603037211 */ /* 0x000fc400078f08ff */
[----:B------:R-:W-:Y:S01]  /*0ce0*/  LOP3.LUT R5, R5, 0xfffffc00, RZ, 0xc0, !PT ;  /* 0xfffffc0005057812 */ /* 0x000fe200078ec0ff */
[----:B------:R-:W-:Y:S01]  /*0cf0*/  IMAD.IADD R4, R193, 0x1, -R4 ;  /* 0x00000001c1047824 */ /* 0x000fe200078e0a04 */
[----:B------:R-:W-:Y:S01]  /*0d00*/  LOP3.LUT R3, R3, 0x1ffffffe, RZ, 0xc0, !PT ;  /* 0x1ffffffe03037812 */ /* 0x000fe200078ec0ff */
[----:B------:R-:W-:Y:S01]  /*0d10*/  IMAD R190, R190, 0x40, R9 ;  /* 0x00000040bebe7824 */ /* 0x000fe200078e0209 */
[----:B------:R-:W-:Y:S01]  /*0d20*/  LOP3.LUT R2, R0, 0x1ffffff8, RZ, 0xc0, !PT ;  /* 0x1ffffff800027812 */ /* 0x000fe200078ec0ff */
[----:B------:R-:W-:Y:S01]  /*0d30*/  IMAD R4, R4, 0x40, R5 ;  /* 0x0000004004047824 */ /* 0x000fe200078e0205 */
[----:B------:R-:W-:Y:S01]  /*0d40*/  SHF.R.S32.HI R22, RZ, 0x3, R0 ;  /* 0x00000003ff167819 */ /* 0x000fe20000011400 */
[----:B------:R-:W-:Y:S02]  /*0d50*/  IMAD.IADD R3, R6, 0x1, -R3 ;  /* 0x0000000106037824 */ /* 0x000fe400078e0a03 */
[----:B------:R-:W-:Y:S02]  /*0d60*/  IMAD.IADD R2, R193, 0x1, -R2 ;  /* 0x00000001c1027824 */ /* 0x000fe400078e0a02 */
[----:B------:R-:W-:-:S02]  /*0d70*/  IMAD R192, R3, 0x8, R4 ;  /* 0x0000000803c07824 */ /* 0x000fc400078e0204 */
[----:B------:R-:W-:-:S07]  /*0d80*/  IMAD.SHL.U32 R19, R2, 0x8, RZ ;  /* 0x0000000802137824 */ /* 0x000fce00078e00ff */
.L_x_1158:
[----:B------:R-:W-:Y:S01]  /*0d90*/  ULDC.64 UR8, c[0x0][0xa28] ;  /* 0x00028a0000087ab9 */ /* 0x000fe20000000a00 */
[----:B0-----:R-:W0:Y:S01]  /*0da0*/  LDC R18, c[0x0][0x288] ;  /* 0x0000a200ff127b82 */ /* 0x001e220000000800 */
[----:B------:R-:W-:Y:S01]  /*0db0*/  UISETP.NE.U32.AND UP0, UPT, UR8, URZ, UPT ;  /* 0x0000003f0800728c */ /* 0x000fe2000bf05070 */
[----:B----45:R-:W-:-:S03]  /*0dc0*/  IMAD.MOV.U32 R6, RZ, RZ, RZ ;  /* 0x000000ffff067224 */ /* 0x030fc600078e00ff */
[----:B------:R-:W-:-:S03]  /*0dd0*/  UISETP.NE.AND.EX UP0, UPT, UR9, URZ, UPT, UP0 ;  /* 0x0000003f0900728c */ /* 0x000fc6000bf05300 */
[----:B------:R-:W-:Y:S01]  /*0de0*/  ULDC.64 UR8, c[0x0][0xa18] ;  /* 0x0002860000087ab9 */ /* 0x000fe20000000a00 */
[----:B-12---:R-:W1:Y:S01]  /*0df0*/  LDC.64 R8, c[0x0][0x3f8] ;  /* 0x0000fe00ff087b82 */ /* 0x006e620000000a00 */
[----:B------:R-:W-:Y:S01]  /*0e00*/  UISETP.NE.U32.AND UP1, UPT, UR8, URZ, UPT ;  /* 0x0000003f0800728c */ /* 0x000fe2000bf25070 */
[----:B------:R-:W-:-:S03]  /*0e10*/  PLOP3.LUT P0, PT, PT, PT, UP0, 0x80, 0x0 ;  /* 0x000000000000781c */ /* 0x000fc60003f0f008 */
[----:B------:R-:W-:-:S03]  /*0e20*/  UISETP.NE.AND.EX UP1, UPT, UR9, URZ, UPT, UP1 ;  /* 0x0000003f0900728c */ /* 0x000fc6000bf25310 */
[----:B------:R-:W-:Y:S01]  /*0e30*/  @UP0 ULDC.64 UR8, c[0x0][0xa28] ;  /* 0x00028a0000080ab9 */ /* 0x000fe20000000a00 */
[----:B------:R-:W2:Y:S01]  /*0e40*/  LDC R0, c[0x0][0x404] ;  /* 0x00010100ff007b82 */ /* 0x000ea20000000800 */
[----:B------:R-:W-:Y:S01]  /*0e50*/  @UP0 UIMAD.WIDE UR8, UR5, 0x4, UR8 ;  /* 0x00000004050808a5 */ /* 0x000fe2000f8e0208 */
[----:B------:R-:W-:-:S05]  /*0e60*/  PLOP3.LUT P2, PT, PT, PT, UP1, 0x80, 0x0 ;  /* 0x000000000000781c */ /* 0x000fca0003f4f018 */
[----:B------:R-:W-:Y:S01]  /*0e70*/  @UP1 ULDC.64 UR10, c[0x0][0xa18] ;  /* 0x00028600000a1ab9 */ /* 0x000fe20000000a00 */
[----:B------:R-:W-:Y:S01]  /*0e80*/  IMAD.U32 R2, RZ, RZ, UR8 ;  /* 0x00000008ff027e24 */ /* 0x000fe2000f8e00ff */
[----:B---3--:R-:W3:Y:S01]  /*0e90*/  LDC R17, c[0x0][0x2e0] ;  /* 0x0000b800ff117b82 */ /* 0x008ee20000000800 */
[----:B------:R-:W-:Y:S01]  /*0ea0*/  IMAD.U32 R3, RZ, RZ, UR9 ;  /* 0x00000009ff037e24 */ /* 0x000fe2000f8e00ff */
[----:B------:R-:W-:-:S04]  /*0eb0*/  @UP1 UIMAD.WIDE UR8, UR5, 0x4, UR10 ;  /* 0x00000004050818a5 */ /* 0x000fc8000f8e020a */
[----:B------:R4:W5:Y:S02]  /*0ec0*/  @P0 LDG.E R6, desc[UR48][R2.64] ;  /* 0x0000003002060981 */ /* 0x000964000c1e1900 */
[----:B------:R-:W-:Y:S02]  /*0ed0*/  IMAD.U32 R4, RZ, RZ, UR8 ;  /* 0x00000008ff047e24 */ /* 0x000fe4000f8e00ff */
[----:B------:R-:W-:Y:S01]  /*0ee0*/  IMAD.U32 R5, RZ, RZ, UR9 ;  /* 0x00000009ff057e24 */ /* 0x000fe2000f8e00ff */
[----:B------:R-:W-:-:S04]  /*0ef0*/  ULDC.64 UR8, c[0x0][0xa20] ;  /* 0x0002880000087ab9 */ /* 0x000fc80000000a00 */
[----:B0-----:R4:W5:Y:S01]  /*0f00*/  @P2 LDG.E R18, desc[UR48][R4.64] ;  /* 0x0000003004122981 */ /* 0x001962000c1e1900 */
[----:B-1----:R-:W-:Y:S01]  /*0f10*/  ISETP.NE.U32.AND P0, PT, R8, RZ, PT ;  /* 0x000000ff0800720c */ /* 0x002fe20003f05070 */
[----:B------:R-:W-:Y:S01]  /*0f20*/  UMOV UR37, UR6 ;  /* 0x0000000600257c82 */ /* 0x000fe20008000000 */
[----:B------:R-:W-:Y:S02]  /*0f30*/  ISETP.NE.U32.AND P1, PT, RZ, UR8, PT ;  /* 0x00000008ff007c0c */ /* 0x000fe4000bf25070 */
[----:B------:R-:W-:Y:S02]  /*0f40*/  ISETP.NE.AND.EX P0, PT, R9, RZ, PT, P0 ;  /* 0x000000ff0900720c */ /* 0x000fe40003f05300 */
[----:B------:R-:W-:Y:S02]  /*0f50*/  ISETP.NE.AND.EX P1, PT, RZ, UR9, PT, P1 ;  /* 0x00000009ff007c0c */ /* 0x000fe4000bf25310 */
[----:B--2---:R-:W-:Y:S01]  /*0f60*/  SEL R0, R0, 0x1, P0 ;  /* 0x0000000100007807 */ /* 0x004fe20000000000 */
[----:B----4-:R-:W-:Y:S10]  /*0f70*/  @P2 BRA `(.L_x_1059) ;  /* 0x00000000002c2947 */ /* 0x010ff40003800000 */
[----:B------:R-:W-:Y:S02]  /*0f80*/  ULDC.64 UR6, c[0x0][0xa00] ;  /* 0x0002800000067ab9 */ /* 0x000fe40000000a00 */
[----:B------:R-:W-:-:S04]  /*0f90*/  ISETP.NE.U32.AND P0, PT, RZ, UR6, PT ;  /* 0x00000006ff007c0c */ /* 0x000fc8000bf05070 */
[----:B------:R-:W-:-:S13]  /*0fa0*/  ISETP.NE.AND.EX P0, PT, RZ, UR7, PT, P0 ;  /* 0x00000007ff007c0c */ /* 0x000fda000bf05300 */
[----:B------:R-:W-:Y:S05]  /*0fb0*/  @!P0 BRA `(.L_x_1059) ;  /* 0x00000000001c8947 */ /* 0x000fea0003800000 */
[----:B------:R-:W-:Y:S02]  /*0fc0*/  ULDC.64 UR6, c[0x0][0xa00] ;  /* 0x0002800000067ab9 */ /* 0x000fe40000000a00 */
[----:B------:R-:W-:-:S06]  /*0fd0*/  UIMAD.WIDE UR6, UR5, 0x4, UR6 ;  /* 0x00000004050678a5 */ /* 0x000fcc000f8e0206 */
[----:B------:R-:W-:Y:S02]  /*0fe0*/  IMAD.U32 R2, RZ, RZ, UR6 ;  /* 0x00000006ff027e24 */ /* 0x000fe4000f8e00ff */
[----:B------:R-:W-:-:S05]  /*0ff0*/  IMAD.U32 R3, RZ, RZ, UR7 ;  /* 0x00000007ff037e24 */ /* 0x000fca000f8e00ff */
[----:B-----5:R-:W2:Y:S04]  /*1000*/  LDG.E R18, desc[UR48][R2.64] ;  /* 0x0000003002127981 */ /* 0x020ea8000c1e1900 */
[----:B------:R-:W2:Y:S02]  /*1010*/  LDG.E R5, desc[UR48][R2.64+0x4] ;  /* 0x0000043002057981 */ /* 0x000ea4000c1e1900 */
[----:B--2---:R-:W-:-:S07]  /*1020*/  IMAD.IADD R18, R5, 0x1, -R18 ;  /* 0x0000000105127824 */ /* 0x004fce00078e0a12 */
.L_x_1059:
[----:B------:R-:W-:Y:S01]  /*1030*/  UMOV UR38, UR5 ;  /* 0x0000000500267c82 */ /* 0x000fe20008000000 */
[----:B---3--:R-:W-:Y:S02]  /*1040*/  IMAD R17, R0, R17, RZ ;  /* 0x0000001100117224 */ /* 0x008fe400078e02ff */
[----:B------:R-:W-:Y:S01]  /*1050*/  IMAD.MOV.U32 R188, RZ, RZ, R185 ;  /* 0x000000ffffbc7224 */ /* 0x000fe200078e00b9 */
[----:B------:R-:W-:Y:S06]  /*1060*/  @!P1 BRA `(.L_x_1060) ;  /* 0x0000000000189947 */ /* 0x000fec0003800000 */
[----:B------:R-:W-:Y:S02]  /*1070*/  ULDC.64 UR6, c[0x0][0xa20] ;  /* 0x0002880000067ab9 */ /* 0x000fe40000000a00 */
[----:B------:R-:W-:-:S06]  /*1080*/  UIMAD.WIDE UR4, UR5, 0x4, UR6 ;  /* 0x00000004050478a5 */ /* 0x000fcc000f8e0206 */
[----:B------:R-:W-:Y:S02]  /*1090*/  IMAD.U32 R2, RZ, RZ, UR4 ;  /* 0x00000004ff027e24 */ /* 0x000fe4000f8e00ff */
[----:B------:R-:W-:-:S05]  /*10a0*/  IMAD.U32 R3, RZ, RZ, UR5 ;  /* 0x00000005ff037e24 */ /* 0x000fca000f8e00ff */
[----:B------:R0:W5:Y:S01]  /*10b0*/  LDG.E R17, desc[UR48][R2.64] ;  /* 0x0000003002117981 */ /* 0x000162000c1e1900 */
[----:B------:R-:W-:Y:S05]  /*10c0*/  BRA `(.L_x_1061) ;  /* 0x00000000002c7947 */ /* 0x000fea0003800000 */
.L_x_1060:
        /* <DEDUP_REMOVED lines=8> */
[----:B------:R-:W2:Y:S04]  /*1150*/  LDG.E R17, desc[UR48][R2.64] ;  /* 0x0000003002117981 */ /* 0x000ea8000c1e1900 */
[----:B------:R-:W2:Y:S02]  /*1160*/  LDG.E R0, desc[UR48][R2.64+0x4] ;  /* 0x0000043002007981 */ /* 0x000ea4000c1e1900 */
[----:B--2---:R-:W-:-:S07]  /*1170*/  IMAD.IADD R17, R0, 0x1, -R17 ;  /* 0x0000000100117824 */ /* 0x004fce00078e0a11 */
.L_x_1061:
[----:B------:R-:W1:Y:S01]  /*1180*/  LDC.64 R8, c[0x0][0x9e0] ;  /* 0x00027800ff087b82 */ /* 0x000e620000000a00 */
[----:B-----5:R-:W-:Y:S01]  /*1190*/  IMAD.IADD R17, R17, 0x1, -R6 ;  /* 0x0000000111117824 */ /* 0x020fe200078e0a06 */
[----:B------:R-:W-:-:S04]  /*11a0*/  LEA R0, R185, 0x80, 0x7 ;  /* 0x00000080b9007811 */ /* 0x000fc800078e38ff */
[----:B0-----:R-:W-:Y:S02]  /*11b0*/  IADD3 R3, R17, R0, -R18 ;  /* 0x0000000011037210 */ /* 0x001fe40007ffe812 */
[----:B-1----:R-:W-:-:S03]  /*11c0*/  ISETP.GE.AND P1, PT, R9, 0x1, PT ;  /* 0x000000010900780c */ /* 0x002fc60003f26270 */
[----:B------:R-:W-:-:S10]  /*11d0*/  IMAD.IADD R0, R3, 0x1, R8 ;  /* 0x0000000103007824 */ /* 0x000fd400078e0208 */
[----:B------:R-:W-:Y:S05]  /*11e0*/  @!P1 BRA `(.L_x_1062) ;  /* 0x0000000000409947 */ /* 0x000fea0003800000 */
[C---:B------:R-:W-:Y:S01]  /*11f0*/  ISETP.GT.AND P0, PT, R3.reuse, RZ, PT ;  /* 0x000000ff0300720c */ /* 0x040fe20003f04270 */
[----:B------:R-:W-:-:S12]  /*1200*/  VIADD R2, R3, 0xffffffff ;  /* 0xffffffff03027836 */ /* 0x000fd80000000000 */
[----:B------:R-:W-:Y:S05]  /*1210*/  @P0 BRA `(.L_x_1063) ;  /* 0x00000000001c0947 */ /* 0x000fea0003800000 */
[----:B------:R-:W-:Y:S01]  /*1220*/  ISETP.NE.AND P0, PT, R9, 0x1, PT ;  /* 0x000000010900780c */ /* 0x000fe20003f05270 */
[----:B------:R-:W-:-:S12]  /*1230*/  IMAD.MOV R3, RZ, RZ, -R3 ;  /* 0x000000ffff037224 */ /* 0x000fd800078e0a03 */
[----:B------:R-:W0:Y:S02]  /*1240*/  @P0 LDC.64 R4, c[0x0][0x9e8] ;  /* 0x00027a00ff040b82 */ /* 0x000e240000000a00 */
[----:B0-----:R-:W-:-:S05]  /*1250*/  @P0 IMAD.HI.U32 R2, R3, R4, RZ ;  /* 0x0000000403020227 */ /* 0x001fca00078e00ff */
[----:B------:R-:W-:-:S04]  /*1260*/  @P0 SHF.R.U32.HI R3, RZ, R5, R2 ;  /* 0x00000005ff030219 */ /* 0x000fc80000011602 */
[----:B------:R-:W-:Y:S01]  /*1270*/  LOP3.LUT R2, RZ, R3, RZ, 0x33, !PT ;  /* 0x00000003ff027212 */ /* 0x000fe200078e33ff */
[----:B------:R-:W-:Y:S06]  /*1280*/  BRA `(.L_x_1064) ;  /* 0x0000000000107947 */ /* 0x000fec0003800000 */
.L_x_1063:
[----:B------:R-:W-:-:S13]  /*1290*/  ISETP.NE.AND P0, PT, R9, 0x1, PT ;  /* 0x000000010900780c */ /* 0x000fda0003f05270 */
[----:B------:R-:W0:Y:S02]  /*12a0*/  @P0 LDC.64 R4, c[0x0][0x9e8] ;  /* 0x00027a00ff040b82 */ /* 0x000e240000000a00 */
[----:B0-----:R-:W-:-:S05]  /*12b0*/  @P0 IMAD.HI.U32 R4, R2, R4, RZ ;  /* 0x0000000402040227 */ /* 0x001fca00078e00ff */
[----:B------:R-:W-:-:S07]  /*12c0*/  @P0 SHF.R.U32.HI R2, RZ, R5, R4 ;  /* 0x00000005ff020219 */ /* 0x000fce0000011604 */
.L_x_1064:
[----:B------:R-:W-:-:S05]  /*12d0*/  IMAD R3, R2, R9, R9 ;  /* 0x0000000902037224 */ /* 0x000fca00078e0209 */
[----:B------:R-:W-:-:S07]  /*12e0*/  VIMNMX R0, R0, R3, PT ;  /* 0x0000000300007248 */ /* 0x000fce0003fe0100 */
.L_x_1062:
[----:B------:R-:W-:Y:S01]  /*12f0*/  VIADD R2, R0, 0x7f ;  /* 0x0000007f00027836 */ /* 0x000fe20000000000 */
[----:B------:R-:W-:Y:S01]  /*1300*/  ULDC UR4, c[0x0][0x9dc] ;  /* 0x0002770000047ab9 */ /* 0x000fe20000000800 */
[----:B------:R-:W-:Y:S02]  /*1310*/  VIADD R0, R17, 0x7f ;  /* 0x0000007f11007836 */ /* 0x000fe40000000000 */
[----:B------:R-:W-:Y:S01]  /*1320*/  IMAD R4, R185, 0x80, -R18 ;  /* 0x00000080b9047824 */ /* 0x000fe200078e0a12 */
[----:B------:R-:W-:Y:S02]  /*1330*/  SHF.R.S32.HI R5, RZ, 0x1f, R2 ;  /* 0x0000001fff057819 */ /* 0x000fe40000011402 */
[----:B------:R-:W-:Y:S01]  /*1340*/  SHF.R.S32.HI R3, RZ, 0x1f, R0 ;  /* 0x0000001fff037819 */ /* 0x000fe20000011400 */
[----:B------:R-:W-:Y:S01]  /*1350*/  IMAD.IADD R4, R17, 0x1, R4 ;  /* 0x0000000111047824 */ /* 0x000fe200078e0204 */
[----:B------:R-:W-:Y:S02]  /*1360*/  LEA.HI R5, R5, R2, RZ, 0x7 ;  /* 0x0000000205057211 */ /* 0x000fe400078f38ff */
[----:B------:R-:W-:Y:S01]  /*1370*/  LEA.HI R3, R3, R0, RZ, 0x7 ;  /* 0x0000000003037211 */ /* 0x000fe200078f38ff */
[----:B------:R-:W-:Y:S01]  /*1380*/  VIADD R6, R4, -UR4 ;  /* 0x8000000404067c36 */ /* 0x000fe20008000000 */
[----:B------:R-:W-:-:S02]  /*1390*/  SHF.R.S32.HI R88, RZ, 0x7, R5 ;  /* 0x00000007ff587819 */ /* 0x000fc40000011405 */
[----:B------:R-:W-:Y:S02]  /*13a0*/  SHF.R.S32.HI R3, RZ, 0x7, R3 ;  /* 0x00000007ff037819 */ /* 0x000fe40000011403 */
[----:B------:R-:W-:Y:S02]  /*13b0*/  R2UR UR4, R6 ;  /* 0x00000000060472ca */ /* 0x000fe400000e0000 */
[----:B------:R-:W-:Y:S01]  /*13c0*/  VIMNMX R88, R3, R88, PT ;  /* 0x0000005803587248 */ /* 0x000fe20003fe0100 */
[----:B------:R-:W-:-:S12]  /*13d0*/  @!P1 BRA `(.L_x_1065) ;  /* 0x0000000000449947 */ /* 0x000fd80003800000 */
[----:B------:R-:W-:-:S13]  /*13e0*/  ISETP.GT.AND P0, PT, R4, -0x1, PT ;  /* 0xffffffff0400780c */ /* 0x000fda0003f04270 */
[----:B------:R-:W-:Y:S05]  /*13f0*/  @P0 BRA `(.L_x_1066) ;  /* 0x00000000001c0947 */ /* 0x000fea0003800000 */
[----:B------:R-:W-:Y:S02]  /*1400*/  ISETP.NE.AND P0, PT, R9, 0x1, PT ;  /* 0x000000010900780c */ /* 0x000fe40003f05270 */
[----:B------:R-:W-:-:S11]  /*1410*/  LOP3.LUT R3, RZ, R4, RZ, 0x33, !PT ;  /* 0x00000004ff037212 */ /* 0x000fd600078e33ff */
[----:B------:R-:W0:Y:S02]  /*1420*/  @P0 LDC.64 R6, c[0x0][0x9e8] ;  /* 0x00027a00ff060b82 */ /* 0x000e240000000a00 */
[----:B0-----:R-:W-:-:S05]  /*1430*/  @P0 IMAD.HI.U32 R0, R3, R6, RZ ;  /* 0x0000000603000227 */ /* 0x001fca00078e00ff */
[----:B------:R-:W-:-:S04]  /*1440*/  @P0 SHF.R.U32.HI R3, RZ, R7, R0 ;  /* 0x00000007ff030219 */ /* 0x000fc80000011600 */
[----:B------:R-:W-:Y:S01]  /*1450*/  LOP3.LUT R4, RZ, R3, RZ, 0x33, !PT ;  /* 0x00000003ff047212 */ /* 0x000fe200078e33ff */
[----:B------:R-:W-:Y:S06]  /*1460*/  BRA `(.L_x_1067) ;  /* 0x0000000000107947 */ /* 0x000fec0003800000 */
.L_x_1066:
[----:B------:R-:W-:-:S13]  /*1470*/  ISETP.NE.AND P0, PT, R9, 0x1, PT ;  /* 0x000000010900780c */ /* 0x000fda0003f05270 */
[----:B------:R-:W0:Y:S02]  /*1480*/  @P0 LDC.64 R2, c[0x0][0x9e8] ;  /* 0x00027a00ff020b82 */ /* 0x000e240000000a00 */
[----:B0-----:R-:W-:-:S05]  /*1490*/  @P0 IMAD.HI.U32 R0, R4, R2, RZ ;  /* 0x0000000204000227 */ /* 0x001fca00078e00ff */
[----:B------:R-:W-:-:S07]  /*14a0*/  @P0 SHF.R.U32.HI R4, RZ, R3, R0 ;  /* 0x00000003ff040219 */ /* 0x000fce0000011600 */
.L_x_1067:
[----:B------:R-:W-:-:S05]  /*14b0*/  IMAD R4, R4, R9, RZ ;  /* 0x0000000904047224 */ /* 0x000fca00078e02ff */
[----:B------:R-:W-:-:S13]  /*14c0*/  R2UR UR5, R4 ;  /* 0x00000000040572ca */ /* 0x000fda00000e0000 */
[----:B------:R-:W-:-:S04]  /*14d0*/  UISETP.LT.AND UP0, UPT, UR4, UR5, UPT ;  /* 0x000000050400728c */ /* 0x000fc8000bf01270 */
[----:B------:R-:W-:-:S12]  /*14e0*/  USEL UR4, UR4, UR5, !UP0 ;  /* 0x0000000504047287 */ /* 0x000fd8000c000000 */
.L_x_1065:
        /* <DEDUP_REMOVED lines=43> */
[----:B------:R-:W0:Y:S01]  /*17a0*/  SHFL.IDX PT, R0, R191, RZ, 0x1f ;  /* 0x00001fffbf007589 */ /* 0x000e2200000e0000 */
[----:B------:R-:W1:Y:S01]  /*17b0*/  S2UR UR5, SR_CgaCtaId ;  /* 0x00000000000579c3 */ /* 0x000e620000008800 */
[----:B------:R-:W-:Y:S01]  /*17c0*/  UMOV UR41, 0x400 ;  /* 0x0000040000297882 */ /* 0x000fe20000000000 */
[----:B0-----:R-:W-:Y:S01]  /*17d0*/  R2UR UR40, R0 ;  /* 0x00000000002872ca */ /* 0x001fe200000e0000 */
[----:B-1----:R-:W-:-:S04]  /*17e0*/  ULEA UR41, UR5, UR41, 0x18 ;  /* 0x0000002905297291 */ /* 0x002fc8000f8ec03f */
[----:B------:R-:W-:-:S04]  /*17f0*/  UIADD3 UR5, UR41, 0x10400, URZ ;  /* 0x0001040029057890 */ /* 0x000fc8000fffe03f */
[----:B------:R-:W-:-:S04]  /*1800*/  ULOP3.LUT UP0, URZ, UR5, 0x3ff, URZ, 0xc0, !UPT ;  /* 0x000003ff053f7892 */ /* 0x000fc8000f80c03f */
[----:B------:R-:W-:Y:S02]  /*1810*/  ULEA.HI UR4, UR40, UR40, URZ, 0x1 ;  /* 0x0000002828047291 */ /* 0x000fe4000f8f083f */
[----:B------:R-:W-:Y:S02]  /*1820*/  PLOP3.LUT P0, PT, PT, PT, UP0, 0x80, 0x0 ;  /* 0x000000000000781c */ /* 0x000fe40003f0f008 */
        /* <DEDUP_REMOVED lines=22> */
.L_x_1069:
[----:B------:R-:W-:Y:S01]  /*1990*/  ULEA.HI UR4, UR44, UR44, URZ, 0x1 ;  /* 0x0000002c2c047291 */ /* 0x000fe2000f8f083f */
[----:B------:R-:W-:-:S03]  /*19a0*/  IMAD.U32 R2, RZ, RZ, UR45 ;  /* 0x0000002dff027e24 */ /* 0x000fc6000f8e00ff */
[----:B------:R-:W-:Y:S02]  /*19b0*/  ULOP3.LUT UR4, UR4, 0xfffffffe, URZ, 0xc0, !UPT ;  /* 0xfffffffe04047892 */ /* 0x000fe4000f8ec03f */
[----:B------:R-:W-:Y:S02]  /*19c0*/  ISETP.NE.AND P0, PT, R2, 0x3, PT ;  /* 0x000000030200780c */ /* 0x000fe40003f05270 */
[----:B------:R-:W-:-:S06]  /*19d0*/  UIADD3 UR4, UR44, -UR4, URZ ;  /* 0x800000042c047290 */ /* 0x000fcc000fffe03f */
[----:B------:R-:W-:-:S05]  /*19e0*/  IMAD.U32 R0, RZ, RZ, UR4 ;  /* 0x00000004ff007e24 */ /* 0x000fca000f8e00ff */
[----:B------:R-:W-:-:S04]  /*19f0*/  SHF.L.U32 R0, R0, 0x1f, RZ ;  /* 0x0000001f00007819 */ /* 0x000fc800000006ff */
[----:B------:R-:W0:Y:S02]  /*1a00*/  SYNCS.PHASECHK.TRANS64.TRYWAIT P1, [UR41+0x28800], R0 ;  /* 0x02880000ff0075a7 */ /* 0x000e240008020169 */
[----:B0-----:R-:W-:Y:S05]  /*1a10*/  @!P1 BRA `(.L_x_1070) ;  /* 0x0000012c00e89947 */ /* 0x001fea0003800000 */
.L_x_1253:
[----:B------:R-:W-:Y:S05]  /*1a20*/  @!P0 BRA `(.L_x_1071) ;  /* 0x0000000000048947 */ /* 0x000fea0003800000 */
[----:B------:R-:W-:Y:S01]  /*1a30*/  BPT.TRAP 0x1 ;  /* 0x000000040000795c */ /* 0x000fe20000300000 */
.L_x_1071:
[----:B------:R-:W-:Y:S02]  /*1a40*/  IMAD.U32 R5, RZ, RZ, UR42 ;  /* 0x0000002aff057e24 */ /* 0x000fe4000f8e00ff */
[----:B0-----:R-:W-:-:S03]  /*1a50*/  IMAD.U32 R0, RZ, RZ, UR43 ;  /* 0x0000002bff007e24 */ /* 0x001fc6000f8e00ff */
[----:B------:R-:W-:Y:S02]  /*1a60*/  LEA R5, R5, UR41, 0x3 ;  /* 0x0000002905057c11 */ /* 0x000fe4000f8e18ff */
[----:B------:R-:W-:-:S04]  /*1a70*/  SHF.L.U32 R0, R0, 0x1f, RZ ;  /* 0x0000001f00007819 */ /* 0x000fc800000006ff */
[----:B------:R0:W1:Y:S01]  /*1a80*/  SYNCS.PHASECHK.TRANS64.TRYWAIT P2, [R5+URZ+0x28830], R0 ;  /* 0x02883000050075a7 */ /* 0x000062000804017f */
[----:B------:R-:W-:Y:S05]  /*1a90*/  @!P0 BRA `(.L_x_1072) ;  /* 0x0000000000048947 */ /* 0x000fea0003800000 */
[----:B------:R-:W-:Y:S01]  /*1aa0*/  BPT.TRAP 0x1 ;  /* 0x000000040000795c */ /* 0x000fe20000300000 */
.L_x_1072:
[----:B------:R-:W2:Y:S02]  /*1ab0*/  S2R R2, SR_TID.X ;  /* 0x0000000000027919 */ /* 0x000ea40000002100 */
[----:B--2---:R-:W-:Y:S01]  /*1ac0*/  LOP3.LUT P1, RZ, R2, 0x7f, RZ, 0xc0, !PT ;  /* 0x0000007f02ff7812 */ /* 0x004fe2000782c0ff */
[----:B-1----:R-:W-:-:S12]  /*1ad0*/  @P2 BRA `(.L_x_1073) ;  /* 0x0000000000082947 */ /* 0x002fd80003800000 */
[----:B------:R-:W1:Y:S02]  /*1ae0*/  SYNCS.PHASECHK.TRANS64.TRYWAIT P2, [R5+URZ+0x28830], R0 ;  /* 0x02883000050075a7 */ /* 0x000e64000804017f */
[----:B-1----:R-:W-:Y:S05]  /*1af0*/  @!P2 BRA `(.L_x_1074) ;  /* 0x0000012c00c8a947 */ /* 0x002fea0003800000 */
.L_x_1073:
[----:B------:R-:W-:Y:S05]  /*1b00*/  WARPSYNC.ALL ;  /* 0x0000000000007948 */ /* 0x000fea0003800000 */
[----:B------:R-:W-:Y:S01]  /*1b10*/  UIADD3 UR4, UR41, 0x18400, URZ ;  /* 0x0001840029047890 */ /* 0x000fe2000fffe03f */
[----:B------:R-:W-:Y:S01]  /*1b20*/  WARPGROUP.ARRIVE ;  /* 0x00000000000079c5 */ /* 0x000fe20000000000 */
[----:B------:R-:W-:Y:S01]  /*1b30*/  ULOP3.LUT UR32, UR47, 0x10000, URZ, 0xfc, !UPT ;  /* 0x000100002f207892 */ /* 0x000fe2000f8efc3f */
[----:B------:R-:W-:Y:S01]  /*1b40*/  IMAD.MOV.U32 R3, RZ, RZ, -0x80 ;  /* 0xffffff80ff037424 */ /* 0x000fe200078e00ff */
[----:B------:R-:W-:Y:S01]  /*1b50*/  USHF.R.U32.HI UR4, URZ, 0x4, UR4 ;  /* 0x000000043f047899 */ /* 0x000fe20008011604 */
[----:B01----:R-:W-:Y:S01]  /*1b60*/  @!P1 VIADD R0, R5, 0x28840 ;  /* 0x0002884005009836 */ /* 0x003fe20000000000 */
[----:B------:R-:W-:Y:S01]  /*1b70*/  UMOV UR33, 0x40000040 ;  /* 0x4000004000217882 */ /* 0x000fe20000000000 */
[----:B------:R-:W-:Y:S01]  /*1b80*/  UMOV UR35, 0x40000040 ;  /* 0x4000004000237882 */ /* 0x000fe20000000000 */
[----:B------:R-:W-:Y:S01]  /*1b90*/  ULOP3.LUT UR4, UR4, 0x3fff, URZ, 0xc0, !UPT ;  /* 0x00003fff04047892 */ /* 0x000fe2000f8ec03f */
[----:B------:R-:W-:Y:S01]  /*1ba0*/  IMAD R14, R88, R3, 0x80 ;  /* 0x00000080580e7424 */ /* 0x000fe200078e0203 */
[----:B------:R-:W-:Y:S01]  /*1bb0*/  UMOV UR5, 0x40000040 ;  /* 0x4000004000057882 */ /* 0x000fe20000000000 */
[----:B------:R-:W-:Y:S01]  /*1bc0*/  UMOV UR7, 0x40000040 ;  /* 0x4000004000077882 */ /* 0x000fe20000000000 */
[----:B------:R-:W-:Y:S01]  /*1bd0*/  ULOP3.LUT UR46, UR4, 0x10000, URZ, 0xfc, !UPT ;  /* 0x00010000042e7892 */ /* 0x000fe2000f8efc3f */
[----:B------:R-:W-:Y:S01]  /*1be0*/  IMAD.IADD R3, R17, 0x1, R14 ;  /* 0x0000000111037824 */ /* 0x000fe200078e020e */
[----:B------:R-:W-:Y:S01]  /*1bf0*/  UIADD3 UR4, UR32, 0x2, URZ ;  /* 0x0000000220047890 */ /* 0x000fe2000fffe03f */
[----:B------:R-:W-:Y:S01]  /*1c00*/  @!P1 PRMT R0, RZ, 0x654, R0 ;  /* 0x00000654ff009816 */ /* 0x000fe20000000000 */
[----:B------:R-:W-:Y:S01]  /*1c10*/  ULEA UR34, UR42, UR46, 0xb ;  /* 0x0000002e2a227291 */ /* 0x000fe2000f8e583f */
[----:B------:R-:W-:Y:S01]  /*1c20*/  IMAD R2, R185, 0x80, R190 ;  /* 0x00000080b9027824 */ /* 0x000fe200078e02be */
[----:B------:R-:W-:Y:S01]  /*1c30*/  UIADD3 UR8, UR32, 0x4, URZ ;  /* 0x0000000420087890 */ /* 0x000fe2000fffe03f */
[--C-:B------:R-:W-:Y:S01]  /*1c40*/  IADD3 R5, -R18, 0x1, R3.reuse ;  /* 0x0000000112057810 */ /* 0x100fe20007ffe103 */
[----:B------:R-:W-:Y:S01]  /*1c50*/  UIADD3 UR6, UR34, 0x2, URZ ;  /* 0x0000000222067890 */ /* 0x000fe2000fffe03f */
[----:B------:R-:W-:Y:S01]  /*1c60*/  IMAD R9, R16, -0x2, R3 ;  /* 0xfffffffe10097824 */ /* 0x000fe200078e0203 */
[----:B------:R-:W-:Y:S01]  /*1c70*/  UIADD3 UR10, UR34, 0x4, URZ ;  /* 0x00000004220a7890 */ /* 0x000fe2000fffe03f */
[----:B------:R-:W-:Y:S01]  /*1c80*/  LEA R7, R88, 0xffffff80, 0x7 ;  /* 0xffffff8058077811 */ /* 0x000fe200078e38ff */
[----:B------:R-:W-:Y:S01]  /*1c90*/  UMOV UR9, 0x40000040 ;  /* 0x4000004000097882 */ /* 0x000fe20000000000 */
[----:B------:R-:W-:Y:S01]  /*1ca0*/  HGMMA.64x128x16.F32.BF16 R24, gdesc[UR32], RZ, !UPT, gsb0 ;  /* 0x01e00000201879f0 */ /* 0x000fe2000c0018ff */
[----:B------:R-:W-:Y:S01]  /*1cb0*/  UMOV UR11, 0x40000040 ;  /* 0x40000040000b7882 */ /* 0x000fe20000000000 */
[----:B------:R-:W-:Y:S01]  /*1cc0*/  UIADD3 UR12, UR32, 0x6, URZ ;  /* 0x00000006200c7890 */ /* 0x000fe2000fffe03f */
[----:B------:R-:W-:Y:S01]  /*1cd0*/  IMAD R5, R16, -0x2, R5 ;  /* 0xfffffffe10057824 */ /* 0x000fe200078e0205 */
[----:B------:R-:W-:Y:S01]  /*1ce0*/  UIADD3 UR14, UR34, 0x6, URZ ;  /* 0x00000006220e7890 */ /* 0x000fe2000fffe03f */
[----:B------:R-:W-:Y:S01]  /*1cf0*/  UMOV UR13, 0x40000040 ;  /* 0x40000040000d7882 */ /* 0x000fe20000000000 */
[----:B------:R-:W-:Y:S01]  /*1d00*/  UMOV UR15, 0x40000040 ;  /* 0x40000040000f7882 */ /* 0x000fe20000000000 */
[----:B------:R-:W-:-:S02]  /*1d10*/  UIADD3 UR16, UR32, 0x400, URZ ;  /* 0x0000040020107890 */ /* 0x000fc4000fffe03f */
[----:B------:R-:W-:Y:S01]  /*1d20*/  UIADD3 UR18, UR34, 0x400, URZ ;  /* 0x0000040022127890 */ /* 0x000fe2000fffe03f */
[----:B------:R-:W-:Y:S01]  /*1d30*/  UMOV UR17, 0x40000040 ;  /* 0x4000004000117882 */ /* 0x000fe20000000000 */
[----:B------:R-:W-:Y:S01]  /*1d40*/  UMOV UR19, 0x40000040 ;  /* 0x4000004000137882 */ /* 0x000fe20000000000 */
[----:B------:R-:W-:Y:S02]  /*1d50*/  UIADD3 UR20, UR32, 0x402, URZ ;  /* 0x0000040220147890 */ /* 0x000fe4000fffe03f */
[----:B------:R-:W-:Y:S01]  /*1d60*/  UIADD3 UR22, UR34, 0x402, URZ ;  /* 0x0000040222167890 */ /* 0x000fe2000fffe03f */
[----:B------:R-:W-:Y:S01]  /*1d70*/  UMOV UR21, 0x40000040 ;  /* 0x4000004000157882 */ /* 0x000fe20000000000 */
[----:B------:R-:W-:Y:S01]  /*1d80*/  UMOV UR23, 0x40000040 ;  /* 0x4000004000177882 */ /* 0x000fe20000000000 */
[----:B------:R-:W-:Y:S02]  /*1d90*/  UIADD3 UR24, UR32, 0x404, URZ ;  /* 0x0000040420187890 */ /* 0x000fe4000fffe03f */
[----:B------:R-:W-:Y:S01]  /*1da0*/  UIADD3 UR26, UR34, 0x404, URZ ;  /* 0x00000404221a7890 */ /* 0x000fe2000fffe03f */
[----:B------:R-:W-:Y:S01]  /*1db0*/  UMOV UR25, 0x40000040 ;  /* 0x4000004000197882 */ /* 0x000fe20000000000 */
[----:B------:R-:W-:Y:S01]  /*1dc0*/  UMOV UR27, 0x40000040 ;  /* 0x40000040001b7882 */ /* 0x000fe20000000000 */
[----:B------:R-:W-:-:S02]  /*1dd0*/  UIADD3 UR28, UR32, 0x406, URZ ;  /* 0x00000406201c7890 */ /* 0x000fc4000fffe03f */
[----:B------:R-:W-:Y:S01]  /*1de0*/  UIADD3 UR30, UR34, 0x406, URZ ;  /* 0x00000406221e7890 */ /* 0x000fe2000fffe03f */
[----:B------:R-:W-:Y:S01]  /*1df0*/  UMOV UR29, 0x40000040 ;  /* 0x40000040001d7882 */ /* 0x000fe20000000000 */
[----:B------:R-:W-:Y:S01]  /*1e00*/  UMOV UR31, 0x40000040 ;  /* 0x40000040001f7882 */ /* 0x000fe20000000000 */
[----:B------:R-:W-:Y:S01]  /*1e10*/  ULDC UR50, c[0x0][0x9dc] ;  /* 0x0002770000327ab9 */ /* 0x000fe20000000800 */
[----:B------:R-:W-:Y:S02]  /*1e20*/  WARPGROUP.DEPBAR.LE gsb0, 0x0 ;  /* 0x00008000000079c5 */ /* 0x000fe40000010000 */
[----:B------:R-:W-:-:S06]  /*1e30*/  WARPGROUP.ARRIVE ;  /* 0x00000000000079c5 */ /* 0x000fcc0000000000 */
[----:B------:R-:W-:Y:S01]  /*1e40*/  HGMMA.64x128x16.F32.BF16 R24, gdesc[UR4], R24, gsb0 ;  /* 0x01e00000041879f0 */ /* 0x000fe20008001818 */
[----:B------:R-:W-:Y:S02]  /*1e50*/  ULDC.64 UR6, c[0x0][0x9e0] ;  /* 0x0002780000067ab9 */ /* 0x000fe40000000a00 */
[----:B------:R-:W-:Y:S01]  /*1e60*/  UISETP.GE.AND UP0, UPT, UR7, 0x1, UPT ;  /* 0x000000010700788c */ /* 0x000fe2000bf06270 */
[----:B------:R-:W-:-:S05]  /*1e70*/  VIADD R20, R5, UR6 ;  /* 0x0000000605147c36 */ /* 0x000fca0008000000 */
[----:B------:R-:W-:Y:S01]  /*1e80*/  PLOP3.LUT P2, PT, PT, PT, UP0, 0x40, 0x0 ;  /* 0x000000000000781c */ /* 0x000fe20003f4e808 */
[----:B------:R-:W-:Y:S02]  /*1e90*/  WARPGROUP.DEPBAR.LE gsb0, 0x0 ;  /* 0x00008000000079c5 */ /* 0x000fe40000010000 */
        /* <DEDUP_REMOVED lines=22> */
[----:B0-----:R-:W-:Y:S01]  /*2000*/  VIADDMNMX R0, R2, R20, R9, PT ;  /* 0x0000001402007246 */ /* 0x001fe20003800109 */
[----:B------:R-:W-:Y:S06]  /*2010*/  @P2 BRA `(.L_x_1075) ;  /* 0x0000000000582947 */ /* 0x000fec0003800000 */
[----:B------:R-:W-:Y:S01]  /*2020*/  IADD3 R4, -R18, R17, R2 ;  /* 0x0000001112047210 */ /* 0x000fe20007ffe102 */
[----:B------:R-:W-:Y:S03]  /*2030*/  BSSY B0, `(.L_x_1076) ;  /* 0x0000010000007945 */ /* 0x000fe60003800000 */
[----:B------:R-:W-:-:S13]  /*2040*/  ISETP.GT.AND P2, PT, R4, -0x1, PT ;  /* 0xffffffff0400780c */ /* 0x000fda0003f44270 */
[----:B------:R-:W-:Y:S05]  /*2050*/  @P2 BRA `(.L_x_1077) ;  /* 0x0000000000202947 */ /* 0x000fea0003800000 */
[----:B------:R-:W-:Y:S01]  /*2060*/  UISETP.NE.AND UP1, UPT, UR7, 0x1, UPT ;  /* 0x000000010700788c */ /* 0x000fe2000bf25270 */
[----:B------:R-:W-:-:S05]  /*2070*/  LOP3.LUT R4, RZ, R4, RZ, 0x33, !PT ;  /* 0x00000004ff047212 */ /* 0x000fca00078e33ff */
[----:B------:R-:W-:-:S05]  /*2080*/  PLOP3.LUT P2, PT, PT, PT, UP1, 0x80, 0x0 ;  /* 0x000000000000781c */ /* 0x000fca0003f4f018 */
[----:B------:R-:W-:-:S08]  /*2090*/  @UP1 ULDC.64 UR10, c[0x0][0x9e8] ;  /* 0x00027a00000a1ab9 */ /* 0x000fd00000000a00 */
[----:B------:R-:W-:-:S05]  /*20a0*/  @P2 IMAD.HI.U32 R5, R4, UR10, RZ ;  /* 0x0000000a04052c27 */ /* 0x000fca000f8e00ff */
[----:B------:R-:W-:-:S04]  /*20b0*/  @P2 SHF.R.U32.HI R4, RZ, UR11, R5 ;  /* 0x0000000bff042c19 */ /* 0x000fc80008011605 */
[----:B------:R-:W-:Y:S01]  /*20c0*/  LOP3.LUT R4, RZ, R4, RZ, 0x33, !PT ;  /* 0x00000004ff047212 */ /* 0x000fe200078e33ff */
[----:B------:R-:W-:Y:S06]  /*20d0*/  BRA `(.L_x_1078) ;  /* 0x0000000000147947 */ /* 0x000fec0003800000 */
.L_x_1077:
[----:B------:R-:W-:-:S06]  /*20e0*/  UISETP.NE.AND UP1, UPT, UR7, 0x1, UPT ;  /* 0x000000010700788c */ /* 0x000fcc000bf25270 */
[----:B------:R-:W-:-:S05]  /*20f0*/  PLOP3.LUT P2, PT, PT, PT, UP1, 0x80, 0x0 ;  /* 0x000000000000781c */ /* 0x000fca0003f4f018 */
[----:B------:R-:W-:-:S08]  /*2100*/  @UP1 ULDC.64 UR10, c[0x0][0x9e8] ;  /* 0x00027a00000a1ab9 */ /* 0x000fd00000000a00 */
[----:B------:R-:W-:-:S05]  /*2110*/  @P2 IMAD.HI.U32 R5, R4, UR10, RZ ;  /* 0x0000000a04052c27 */ /* 0x000fca000f8e00ff */
[----:B------:R-:W-:-:S07]  /*2120*/  @P2 SHF.R.U32.HI R4, RZ, UR11, R5 ;  /* 0x0000000bff042c19 */ /* 0x000fce0008011605 */
.L_x_1078:
[----:B------:R-:W-:Y:S05]  /*2130*/  BSYNC B0 ;  /* 0x0000000000007941 */ /* 0x000fea0003800000 */
.L_x_1076:
[----:B------:R-:W-:-:S04]  /*2140*/  IMAD R5, R4, UR7, -R7 ;  /* 0x0000000704057c24 */ /* 0x000fc8000f8e0a07 */
[----:B------:R-:W-:-:S05]  /*2150*/  IMAD R5, R16, -0x2, R5 ;  /* 0xfffffffe10057824 */ /* 0x000fca00078e0205 */
[----:B------:R-:W-:Y:S02]  /*2160*/  VIMNMX R3, R3, R5, !PT ;  /* 0x0000000503037248 */ /* 0x000fe40007fe0100 */
[----:B------:R-:W-:-:S07]  /*2170*/  VIADDMNMX R0, R5, UR7, R0, PT ;  /* 0x0000000705007c46 */ /* 0x000fce000b800100 */
.L_x_1075:
[C---:B------:R-:W-:Y:S02]  /*2180*/  ISETP.GE.AND P2, PT, R14.reuse, 0x2, PT ;  /* 0x000000020e00780c */ /* 0x040fe40003f46270 */
[C---:B------:R-:W-:Y:S02]  /*2190*/  ISETP.GE.AND P5, PT, R14.reuse, 0xa, PT ;  /* 0x0000000a0e00780c */ /* 0x040fe40003fa6270 */
[----:B------:R-:W-:Y:S02]  /*21a0*/  ISETP.GT.AND P3, PT, R3, 0x1, !P2 ;  /* 0x000000010300780c */ /* 0x000fe40005764270 */
[----:B------:R-:W-:Y:S02]  /*21b0*/  ISETP.GE.AND P4, PT, R14, 0x9, PT ;  /* 0x000000090e00780c */ /* 0x000fe40003f86270 */
[----:B------:R-:W-:Y:S02]  /*21c0*/  ISETP.LT.OR P3, PT, R0, 0x2, P3 ;  /* 0x000000020000780c */ /* 0x000fe40001f61670 */
[----:B------:R-:W-:-:S02]  /*21d0*/  P2R R13, PR, RZ, 0x10 ;  /* 0x00000010ff0d7803 */ /* 0x000fc40000000000 */
[----:B------:R-:W-:Y:S02]  /*21e0*/  FSEL R118, R25, -INF , !P3 ;  /* 0xff80000019767808 */ /* 0x000fe40005800000 */
[C---:B------:R-:W-:Y:S02]  /*21f0*/  ISETP.GT.AND P3, PT, R3.reuse, 0x9, !P5 ;  /* 0x000000090300780c */ /* 0x040fe40006f64270 */
[----:B------:R-:W-:Y:S02]  /*2200*/  P2R R15, PR, RZ, 0x20 ;  /* 0x00000020ff0f7803 */ /* 0x000fe40000000000 */
[----:B------:R-:W-:Y:S02]  /*2210*/  ISETP.LT.OR P3, PT, R0, 0xa, P3 ;  /* 0x0000000a0000780c */ /* 0x000fe40001f61670 */
[----:B------:R-:W-:Y:S02]  /*2220*/  ISETP.GT.AND P4, PT, R3, 0x8, !P4 ;  /* 0x000000080300780c */ /* 0x000fe40006784270 */
[----:B------:R-:W-:-:S02]  /*2230*/  ISETP.GE.AND P5, PT, R14, 0x11, PT ;  /* 0x000000110e00780c */ /* 0x000fc40003fa6270 */
[----:B------:R-:W-:Y:S01]  /*2240*/  FSEL R120, R29, -INF , !P3 ;  /* 0xff8000001d787808 */ /* 0x000fe20005800000 */
[----:B------:R-:W-:Y:S01]  /*2250*/  VIADD R29, R2, 0x8 ;  /* 0x00000008021d7836 */ /* 0x000fe20000000000 */
[----:B------:R-:W-:Y:S02]  /*2260*/  ISETP.LT.OR P4, PT, R0, 0x9, P4 ;  /* 0x000000090000780c */ /* 0x000fe40002781670 */
[----:B------:R-:W-:Y:S02]  /*2270*/  ISETP.GT.AND P3, PT, R3, 0x10, !P5 ;  /* 0x000000100300780c */ /* 0x000fe40006f64270 */
[----:B------:R-:W-:Y:S02]  /*2280*/  FSEL R182, R28, -INF , !P4 ;  /* 0xff8000001cb67808 */ /* 0x000fe40006000000 */
        /* <DEDUP_REMOVED lines=8> */
[C---:B------:R-:W-:Y:S02]  /*2310*/  ISETP.GT.AND P3, PT, R3.reuse, 0x18, !P4 ;  /* 0x000000180300780c */ /* 0x040fe40006764270 */
        /* <DEDUP_REMOVED lines=107> */
[----:B------:R-:W-:Y:S02]  /*29d0*/  P2R R21, PR, RZ, 0x20 ;  /* 0x00000020ff157803 */ /* 0x000fe40000000000 */
[----:B------:R-:W-:Y:S02]  /*29e0*/  FSEL R10, R77, -INF , !P3 ;  /* 0xff8000004d0a7808 */ /* 0x000fe40005800000 */
[----:B------:R-:W-:Y:S02]  /*29f0*/  ISETP.GE.AND P3, PT, R14, 0x71, PT ;  /* 0x000000710e00780c */ /* 0x000fe40003f66270 */
[----:B------:R-:W-:Y:S02]  /*2a00*/  VIADDMNMX R29, R29, R20, R9, PT ;  /* 0x000000141d1d7246 */ /* 0x000fe40003800109 */
[----:B------:R-:W-:Y:S02]  /*2a10*/  ISETP.GT.AND P4, PT, R3, 0x70, !P3 ;  /* 0x000000700300780c */ /* 0x000fe40005f84270 */
[----:B------:R-:W-:-:S02]  /*2a20*/  IADD3 R25, R11, 0x8, R2 ;  /* 0x000000080b197810 */ /* 0x000fc40007ffe002 */
[----:B------:R-:W-:-:S04]  /*2a30*/  ISETP.LT.OR P4, PT, R0, 0x71, P4 ;  /* 0x000000710000780c */ /* 0x000fc80002781670 */
        /* <DEDUP_REMOVED lines=14> */
[----:B------:R-:W-:-:S04]  /*2b20*/  ISETP.GE.AND P6, PT, R14, 0x7a, PT ;  /* 0x0000007a0e00780c */ /* 0x000fc80003fc6270 */
[----:B------:R-:W-:Y:S02]  /*2b30*/  P2R R77, PR, RZ, 0x40 ;  /* 0x00000040ff4d7803 */ /* 0x000fe40000000000 */
[----:B------:R-:W-:-:S04]  /*2b40*/  ISETP.GT.AND P6, PT, R3, 0x79, !P6 ;  /* 0x000000790300780c */ /* 0x000fc800077c4270 */
[----:B------:R-:W-:-:S04]  /*2b50*/  ISETP.LT.OR P6, PT, R0, 0x7a, P6 ;  /* 0x0000007a0000780c */ /* 0x000fc800037c1670 */
[----:B------:R-:W-:Y:S02]  /*2b60*/  FSEL R14, R85, -INF , !P6 ;  /* 0xff800000550e7808 */ /* 0x000fe40007000000 */
[----:B------:R-:W-:-:S13]  /*2b70*/  PLOP3.LUT P6, PT, PT, PT, UP0, 0x40, 0x0 ;  /* 0x000000000000781c */ /* 0x000fda0003fce808 */
[----:B------:R-:W-:Y:S05]  /*2b80*/  @P6 BRA `(.L_x_1079) ;  /* 0x0000000000646947 */ /* 0x000fea0003800000 */
[----:B------:R-:W-:Y:S01]  /*2b90*/  IADD3 R3, R17, 0x8, R2 ;  /* 0x0000000811037810 */ /* 0x000fe20007ffe002 */
[----:B------:R-:W-:Y:S04]  /*2ba0*/  BSSY B0, `(.L_x_1080) ;  /* 0x0000013000007945 */ /* 0x000fe80003800000 */
[----:B------:R-:W-:-:S05]  /*2bb0*/  IMAD.IADD R3, R3, 0x1, -R18 ;  /* 0x0000000103037824 */ /* 0x000fca00078e0a12 */
[----:B------:R-:W-:-:S13]  /*2bc0*/  ISETP.GT.AND P6, PT, R3, -0x1, PT ;  /* 0xffffffff0300780c */ /* 0x000fda0003fc4270 */
[----:B------:R-:W-:Y:S05]  /*2bd0*/  @P6 BRA `(.L_x_1081) ;  /* 0x0000000000246947 */ /* 0x000fea0003800000 */
[----:B------:R-:W-:Y:S01]  /*2be0*/  UISETP.NE.AND UP1, UPT, UR7, 0x1, UPT ;  /* 0x000000010700788c */ /* 0x000fe2000bf25270 */
[----:B------:R-:W-:-:S05]  /*2bf0*/  LOP3.LUT R3, RZ, R3, RZ, 0x33, !PT ;  /* 0x00000003ff037212 */ /* 0x000fca00078e33ff */
[----:B------:R-:W-:-:S05]  /*2c00*/  PLOP3.LUT P6, PT, PT, PT, UP1, 0x80, 0x0 ;  /* 0x000000000000781c */ /* 0x000fca0003fcf018 */
[----:B------:R-:W-:-:S08]  /*2c10*/  @UP1 ULDC.64 UR10, c[0x0][0x9e8] ;  /* 0x00027a00000a1ab9 */ /* 0x000fd00000000a00 */
[----:B------:R-:W-:Y:S01]  /*2c20*/  @P6 IMAD.HI.U32 R0, R3, UR10, RZ ;  /* 0x0000000a03006c27 */ /* 0x000fe2000f8e00ff */
[----:B------:R-:W-:-:S13]  /*2c30*/  PLOP3.LUT P6, PT, PT, PT, UP1, 0x80, 0x0 ;  /* 0x000000000000781c */ /* 0x000fda0003fcf018 */
[----:B------:R-:W-:-:S04]  /*2c40*/  @P6 SHF.R.U32.HI R3, RZ, UR11, R0 ;  /* 0x0000000bff036c19 */ /* 0x000fc80008011600 */
[----:B------:R-:W-:Y:S01]  /*2c50*/  LOP3.LUT R3, RZ, R3, RZ, 0x33, !PT ;  /* 0x00000003ff037212 */ /* 0x000fe200078e33ff */
[----:B------:R-:W-:Y:S06]  /*2c60*/  BRA `(.L_x_1082) ;  /* 0x0000000000187947 */ /* 0x000fec0003800000 */
.L_x_1081:
[----:B------:R-:W-:-:S06]  /*2c70*/  UISETP.NE.AND UP1, UPT, UR7, 0x1, UPT ;  /* 0x000000010700788c */ /* 0x000fcc000bf25270 */
[----:B------:R-:W-:-:S05]  /*2c80*/  PLOP3.LUT P6, PT, PT, PT, UP1, 0x80, 0x0 ;  /* 0x000000000000781c */ /* 0x000fca0003fcf018 */
[----:B------:R-:W-:-:S08]  /*2c90*/  @UP1 ULDC.64 UR10, c[0x0][0x9e8] ;  /* 0x00027a00000a1ab9 */ /* 0x000fd00000000a00 */
[----:B------:R-:W-:Y:S01]  /*2ca0*/  @P6 IMAD.HI.U32 R0, R3, UR10, RZ ;  /* 0x0000000a03006c27 */ /* 0x000fe2000f8e00ff */
[----:B------:R-:W-:-:S13]  /*2cb0*/  PLOP3.LUT P6, PT, PT, PT, UP1, 0x80, 0x0 ;  /* 0x000000000000781c */ /* 0x000fda0003fcf018 */
[----:B------:R-:W-:-:S07]  /*2cc0*/  @P6 SHF.R.U32.HI R3, RZ, UR11, R0 ;  /* 0x0000000bff036c19 */ /* 0x000fce0008011600 */
.L_x_1082:
[----:B------:R-:W-:Y:S05]  /*2cd0*/  BSYNC B0 ;  /* 0x0000000000007941 */ /* 0x000fea0003800000 */
.L_x_1080:
[----:B------:R-:W-:-:S04]  /*2ce0*/  IMAD R3, R3, UR7, -R7 ;  /* 0x0000000703037c24 */ /* 0x000fc8000f8e0a07 */
[----:B------:R-:W-:-:S05]  /*2cf0*/  IMAD R0, R16, -0x2, R3 ;  /* 0xfffffffe10007824 */ /* 0x000fca00078e0203 */
[----:B------:R-:W-:Y:S02]  /*2d00*/  VIMNMX R25, R25, R0, !PT ;  /* 0x0000000019197248 */ /* 0x000fe40007fe0100 */
[----:B------:R-:W-:-:S07]  /*2d10*/  VIADDMNMX R29, R0, UR7, R29, PT ;  /* 0x00000007001d7c46 */ /* 0x000fce000b80011d */
.L_x_1079:
[----:B------:R-:W-:Y:S01]  /*2d20*/  ISETP.GT.AND P2, PT, R25, 0x1, !P2 ;  /* 0x000000011900780c */ /* 0x000fe20005744270 */
[----:B------:R-:W-:Y:S01]  /*2d30*/  ULDC UR10, c[0x0][0x988] ;  /* 0x00026200000a7ab9 */ /* 0x000fe20000000800 */
[----:B------:R-:W-:Y:S02]  /*2d40*/  ISETP.NE.AND P6, PT, R21, RZ, PT ;  /* 0x000000ff1500720c */ /* 0x000fe40003fc5270 */
        /* <DEDUP_REMOVED lines=17> */
[----:B------:R-:W-:Y:S02]  /*2e60*/  ISETP.GT.AND P2, PT, R25, 0x10, !P6 ;  /* 0x000000101900780c */ /* 0x000fe40007744270 */
[----:B------:R-:W-:Y:S02]  /*2e70*/  FMNMX.FTZ R3, R116, R3, !PT ;  /* 0x0000000374037209 */ /* 0x000fe40007810000 */
[----:B------:R-:W-:Y:S02]  /*2e80*/  ISETP.LT.OR P2, PT, R29, 0x11, P2 ;  /* 0x000000111d00780c */ /* 0x000fe40001741670 */
[----:B------:R-:W-:Y:S02]  /*2e90*/  ISETP.NE.AND P6, PT, R49, RZ, PT ;  /* 0x000000ff3100720c */ /* 0x000fe40003fc5270 */
        /* <DEDUP_REMOVED lines=55> */
[----:B------:R-:W-:Y:S01]  /*3210*/  ISETP.GT.AND P3, PT, R25, 0x70, !P3 ;  /* 0x000000701900780c */ /* 0x000fe20005f64270 */
[----:B------:R-:W0:Y:S01]  /*3220*/  SHFL.BFLY PT, R0, R3, 0x2, 0x1f ;  /* 0x0c401f0003007f89 */ /* 0x000e2200000e0000 */
[----:B------:R-:W-:Y:S02]  /*3230*/  FSEL R50, R50, -INF , !P2 ;  /* 0xff80000032327808 */ /* 0x000fe40005000000 */
[----:B------:R-:W-:Y:S02]  /*3240*/  ISETP.NE.AND P2, PT, R45, RZ, PT ;  /* 0x000000ff2d00720c */ /* 0x000fe40003f45270 */
[C---:B------:R-:W-:Y:S02]  /*3250*/  ISETP.GT.AND P4, PT, R25.reuse, 0x71, !P4 ;  /* 0x000000711900780c */ /* 0x040fe40006784270 */
[----:B------:R-:W-:Y:S02]  /*3260*/  ISETP.GT.AND P2, PT, R25, 0x31, !P2 ;  /* 0x000000311900780c */ /* 0x000fe40005744270 */
[----:B------:R-:W-:-:S02]  /*3270*/  ISETP.LT.OR P3, PT, R29, 0x71, P3 ;  /* 0x000000711d00780c */ /* 0x000fc40001f61670 */
[----:B------:R-:W-:Y:S02]  /*3280*/  ISETP.LT.OR P2, PT, R29, 0x32, P2 ;  /* 0x000000321d00780c */ /* 0x000fe40001741670 */
[----:B------:R-:W-:Y:S02]  /*3290*/  ISETP.GT.AND P5, PT, R25, 0x78, !P5 ;  /* 0x000000781900780c */ /* 0x000fe40006fa4270 */
[----:B------:R-:W-:Y:S02]  /*32a0*/  FSEL R44, R51, -INF , !P2 ;  /* 0xff800000332c7808 */ /* 0x000fe40005000000 */
[----:B------:R-:W-:Y:S02]  /*32b0*/  ISETP.NE.AND P2, PT, R48, RZ, PT ;  /* 0x000000ff3000720c */ /* 0x000fe40003f45270 */
[----:B------:R-:W-:Y:S02]  /*32c0*/  ISETP.LT.OR P4, PT, R29, 0x72, P4 ;  /* 0x000000721d00780c */ /* 0x000fe40002781670 */
[----:B------:R-:W-:-:S02]  /*32d0*/  ISETP.GT.AND P2, PT, R25, 0x38, !P2 ;  /* 0x000000381900780c */ /* 0x000fc40005744270 */
[----:B------:R-:W-:Y:S02]  /*32e0*/  FSEL R82, R82, -INF , !P3 ;  /* 0xff80000052527808 */ /* 0x000fe40005800000 */
[----:B------:R-:W-:Y:S02]  /*32f0*/  ISETP.LT.OR P2, PT, R29, 0x39, P2 ;  /* 0x000000391d00780c */ /* 0x000fe40001741670 */
[----:B0-----:R-:W-:Y:S02]  /*3300*/  FMNMX.FTZ R7, R3, R0, !PT ;  /* 0x0000000003077209 */ /* 0x001fe40007810000 */
[----:B------:R-:W-:Y:S02]  /*3310*/  FSEL R54, R54, -INF , !P2 ;  /* 0xff80000036367808 */ /* 0x000fe40005000000 */
[----:B------:R-:W-:Y:S01]  /*3320*/  ISETP.GT.AND P2, PT, R25, 0x39, !P6 ;  /* 0x000000391900780c */ /* 0x000fe20007744270 */
[----:B------:R-:W0:Y:S01]  /*3330*/  SHFL.BFLY PT, R0, R7, 0x1, 0x1f ;  /* 0x0c201f0007007f89 */ /* 0x000e2200000e0000 */
[----:B------:R-:W-:-:S02]  /*3340*/  ISETP.NE.AND P6, PT, R73, RZ, PT ;  /* 0x000000ff4900720c */ /* 0x000fc40003fc5270 */
[C---:B------:R-:W-:Y:S02]  /*3350*/  ISETP.LT.OR P2, PT, R29.reuse, 0x3a, P2 ;  /* 0x0000003a1d00780c */ /* 0x040fe40001741670 */
[----:B------:R-:W-:Y:S02]  /*3360*/  ISETP.LT.OR P5, PT, R29, 0x79, P5 ;  /* 0x000000791d00780c */ /* 0x000fe40002fa1670 */
[----:B------:R-:W-:Y:S02]  /*3370*/  FSEL R48, R55, -INF , !P2 ;  /* 0xff80000037307808 */ /* 0x000fe40005000000 */
[----:B------:R-:W-:Y:S02]  /*3380*/  ISETP.NE.AND P2, PT, R52, RZ, PT ;  /* 0x000000ff3400720c */ /* 0x000fe40003f45270 */
[----:B------:R-:W-:Y:S02]  /*3390*/  FSEL R86, R86, -INF , !P5 ;  /* 0xff80000056567808 */ /* 0x000fe40006800000 */
[----:B------:R-:W-:-:S04]  /*33a0*/  ISETP.GT.AND P2, PT, R25, 0x40, !P2 ;  /* 0x000000401900780c */ /* 0x000fc80005744270 */
[----:B------:R-:W-:-:S04]  /*33b0*/  ISETP.LT.OR P2, PT, R29, 0x41, P2 ;  /* 0x000000411d00780c */ /* 0x000fc80001741670 */
[----:B------:R-:W-:Y:S02]  /*33c0*/  FSEL R58, R58, -INF , !P2 ;  /* 0xff8000003a3a7808 */ /* 0x000fe40005000000 */
[----:B------:R-:W-:Y:S02]  /*33d0*/  ISETP.NE.AND P2, PT, R53, RZ, PT ;  /* 0x000000ff3500720c */ /* 0x000fe40003f45270 */
[----:B0-----:R-:W-:Y:S02]  /*33e0*/  FMNMX.FTZ R0, R7, R0, !PT ;  /* 0x0000000007007209 */ /* 0x001fe40007810000 */
        /* <DEDUP_REMOVED lines=36> */
[----:B------:R-:W-:Y:S01]  /*3630*/  ISETP.NE.AND P6, PT, R5, RZ, PT ;  /* 0x000000ff0500720c */ /* 0x000fe20003fc5270 */
[----:B------:R-:W-:Y:S01]  /*3640*/  IMAD.U32 R5, RZ, RZ, UR10 ;  /* 0x0000000aff057e24 */ /* 0x000fe2000f8e00ff */
[----:B------:R-:W-:-:S03]  /*3650*/  ISETP.LT.OR P2, PT, R29, 0x69, P2 ;  /* 0x000000691d00780c */ /* 0x000fc60001741670 */
[----:B------:R-:W-:Y:S01]  /*3660*/  FMUL.FTZ R9, R0, R5 ;  /* 0x0000000500097220 */ /* 0x000fe20000410000 */
        /* <DEDUP_REMOVED lines=8> */
[-CC-:B------:R-:W-:Y:S01]  /*36f0*/  FFMA.FTZ R33, R102, R5.reuse, -R31.reuse ;  /* 0x0000000566217223 */ /* 0x180fe2000001081f */
[-CC-:B------:R-:W-:Y:S01]  /*3700*/  FFMA.FTZ R164, R100, R5.reuse, -R31.reuse ;  /* 0x0000000564a47223 */ /* 0x180fe2000001081f */
[----:B------:R-:W-:Y:S01]  /*3710*/  FSEL R26, R26, -INF , !P2 ;  /* 0xff8000001a1a7808 */ /* 0x000fe20005000000 */
[-CC-:B------:R-:W-:Y:S01]  /*3720*/  FFMA.FTZ R180, R180, R5.reuse, -R31.reuse ;  /* 0x00000005b4b47223 */ /* 0x180fe2000001081f */
[----:B------:R-:W-:Y:S01]  /*3730*/  ISETP.NE.AND P2, PT, R91, RZ, PT ;  /* 0x000000ff5b00720c */ /* 0x000fe20003f45270 */
[-CC-:B------:R-:W-:Y:S01]  /*3740*/  FFMA.FTZ R3, R118, R5.reuse, -R31.reuse ;  /* 0x0000000576037223 */ /* 0x180fe2000001081f */
[----:B------:R-:W-:Y:S01]  /*3750*/  FMNMX.FTZ R9, R26, R20, !PT ;  /* 0x000000141a097209 */ /* 0x000fe20007810000 */
[--C-:B------:R-:W-:Y:S01]  /*3760*/  FFMA.FTZ R182, R182, R5, -R31.reuse ;  /* 0x00000005b6b67223 */ /* 0x100fe2000001081f */
[----:B------:R-:W-:Y:S01]  /*3770*/  ISETP.GT.AND P2, PT, R25, 0x69, !P2 ;  /* 0x000000691900780c */ /* 0x000fe20005744270 */
[----:B------:R-:W-:Y:S01]  /*3780*/  MUFU.EX2 R180, R180 ;  /* 0x000000b400b47308 */ /* 0x000fe20000000800 */
[----:B------:R-:W-:Y:S01]  /*3790*/  FMNMX.FTZ R9, R30, R9, !PT ;  /* 0x000000091e097209 */ /* 0x000fe20007810000 */
[-CC-:B------:R-:W-:Y:S01]  /*37a0*/  FFMA.FTZ R7, R120, R5.reuse, -R31.reuse ;  /* 0x0000000578077223 */ /* 0x180fe2000001081f */
[----:B------:R-:W-:Y:S01]  /*37b0*/  ISETP.LT.OR P2, PT, R29, 0x6a, P2 ;  /* 0x0000006a1d00780c */ /* 0x000fe20001741670 */
[--C-:B------:R-:W-:Y:S01]  /*37c0*/  FFMA.FTZ R176, R176, R5, -R31.reuse ;  /* 0x00000005b0b07223 */ /* 0x100fe2000001081f */
[----:B------:R-:W-:Y:S01]  /*37d0*/  FMNMX.FTZ R9, R24, R9, !PT ;  /* 0x0000000918097209 */ /* 0x000fe20007810000 */
[--C-:B------:R-:W-:Y:S01]  /*37e0*/  FFMA.FTZ R39, R8, R5, -R31.reuse ;  /* 0x0000000508277223 */ /* 0x100fe2000001081f */
[----:B------:R-:W-:Y:S01]  /*37f0*/  FSEL R102, R79, -INF , !P2 ;  /* 0xff8000004f667808 */ /* 0x000fe20005000000 */
[----:B------:R-:W0:Y:S01]  /*3800*/  MUFU.EX2 R3, R3 ;  /* 0x0000000300037308 */ /* 0x000e220000000800 */
[----:B------:R-:W-:Y:S01]  /*3810*/  FMNMX.FTZ R11, R34, R9, !PT ;  /* 0x00000009220b7209 */ /* 0x000fe20007810000 */
[-CC-:B------:R-:W-:Y:S01]  /*3820*/  FFMA.FTZ R4, R4, R5.reuse, -R31.reuse ;  /* 0x0000000504047223 */ /* 0x180fe2000001081f */
[----:B------:R-:W-:Y:S01]  /*3830*/  ISETP.GT.AND P6, PT, R25, 0x79, !P6 ;  /* 0x000000791900780c */ /* 0x000fe200077c4270 */
[--C-:B------:R-:W-:Y:S01]  /*3840*/  FFMA.FTZ R178, R178, R5, -R31.reuse ;  /* 0x00000005b2b27223 */ /* 0x100fe2000001081f */
[----:B------:R-:W-:Y:S01]  /*3850*/  FMNMX.FTZ R11, R28, R11, !PT ;  /* 0x0000000b1c0b7209 */ /* 0x000fe20007810000 */
[--C-:B------:R-:W-:Y:S01]  /*3860*/  FFMA.FTZ R172, R116, R5, -R31.reuse ;  /* 0x0000000574ac7223 */ /* 0x100fe2000001081f */
[----:B------:R-:W-:Y:S01]  /*3870*/  FSEL R100, R83, -INF , !P4 ;  /* 0xff80000053647808 */ /* 0x000fe20006000000 */
[----:B------:R-:W-:Y:S01]  /*3880*/  MUFU.EX2 R9, R15 ;  /* 0x0000000f00097308 */ /* 0x000fe20000000800 */
[----:B------:R-:W-:Y:S01]  /*3890*/  FMNMX.FTZ R11, R38, R11, !PT ;  /* 0x0000000b260b7209 */ /* 0x000fe20007810000 */
[-CC-:B------:R-:W-:Y:S01]  /*38a0*/  FFMA.FTZ R114, R114, R5.reuse, -R31.reuse ;  /* 0x0000000572727223 */ /* 0x180fe2000001081f */
[----:B------:R-:W-:Y:S01]  /*38b0*/  ISETP.LT.OR P6, PT, R29, 0x7a, P6 ;  /* 0x0000007a1d00780c */ /* 0x000fe200037c1670 */
        /* <DEDUP_REMOVED lines=14> */
[-CC-:B-1----:R-:W-:Y:S01]  /*39a0*/  FFMA.FTZ R33, R98, R5.reuse, -R31.reuse ;  /* 0x0000000562217223 */ /* 0x182fe2000001081f */
[----:B------:R-:W-:Y:S01]  /*39b0*/  FSEL R98, R87, -INF , !P6 ;  /* 0xff80000057627808 */ /* 0x000fe20007000000 */
        /* <DEDUP_REMOVED lines=14> */
[----:B------:R-:W-:Y:S01]  /*3aa0*/  FFMA.FTZ R14, R14, R5, -R31 ;  /* 0x000000050e0e7223 */ /* 0x000fe2000001081f */
[----:B0-----:R-:W-:Y:S01]  /*3ab0*/  FADD.FTZ R45, R180, R3 ;  /* 0x00000003b42d7221 */ /* 0x001fe20000010000 */
[----:B------:R-:W-:-:S02]  /*3ac0*/  F2FP.BF16.F32.PACK_AB R180, R3, R180 ;  /* 0x000000b403b4723e */ /* 0x000fc400000010ff */
[----:B------:R-:W-:Y:S02]  /*3ad0*/  FMNMX.FTZ R15, R48, R15, !PT ;  /* 0x0000000f300f7209 */ /* 0x000fe40007810000 */
[----:B------:R-:W0:Y:S02]  /*3ae0*/  MUFU.EX2 R176, R176 ;  /* 0x000000b000b07308 */ /* 0x000e240000000800 */
[----:B--2---:R-:W-:-:S04]  /*3af0*/  FMNMX.FTZ R21, R58, R15, !PT ;  /* 0x0000000f3a157209 */ /* 0x004fc80007810000 */
[----:B------:R-:W-:Y:S02]  /*3b00*/  FMNMX.FTZ R21, R52, R21, !PT ;  /* 0x0000001534157209 */ /* 0x000fe40007810000 */
[----:B------:R2:W-:Y:S02]  /*3b10*/  MUFU.EX2 R35, R4 ;  /* 0x0000000400237308 */ /* 0x0005e40000000800 */
[----:B------:R-:W-:-:S04]  /*3b20*/  FMNMX.FTZ R21, R62, R21, !PT ;  /* 0x000000153e157209 */ /* 0x000fc80007810000 */
[----:B------:R-:W-:Y:S02]  /*3b30*/  FMNMX.FTZ R21, R56, R21, !PT ;  /* 0x0000001538157209 */ /* 0x000fe40007810000 */
[----:B------:R-:W4:Y:S02]  /*3b40*/  MUFU.EX2 R178, R178 ;  /* 0x000000b200b27308 */ /* 0x000f240000000800 */
[----:B------:R-:W-:-:S04]  /*3b50*/  FMNMX.FTZ R27, R66, R21, !PT ;  /* 0x00000015421b7209 */ /* 0x000fc80007810000 */
[----:B------:R-:W-:Y:S02]  /*3b60*/  FMNMX.FTZ R27, R60, R27, !PT ;  /* 0x0000001b3c1b7209 */ /* 0x000fe40007810000 */
[----:B------:R-:W5:Y:S02]  /*3b70*/  MUFU.EX2 R172, R172 ;  /* 0x000000ac00ac7308 */ /* 0x000f640000000800 */
[----:B------:R-:W-:-:S04]  /*3b80*/  FMNMX.FTZ R27, R70, R27, !PT ;  /* 0x0000001b461b7209 */ /* 0x000fc80007810000 */
[----:B------:R-:W-:Y:S02]  /*3b90*/  FMNMX.FTZ R27, R64, R27, !PT ;  /* 0x0000001b401b7209 */ /* 0x000fe40007810000 */
[----:B------:R-:W5:Y:S02]  /*3ba0*/  MUFU.EX2 R13, R114 ;  /* 0x00000072000d7308 */ /* 0x000f640000000800 */
        /* <DEDUP_REMOVED lines=11> */
[----:B------:R-:W-:Y:S03]  /*3c60*/  MUFU.EX2 R21, R106 ;  /* 0x0000006a00157308 */ /* 0x000fe60000000800 */
[----:B------:R-:W1:Y:S05]  /*3c70*/  SHFL.BFLY PT, R94, R27, 0x2, 0x1f ;  /* 0x0c401f001b5e7f89 */ /* 0x000e6a00000e0000 */
[----:B------:R-:W-:Y:S08]  /*3c80*/  MUFU.EX2 R170, R170 ;  /* 0x000000aa00aa7308 */ /* 0x000ff00000000800 */
[----:B------:R-:W-:Y:S08]  /*3c90*/  MUFU.EX2 R37, R6 ;  /* 0x0000000600257308 */ /* 0x000ff00000000800 */
[----:B------:R-:W-:Y:S01]  /*3ca0*/  MUFU.EX2 R164, R164 ;  /* 0x000000a400a47308 */ /* 0x000fe20000000800 */
[----:B-1----:R-:W-:-:S05]  /*3cb0*/  FMNMX.FTZ R94, R27, R94, !PT ;  /* 0x0000005e1b5e7209 */ /* 0x002fca0007810000 */
[----:B------:R-:W1:Y:S02]  /*3cc0*/  SHFL.BFLY PT, R27, R94, 0x1, 0x1f ;  /* 0x0c201f005e1b7f89 */ /* 0x000e6400000e0000 */
[----:B------:R-:W-:Y:S08]  /*3cd0*/  MUFU.EX2 R33, R33 ;  /* 0x0000002100217308 */ /* 0x000ff00000000800 */
[----:B------:R-:W-:Y:S08]  /*3ce0*/  MUFU.EX2 R96, R96 ;  /* 0x0000006000607308 */ /* 0x000ff00000000800 */
[----:B------:R-:W-:Y:S01]  /*3cf0*/  MUFU.EX2 R29, R29 ;  /* 0x0000001d001d7308 */ /* 0x000fe20000000800 */
[----:B-1----:R-:W-:-:S07]  /*3d00*/  FMNMX.FTZ R8, R94, R27, !PT ;  /* 0x0000001b5e087209 */ /* 0x002fce0007810000 */
[----:B------:R-:W-:Y:S01]  /*3d10*/  MUFU.EX2 R92, R92 ;  /* 0x0000005c005c7308 */ /* 0x000fe20000000800 */
[C---:B------:R-:W-:Y:S01]  /*3d20*/  FSETP.NEU.FTZ.AND P2, PT, R8.reuse, -INF , PT ;  /* 0xff8000000800780b */ /* 0x040fe20003f5d000 */
[----:B--2---:R-:W-:-:S06]  /*3d30*/  FMUL.FTZ R4, R8, R5 ;  /* 0x0000000508047220 */ /* 0x004fcc0000410000 */
[----:B------:R-:W-:Y:S01]  /*3d40*/  MUFU.EX2 R68, R68 ;  /* 0x0000004400447308 */ /* 0x000fe20000000800 */
[----:B------:R-:W-:Y:S01]  /*3d50*/  FSEL R31, R4, RZ, P2 ;  /* 0x000000ff041f7208 */ /* 0x000fe20001000000 */
[----:B------:R-:W-:Y:S01]  /*3d60*/  FADD.FTZ R4, R182, R45 ;  /* 0x0000002db6047221 */ /* 0x000fe20000010000 */
[C---:B---3--:R-:W-:Y:S02]  /*3d70*/  F2FP.BF16.F32.PACK_AB R182, R7.reuse, R182 ;  /* 0x000000b607b6723e */ /* 0x048fe400000010ff */
[----:B------:R-:W-:Y:S01]  /*3d80*/  PLOP3.LUT P2, PT, PT, PT, UP0, 0x40, 0x0 ;  /* 0x000000000000781c */ /* 0x000fe20003f4e808 */
[-CC-:B------:R-:W-:Y:S01]  /*3d90*/  FFMA.FTZ R26, R26, R5.reuse, -R31.reuse ;  /* 0x000000051a1a7223 */ /* 0x180fe2000001081f */
[-CC-:B------:R-:W-:Y:S01]  /*3da0*/  FFMA.FTZ R20, R20, R5.reuse, -R31.reuse ;  /* 0x0000000514147223 */ /* 0x180fe2000001081f */
[----:B------:R-:W-:Y:S01]  /*3db0*/  FADD.FTZ R45, R7, R4 ;  /* 0x00000004072d7221 */ /* 0x000fe20000010000 */
[-CC-:B------:R-:W-:Y:S01]  /*3dc0*/  FFMA.FTZ R30, R30, R5.reuse, -R31.reuse ;  /* 0x000000051e1e7223 */ /* 0x180fe2000001081f */
[-C--:B------:R-:W-:Y:S01]  /*3dd0*/  FFMA.FTZ R24, R24, R5.reuse, -R31 ;  /* 0x0000000518187223 */ /* 0x080fe2000001081f */
[----:B------:R-:W-:Y:S01]  /*3de0*/  MUFU.EX2 R181, R20 ;  /* 0x0000001400b57308 */ /* 0x000fe20000000800 */
[----:B0-----:R-:W-:Y:S01]  /*3df0*/  FADD.FTZ R4, R176, R45 ;  /* 0x0000002db0047221 */ /* 0x001fe20000010000 */
[-CC-:B------:R-:W-:Y:S01]  /*3e00*/  FFMA.FTZ R34, R34, R5.reuse, -R31.reuse ;  /* 0x0000000522227223 */ /* 0x180fe2000001081f */
[-CC-:B------:R-:W-:Y:S01]  /*3e10*/  FFMA.FTZ R28, R28, R5.reuse, -R31.reuse ;  /* 0x000000051c1c7223 */ /* 0x180fe2000001081f */
[-CC-:B------:R-:W-:Y:S01]  /*3e20*/  FFMA.FTZ R38, R38, R5.reuse, -R31.reuse ;  /* 0x0000000526267223 */ /* 0x180fe2000001081f */
[----:B------:R-:W-:Y:S01]  /*3e30*/  FADD.FTZ R45, R9, R4 ;  /* 0x00000004092d7221 */ /* 0x000fe20000010000 */
[-CC-:B------:R-:W-:Y:S01]  /*3e40*/  FFMA.FTZ R32, R32, R5.reuse, -R31.reuse ;  /* 0x0000000520207223 */ /* 0x180fe2000001081f */
[-C--:B------:R-:W-:Y:S01]  /*3e50*/  FFMA.FTZ R42, R42, R5.reuse, -R31 ;  /* 0x000000052a2a7223 */ /* 0x080fe2000001081f */
[----:B------:R-:W0:Y:S01]  /*3e60*/  MUFU.EX2 R26, R26 ;  /* 0x0000001a001a7308 */ /* 0x000e220000000800 */
[----:B----4-:R-:W-:Y:S01]  /*3e70*/  FADD.FTZ R4, R178, R45 ;  /* 0x0000002db2047221 */ /* 0x010fe20000010000 */
[-CC-:B------:R-:W-:Y:S01]  /*3e80*/  FFMA.FTZ R36, R36, R5.reuse, -R31.reuse ;  /* 0x0000000524247223 */ /* 0x180fe2000001081f */
[-CC-:B------:R-:W-:Y:S01]  /*3e90*/  FFMA.FTZ R46, R46, R5.reuse, -R31.reuse ;  /* 0x000000052e2e7223 */ /* 0x180fe2000001081f */
[-CC-:B------:R-:W-:Y:S01]  /*3ea0*/  FFMA.FTZ R40, R40, R5.reuse, -R31.reuse ;  /* 0x0000000528287223 */ /* 0x180fe2000001081f */
[----:B------:R-:W-:Y:S01]  /*3eb0*/  FADD.FTZ R45, R11, R4 ;  /* 0x000000040b2d7221 */ /* 0x000fe20000010000 */
[-CC-:B------:R-:W-:Y:S01]  /*3ec0*/  FFMA.FTZ R50, R50, R5.reuse, -R31.reuse ;  /* 0x0000000532327223 */ /* 0x180fe2000001081f */
[-C--:B------:R-:W-:Y:S01]  /*3ed0*/  FFMA.FTZ R44, R44, R5.reuse, -R31 ;  /* 0x000000052c2c7223 */ /* 0x080fe2000001081f */
[----:B------:R-:W1:Y:S01]  /*3ee0*/  MUFU.EX2 R30, R30 ;  /* 0x0000001e001e7308 */ /* 0x000e620000000800 */
[----:B-----5:R-:W-:Y:S01]  /*3ef0*/  FADD.FTZ R4, R172, R45 ;  /* 0x0000002dac047221 */ /* 0x020fe20000010000 */
[-CC-:B------:R-:W-:Y:S01]  /*3f00*/  FFMA.FTZ R54, R54, R5.reuse, -R31.reuse ;  /* 0x0000000536367223 */ /* 0x180fe2000001081f */
[-CC-:B------:R-:W-:Y:S01]  /*3f10*/  FFMA.FTZ R48, R48, R5.reuse, -R31.reuse ;  /* 0x0000000530307223 */ /* 0x180fe2000001081f */
[-CC-:B------:R-:W-:Y:S01]  /*3f20*/  FFMA.FTZ R58, R58, R5.reuse, -R31.reuse ;  /* 0x000000053a3a7223 */ /* 0x180fe2000001081f */
[----:B------:R-:W-:Y:S01]  /*3f30*/  FADD.FTZ R47, R13, R4 ;  /* 0x000000040d2f7221 */ /* 0x000fe20000010000 */
[-CC-:B------:R-:W-:Y:S01]  /*3f40*/  FFMA.FTZ R52, R52, R5.reuse, -R31.reuse ;  /* 0x0000000534347223 */ /* 0x180fe2000001081f */
[-C--:B------:R-:W-:Y:S01]  /*3f50*/  FFMA.FTZ R62, R62, R5.reuse, -R31 ;  /* 0x000000053e3e7223 */ /* 0x080fe2000001081f */
[----:B------:R-:W2:Y:S01]  /*3f60*/  MUFU.EX2 R183, R24 ;  /* 0x0000001800b77308 */ /* 0x000ea20000000800 */
        /* <DEDUP_REMOVED lines=21> */
[----:B------:R-:W-:Y:S01]  /*40c0*/  FADD.FTZ R47, R25, R6 ;  /* 0x00000006192f7221 */ /* 0x000fe20000010000 */
[-C--:B------:R-:W-:Y:S01]  /*40d0*/  FFMA.FTZ R86, R86, R5.reuse, -R31 ;  /* 0x0000000556567223 */ /* 0x080fe2000001081f */
[----:B------:R-:W2:Y:S01]  /*40e0*/  MUFU.EX2 R38, R38 ;  /* 0x0000002600267308 */ /* 0x000ea20000000800 */
[----:B0-----:R-:W-:Y:S01]  /*40f0*/  FADD.FTZ R4, R34, R45 ;  /* 0x0000002d22047221 */ /* 0x001fe20000010000 */
[----:B------:R-:W-:Y:S01]  /*4100*/  FADD.FTZ R6, R164, R47 ;  /* 0x0000002fa4067221 */ /* 0x000fe20000010000 */
[----:B------:R-:W-:Y:S01]  /*4110*/  FFMA.FTZ R31, R98, R5, -R31 ;  /* 0x00000005621f7223 */ /* 0x000fe2000001081f */
[----:B------:R-:W-:-:S02]  /*4120*/  F2FP.BF16.F32.PACK_AB R176, R9, R176 ;  /* 0x000000b009b0723e */ /* 0x000fc400000010ff */
[----:B------:R-:W-:Y:S01]  /*4130*/  FADD.FTZ R47, R33, R6 ;  /* 0x00000006212f7221 */ /* 0x000fe20000010000 */
[----:B------:R-:W-:Y:S01]  /*4140*/  F2FP.BF16.F32.PACK_AB R178, R11, R178 ;  /* 0x000000b20bb2723e */ /* 0x000fe200000010ff */
[----:B------:R-:W0:Y:S01]  /*4150*/  MUFU.EX2 R179, R32 ;  /* 0x0000002000b37308 */ /* 0x000e220000000800 */
[----:B-1----:R-:W-:Y:S01]  /*4160*/  FADD.FTZ R45, R177, R4 ;  /* 0x00000004b12d7221 */ /* 0x002fe20000010000 */
[----:B------:R-:W-:Y:S01]  /*4170*/  FADD.FTZ R6, R96, R47 ;  /* 0x0000002f60067221 */ /* 0x000fe20000010000 */
[----:B------:R-:W-:Y:S02]  /*4180*/  F2FP.BF16.F32.PACK_AB R172, R13, R172 ;  /* 0x000000ac0dac723e */ /* 0x000fe400000010ff */
[----:B------:R-:W-:Y:S01]  /*4190*/  F2FP.BF16.F32.PACK_AB R174, R15, R174 ;  /* 0x000000ae0fae723e */ /* 0x000fe200000010ff */
[----:B------:R-:W-:Y:S01]  /*41a0*/  FADD.FTZ R47, R29, R6 ;  /* 0x000000061d2f7221 */ /* 0x000fe20000010000 */
[----:B------:R-:W-:Y:S01]  /*41b0*/  F2FP.BF16.F32.PACK_AB R168, R21, R168 ;  /* 0x000000a815a8723e */ /* 0x000fe200000010ff */
[----:B------:R-:W1:Y:S01]  /*41c0*/  MUFU.EX2 R42, R42 ;  /* 0x0000002a002a7308 */ /* 0x000e620000000800 */
[----:B--2---:R-:W-:Y:S01]  /*41d0*/  FADD.FTZ R4, R38, R45 ;  /* 0x0000002d26047221 */ /* 0x004fe20000010000 */
[----:B------:R-:W-:Y:S01]  /*41e0*/  FADD.FTZ R6, R92, R47 ;  /* 0x0000002f5c067221 */ /* 0x000fe20000010000 */
[----:B------:R-:W-:-:S02]  /*41f0*/  F2FP.BF16.F32.PACK_AB R170, R25, R170 ;  /* 0x000000aa19aa723e */ /* 0x000fc400000010ff */
[----:B------:R-:W-:Y:S01]  /*4200*/  F2FP.BF16.F32.PACK_AB R164, R33, R164 ;  /* 0x000000a421a4723e */ /* 0x000fe200000010ff */
[----:B------:R-:W-:Y:S01]  /*4210*/  FADD.FTZ R47, R35, R6 ;  /* 0x00000006232f7221 */ /* 0x000fe20000010000 */
[----:B------:R-:W-:Y:S01]  /*4220*/  F2FP.BF16.F32.PACK_AB R166, R29, R96 ;  /* 0x000000601da6723e */ /* 0x000fe200000010ff */
[----:B------:R-:W2:Y:S01]  /*4230*/  MUFU.EX2 R173, R36 ;  /* 0x0000002400ad7308 */ /* 0x000ea20000000800 */
[----:B0-----:R-:W-:Y:S01]  /*4240*/  FADD.FTZ R45, R179, R4 ;  /* 0x00000004b32d7221 */ /* 0x001fe20000010000 */
[----:B------:R-:W-:Y:S01]  /*4250*/  FADD.FTZ R6, R68, R47 ;  /* 0x0000002f44067221 */ /* 0x000fe20000010000 */
[----:B------:R-:W-:Y:S02]  /*4260*/  F2FP.BF16.F32.PACK_AB R160, R35, R92 ;  /* 0x0000005c23a0723e */ /* 0x000fe400000010ff */
[C---:B------:R-:W-:Y:S01]  /*4270*/  F2FP.BF16.F32.PACK_AB R162, R37.reuse, R68 ;  /* 0x0000004425a2723e */ /* 0x040fe200000010ff */
[----:B------:R-:W-:Y:S01]  /*4280*/  FADD.FTZ R7, R37, R6 ;  /* 0x0000000625077221 */ /* 0x000fe20000010000 */
[----:B------:R-:W-:Y:S01]  /*4290*/  F2FP.BF16.F32.PACK_AB R181, R181, R26 ;  /* 0x0000001ab5b5723e */ /* 0x000fe200000010ff */
[----:B------:R-:W0:Y:S01]  /*42a0*/  MUFU.EX2 R46, R46 ;  /* 0x0000002e002e7308 */ /* 0x000e220000000800 */
[----:B-1----:R-:W-:Y:S01]  /*42b0*/  FADD.FTZ R4, R42, R45 ;  /* 0x0000002d2a047221 */ /* 0x002fe20000010000 */
[----:B------:R-:W-:-:S02]  /*42c0*/  F2FP.BF16.F32.PACK_AB R183, R183, R30 ;  /* 0x0000001eb7b7723e */ /* 0x000fc400000010ff */
[----:B------:R-:W-:Y:S02]  /*42d0*/  F2FP.BF16.F32.PACK_AB R177, R177, R34 ;  /* 0x00000022b1b1723e */ /* 0x000fe400000010ff */
[----:B------:R-:W-:Y:S02]  /*42e0*/  F2FP.BF16.F32.PACK_AB R179, R179, R38 ;  /* 0x00000026b3b3723e */ /* 0x000fe400000010ff */
[----:B------:R-:W1:Y:S01]  /*42f0*/  MUFU.EX2 R175, R40 ;  /* 0x0000002800af7308 */ /* 0x000e620000000800 */
[C---:B--2---:R-:W-:Y:S01]  /*4300*/  FADD.FTZ R45, R173.reuse, R4 ;  /* 0x00000004ad2d7221 */ /* 0x044fe20000010000 */
[----:B------:R-:W-:-:S06]  /*4310*/  F2FP.BF16.F32.PACK_AB R173, R173, R42 ;  /* 0x0000002aadad723e */ /* 0x000fcc00000010ff */
[----:B------:R-:W2:Y:S01]  /*4320*/  MUFU.EX2 R50, R50 ;  /* 0x0000003200327308 */ /* 0x000ea20000000800 */
[----:B0-----:R-:W-:-:S07]  /*4330*/  FADD.FTZ R4, R46, R45 ;  /* 0x0000002d2e047221 */ /* 0x001fce0000010000 */
        /* <DEDUP_REMOVED lines=32> */
[----:B------:R-:W-:-:S06]  /*4540*/  F2FP.BF16.F32.PACK_AB R158, R41, R76 ;  /* 0x0000004c299e723e */ /* 0x000fcc00000010ff */
[----:B------:R-:W1:Y:S01]  /*4550*/  MUFU.EX2 R161, R60 ;  /* 0x0000003c00a17308 */ /* 0x000e620000000800 */
[----:B--2---:R-:W-:-:S07]  /*4560*/  FADD.FTZ R4, R66, R3 ;  /* 0x0000000342047221 */ /* 0x004fce0000010000 */
[----:B------:R-:W2:Y:S01]  /*4570*/  MUFU.EX2 R43, R12 ;  /* 0x0000000c002b7308 */ /* 0x000ea20000000800 */
[----:B0-----:R-:W-:-:S07]  /*4580*/  FADD.FTZ R6, R80, R7 ;  /* 0x0000000750067221 */ /* 0x001fce0000010000 */
[----:B------:R-:W0:Y:S01]  /*4590*/  MUFU.EX2 R70, R70 ;  /* 0x0000004600467308 */ /* 0x000e220000000800 */
[C---:B-1----:R-:W-:Y:S01]  /*45a0*/  FADD.FTZ R3, R161.reuse, R4 ;  /* 0x00000004a1037221 */ /* 0x042fe20000010000 */
[----:B------:R-:W-:-:S06]  /*45b0*/  F2FP.BF16.F32.PACK_AB R161, R161, R66 ;  /* 0x00000042a1a1723e */ /* 0x000fcc00000010ff */
[----:B------:R-:W1:Y:S01]  /*45c0*/  MUFU.EX2 R84, R84 ;  /* 0x0000005400547308 */ /* 0x000e620000000800 */
[C---:B--2---:R-:W-:Y:S01]  /*45d0*/  FADD.FTZ R7, R43.reuse, R6 ;  /* 0x000000062b077221 */ /* 0x044fe20000010000 */
[----:B------:R-:W-:-:S06]  /*45e0*/  F2FP.BF16.F32.PACK_AB R152, R43, R80 ;  /* 0x000000502b98723e */ /* 0x000fcc00000010ff */
[----:B------:R-:W2:Y:S01]  /*45f0*/  MUFU.EX2 R163, R64 ;  /* 0x0000004000a37308 */ /* 0x000ea20000000800 */
[----:B0-----:R-:W-:-:S07]  /*4600*/  FADD.FTZ R4, R70, R3 ;  /* 0x0000000346047221 */ /* 0x001fce0000010000 */
[----:B------:R-:W0:Y:S01]  /*4610*/  MUFU.EX2 R27, R14 ;  /* 0x0000000e001b7308 */ /* 0x000e220000000800 */
[----:B-1----:R-:W-:Y:S01]  /*4620*/  FADD.FTZ R6, R84, R7 ;  /* 0x0000000754067221 */ /* 0x002fe20000010000 */
[----:B------:R-:W-:-:S04]  /*4630*/  IMAD.IADD R7, R17, 0x1, -R18 ;  /* 0x0000000111077824 */ /* 0x000fc800078e0a12 */
[----:B------:R-:W-:Y:S02]  /*4640*/  IMAD R9, R185, 0x80, R7 ;  /* 0x00000080b9097824 */ /* 0x000fe400078e0207 */
[----:B------:R-:W1:Y:S01]  /*4650*/  MUFU.EX2 R74, R74 ;  /* 0x0000004a004a7308 */ /* 0x000e620000000800 */
[C---:B--2---:R-:W-:Y:S01]  /*4660*/  FADD.FTZ R3, R163.reuse, R4 ;  /* 0x00000004a3037221 */ /* 0x044fe20000010000 */
[----:B------:R-:W-:Y:S02]  /*4670*/  F2FP.BF16.F32.PACK_AB R163, R163, R70 ;  /* 0x00000046a3a3723e */ /* 0x000fe400000010ff */
[----:B------:R-:W-:-:S04]  /*4680*/  R2UR UR10, R9 ;  /* 0x00000000090a72ca */ /* 0x000fc800000e0000 */
[----:B------:R-:W2:Y:S01]  /*4690*/  MUFU.EX2 R157, R90 ;  /* 0x0000005a009d7308 */ /* 0x000ea20000000800 */
[C---:B0-----:R-:W-:Y:S01]  /*46a0*/  FADD.FTZ R4, R27.reuse, R6 ;  /* 0x000000061b047221 */ /* 0x041fe20000010000 */
[----:B------:R-:W-:-:S06]  /*46b0*/  F2FP.BF16.F32.PACK_AB R154, R27, R84 ;  /* 0x000000541b9a723e */ /* 0x000fcc00000010ff */
[----:B------:R-:W0:Y:S01]  /*46c0*/  MUFU.EX2 R78, R78 ;  /* 0x0000004e004e7308 */ /* 0x000e220000000800 */
[----:B-1----:R-:W-:Y:S01]  /*46d0*/  FADD.FTZ R6, R74, R3 ;  /* 0x000000034a067221 */ /* 0x002fe20000010000 */
[----:B------:R-:W-:-:S06]  /*46e0*/  UIADD3 UR6, UR10, UR6, URZ ;  /* 0x000000060a067290 */ /* 0x000fcc000fffe03f */
        /* <DEDUP_REMOVED lines=12> */
[----:B------:R-:W-:-:S03]  /*47b0*/  F2FP.BF16.F32.PACK_AB R153, R153, R82 ;  /* 0x000000529999723e */ /* 0x000fc600000010ff */
[----:B-1----:R-:W-:-:S04]  /*47c0*/  FADD.FTZ R6, R86, R3 ;  /* 0x0000000356067221 */ /* 0x002fc80000010000 */
[C---:B--2---:R-:W-:Y:S01]  /*47d0*/  FADD.FTZ R3, R31.reuse, R6 ;  /* 0x000000061f037221 */ /* 0x044fe20000010000 */
[----:B------:R-:W-:Y:S01]  /*47e0*/  F2FP.BF16.F32.PACK_AB R155, R31, R86 ;  /* 0x000000561f9b723e */ /* 0x000fe200000010ff */
[----:B------:R-:W-:Y:S01]  /*47f0*/  VIADD R6, R88, 0xfffffffe ;  /* 0xfffffffe58067836 */ /* 0x000fe20000000000 */
[----:B------:R-:W-:Y:S06]  /*4800*/  @P2 BRA `(.L_x_1083) ;  /* 0x0000000000482947 */ /* 0x000fec0003800000 */
[C---:B------:R-:W-:Y:S01]  /*4810*/  ISETP.GT.AND P2, PT, R9.reuse, RZ, PT ;  /* 0x000000ff0900720c */ /* 0x040fe20003f44270 */
[----:B------:R-:W-:-:S05]  /*4820*/  VIADD R10, R9, 0xffffffff ;  /* 0xffffffff090a7836 */ /* 0x000fca0000000000 */
[----:B------:R-:W-:-:S07]  /*4830*/  R2UR UR14, R10 ;  /* 0x000000000a0e72ca */ /* 0x000fce00000e0000 */
[----:B------:R-:W-:Y:S08]  /*4840*/  @P2 BRA `(.L_x_1084) ;  /* 0x00000000001c2947 */ /* 0x000ff00003800000 */
[----:B------:R-:W-:Y:S02]  /*4850*/  UISETP.NE.AND UP1, UPT, UR7, 0x1, UPT ;  /* 0x000000010700788c */ /* 0x000fe4000bf25270 */
[----:B------:R-:W-:-:S09]  /*4860*/  UIADD3 UR14, -UR10, URZ, URZ ;  /* 0x0000003f0a0e7290 */ /* 0x000fd2000fffe13f */
[----:B------:R-:W-:Y:S02]  /*4870*/  @UP1 ULDC.64 UR18, c[0x0][0x9e8] ;  /* 0x00027a0000121ab9 */ /* 0x000fe40000000a00 */
[----:B------:R-:W-:-:S04]  /*4880*/  UIMAD.WIDE.U32 UR10, UR14, UR18, URZ ;  /* 0x000000120e0a72a5 */ /* 0x000fc8000f8e003f */
[----:B------:R-:W-:-:S04]  /*4890*/  @UP1 USHF.R.U32.HI UR14, URZ, UR19, UR11 ;  /* 0x000000133f0e1299 */ /* 0x000fc8000801160b */
[----:B------:R-:W-:Y:S01]  /*48a0*/  ULOP3.LUT UR14, URZ, UR14, URZ, 0x33, !UPT ;  /* 0x0000000e3f0e7292 */ /* 0x000fe2000f8e333f */
[----:B------:R-:W-:Y:S11]  /*48b0*/  BRA `(.L_x_1085) ;  /* 0x0000000000107947 */ /* 0x000ff60003800000 */
.L_x_1084:
[----:B------:R-:W-:-:S11]  /*48c0*/  UISETP.NE.AND UP1, UPT, UR7, 0x1, UPT ;  /* 0x000000010700788c */ /* 0x000fd6000bf25270 */
[----:B------:R-:W-:Y:S02]  /*48d0*/  @UP1 ULDC.64 UR18, c[0x0][0x9e8] ;  /* 0x00027a0000121ab9 */ /* 0x000fe40000000a00 */
[----:B------:R-:W-:-:S04]  /*48e0*/  UIMAD.WIDE.U32 UR10, UR14, UR18, URZ ;  /* 0x000000120e0a72a5 */ /* 0x000fc8000f8e003f */
[----:B------:R-:W-:-:S12]  /*48f0*/  @UP1 USHF.R.U32.HI UR14, URZ, UR19, UR11 ;  /* 0x000000133f0e1299 */ /* 0x000fd8000801160b */
.L_x_1085:
[----:B------:R-:W-:-:S04]  /*4900*/  UIMAD UR7, UR14, UR7, UR7 ;  /* 0x000000070e0772a4 */ /* 0x000fc8000f8e0207 */
[----:B------:R-:W-:-:S04]  /*4910*/  UISETP.LT.AND UP1, UPT, UR6, UR7, UPT ;  /* 0x000000070600728c */ /* 0x000fc8000bf21270 */
[----:B------:R-:W-:-:S12]  /*4920*/  USEL UR6, UR6, UR7, UP1 ;  /* 0x0000000706067287 */ /* 0x000fd80008800000 */
.L_x_1083:
[----:B------:R-:W-:Y:S01]  /*4930*/  USHF.R.S32.HI UR7, URZ, 0x1f, UR6 ;  /* 0x0000001f3f077899 */ /* 0x000fe20008011406 */
[----:B------:R-:W-:Y:S02]  /*4940*/  CS2R R150, SRZ ;  /* 0x0000000000967805 */ /* 0x000fe4000001ff00 */
        /* <DEDUP_REMOVED lines=10> */
[----:B------:R-:W-:Y:S01]  /*49f0*/  UISETP.LT.AND UP1, UPT, UR39, UR7, UPT ;  /* 0x000000072700728c */ /* 0x000fe2000bf21270 */
[----:B------:R-:W-:Y:S02]  /*4a00*/  CS2R R132, SRZ ;  /* 0x0000000000847805 */ /* 0x000fe4000001ff00 */
[----:B------:R-:W-:Y:S02]  /*4a10*/  CS2R R130, SRZ ;  /* 0x0000000000827805 */ /* 0x000fe4000001ff00 */
[----:B------:R-:W-:Y:S01]  /*4a20*/  CS2R R128, SRZ ;  /* 0x0000000000807805 */ /* 0x000fe2000001ff00 */
[----:B------:R-:W-:Y:S01]  /*4a30*/  USEL UR54, UR39, UR7, !UP1 ;  /* 0x0000000727367287 */ /* 0x000fe2000c800000 */
[----:B------:R-:W-:-:S02]  /*4a40*/  CS2R R126, SRZ ;  /* 0x00000000007e7805 */ /* 0x000fc4000001ff00 */
[----:B------:R-:W-:Y:S02]  /*4a50*/  CS2R R124, SRZ ;  /* 0x00000000007c7805 */ /* 0x000fe4000001ff00 */
[----:B------:R-:W-:Y:S02]  /*4a60*/  CS2R R122, SRZ ;  /* 0x00000000007a7805 */ /* 0x000fe4000001ff00 */
[----:B------:R-:W-:Y:S02]  /*4a70*/  CS2R R120, SRZ ;  /* 0x0000000000787805 */ /* 0x000fe4000001ff00 */
[----:B------:R-:W-:Y:S02]  /*4a80*/  CS2R R118, SRZ ;  /* 0x0000000000767805 */ /* 0x000fe4000001ff00 */
[----:B------:R-:W-:Y:S02]  /*4a90*/  ISETP.GE.AND P2, PT, R6, UR54, PT ;  /* 0x0000003606007c0c */ /* 0x000fe4000bf46270 */
        /* <DEDUP_REMOVED lines=15> */
[----:B------:R-:W-:Y:S06]  /*4b90*/  @!P2 BRA `(.L_x_1086) ;  /* 0x00000030002ca947 */ /* 0x000fec0003800000 */
[----:B------:R-:W-:Y:S01]  /*4ba0*/  IMAD.IADD R13, R2, 0x1, R7 ;  /* 0x00000001020d7824 */ /* 0x000fe200078e0207 */
[----:B------:R-:W-:Y:S01]  /*4bb0*/  ULDC UR47, c[0x0][0x9e4] ;  /* 0x00027900002f7ab9 */ /* 0x000fe20000000800 */
[----:B------:R-:W-:Y:S01]  /*4bc0*/  IMAD.MOV.U32 R151, RZ, RZ, RZ ;  /* 0x000000ffff977224 */ /* 0x000fe200078e00ff */
[----:B------:R-:W-:Y:S01]  /*4bd0*/  ULDC UR50, c[0x0][0x9dc] ;  /* 0x0002770000327ab9 */ /* 0x000fe20000000800 */
[----:B------:R-:W-:Y:S01]  /*4be0*/  VIADD R11, R13, 0x8 ;  /* 0x000000080d0b7836 */ /* 0x000fe20000000000 */
[----:B------:R-:W-:-:S04]  /*4bf0*/  ULDC UR51, c[0x0][0x9e0] ;  /* 0x0002780000337ab9 */ /* 0x000fc80000000800 */
[----:B------:R-:W-:-:S07]  /*4c00*/  LOP3.LUT R9, RZ, R11, RZ, 0x33, !PT ;  /* 0x0000000bff097212 */ /* 0x000fce00078e33ff */
.L_x_1103:
        /* <DEDUP_REMOVED lines=9> */
.L_x_1088:
[----:B------:R-:W-:Y:S01]  /*4ca0*/  ULEA UR6, UR53, UR41, 0x3 ;  /* 0x0000002935067291 */ /* 0x000fe2000f8e183f */
[----:B------:R-:W-:-:S05]  /*4cb0*/  IMAD.U32 R5, RZ, RZ, UR52 ;  /* 0x00000034ff057e24 */ /* 0x000fca000f8e00ff */
[----:B------:R-:W-:-:S04]  /*4cc0*/  SHF.L.U32 R5, R5, 0x1f, RZ ;  /* 0x0000001f05057819 */ /* 0x000fc800000006ff */
[----:B------:R0:W1:Y:S01]  /*4cd0*/  SYNCS.PHASECHK.TRANS64.TRYWAIT P2, [UR6+0x28830], R5 ;  /* 0x02883005ff0075a7 */ /* 0x0000620008040146 */
[----:B------:R-:W-:Y:S05]  /*4ce0*/  @!P0 BRA `(.L_x_1089) ;  /* 0x0000000000048947 */ /* 0x000fea0003800000 */
[----:B------:R-:W-:Y:S01]  /*4cf0*/  BPT.TRAP 0x1 ;  /* 0x000000040000795c */ /* 0x000fe20000300000 */
.L_x_1089:
[----:B-1----:R-:W-:Y:S05]  /*4d00*/  @P2 BRA `(.L_x_1087) ;  /* 0x0000000000082947 */ /* 0x002fea0003800000 */
[----:B------:R-:W1:Y:S02]  /*4d10*/  SYNCS.PHASECHK.TRANS64.TRYWAIT P2, [UR6+0x28830], R5 ;  /* 0x02883005ff0075a7 */ /* 0x000e640008040146 */
[----:B-1----:R-:W-:Y:S05]  /*4d20*/  @!P2 BRA `(.L_x_1090) ;  /* 0x000000fc0050a947 */ /* 0x002fea0003800000 */
.L_x_1087:
[----:B-1----:R-:W1:Y:S01]  /*4d30*/  S2R R10, SR_TID.X ;  /* 0x00000000000a7919 */ /* 0x002e620000002100 */
[----:B------:R-:W-:Y:S01]  /*4d40*/  ULEA UR34, UR53, UR46, 0xb ;  /* 0x0000002e35227291 */ /* 0x000fe2000f8e583f */
[----:B------:R-:W-:Y:S01]  /*4d50*/  UMOV UR35, 0x40000040 ;  /* 0x4000004000237882 */ /* 0x000fe20000000000 */
[----:B------:R-:W-:Y:S02]  /*4d60*/  UMOV UR7, 0x40000040 ;  /* 0x4000004000077882 */ /* 0x000fe40000000000 */
[----:B------:R-:W-:Y:S02]  /*4d70*/  UIADD3 UR6, UR34, 0x2, URZ ;  /* 0x0000000222067890 */ /* 0x000fe4000fffe03f */
        /* <DEDUP_REMOVED lines=12> */
[----:B-1----:R-:W-:-:S05]  /*4e40*/  SHF.R.U32.HI R10, RZ, 0x7, R10 ;  /* 0x00000007ff0a7819 */ /* 0x002fca000001160a */
[----:B0-----:R-:W-:-:S05]  /*4e50*/  VIADD R5, R10, 0x8 ;  /* 0x000000080a057836 */ /* 0x001fca0000000000 */
[----:B------:R0:W-:Y:S06]  /*4e60*/  BAR.SYNC.DEFER_BLOCKING R5, 0x100 ;  /* 0x000400050000751d */ /* 0x0001ec0000010000 */
        /* <DEDUP_REMOVED lines=24> */
[----:B0-----:R-:W-:Y:S05]  /*4ff0*/  @P3 BRA `(.L_x_1091) ;  /* 0x00000000002c3947 */ /* 0x001fea0003800000 */
[----:B------:R-:W-:Y:S05]  /*5000*/  @!P0 BRA `(.L_x_1092) ;  /* 0x0000000000048947 */ /* 0x000fea0003800000 */
[----:B------:R-:W-:Y:S01]  /*5010*/  BPT.TRAP 0x1 ;  /* 0x000000040000795c */ /* 0x000fe20000300000 */
.L_x_1092:
[----:B------:R-:W-:Y:S01]  /*5020*/  ULEA UR6, UR42, UR41, 0x3 ;  /* 0x000000292a067291 */ /* 0x000fe2000f8e183f */
[----:B------:R-:W-:-:S05]  /*5030*/  IMAD.U32 R5, RZ, RZ, UR43 ;  /* 0x0000002bff057e24 */ /* 0x000fca000f8e00ff */
[----:B------:R-:W-:-:S04]  /*5040*/  SHF.L.U32 R5, R5, 0x1f, RZ ;  /* 0x0000001f05057819 */ /* 0x000fc800000006ff */
[----:B------:R0:W1:Y:S01]  /*5050*/  SYNCS.PHASECHK.TRANS64.TRYWAIT P2, [UR6+0x28850], R5 ;  /* 0x02885005ff0075a7 */ /* 0x0000620008040146 */
[----:B------:R-:W-:Y:S05]  /*5060*/  @!P0 BRA `(.L_x_1093) ;  /* 0x0000000000048947 */ /* 0x000fea0003800000 */
[----:B------:R-:W-:Y:S01]  /*5070*/  BPT.TRAP 0x1 ;  /* 0x000000040000795c */ /* 0x000fe20000300000 */
.L_x_1093:
[----:B-1----:R-:W-:Y:S05]  /*5080*/  @P2 BRA `(.L_x_1091) ;  /* 0x0000000000082947 */ /* 0x002fea0003800000 */
[----:B------:R-:W1:Y:S02]  /*5090*/  SYNCS.PHASECHK.TRANS64.TRYWAIT P2, [UR6+0x28850], R5 ;  /* 0x02885005ff0075a7 */ /* 0x000e640008040146 */
[----:B-1----:R-:W-:Y:S05]  /*50a0*/  @!P2 BRA `(.L_x_1094) ;  /* 0x000000f80088a947 */ /* 0x002fea0003800000 */
.L_x_1091:
[----:B------:R-:W-:Y:S01]  /*50b0*/  UIADD3 UR6, UR41, 0x400, URZ ;  /* 0x0000040029067890 */ /* 0x000fe2000fffe03f */
[----:B------:R-:W-:Y:S01]  /*50c0*/  WARPGROUP.ARRIVE ;  /* 0x00000000000079c5 */ /* 0x000fe20000000000 */
[----:B------:R-:W-:-:S05]  /*50d0*/  UMOV UR7, 0x40000040 ;  /* 0x4000004000077882 */ /* 0x000fca0000000000 */
[----:B------:R-:W2:Y:S01]  /*50e0*/  S2R R12, SR_TID.X ;  /* 0x00000000000c7919 */ /* 0x000ea20000002100 */
[----:B------:R-:W-:Y:S01]  /*50f0*/  USHF.R.U32.HI UR6, URZ, 0x4, UR6 ;  /* 0x000000043f067899 */ /* 0x000fe20008011606 */
[----:B-1----:R-:W-:Y:S01]  /*5100*/  IMAD.U32 R10, RZ, RZ, UR53 ;  /* 0x00000035ff0a7e24 */ /* 0x002fe2000f8e00ff */
[----:B------:R-:W-:Y:S02]  /*5110*/  PLOP3.LUT P2, PT, PT, PT, UP0, 0x40, 0x0 ;  /* 0x000000000000781c */ /* 0x000fe40003f4e808 */
        /* <DEDUP_REMOVED lines=10> */
[----:B--2---:R-:W-:-:S04]  /*51c0*/  SHF.R.U32.HI R12, RZ, 0x7, R12 ;  /* 0x00000007ff0c7819 */ /* 0x004fc8000001160c */
[----:B0-----:R-:W-:Y:S01]  /*51d0*/  IADD3 R5, -R12, 0xb, RZ ;  /* 0x0000000b0c057810 */ /* 0x001fe20007ffe1ff */
        /* <DEDUP_REMOVED lines=26> */
[----:B------:R-:W-:Y:S01]  /*5380*/  WARPGROUP.ARRIVE ;  /* 0x00000000000079c5 */ /* 0x000fe20000000000 */
[----:B------:R-:W-:-:S06]  /*5390*/  IMAD.SHL.U32 R160, R6, 0x80, RZ ;  /* 0x0000008006a07824 */ /* 0x000fcc00078e00ff */
[----:B------:R-:W-:Y:S01]  /*53a0*/  HGMMA.64x128x16.F32.BF16 R88, R156, gdesc[UR4].tnspB, R88, gsb0 ;  /* 0x41e000049c587df0 */ /* 0x000fe20008001858 */
[----:B------:R-:W-:Y:S01]  /*53b0*/  UIADD3 UR6, UR10, 0x380, URZ ;  /* 0x000003800a067890 */ /* 0x000fe2000fffe03f */
[----:B------:R-:W-:Y:S01]  /*53c0*/  IADD3 R15, R17, 0x1, -R160 ;  /* 0x00000001110f7810 */ /* 0x000fe20007ffe8a0 */
[----:B------:R-:W-:-:S04]  /*53d0*/  UMOV UR7, 0x40000040 ;  /* 0x4000004000077882 */ /* 0x000fc80000000000 */
[----:B------:R-:W-:-:S04]  /*53e0*/  IMAD.IADD R15, R15, 0x1, -R18 ;  /* 0x000000010f0f7824 */ /* 0x000fc800078e0a12 */
[----:B------:R-:W-:-:S04]  /*53f0*/  IMAD R15, R16, -0x2, R15 ;  /* 0xfffffffe100f7824 */ /* 0x000fc800078e020f */
[----:B------:R-:W-:Y:S01]  /*5400*/  VIADD R21, R15, UR51 ;  /* 0x000000330f157c36 */ /* 0x000fe20008000000 */
[----:B------:R-:W-:Y:S02]  /*5410*/  WARPGROUP.DEPBAR.LE gsb0, 0x0 ;  /* 0x00008000000079c5 */ /* 0x000fe40000010000 */
[----:B------:R-:W-:-:S06]  /*5420*/  WARPGROUP.ARRIVE ;  /* 0x00000000000079c5 */ /* 0x000fcc0000000000 */
[----:B------:R-:W-:Y:S01]  /*5430*/  HGMMA.64x128x16.F32.BF16 R88, R152, gdesc[UR4].tnspB, R88, gsb0 ;  /* 0x41e0000498587df0 */ /* 0x000fe20008001858 */
[----:B------:R-:W-:Y:S02]  /*5440*/  ULOP3.LUT UR6, URZ, UR50, URZ, 0x33, !UPT ;  /* 0x000000323f067292 */ /* 0x000fe4000f8e333f */
[----:B------:R-:W-:Y:S02]  /*5450*/  WARPGROUP.DEPBAR.LE gsb0, 0x0 ;  /* 0x00008000000079c5 */ /* 0x000fe40000010000 */
[----:B------:R0:W-:Y:S06]  /*5460*/  BAR.ARV R5, 0x100 ;  /* 0x000400050000751d */ /* 0x0001ec0000002000 */
[----:B------:R-:W-:Y:S01]  /*5470*/  VIADD R153, R15, UR6 ;  /* 0x000000060f997c36 */ /* 0x000fe20008000000 */
[----:B------:R1:W-:Y:S03]  /*5480*/  @!P1 SYNCS.ARRIVE.TRANS64.RED.A1T0 RZ, [R10+URZ], RZ ;  /* 0x000000ff0aff99a7 */ /* 0x0003e6000810043f */
[----:B------:R-:W-:-:S02]  /*5490*/  IMAD.IADD R15, R2, 0x1, R153 ;  /* 0x00000001020f7824 */ /* 0x000fc400078e0299 */
[----:B-1----:R-:W-:Y:S01]  /*54a0*/  IMAD.IADD R10, R2, 0x1, R21 ;  /* 0x00000001020a7824 */ /* 0x002fe200078e0215 */
[----:B0-----:R-:W-:Y:S06]  /*54b0*/  @P2 BRA `(.L_x_1095) ;  /* 0x00000000005c2947 */ /* 0x001fec0003800000 */
[----:B------:R-:W-:Y:S01]  /*54c0*/  ISETP.GT.AND P2, PT, R13, -0x1, PT ;  /* 0xffffffff0d00780c */ /* 0x000fe20003f44270 */
[----:B------:R-:W-:-:S12]  /*54d0*/  BSSY B0, `(.L_x_1096) ;  /* 0x0000011000007945 */ /* 0x000fd80003800000 */
[----:B------:R-:W-:Y:S05]  /*54e0*/  @P2 BRA `(.L_x_1097) ;  /* 0x0000000000242947 */ /* 0x000fea0003800000 */
[----:B------:R-:W-:Y:S02]  /*54f0*/  IMAD.U32 R14, RZ, RZ, UR47 ;  /* 0x0000002fff0e7e24 */ /* 0x000fe4000f8e00ff */
[----:B------:R-:W-:-:S03]  /*5500*/  IMAD.IADD R5, R2, 0x1, R7 ;  /* 0x0000000102057824 */ /* 0x000fc600078e0207 */
[----:B------:R-:W-:Y:S02]  /*5510*/  ISETP.NE.AND P2, PT, R14, 0x1, PT ;  /* 0x000000010e00780c */ /* 0x000fe40003f45270 */
[----:B------:R-:W-:-:S11]  /*5520*/  LOP3.LUT R5, RZ, R5, RZ, 0x33, !PT ;  /* 0x00000005ff057212 */ /* 0x000fd600078e33ff */
[----:B------:R-:W0:Y:S02]  /*5530*/  @P2 LDC.64 R154, c[0x0][0x9e8] ;  /* 0x00027a00ff9a2b82 */ /* 0x000e240000000a00 */
[----:B0-----:R-:W-:-:S05]  /*5540*/  @P2 IMAD.HI.U32 R12, R5, R154, RZ ;  /* 0x0000009a050c2227 */ /* 0x001fca00078e00ff */
[----:B------:R-:W-:-:S04]  /*5550*/  @P2 SHF.R.U32.HI R5, RZ, R155, R12 ;  /* 0x0000009bff052219 */ /* 0x000fc8000001160c */
[----:B------:R-:W-:Y:S01]  /*5560*/  LOP3.LUT R5, RZ, R5, RZ, 0x33, !PT ;  /* 0x00000005ff057212 */ /* 0x000fe200078e33ff */
[----:B------:R-:W-:Y:S06]  /*5570*/  BRA `(.L_x_1098) ;  /* 0x0000000000187947 */ /* 0x000fec0003800000 */
.L_x_1097:
[----:B------:R-:W-:Y:S02]  /*5580*/  IMAD.U32 R14, RZ, RZ, UR47 ;  /* 0x0000002fff0e7e24 */ /* 0x000fe4000f8e00ff */
[----:B------:R-:W-:-:S03]  /*5590*/  IMAD.MOV.U32 R5, RZ, RZ, R13 ;  /* 0x000000ffff057224 */ /* 0x000fc600078e000d */
[----:B------:R-:W-:-:S13]  /*55a0*/  ISETP.NE.AND P2, PT, R14, 0x1, PT ;  /* 0x000000010e00780c */ /* 0x000fda0003f45270 */
[----:B------:R-:W0:Y:S02]  /*55b0*/  @P2 LDC.64 R154, c[0x0][0x9e8] ;  /* 0x00027a00ff9a2b82 */ /* 0x000e240000000a00 */
[----:B0-----:R-:W-:-:S05]  /*55c0*/  @P2 IMAD.HI.U32 R12, R13, R154, RZ ;  /* 0x0000009a0d0c2227 */ /* 0x001fca00078e00ff */
[----:B------:R-:W-:-:S07]  /*55d0*/  @P2 SHF.R.U32.HI R5, RZ, R155, R12 ;  /* 0x0000009bff052219 */ /* 0x000fce000001160c */
.L_x_1098:
[----:B------:R-:W-:Y:S05]  /*55e0*/  BSYNC B0 ;  /* 0x0000000000007941 */ /* 0x000fea0003800000 */
.L_x_1096:
[----:B------:R-:W-:-:S04]  /*55f0*/  IMAD R5, R5, R14, -R160 ;  /* 0x0000000e05057224 */ /* 0x000fc800078e0aa0 */
[----:B------:R-:W-:-:S05]  /*5600*/  IMAD R5, R16, -0x2, R5 ;  /* 0xfffffffe10057824 */ /* 0x000fca00078e0205 */
[----:B------:R-:W-:Y:S02]  /*5610*/  VIADDMNMX R10, R5, R14, R10, PT ;  /* 0x0000000e050a7246 */ /* 0x000fe4000380010a */
[----:B------:R-:W-:-:S07]  /*5620*/  VIMNMX R15, R15, R5, !PT ;  /* 0x000000050f0f7248 */ /* 0x000fce0007fe0100 */
.L_x_1095:
[----:B------:R-:W-:-:S04]  /*5630*/  ISETP.GT.AND P2, PT, R6, -0x1, PT ;  /* 0xffffffff0600780c */ /* 0x000fc80003f44270 */
[C---:B------:R-:W-:Y:S02]  /*5640*/  ISETP.GT.AND P5, PT, R15.reuse, RZ, P2 ;  /* 0x000000ff0f00720c */ /* 0x040fe400017a4270 */
[C---:B------:R-:W-:Y:S02]  /*5650*/  ISETP.GT.AND P4, PT, R15.reuse, 0x1, P2 ;  /* 0x000000010f00780c */ /* 0x040fe40001784270 */
[----:B------:R-:W-:Y:S02]  /*5660*/  ISETP.LT.OR P5, PT, R10, 0x1, P5 ;  /* 0x000000010a00780c */ /* 0x000fe40002fa1670 */
[C---:B------:R-:W-:Y:S02]  /*5670*/  ISETP.GT.AND P6, PT, R15.reuse, 0x8, P2 ;  /* 0x000000080f00780c */ /* 0x040fe400017c4270 */
[----:B------:R-:W-:Y:S02]  /*5680*/  FSEL R164, R24, -INF , !P5 ;  /* 0xff80000018a47808 */ /* 0x000fe40006800000 */
[----:B------:R-:W-:-:S02]  /*5690*/  ISETP.GT.AND P5, PT, R15, 0x10, P2 ;  /* 0x000000100f00780c */ /* 0x000fc400017a4270 */
[C---:B------:R-:W-:Y:S02]  /*56a0*/  ISETP.GT.AND P3, PT, R15.reuse, 0x9, P2 ;  /* 0x000000090f00780c */ /* 0x040fe40001764270 */
[C---:B------:R-:W-:Y:S02]  /*56b0*/  ISETP.LT.OR P5, PT, R10.reuse, 0x11, P5 ;  /* 0x000000110a00780c */ /* 0x040fe40002fa1670 */
[----:B------:R-:W-:Y:S02]  /*56c0*/  ISETP.LT.OR P4, PT, R10, 0x2, P4 ;  /* 0x000000020a00780c */ /* 0x000fe40002781670 */
[----:B------:R-:W-:Y:S02]  /*56d0*/  FSEL R176, R32, -INF , !P5 ;  /* 0xff80000020b07808 */ /* 0x000fe40006800000 */
        /* <DEDUP_REMOVED lines=9> */
[C---:B------:R-:W-:Y:S02]  /*5770*/  ISETP.GT.AND P3, PT, R15.reuse, 0x19, P2 ;  /* 0x000000190f00780c */ /* 0x040fe40001764270 */
[----:B------:R-:W-:Y:S02]  /*5780*/  FSEL R166, R40, -INF , !P5 ;  /* 0xff80000028a67808 */ /* 0x000fe40006800000 */
[----:B------:R-:W-:Y:S02]  /*5790*/  ISETP.GT.AND P5, PT, R15, 0x30, P2 ;  /* 0x000000300f00780c */ /* 0x000fe400017a4270 */
[C---:B------:R-:W-:Y:S02]  /*57a0*/  ISETP.LT.OR P4, PT, R10.reuse, 0x12, P4 ;  /* 0x000000120a00780c */ /* 0x040fe40002781670 */
        /* <DEDUP_REMOVED lines=57> */
[----:B------:R-:W-:Y:S02]  /*5b40*/  FSEL R80, R80, -INF , !P5 ;  /* 0xff80000050507808 */ /* 0x000fe40006800000 */
[----:B------:R-:W-:Y:S02]  /*5b50*/  PLOP3.LUT P5, PT, PT, PT, UP0, 0x40, 0x0 ;  /* 0x000000000000781c */ /* 0x000fe40003fae808 */
[C---:B------:R-:W-:Y:S02]  /*5b60*/  ISETP.LT.OR P4, PT, R10.reuse, 0x62, P4 ;  /* 0x000000620a00780c */ /* 0x040fe40002781670 */
[----:B------:R-:W-:-:S02]  /*5b70*/  ISETP.LT.OR P6, PT, R10, 0x69, P6 ;  /* 0x000000690a00780c */ /* 0x000fc400037c1670 */
[----:B------:R-:W-:Y:S02]  /*5b80*/  ISETP.LT.OR P3, PT, R10, 0x6a, P3 ;  /* 0x0000006a0a00780c */ /* 0x000fe40001f61670 */
[----:B------:R-:W-:Y:S02]  /*5b90*/  FSEL R12, R73, -INF , !P4 ;  /* 0xff800000490c7808 */ /* 0x000fe40006000000 */
[----:B------:R-:W-:Y:S02]  /*5ba0*/  FSEL R76, R76, -INF , !P6 ;  /* 0xff8000004c4c7808 */ /* 0x000fe40007000000 */
[----:B------:R-:W-:Y:S02]  /*5bb0*/  FSEL R14, R77, -INF , !P3 ;  /* 0xff8000004d0e7808 */ /* 0x000fe40005800000 */
[C---:B------:R-:W-:Y:S02]  /*5bc0*/  ISETP.GT.AND P4, PT, R15.reuse, 0x71, P2 ;  /* 0x000000710f00780c */ /* 0x040fe40001784270 */
[----:B------:R-:W-:-:S02]  /*5bd0*/  ISETP.GT.AND P6, PT, R15, 0x78, P2 ;  /* 0x000000780f00780c */ /* 0x000fc400017c4270 */
[----:B------:R-:W-:Y:S02]  /*5be0*/  ISETP.GT.AND P3, PT, R15, 0x79, P2 ;  /* 0x000000790f00780c */ /* 0x000fe40001764270 */
[C---:B------:R-:W-:Y:S02]  /*5bf0*/  ISETP.LT.OR P4, PT, R10.reuse, 0x72, P4 ;  /* 0x000000720a00780c */ /* 0x040fe40002781670 */
[C---:B------:R-:W-:Y:S02]  /*5c00*/  ISETP.LT.OR P6, PT, R10.reuse, 0x79, P6 ;  /* 0x000000790a00780c */ /* 0x040fe400037c1670 */
[----:B------:R-:W-:Y:S02]  /*5c10*/  ISETP.LT.OR P3, PT, R10, 0x7a, P3 ;  /* 0x0000007a0a00780c */ /* 0x000fe40001f61670 */
[--C-:B------:R-:W-:Y:S02]  /*5c20*/  IADD3 R25, R21, 0x8, R2.reuse ;  /* 0x0000000815197810 */ /* 0x100fe40007ffe002 */
[----:B------:R-:W-:-:S02]  /*5c30*/  IADD3 R29, R153, 0x8, R2 ;  /* 0x00000008991d7810 */ /* 0x000fc40007ffe002 */
[----:B------:R-:W-:Y:S02]  /*5c40*/  FSEL R36, R81, -INF , !P4 ;  /* 0xff80000051247808 */ /* 0x000fe40006000000 */
[----:B------:R-:W-:Y:S02]  /*5c50*/  FSEL R84, R84, -INF , !P6 ;  /* 0xff80000054547808 */ /* 0x000fe40007000000 */
[----:B------:R-:W-:Y:S01]  /*5c60*/  FSEL R32, R85, -INF , !P3 ;  /* 0xff80000055207808 */ /* 0x000fe20005800000 */
[----:B------:R-:W-:Y:S06]  /*5c70*/  @P5 BRA `(.L_x_1099) ;  /* 0x0000000000585947 */ /* 0x000fec0003800000 */
[----:B------:R-:W-:Y:S01]  /*5c80*/  ISETP.GT.AND P3, PT, R11, -0x1, PT ;  /* 0xffffffff0b00780c */ /* 0x000fe20003f64270 */
[----:B------:R-:W-:-:S12]  /*5c90*/  BSSY B0, `(.L_x_1100) ;  /* 0x0000010000007945 */ /* 0x000fd80003800000 */
[----:B------:R-:W-:Y:S05]  /*5ca0*/  @P3 BRA `(.L_x_1101) ;  /* 0x0000000000203947 */ /* 0x000fea0003800000 */
[----:B------:R-:W-:Y:S02]  /*5cb0*/  IMAD.U32 R15, RZ, RZ, UR47 ;  /* 0x0000002fff0f7e24 */ /* 0x000fe4000f8e00ff */
[----:B------:R-:W-:-:S03]  /*5cc0*/  IMAD.MOV.U32 R5, RZ, RZ, R9 ;  /* 0x000000ffff057224 */ /* 0x000fc600078e0009 */
[----:B------:R-:W-:-:S13]  /*5cd0*/  ISETP.NE.AND P3, PT, R15, 0x1, PT ;  /* 0x000000010f00780c */ /* 0x000fda0003f65270 */
[----:B------:R-:W0:Y:S02]  /*5ce0*/  @P3 LDC.64 R162, c[0x0][0x9e8] ;  /* 0x00027a00ffa23b82 */ /* 0x000e240000000a00 */
[----:B0-----:R-:W-:-:S05]  /*5cf0*/  @P3 IMAD.HI.U32 R10, R9, R162, RZ ;  /* 0x000000a2090a3227 */ /* 0x001fca00078e00ff */
[----:B------:R-:W-:-:S04]  /*5d00*/  @P3 SHF.R.U32.HI R5, RZ, R163, R10 ;  /* 0x000000a3ff053219 */ /* 0x000fc8000001160a */
[----:B------:R-:W-:Y:S01]  /*5d10*/  LOP3.LUT R5, RZ, R5, RZ, 0x33, !PT ;  /* 0x00000005ff057212 */ /* 0x000fe200078e33ff */
[----:B------:R-:W-:Y:S06]  /*5d20*/  BRA `(.L_x_1102) ;  /* 0x0000000000187947 */ /* 0x000fec0003800000 */
.L_x_1101:
[----:B------:R-:W-:Y:S02]  /*5d30*/  IMAD.U32 R15, RZ, RZ, UR47 ;  /* 0x0000002fff0f7e24 */ /* 0x000fe4000f8e00ff */
[----:B------:R-:W-:-:S03]  /*5d40*/  IMAD.MOV.U32 R5, RZ, RZ, R11 ;  /* 0x000000ffff057224 */ /* 0x000fc600078e000b */
[----:B------:R-:W-:-:S13]  /*5d50*/  ISETP.NE.AND P3, PT, R15, 0x1, PT ;  /* 0x000000010f00780c */ /* 0x000fda0003f65270 */
[----:B------:R-:W0:Y:S02]  /*5d60*/  @P3 LDC.64 R162, c[0x0][0x9e8] ;  /* 0x00027a00ffa23b82 */ /* 0x000e240000000a00 */
[----:B0-----:R-:W-:-:S05]  /*5d70*/  @P3 IMAD.HI.U32 R10, R11, R162, RZ ;  /* 0x000000a20b0a3227 */ /* 0x001fca00078e00ff */
[----:B------:R-:W-:-:S07]  /*5d80*/  @P3 SHF.R.U32.HI R5, RZ, R163, R10 ;  /* 0x000000a3ff053219 */ /* 0x000fce000001160a */
.L_x_1102:
[----:B------:R-:W-:Y:S05]  /*5d90*/  BSYNC B0 ;  /* 0x0000000000007941 */ /* 0x000fea0003800000 */
.L_x_1100:
[----:B------:R-:W-:-:S04]  /*5da0*/  IMAD R5, R5, R15, -R160 ;  /* 0x0000000f05057224 */ /* 0x000fc800078e0aa0 */
[----:B------:R-:W-:-:S05]  /*5db0*/  IMAD R10, R16, -0x2, R5 ;  /* 0xfffffffe100a7824 */ /* 0x000fca00078e0205 */
[----:B------:R-:W-:Y:S02]  /*5dc0*/  VIADDMNMX R25, R10, R15, R25, PT ;  /* 0x0000000f0a197246 */ /* 0x000fe40003800119 */
[----:B------:R-:W-:-:S07]  /*5dd0*/  VIMNMX R29, R29, R10, !PT ;  /* 0x0000000a1d1d7248 */ /* 0x000fce0007fe0100 */
.L_x_1099:
[----:B------:R-:W-:Y:S01]  /*5de0*/  FMNMX.FTZ R5, R164, R0, !PT ;  /* 0x00000000a4057209 */ /* 0x000fe20007810000 */
[----:B------:R-:W-:Y:S01]  /*5df0*/  UMOV UR43, UR52 ;  /* 0x00000034002b7c82 */ /* 0x000fe20008000000 */
[C---:B------:R-:W-:Y:S02]  /*5e00*/  ISETP.GT.AND P6, PT, R29.reuse, 0x8, P2 ;  /* 0x000000081d00780c */ /* 0x040fe400017c4270 */
[----:B------:R-:W-:Y:S02]  /*5e10*/  FMNMX.FTZ R5, R168, R5, !PT ;  /* 0x00000005a8057209 */ /* 0x000fe40007810000 */
[C---:B------:R-:W-:Y:S02]  /*5e20*/  ISETP.GT.AND P4, PT, R29.reuse, 0x1, P2 ;  /* 0x000000011d00780c */ /* 0x040fe40001784270 */
[----:B------:R-:W-:Y:S02]  /*5e30*/  FMNMX.FTZ R5, R170, R5, !PT ;  /* 0x00000005aa057209 */ /* 0x000fe40007810000 */
[----:B------:R-:W-:-:S02]  /*5e40*/  ISETP.GT.AND P3, PT, R29, 0x9, P2 ;  /* 0x000000091d00780c */ /* 0x000fc40001764270 */
        /* <DEDUP_REMOVED lines=21> */
[----:B------:R-:W-:Y:S02]  /*5fa0*/  ISETP.GT.AND P3, PT, R29, 0x18, P2 ;  /* 0x000000181d00780c */ /* 0x000fe40001764270 */
[----:B------:R-:W-:Y:S02]  /*5fb0*/  FMNMX.FTZ R5, R52, R5, !PT ;  /* 0x0000000534057209 */ /* 0x000fe40007810000 */
[----:B------:R-:W-:-:S02]  /*5fc0*/  FSEL R34, R34, -INF , !P5 ;  /* 0xff80000022227808 */ /* 0x000fc40006800000 */
[----:B------:R-:W-:Y:S02]  /*5fd0*/  FMNMX.FTZ R5, R44, R5, !PT ;  /* 0x000000052c057209 */ /* 0x000fe40007810000 */
[----:B------:R-:W-:Y:S02]  /*5fe0*/  ISETP.GT.AND P5, PT, R29, 0x19, P2 ;  /* 0x000000191d00780c */ /* 0x000fe400017a4270 */
        /* <DEDUP_REMOVED lines=9> */
[----:B------:R-:W-:-:S02]  /*6080*/  ISETP.LT.OR P3, PT, R25, 0x22, P3 ;  /* 0x000000221900780c */ /* 0x000fc40001f61670 */
        /* <DEDUP_REMOVED lines=10> */
[----:B------:R-:W-:Y:S02]  /*6130*/  FMNMX.FTZ R15, R32, R5, !PT ;  /* 0x00000005200f7209 */ /* 0x000fe40007810000 */
[----:B------:R-:W0:Y:S03]  /*6140*/  LDC R5, c[0x0][0x988] ;  /* 0x00026200ff057b82 */ /* 0x000e260000000800 */
[----:B------:R-:W1:Y:S02]  /*6150*/  SHFL.BFLY PT, R10, R15, 0x2, 0x1f ;  /* 0x0c401f000f0a7f89 */ /* 0x000e6400000e0000 */
[----:B-1----:R-:W-:-:S05]  /*6160*/  FMNMX.FTZ R21, R15, R10, !PT ;  /* 0x0000000a0f157209 */ /* 0x002fca0007810000 */
[----:B------:R-:W1:Y:S02]  /*6170*/  SHFL.BFLY PT, R10, R21, 0x1, 0x1f ;  /* 0x0c201f00150a7f89 */ /* 0x000e6400000e0000 */
[----:B-1----:R-:W-:-:S04]  /*6180*/  FMNMX.FTZ R10, R21, R10, !PT ;  /* 0x0000000a150a7209 */ /* 0x002fc80007810000 */
[C---:B------:R-:W-:Y:S01]  /*6190*/  FSETP.NEU.FTZ.AND P6, PT, R10.reuse, -INF , PT ;  /* 0xff8000000a00780b */ /* 0x040fe20003fdd000 */
[----:B0-----:R-:W-:-:S03]  /*61a0*/  FMUL.FTZ R15, R10, R5 ;  /* 0x000000050a0f7220 */ /* 0x001fc60000410000 */
[----:B------:R-:W-:Y:S02]  /*61b0*/  FSEL R57, R10, RZ, P6 ;  /* 0x000000ff0a397208 */ /* 0x000fe40003000000 */
[----:B------:R-:W-:-:S05]  /*61c0*/  FSEL R31, R15, RZ, P6 ;  /* 0x000000ff0f1f7208 */ /* 0x000fca0003000000 */
[-CC-:B------:R-:W-:Y:S01]  /*61d0*/  FFMA.FTZ R15, R164, R5.reuse, -R31.reuse ;  /* 0x00000005a40f7223 */ /* 0x180fe2000001081f */
[----:B------:R-:W-:Y:S01]  /*61e0*/  FSEL R164, R35, -INF , !P4 ;  /* 0xff80000023a47808 */ /* 0x000fe20006000000 */
[-CC-:B------:R-:W-:Y:S01]  /*61f0*/  FFMA.FTZ R180, R168, R5.reuse, -R31.reuse ;  /* 0x00000005a8b47223 */ /* 0x180fe2000001081f */
[----:B------:R-:W-:Y:S01]  /*6200*/  ISETP.GT.AND P4, PT, R29, 0x20, P2 ;  /* 0x000000201d00780c */ /* 0x000fe20001784270 */
[-CC-:B------:R-:W-:Y:S01]  /*6210*/  FFMA.FTZ R37, R178, R5.reuse, -R31.reuse ;  /* 0x00000005b2257223 */ /* 0x180fe2000001081f */
[----:B------:R-:W-:Y:S01]  /*6220*/  FSEL R168, R39, -INF , !P5 ;  /* 0xff80000027a87808 */ /* 0x000fe20006800000 */
[-CC-:B------:R-:W-:Y:S01]  /*6230*/  FFMA.FTZ R182, R170, R5.reuse, -R31.reuse ;  /* 0x00000005aab67223 */ /* 0x180fe2000001081f */
[----:B------:R-:W-:Y:S01]  /*6240*/  ISETP.LT.OR P4, PT, R25, 0x21, P4 ;  /* 0x000000211900780c */ /* 0x000fe20002781670 */
[-CC-:B------:R-:W-:Y:S01]  /*6250*/  FFMA.FTZ R39, R172, R5.reuse, -R31.reuse ;  /* 0x00000005ac277223 */ /* 0x180fe2000001081f */
[C---:B------:R-:W-:Y:S01]  /*6260*/  ISETP.GT.AND P5, PT, R29.reuse, 0x28, P2 ;  /* 0x000000281d00780c */ /* 0x040fe200017a4270 */
[-CC-:B------:R-:W-:Y:S01]  /*6270*/  FFMA.FTZ R21, R184, R5.reuse, -R31.reuse ;  /* 0x00000005b8157223 */ /* 0x180fe2000001081f */
[----:B------:R-:W-:Y:S01]  /*6280*/  FSEL R42, R42, -INF , !P4 ;  /* 0xff8000002a2a7808 */ /* 0x000fe20006000000 */
[-CC-:B------:R-:W-:Y:S01]  /*6290*/  FFMA.FTZ R178, R174, R5.reuse, -R31.reuse ;  /* 0x00000005aeb27223 */ /* 0x180fe2000001081f */
[----:B------:R-:W-:Y:S01]  /*62a0*/  ISETP.GT.AND P4, PT, R29, RZ, P2 ;  /* 0x000000ff1d00720c */ /* 0x000fe20001784270 */
[-CC-:B------:R-:W-:Y:S01]  /*62b0*/  FFMA.FTZ R172, R166, R5.reuse, -R31.reuse ;  /* 0x00000005a6ac7223 */ /* 0x180fe2000001081f */
[C---:B------:R-:W-:Y:S01]  /*62c0*/  ISETP.LT.OR P5, PT, R25.reuse, 0x29, P5 ;  /* 0x000000291900780c */ /* 0x040fe20002fa1670 */
[-CC-:B------:R-:W-:Y:S01]  /*62d0*/  FFMA.FTZ R45, R156, R5.reuse, -R31.reuse ;  /* 0x000000059c2d7223 */ /* 0x180fe2000001081f */
[----:B------:R-:W-:Y:S01]  /*62e0*/  ISETP.LT.OR P4, PT, R25, 0x1, P4 ;  /* 0x000000011900780c */ /* 0x000fe20002781670 */
[----:B------:R-:W-:Y:S01]  /*62f0*/  MUFU.EX2 R15, R15 ;  /* 0x0000000f000f7308 */ /* 0x000fe20000000800 */
[----:B------:R-:W-:Y:S01]  /*6300*/  FSEL R170, R43, -INF , !P3 ;  /* 0xff8000002baa7808 */ /* 0x000fe20005800000 */
[-CC-:B------:R-:W-:Y:S01]  /*6310*/  FFMA.FTZ R43, R158, R5.reuse, -R31.reuse ;  /* 0x000000059e2b7223 */ /* 0x180fe2000001081f */
[----:B------:R-:W-:Y:S01]  /*6320*/  FSEL R35, R26, -INF , !P4 ;  /* 0xff8000001a237808 */ /* 0x000fe20006000000 */
[-CC-:B------:R-:W-:Y:S01]  /*6330*/  FFMA.FTZ R176, R176, R5.reuse, -R31.reuse ;  /* 0x00000005b0b07223 */ /* 0x180fe2000001081f */
[----:B------:R-:W-:Y:S01]  /*6340*/  ISETP.GT.AND P3, PT, R29, 0x29, P2 ;  /* 0x000000291d00780c */ /* 0x000fe20001764270 */
[-CC-:B------:R-:W-:Y:S01]  /*6350*/  FFMA.FTZ R48, R48, R5.reuse, -R31.reuse ;  /* 0x0000000530307223 */ /* 0x180fe2000001081f */
[----:B------:R-:W-:Y:S01]  /*6360*/  FMNMX.FTZ R27, R35, R8, !PT ;  /* 0x00000008231b7209 */ /* 0x000fe20007810000 */
[----:B------:R-:W-:Y:S01]  /*6370*/  MUFU.EX2 R180, R180 ;  /* 0x000000b400b47308 */ /* 0x000fe20000000800 */
[----:B------:R-:W-:Y:S01]  /*6380*/  FSEL R46, R46, -INF , !P5 ;  /* 0xff8000002e2e7808 */ /* 0x000fe20006800000 */
[--C-:B------:R-:W-:Y:S01]  /*6390*/  FFMA.FTZ R44, R44, R5, -R31.reuse ;  /* 0x000000052c2c7223 */ /* 0x100fe2000001081f */
[----:B------:R-:W-:Y:S01]  /*63a0*/  FMNMX.FTZ R27, R162, R27, !PT ;  /* 0x0000001ba21b7209 */ /* 0x000fe20007810000 */
[-CC-:B------:R-:W-:Y:S01]  /*63b0*/  FFMA.FTZ R40, R40, R5.reuse, -R31.reuse ;  /* 0x0000000528287223 */ /* 0x180fe2000001081f */
[----:B------:R-:W-:Y:S01]  /*63c0*/  ISETP.GT.AND P5, PT, R29, 0x30, P2 ;  /* 0x000000301d00780c */ /* 0x000fe200017a4270 */
[--C-:B------:R-:W-:Y:S01]  /*63d0*/  FFMA.FTZ R20, R20, R5, -R31.reuse ;  /* 0x0000000514147223 */ /* 0x100fe2000001081f */
[----:B------:R-:W-:Y:S01]  /*63e0*/  FMNMX.FTZ R27, R30, R27, !PT ;  /* 0x0000001b1e1b7209 */ /* 0x000fe20007810000 */
[----:B------:R-:W-:Y:S01]  /*63f0*/  MUFU.EX2 R182, R182 ;  /* 0x000000b600b67308 */ /* 0x000fe20000000800 */
[----:B------:R-:W-:Y:S01]  /*6400*/  ISETP.LT.OR P4, PT, R25, 0x2a, P3 ;  /* 0x0000002a1900780c */ /* 0x000fe20001f81670 */
[--C-:B------:R-:W-:Y:S01]  /*6410*/  FFMA.FTZ R28, R28, R5, -R31.reuse ;  /* 0x000000051c1c7223 */ /* 0x100fe2000001081f */
[----:B------:R-:W-:Y:S01]  /*6420*/  FMNMX.FTZ R33, R160, R27, !PT ;  /* 0x0000001ba0217209 */ /* 0x000fe20007810000 */
[-CC-:B------:R-:W-:Y:S01]  /*6430*/  FFMA.FTZ R24, R24, R5.reuse, -R31.reuse ;  /* 0x0000000518187223 */ /* 0x180fe2000001081f */
[----:B------:R-:W-:Y:S01]  /*6440*/  ISETP.GT.AND P3, PT, R29, 0x31, P2 ;  /* 0x000000311d00780c */ /* 0x000fe20001764270 */
[--C-:B------:R-:W-:Y:S01]  /*6450*/  FFMA.FTZ R49, R72, R5, -R31.reuse ;  /* 0x0000000548317223 */ /* 0x100fe2000001081f */
[----:B------:R-:W-:Y:S01]  /*6460*/  FMNMX.FTZ R33, R34, R33, !PT ;  /* 0x0000002122217209 */ /* 0x000fe20007810000 */
[----:B------:R0:W-:Y:S01]  /*6470*/  MUFU.EX2 R27, R37 ;  /* 0x00000025001b7308 */ /* 0x0001e20000000800 */
[----:B------:R-:W-:Y:S01]  /*6480*/  FSEL R26, R47, -INF , !P4 ;  /* 0xff8000002f1a7808 */ /* 0x000fe20006000000 */
[--C-:B------:R-:W-:Y:S01]  /*6490*/  FFMA.FTZ R47, R52, R5, -R31.reuse ;  /* 0x00000005342f7223 */ /* 0x100fe2000001081f */
[----:B------:R-:W-:Y:S01]  /*64a0*/  FMNMX.FTZ R33, R164, R33, !PT ;  /* 0x00000021a4217209 */ /* 0x000fe20007810000 */
[-CC-:B------:R-:W-:Y:S01]  /*64b0*/  FFMA.FTZ R14, R14, R5.reuse, -R31.reuse ;  /* 0x000000050e0e7223 */ /* 0x180fe2000001081f */
[----:B------:R-:W-:Y:S01]  /*64c0*/  ISETP.LT.OR P5, PT, R25, 0x31, P5 ;  /* 0x000000311900780c */ /* 0x000fe20002fa1670 */
[--C-:B------:R-:W-:Y:S01]  /*64d0*/  FFMA.FTZ R53, R80, R5, -R31.reuse ;  /* 0x0000000550357223 */ /* 0x100fe2000001081f */
[----:B------:R-:W-:Y:S01]  /*64e0*/  FMNMX.FTZ R33, R38, R33, !PT ;  /* 0x0000002126217209 */ /* 0x000fe20007810000 */
[----:B------:R-:W-:Y:S01]  /*64f0*/  MUFU.EX2 R21, R21 ;  /* 0x0000001500157308 */ /* 0x000fe20000000800 */
[----:B------:R-:W-:Y:S01]  /*6500*/  ISETP.GT.AND P4, PT, R29, 0x38, P2 ;  /* 0x000000381d00780c */ /* 0x000fe20001784270 */
[--C-:B------:R-:W-:Y:S01]  /*6510*/  FFMA.FTZ R36, R36, R5, -R31.reuse ;  /* 0x0000000524247223 */ /* 0x100fe2000001081f */
[----:B0-----:R-:W-:Y:S01]  /*6520*/  FMNMX.FTZ R37, R168, R33, !PT ;  /* 0x00000021a8257209 */ /* 0x001fe20007810000 */
[----:B------:R-:W-:Y:S01]  /*6530*/  FFMA.FTZ R84, R84, R5, -R31 ;  /* 0x0000000554547223 */ /* 0x000fe2000001081f */
[----:B------:R-:W-:-:S02]  /*6540*/  ISETP.LT.OR P3, PT, R25, 0x32, P3 ;  /* 0x000000321900780c */ /* 0x000fc40001f61670 */
[----:B------:R-:W-:Y:S01]  /*6550*/  FMNMX.FTZ R37, R42, R37, !PT ;  /* 0x000000252a257209 */ /* 0x000fe20007810000 */
[----:B------:R0:W-:Y:S01]  /*6560*/  MUFU.EX2 R33, R39 ;  /* 0x0000002700217308 */ /* 0x0001e20000000800 */
[----:B------:R-:W-:Y:S02]  /*6570*/  FSEL R50, R50, -INF , !P5 ;  /* 0xff80000032327808 */ /* 0x000fe40006800000 */
[----:B------:R-:W-:Y:S02]  /*6580*/  FMNMX.FTZ R37, R170, R37, !PT ;  /* 0x00000025aa257209 */ /* 0x000fe40007810000 */
[----:B------:R-:W-:Y:S02]  /*6590*/  ISETP.GT.AND P5, PT, R29, 0x39, P2 ;  /* 0x000000391d00780c */ /* 0x000fe400017a4270 */
[----:B------:R-:W-:Y:S01]  /*65a0*/  FMNMX.FTZ R37, R46, R37, !PT ;  /* 0x000000252e257209 */ /* 0x000fe20007810000 */
[----:B------:R-:W-:Y:S01]  /*65b0*/  MUFU.EX2 R176, R176 ;  /* 0x000000b000b07308 */ /* 0x000fe20000000800 */
[----:B------:R-:W-:-:S02]  /*65c0*/  FSEL R184, R51, -INF , !P3 ;  /* 0xff80000033b87808 */ /* 0x000fc40005800000 */
[----:B0-----:R-:W-:Y:S02]  /*65d0*/  FMNMX.FTZ R39, R26, R37, !PT ;  /* 0x000000251a277209 */ /* 0x001fe40007810000 */
[----:B------:R-:W-:Y:S02]  /*65e0*/  ISETP.LT.OR P4, PT, R25, 0x39, P4 ;  /* 0x000000391900780c */ /* 0x000fe40002781670 */
[----:B------:R-:W-:Y:S01]  /*65f0*/  FMNMX.FTZ R39, R50, R39, !PT ;  /* 0x0000002732277209 */ /* 0x000fe20007810000 */
[----:B------:R-:W-:Y:S01]  /*6600*/  MUFU.EX2 R37, R43 ;  /* 0x0000002b00257308 */ /* 0x000fe20000000800 */
[----:B------:R-:W-:Y:S02]  /*6610*/  ISETP.GT.AND P3, PT, R29, 0x40, P2 ;  /* 0x000000401d00780c */ /* 0x000fe40001764270 */
[----:B------:R-:W-:Y:S02]  /*6620*/  ISETP.LT.OR P5, PT, R25, 0x3a, P5 ;  /* 0x0000003a1900780c */ /* 0x000fe40002fa1670 */
[----:B------:R-:W-:-:S02]  /*6630*/  FSEL R54, R54, -INF , !P4 ;  /* 0xff80000036367808 */ /* 0x000fc40006000000 */
[----:B------:R-:W-:Y:S01]  /*6640*/  FMNMX.FTZ R41, R184, R39, !PT ;  /* 0x00000027b8297209 */ /* 0x000fe20007810000 */
[----:B------:R-:W-:Y:S01]  /*6650*/  MUFU.EX2 R178, R178 ;  /* 0x000000b200b27308 */ /* 0x000fe20000000800 */
[----:B------:R-:W-:Y:S02]  /*6660*/  ISETP.GT.AND P4, PT, R29, 0x41, P2 ;  /* 0x000000411d00780c */ /* 0x000fe40001784270 */
[----:B------:R-:W-:Y:S02]  /*6670*/  FSEL R174, R55, -INF , !P5 ;  /* 0xff80000037ae7808 */ /* 0x000fe40006800000 */
[----:B------:R-:W-:Y:S02]  /*6680*/  ISETP.LT.OR P3, PT, R25, 0x41, P3 ;  /* 0x000000411900780c */ /* 0x000fe40001f61670 */
[----:B------:R-:W-:Y:S01]  /*6690*/  FMNMX.FTZ R41, R54, R41, !PT ;  /* 0x0000002936297209 */ /* 0x000fe20007810000 */
[----:B------:R0:W-:Y:S01]  /*66a0*/  MUFU.EX2 R39, R45 ;  /* 0x0000002d00277308 */ /* 0x0001e20000000800 */
[----:B------:R-:W-:-:S02]  /*66b0*/  ISETP.GT.AND P5, PT, R29, 0x48, P2 ;  /* 0x000000481d00780c */ /* 0x000fc400017a4270 */
[----:B------:R-:W-:Y:S02]  /*66c0*/  ISETP.LT.OR P4, PT, R25, 0x42, P4 ;  /* 0x000000421900780c */ /* 0x000fe40002781670 */
[----:B------:R-:W-:Y:S02]  /*66d0*/  FSEL R58, R58, -INF , !P3 ;  /* 0xff8000003a3a7808 */ /* 0x000fe40005800000 */
[----:B------:R-:W-:Y:S01]  /*66e0*/  FMNMX.FTZ R41, R174, R41, !PT ;  /* 0x00000029ae297209 */ /* 0x000fe20007810000 */
[----:B------:R-:W-:Y:S01]  /*66f0*/  MUFU.EX2 R172, R172 ;  /* 0x000000ac00ac7308 */ /* 0x000fe20000000800 */
[----:B------:R-:W-:Y:S01]  /*6700*/  ISETP.GT.AND P3, PT, R29, 0x49, P2 ;  /* 0x000000491d00780c */ /* 0x000fe20001764270 */
[----:B0-----:R-:W-:Y:S01]  /*6710*/  FFMA.FTZ R45, R152, R5, -R31 ;  /* 0x00000005982d7223 */ /* 0x001fe2000001081f */
[----:B------:R-:W-:Y:S02]  /*6720*/  FSEL R166, R59, -INF , !P4 ;  /* 0xff8000003ba67808 */ /* 0x000fe40006000000 */
[----:B------:R-:W-:-:S02]  /*6730*/  ISETP.LT.OR P5, PT, R25, 0x49, P5 ;  /* 0x000000491900780c */ /* 0x000fc40002fa1670 */
[----:B------:R-:W-:Y:S01]  /*6740*/  FMNMX.FTZ R41, R58, R41, !PT ;  /* 0x000000293a297209 */ /* 0x000fe20007810000 */
[----:B------:R-:W-:Y:S01]  /*6750*/  MUFU.EX2 R48, R48 ;  /* 0x0000003000307308 */ /* 0x000fe20000000800 */
[----:B------:R-:W-:Y:S02]  /*6760*/  ISETP.GT.AND P4, PT, R29, 0x50, P2 ;  /* 0x000000501d00780c */ /* 0x000fe40001784270 */
[----:B------:R-:W-:Y:S02]  /*6770*/  ISETP.LT.OR P3, PT, R25, 0x4a, P3 ;  /* 0x0000004a1900780c */ /* 0x000fe40001f61670 */
[----:B------:R-:W-:Y:S02]  /*6780*/  FSEL R62, R62, -INF , !P5 ;  /* 0xff8000003e3e7808 */ /* 0x000fe40006800000 */
[----:B------:R-:W-:Y:S01]  /*6790*/  FMNMX.FTZ R43, R166, R41, !PT ;  /* 0x00000029a62b7209 */ /* 0x000fe20007810000 */
[----:B------:R-:W-:Y:S01]  /*67a0*/  MUFU.EX2 R44, R44 ;  /* 0x0000002c002c7308 */ /* 0x000fe20000000800 */
[----:B------:R-:W-:-:S02]  /*67b0*/  ISETP.GT.AND P5, PT, R29, 0x51, P2 ;  /* 0x000000511d00780c */ /* 0x000fc400017a4270 */
[----:B------:R-:W-:Y:S02]  /*67c0*/  FSEL R158, R63, -INF , !P3 ;  /* 0xff8000003f9e7808 */ /* 0x000fe40005800000 */
[----:B------:R-:W-:Y:S02]  /*67d0*/  ISETP.LT.OR P4, PT, R25, 0x51, P4 ;  /* 0x000000511900780c */ /* 0x000fe40002781670 */
[----:B------:R-:W-:Y:S01]  /*67e0*/  FMNMX.FTZ R43, R62, R43, !PT ;  /* 0x0000002b3e2b7209 */ /* 0x000fe20007810000 */
[----:B------:R0:W-:Y:S01]  /*67f0*/  MUFU.EX2 R41, R45 ;  /* 0x0000002d00297308 */ /* 0x0001e20000000800 */
[----:B------:R-:W-:Y:S02]  /*6800*/  ISETP.GT.AND P3, PT, R29, 0x58, P2 ;  /* 0x000000581d00780c */ /* 0x000fe40001764270 */
[----:B------:R-:W-:Y:S02]  /*6810*/  ISETP.LT.OR P5, PT, R25, 0x52, P5 ;  /* 0x000000521900780c */ /* 0x000fe40002fa1670 */
[----:B------:R-:W-:Y:S01]  /*6820*/  FSEL R156, R66, -INF , !P4 ;  /* 0xff800000429c7808 */ /* 0x000fe20006000000 */
[----:B------:R-:W-:Y:S01]  /*6830*/  FFMA.FTZ R66, R154, R5, -R31 ;  /* 0x000000059a427223 */ /* 0x000fe2000001081f */
[----:B------:R-:W-:Y:S01]  /*6840*/  FMNMX.FTZ R43, R158, R43, !PT ;  /* 0x0000002b9e2b7209 */ /* 0x000fe20007810000 */
[----:B------:R-:W-:Y:S01]  /*6850*/  MUFU.EX2 R40, R40 ;  /* 0x0000002800287308 */ /* 0x000fe20000000800 */
[----:B------:R-:W-:-:S02]  /*6860*/  ISETP.GT.AND P4, PT, R29, 0x59, P2 ;  /* 0x000000591d00780c */ /* 0x000fc40001784270 */
[----:B------:R-:W-:Y:S02]  /*6870*/  FSEL R154, R67, -INF , !P5 ;  /* 0xff800000439a7808 */ /* 0x000fe40006800000 */
[----:B------:R-:W-:Y:S02]  /*6880*/  ISETP.LT.OR P3, PT, R25, 0x59, P3 ;  /* 0x000000591900780c */ /* 0x000fe40001f61670 */
[----:B------:R-:W-:Y:S01]  /*6890*/  FMNMX.FTZ R43, R156, R43, !PT ;  /* 0x0000002b9c2b7209 */ /* 0x000fe20007810000 */
[----:B------:R-:W-:Y:S01]  /*68a0*/  MUFU.EX2 R66, R66 ;  /* 0x0000004200427308 */ /* 0x000fe20000000800 */
[----:B------:R-:W-:Y:S02]  /*68b0*/  ISETP.GT.AND P5, PT, R29, 0x60, P2 ;  /* 0x000000601d00780c */ /* 0x000fe400017a4270 */
[----:B------:R-:W-:Y:S02]  /*68c0*/  ISETP.LT.OR P4, PT, R25, 0x5a, P4 ;  /* 0x0000005a1900780c */ /* 0x000fe40002781670 */
[----:B------:R-:W-:-:S02]  /*68d0*/  FSEL R70, R70, -INF , !P3 ;  /* 0xff80000046467808 */ /* 0x000fc40005800000 */
[----:B0-----:R-:W-:Y:S01]  /*68e0*/  FMNMX.FTZ R45, R154, R43, !PT ;  /* 0x0000002b9a2d7209 */ /* 0x001fe20007810000 */
        /* <DEDUP_REMOVED lines=33> */
[----:B------:R-:W-:Y:S02]  /*6b00*/  ISETP.LT.OR P5, PT, R25, 0x79, P5 ;  /* 0x000000791900780c */ /* 0x000fe40002fa1670 */
[----:B------:R-:W-:Y:S02]  /*6b10*/  FSEL R56, R83, -INF , !P4 ;  /* 0xff80000053387808 */ /* 0x000fe40006000000 */
[----:B------:R-:W-:Y:S01]  /*6b20*/  FMNMX.FTZ R45, R82, R45, !PT ;  /* 0x0000002d522d7209 */ /* 0x000fe20007810000 */
[----:B------:R0:W-:Y:S01]  /*6b30*/  MUFU.EX2 R29, R47 ;  /* 0x0000002f001d7308 */ /* 0x0001e20000000800 */
[----:B------:R-:W-:Y:S01]  /*6b40*/  ISETP.LT.OR P2, PT, R25, 0x7a, P2 ;  /* 0x0000007a1900780c */ /* 0x000fe20001741670 */
[----:B------:R-:W-:Y:S01]  /*6b50*/  FFMA.FTZ R25, R60, R5, -R31 ;  /* 0x000000053c197223 */ /* 0x000fe2000001081f */
[----:B------:R-:W-:-:S02]  /*6b60*/  FSEL R86, R86, -INF , !P5 ;  /* 0xff80000056567808 */ /* 0x000fc40006800000 */
[----:B------:R-:W-:Y:S02]  /*6b70*/  FMNMX.FTZ R45, R56, R45, !PT ;  /* 0x0000002d382d7209 */ /* 0x000fe40007810000 */
[----:B------:R-:W-:Y:S01]  /*6b80*/  FSEL R60, R87, -INF , !P2 ;  /* 0xff800000573c7808 */ /* 0x000fe20005000000 */
[----:B------:R-:W-:Y:S01]  /*6b90*/  MUFU.EX2 R25, R25 ;  /* 0x0000001900197308 */ /* 0x000fe20000000800 */
[----:B------:R-:W-:Y:S01]  /*6ba0*/  FMNMX.FTZ R45, R86, R45, !PT ;  /* 0x0000002d562d7209 */ /* 0x000fe20007810000 */
[-CC-:B0-----:R-:W-:Y:S01]  /*6bb0*/  FFMA.FTZ R47, R68, R5.reuse, -R31.reuse ;  /* 0x00000005442f7223 */ /* 0x181fe2000001081f */
[----:B------:R-:W-:Y:S01]  /*6bc0*/  FADD.FTZ R68, -R57, R0 ;  /* 0x0000000039447221 */ /* 0x000fe20000010100 */
[--C-:B------:R-:W-:Y:S01]  /*6bd0*/  FFMA.FTZ R0, R32, R5, -R31.reuse ;  /* 0x0000000520007223 */ /* 0x100fe2000001081f */
[----:B------:R-:W-:Y:S01]  /*6be0*/  FMNMX.FTZ R51, R60, R45, !PT ;  /* 0x0000002d3c337209 */ /* 0x000fe20007810000 */
[-CC-:B------:R-:W-:Y:S01]  /*6bf0*/  FFMA.FTZ R45, R64, R5.reuse, -R31.reuse ;  /* 0x00000005402d7223 */ /* 0x180fe2000001081f */
[-C--:B------:R-:W-:Y:S01]  /*6c00*/  FMUL.FTZ R32, R68, R5.reuse ;  /* 0x0000000544207220 */ /* 0x080fe20000410000 */
[----:B------:R-:W-:Y:S02]  /*6c10*/  MUFU.EX2 R47, R47 ;  /* 0x0000002f002f7308 */ /* 0x000fe40000000800 */
[----:B------:R-:W0:Y:S06]  /*6c20*/  SHFL.BFLY PT, R64, R51, 0x2, 0x1f ;  /* 0x0c401f0033407f89 */ /* 0x000e2c00000e0000 */
[----:B------:R-:W1:Y:S08]  /*6c30*/  MUFU.EX2 R32, R32 ;  /* 0x0000002000207308 */ /* 0x000e700000000800 */
[----:B------:R-:W-:Y:S08]  /*6c40*/  MUFU.EX2 R45, R45 ;  /* 0x0000002d002d7308 */ /* 0x000ff00000000800 */
[----:B------:R-:W-:Y:S01]  /*6c50*/  MUFU.EX2 R36, R36 ;  /* 0x0000002400247308 */ /* 0x000fe20000000800 */
[----:B-1----:R-:W-:Y:S01]  /*6c60*/  FMUL.FTZ R88, R88, R32 ;  /* 0x0000002058587220 */ /* 0x002fe20000410000 */
[----:B0-----:R-:W-:Y:S01]  /*6c70*/  FMNMX.FTZ R55, R51, R64, !PT ;  /* 0x0000004033377209 */ /* 0x001fe20007810000 */
[-CC-:B------:R-:W-:Y:S01]  /*6c80*/  FFMA.FTZ R64, R12, R5.reuse, -R31.reuse ;  /* 0x000000050c407223 */ /* 0x180fe2000001081f */
[----:B------:R-:W-:Y:S01]  /*6c90*/  FFMA.FTZ R51, R76, R5, -R31 ;  /* 0x000000054c337223 */ /* 0x000fe2000001081f */
[----:B------:R-:W-:Y:S01]  /*6ca0*/  FFMA.FTZ R31, R32, R4, R15 ;  /* 0x00000004201f7223 */ /* 0x000fe2000001000f */
[-C--:B------:R-:W-:Y:S01]  /*6cb0*/  FMUL.FTZ R89, R89, R32.reuse ;  /* 0x0000002059597220 */ /* 0x080fe20000410000 */
[----:B------:R-:W0:Y:S01]  /*6cc0*/  SHFL.BFLY PT, R12, R55, 0x1, 0x1f ;  /* 0x0c201f00370c7f89 */ /* 0x000e2200000e0000 */
[----:B------:R-:W-:Y:S01]  /*6cd0*/  MUFU.EX2 R0, R0 ;  /* 0x0000000000007308 */ /* 0x000fe20000000800 */
[C---:B------:R-:W-:Y:S01]  /*6ce0*/  FADD.FTZ R31, R180.reuse, R31 ;  /* 0x0000001fb41f7221 */ /* 0x040fe20000010000 */
[----:B------:R-:W-:Y:S01]  /*6cf0*/  F2FP.BF16.F32.PACK_AB R180, R180, R15 ;  /* 0x0000000fb4b4723e */ /* 0x000fe200000010ff */
[-C--:B------:R-:W-:Y:S01]  /*6d00*/  FMUL.FTZ R92, R92, R32.reuse ;  /* 0x000000205c5c7220 */ /* 0x080fe20000410000 */
[----:B------:R-:W-:Y:S01]  /*6d10*/  FMUL.FTZ R93, R93, R32 ;  /* 0x000000205d5d7220 */ /* 0x000fe20000410000 */
[----:B------:R-:W-:Y:S01]  /*6d20*/  FADD.FTZ R4, R182, R31 ;  /* 0x0000001fb6047221 */ /* 0x000fe20000010000 */
[C---:B------:R-:W-:Y:S01]  /*6d30*/  F2FP.BF16.F32.PACK_AB R182, R21.reuse, R182 ;  /* 0x000000b615b6723e */ /* 0x040fe200000010ff */
[-C--:B------:R-:W-:Y:S01]  /*6d40*/  FMUL.FTZ R96, R96, R32.reuse ;  /* 0x0000002060607220 */ /* 0x080fe20000410000 */
[----:B------:R-:W-:Y:S01]  /*6d50*/  MUFU.EX2 R64, R64 ;  /* 0x0000004000407308 */ /* 0x000fe20000000800 */
[----:B------:R-:W-:Y:S01]  /*6d60*/  FADD.FTZ R31, R21, R4 ;  /* 0x00000004151f7221 */ /* 0x000fe20000010000 */
[-C--:B------:R-:W-:Y:S01]  /*6d70*/  FMUL.FTZ R97, R97, R32.reuse ;  /* 0x0000002061617220 */ /* 0x080fe20000410000 */
        /* <DEDUP_REMOVED lines=11> */
[----:B------:R-:W-:Y:S01]  /*6e30*/  F2FP.BF16.F32.PACK_AB R178, R33, R178 ;  /* 0x000000b221b2723e */ /* 0x000fe200000010ff */
[----:B------:R-:W-:Y:S01]  /*6e40*/  FMUL.FTZ R112, R112, R32 ;  /* 0x0000002070707220 */ /* 0x000fe20000410000 */
[----:B0-----:R-:W-:Y:S01]  /*6e50*/  FMNMX.FTZ R12, R55, R12, !PT ;  /* 0x0000000c370c7209 */ /* 0x001fe20007810000 */
[----:B------:R-:W-:Y:S01]  /*6e60*/  FADD.FTZ R31, R33, R4 ;  /* 0x00000004211f7221 */ /* 0x000fe20000010000 */
[----:B------:R-:W-:Y:S01]  /*6e70*/  MUFU.EX2 R55, R84 ;  /* 0x0000005400377308 */ /* 0x000fe20000000800 */
[----:B------:R-:W-:Y:S01]  /*6e80*/  FMUL.FTZ R113, R113, R32 ;  /* 0x0000002071717220 */ /* 0x000fe20000410000 */
[C---:B------:R-:W-:Y:S01]  /*6e90*/  FSETP.NEU.FTZ.AND P2, PT, R12.reuse, -INF , PT ;  /* 0xff8000000c00780b */ /* 0x040fe20003f5d000 */
[-C--:B------:R-:W-:Y:S01]  /*6ea0*/  FMUL.FTZ R57, R12, R5.reuse ;  /* 0x000000050c397220 */ /* 0x080fe20000410000 */
[----:B------:R-:W-:Y:S01]  /*6eb0*/  FADD.FTZ R4, R172, R31 ;  /* 0x0000001fac047221 */ /* 0x000fe20000010000 */
[----:B------:R-:W-:Y:S01]  /*6ec0*/  IMAD.U32 R31, RZ, RZ, UR42 ;  /* 0x0000002aff1f7e24 */ /* 0x000fe2000f8e00ff */
[----:B------:R-:W-:Y:S01]  /*6ed0*/  UMOV UR42, UR53 ;  /* 0x00000035002a7c82 */ /* 0x000fe20008000000 */
[C---:B------:R-:W-:Y:S01]  /*6ee0*/  F2FP.BF16.F32.PACK_AB R172, R37.reuse, R172 ;  /* 0x000000ac25ac723e */ /* 0x040fe200000010ff */
[----:B------:R-:W-:Y:S01]  /*6ef0*/  FADD.FTZ R4, R37, R4 ;  /* 0x0000000425047221 */ /* 0x000fe20000010000 */
[----:B------:R-:W-:Y:S01]  /*6f00*/  FSEL R57, R57, RZ, P2 ;  /* 0x000000ff39397208 */ /* 0x000fe20001000000 */
[-C--:B------:R-:W-:Y:S01]  /*6f10*/  FMUL.FTZ R116, R116, R32.reuse ;  /* 0x0000002074747220 */ /* 0x080fe20000410000 */
[-C--:B------:R-:W-:Y:S01]  /*6f20*/  FMUL.FTZ R117, R117, R32.reuse ;  /* 0x0000002075757220 */ /* 0x080fe20000410000 */
[-C--:B------:R-:W-:Y:S01]  /*6f30*/  FMUL.FTZ R120, R120, R32.reuse ;  /* 0x0000002078787220 */ /* 0x080fe20000410000 */
[-C--:B------:R-:W-:Y:S01]  /*6f40*/  FMUL.FTZ R121, R121, R32.reuse ;  /* 0x0000002079797220 */ /* 0x080fe20000410000 */
[-CC-:B------:R-:W-:Y:S01]  /*6f50*/  FFMA.FTZ R68, R35, R5.reuse, -R57.reuse ;  /* 0x0000000523447223 */ /* 0x180fe20000010839 */
[-CC-:B------:R-:W-:Y:S01]  /*6f60*/  FFMA.FTZ R171, R54, R5.reuse, -R57.reuse ;  /* 0x0000000536ab7223 */ /* 0x180fe20000010839 */
[----:B------:R-:W-:Y:S01]  /*6f70*/  FADD.FTZ R35, R39, R4 ;  /* 0x0000000427237221 */ /* 0x000fe20000010000 */
[----:B------:R-:W-:Y:S01]  /*6f80*/  @!P1 LEA R54, R31, UR41, 0x3 ;  /* 0x000000291f369c11 */ /* 0x000fe2000f8e18ff */
[-C--:B------:R-:W-:Y:S01]  /*6f90*/  FFMA.FTZ R169, R50, R5.reuse, -R57 ;  /* 0x0000000532a97223 */ /* 0x080fe20000010839 */
[----:B------:R-:W-:Y:S01]  /*6fa0*/  FSEL R31, R12, RZ, P2 ;  /* 0x000000ff0c1f7208 */ /* 0x000fe20001000000 */
[----:B------:R-:W-:Y:S01]  /*6fb0*/  FADD.FTZ R50, R66, R35 ;  /* 0x0000002342327221 */ /* 0x000fe20000010000 */
[-CC-:B------:R-:W-:Y:S01]  /*6fc0*/  FFMA.FTZ R181, R162, R5.reuse, -R57.reuse ;  /* 0x00000005a2b57223 */ /* 0x180fe20000010839 */
[----:B------:R-:W-:Y:S01]  /*6fd0*/  @!P1 VIADD R35, R54, 0x28860 ;  /* 0x0002886036239836 */ /* 0x000fe20000000000 */
[----:B------:R-:W-:Y:S01]  /*6fe0*/  MUFU.EX2 R68, R68 ;  /* 0x0000004400447308 */ /* 0x000fe20000000800 */
[----:B------:R-:W-:Y:S01]  /*6ff0*/  FADD.FTZ R4, -R31, R8 ;  /* 0x000000081f047221 */ /* 0x000fe20000010100 */
[----:B------:R-:W-:Y:S01]  /*7000*/  FADD.FTZ R31, R41, R50 ;  /* 0x00000032291f7221 */ /* 0x000fe20000010000 */
[-C--:B------:R-:W-:Y:S01]  /*7010*/  FFMA.FTZ R183, R30, R5.reuse, -R57 ;  /* 0x000000051eb77223 */ /* 0x080fe20000010839 */
[----:B------:R-:W-:Y:S01]  /*7020*/  @!P1 PRMT R35, RZ, 0x654, R35 ;  /* 0x00000654ff239816 */ /* 0x000fe20000000023 */
[-C--:B------:R-:W-:Y:S01]  /*7030*/  FMUL.FTZ R4, R4, R5.reuse ;  /* 0x0000000504047220 */ /* 0x080fe20000410000 */
[----:B------:R-:W-:Y:S01]  /*7040*/  FADD.FTZ R50, R48, R31 ;  /* 0x0000001f30327221 */ /* 0x000fe20000010000 */
[-CC-:B------:R-:W-:Y:S01]  /*7050*/  FFMA.FTZ R30, R160, R5.reuse, -R57.reuse ;  /* 0x00000005a01e7223 */ /* 0x180fe20000010839 */
[----:B------:R0:W-:Y:S01]  /*7060*/  @!P1 SYNCS.ARRIVE.TRANS64.RED.A1T0 RZ, [R35+URZ], RZ ;  /* 0x000000ff23ff99a7 */ /* 0x0001e2000810043f */
[----:B------:R1:W2:Y:S01]  /*7070*/  MUFU.EX2 R31, R4 ;  /* 0x00000004001f7308 */ /* 0x0002a20000000800 */
[-CC-:B------:R-:W-:Y:S01]  /*7080*/  FFMA.FTZ R177, R34, R5.reuse, -R57.reuse ;  /* 0x0000000522b17223 */ /* 0x180fe20000010839 */
[-CC-:B------:R-:W-:Y:S01]  /*7090*/  FFMA.FTZ R34, R164, R5.reuse, -R57.reuse ;  /* 0x00000005a4227223 */ /* 0x180fe20000010839 */
[-CC-:B------:R-:W-:Y:S01]  /*70a0*/  FFMA.FTZ R179, R38, R5.reuse, -R57.reuse ;  /* 0x0000000526b37223 */ /* 0x180fe20000010839 */
[-CC-:B------:R-:W-:Y:S01]  /*70b0*/  FFMA.FTZ R38, R168, R5.reuse, -R57.reuse ;  /* 0x00000005a8267223 */ /* 0x180fe20000010839 */
[-CC-:B------:R-:W-:Y:S01]  /*70c0*/  FFMA.FTZ R173, R42, R5.reuse, -R57.reuse ;  /* 0x000000052aad7223 */ /* 0x180fe20000010839 */
[-CC-:B------:R-:W-:Y:S01]  /*70d0*/  FFMA.FTZ R42, R170, R5.reuse, -R57.reuse ;  /* 0x00000005aa2a7223 */ /* 0x180fe20000010839 */
[----:B0-----:R-:W-:Y:S01]  /*70e0*/  FADD.FTZ R35, R43, R50 ;  /* 0x000000322b237221 */ /* 0x001fe20000010000 */
[----:B------:R-:W0:Y:S01]  /*70f0*/  MUFU.EX2 R181, R181 ;  /* 0x000000b500b57308 */ /* 0x000e220000000800 */
[-CC-:B------:R-:W-:Y:S01]  /*7100*/  FFMA.FTZ R175, R46, R5.reuse, -R57.reuse ;  /* 0x000000052eaf7223 */ /* 0x180fe20000010839 */
[-C--:B------:R-:W-:Y:S01]  /*7110*/  FFMA.FTZ R26, R26, R5.reuse, -R57 ;  /* 0x000000051a1a7223 */ /* 0x080fe20000010839 */
[----:B------:R-:W-:Y:S01]  /*7120*/  FADD.FTZ R54, R44, R35 ;  /* 0x000000232c367221 */ /* 0x000fe20000010000 */
[--C-:B------:R-:W-:Y:S01]  /*7130*/  FFMA.FTZ R46, R184, R5, -R57.reuse ;  /* 0x00000005b82e7223 */ /* 0x100fe20000010839 */
[----:B------:R-:W-:Y:S01]  /*7140*/  F2FP.BF16.F32.PACK_AB R164, R40, R29 ;  /* 0x0000001d28a4723e */ /* 0x000fe200000010ff */
[-CC-:B------:R-:W-:Y:S01]  /*7150*/  FFMA.FTZ R174, R174, R5.reuse, -R57.reuse ;  /* 0x00000005aeae7223 */ /* 0x180fe20000010839 */
[----:B------:R-:W-:Y:S01]  /*7160*/  FADD.FTZ R59, R29, R54 ;  /* 0x000000361d3b7221 */ /* 0x000fe20000010000 */
[----:B------:R-:W3:Y:S01]  /*7170*/  MUFU.EX2 R183, R183 ;  /* 0x000000b700b77308 */ /* 0x000ee20000000800 */
[-CC-:B------:R-:W-:Y:S01]  /*7180*/  FFMA.FTZ R165, R58, R5.reuse, -R57.reuse ;  /* 0x000000053aa57223 */ /* 0x180fe20000010839 */
[----:B------:R-:W-:Y:S01]  /*7190*/  FFMA.FTZ R50, R166, R5, -R57 ;  /* 0x00000005a6327223 */ /* 0x000fe20000010839 */
[----:B-1----:R-:W-:Y:S01]  /*71a0*/  FADD.FTZ R4, R40, R59 ;  /* 0x0000003b28047221 */ /* 0x002fe20000010000 */
[----:B------:R-:W-:Y:S01]  /*71b0*/  F2FP.BF16.F32.PACK_AB R166, R20, R25 ;  /* 0x0000001914a6723e */ /* 0x000fe200000010ff */
[-CC-:B------:R-:W-:Y:S01]  /*71c0*/  FFMA.FTZ R154, R154, R5.reuse, -R57.reuse ;  /* 0x000000059a9a7223 */ /* 0x180fe20000010839 */
[--C-:B------:R-:W-:Y:S01]  /*71d0*/  FFMA.FTZ R167, R62, R5, -R57.reuse ;  /* 0x000000053ea77223 */ /* 0x100fe20000010839 */
[----:B------:R-:W-:Y:S01]  /*71e0*/  FADD.FTZ R59, R25, R4 ;  /* 0x00000004193b7221 */ /* 0x000fe20000010000 */
[----:B------:R-:W1:Y:S01]  /*71f0*/  MUFU.EX2 R30, R30 ;  /* 0x0000001e001e7308 */ /* 0x000e620000000800 */
[----:B--2---:R-:W-:Y:S01]  /*7200*/  FFMA.FTZ R4, R31, R3, R68 ;  /* 0x000000031f047223 */ /* 0x004fe20000010044 */
[-C--:B------:R-:W-:Y:S01]  /*7210*/  FFMA.FTZ R158, R158, R5.reuse, -R57 ;  /* 0x000000059e9e7223 */ /* 0x080fe20000010839 */
[----:B------:R-:W-:Y:S01]  /*7220*/  FADD.FTZ R54, R20, R59 ;  /* 0x0000003b14367221 */ /* 0x000fe20000010000 */
[-CC-:B------:R-:W-:Y:S01]  /*7230*/  FFMA.FTZ R156, R156, R5.reuse, -R57.reuse ;  /* 0x000000059c9c7223 */ /* 0x180fe20000010839 */
[----:B0-----:R-:W-:Y:S01]  /*7240*/  FADD.FTZ R4, R181, R4 ;  /* 0x00000004b5047221 */ /* 0x001fe20000010000 */
[-CC-:B------:R-:W-:Y:S01]  /*7250*/  FFMA.FTZ R70, R70, R5.reuse, -R57.reuse ;  /* 0x0000000546467223 */ /* 0x180fe20000010839 */
[----:B------:R-:W-:Y:S01]  /*7260*/  FADD.FTZ R59, R45, R54 ;  /* 0x000000362d3b7221 */ /* 0x000fe20000010000 */
[----:B------:R-:W0:Y:S01]  /*7270*/  MUFU.EX2 R177, R177 ;  /* 0x000000b100b17308 */ /* 0x000e220000000800 */
[----:B---3--:R-:W-:Y:S01]  /*7280*/  FADD.FTZ R3, R183, R4 ;  /* 0x00000004b7037221 */ /* 0x008fe20000010000 */
[-C--:B------:R-:W-:Y:S01]  /*7290*/  FFMA.FTZ R35, R152, R5.reuse, -R57 ;  /* 0x0000000598237223 */ /* 0x080fe20000010839 */
[----:B------:R-:W-:Y:S01]  /*72a0*/  FADD.FTZ R54, R28, R59 ;  /* 0x0000003b1c367221 */ /* 0x000fe20000010000 */
[-CC-:B------:R-:W-:Y:S01]  /*72b0*/  FFMA.FTZ R74, R74, R5.reuse, -R57.reuse ;  /* 0x000000054a4a7223 */ /* 0x180fe20000010839 */
[-CC-:B------:R-:W-:Y:S01]  /*72c0*/  FFMA.FTZ R52, R52, R5.reuse, -R57.reuse ;  /* 0x0000000534347223 */ /* 0x180fe20000010839 */
[-C--:B------:R-:W-:Y:S01]  /*72d0*/  FFMA.FTZ R78, R78, R5.reuse, -R57 ;  /* 0x000000054e4e7223 */ /* 0x080fe20000010839 */
[----:B------:R-:W-:Y:S01]  /*72e0*/  FADD.FTZ R15, R47, R54 ;  /* 0x000000362f0f7221 */ /* 0x000fe20000010000 */
[----:B------:R-:W2:Y:S01]  /*72f0*/  MUFU.EX2 R34, R34 ;  /* 0x0000002200227308 */ /* 0x000ea20000000800 */
[----:B-1----:R-:W-:Y:S01]  /*7300*/  FADD.FTZ R4, R30, R3 ;  /* 0x000000031e047221 */ /* 0x002fe20000010000 */
[-C--:B------:R-:W-:Y:S01]  /*7310*/  FFMA.FTZ R186, R186, R5.reuse, -R57 ;  /* 0x00000005baba7223 */ /* 0x080fe20000010839 */
[----:B------:R-:W-:Y:S01]  /*7320*/  FADD.FTZ R54, R24, R15 ;  /* 0x0000000f18367221 */ /* 0x000fe20000010000 */
[-CC-:B------:R-:W-:Y:S01]  /*7330*/  FFMA.FTZ R82, R82, R5.reuse, -R57.reuse ;  /* 0x0000000552527223 */ /* 0x180fe20000010839 */
[-CC-:B------:R-:W-:Y:S01]  /*7340*/  FFMA.FTZ R56, R56, R5.reuse, -R57.reuse ;  /* 0x0000000538387223 */ /* 0x180fe20000010839 */
[-CC-:B------:R-:W-:Y:S01]  /*7350*/  FFMA.FTZ R86, R86, R5.reuse, -R57.reuse ;  /* 0x0000000556567223 */ /* 0x180fe20000010839 */
[----:B------:R-:W-:Y:S01]  /*7360*/  FADD.FTZ R15, R49, R54 ;  /* 0x00000036310f7221 */ /* 0x000fe20000010000 */
[----:B------:R-:W1:Y:S01]  /*7370*/  MUFU.EX2 R179, R179 ;  /* 0x000000b300b37308 */ /* 0x000e620000000800 */
[----:B0-----:R-:W-:Y:S01]  /*7380*/  FADD.FTZ R3, R177, R4 ;  /* 0x00000004b1037221 */ /* 0x001fe20000010000 */
[----:B------:R-:W-:Y:S01]  /*7390*/  FFMA.FTZ R57, R60, R5, -R57 ;  /* 0x000000053c397223 */ /* 0x000fe20000010839 */
[----:B------:R-:W-:Y:S01]  /*73a0*/  FADD.FTZ R54, R64, R15 ;  /* 0x0000000f40367221 */ /* 0x000fe20000010000 */
[----:B------:R-:W-:Y:S01]  /*73b0*/  ISETP.GT.AND P2, PT, R6, UR54, PT ;  /* 0x0000003606007c0c */ /* 0x000fe2000bf44270 */
[-C--:B------:R-:W-:Y:S01]  /*73c0*/  FMUL.FTZ R124, R124, R32.reuse ;  /* 0x000000207c7c7220 */ /* 0x080fe20000410000 */
[----:B------:R-:W-:Y:S01]  /*73d0*/  F2FP.BF16.F32.PACK_AB R168, R48, R41 ;  /* 0x0000002930a8723e */ /* 0x000fe200000010ff */
[----:B------:R-:W-:Y:S01]  /*73e0*/  FADD.FTZ R15, R51, R54 ;  /* 0x00000036330f7221 */ /* 0x000fe20000010000 */
[----:B------:R-:W0:Y:S01]  /*73f0*/  MUFU.EX2 R38, R38 ;  /* 0x0000002600267308 */ /* 0x000e220000000800 */
[----:B--2---:R-:W-:Y:S01]  /*7400*/  FADD.FTZ R4, R34, R3 ;  /* 0x0000000322047221 */ /* 0x004fe20000010000 */
[----:B------:R-:W-:Y:S01]  /*7410*/  F2FP.BF16.F32.PACK_AB R170, R44, R43 ;  /* 0x0000002b2caa723e */ /* 0x000fe200000010ff */
[----:B------:R-:W-:Y:S01]  /*7420*/  FADD.FTZ R40, R14, R15 ;  /* 0x0000000f0e287221 */ /* 0x000fe20000010000 */
[----:B------:R-:W-:Y:S01]  /*7430*/  F2FP.BF16.F32.PACK_AB R160, R28, R45 ;  /* 0x0000002d1ca0723e */ /* 0x000fe200000010ff */
[-C--:B------:R-:W-:Y:S01]  /*7440*/  FMUL.FTZ R125, R125, R32.reuse ;  /* 0x000000207d7d7220 */ /* 0x080fe20000410000 */
[----:B------:R-:W-:Y:S01]  /*7450*/  F2FP.BF16.F32.PACK_AB R162, R24, R47 ;  /* 0x0000002f18a2723e */ /* 0x000fe200000010ff */
[----:B------:R-:W-:Y:S01]  /*7460*/  FADD.FTZ R15, R53, R40 ;  /* 0x00000028350f7221 */ /* 0x000fe20000010000 */
[----:B------:R-:W2:Y:S01]  /*7470*/  MUFU.EX2 R173, R173 ;  /* 0x000000ad00ad7308 */ /* 0x000ea20000000800 */
[----:B-1----:R-:W-:Y:S01]  /*7480*/  FADD.FTZ R3, R179, R4 ;  /* 0x00000004b3037221 */ /* 0x002fe20000010000 */
[C---:B------:R-:W-:Y:S01]  /*7490*/  F2FP.BF16.F32.PACK_AB R152, R36.reuse, R53 ;  /* 0x000000352498723e */ /* 0x040fe200000010ff */
[----:B------:R-:W-:Y:S01]  /*74a0*/  FADD.FTZ R20, R36, R15 ;  /* 0x0000000f24147221 */ /* 0x000fe20000010000 */
[-C--:B------:R-:W-:Y:S01]  /*74b0*/  FMUL.FTZ R128, R128, R32.reuse ;  /* 0x0000002080807220 */ /* 0x080fe20000410000 */
[-C--:B------:R-:W-:Y:S01]  /*74c0*/  FMUL.FTZ R129, R129, R32.reuse ;  /* 0x0000002081817220 */ /* 0x080fe20000410000 */
[-C--:B------:R-:W-:Y:S01]  /*74d0*/  FMUL.FTZ R132, R132, R32.reuse ;  /* 0x0000002084847220 */ /* 0x080fe20000410000 */
[----:B------:R-:W-:Y:S01]  /*74e0*/  FADD.FTZ R15, R55, R20 ;  /* 0x00000014370f7221 */ /* 0x000fe20000010000 */
[----:B------:R-:W1:Y:S01]  /*74f0*/  MUFU.EX2 R42, R42 ;  /* 0x0000002a002a7308 */ /* 0x000e620000000800 */
[----:B0-----:R-:W-:Y:S01]  /*7500*/  FADD.FTZ R4, R38, R3 ;  /* 0x0000000326047221 */ /* 0x001fe20000010000 */
[-C--:B------:R-:W-:Y:S01]  /*7510*/  FMUL.FTZ R133, R133, R32.reuse ;  /* 0x0000002085857220 */ /* 0x080fe20000410000 */
[-C--:B------:R-:W-:Y:S01]  /*7520*/  FMUL.FTZ R136, R136, R32.reuse ;  /* 0x0000002088887220 */ /* 0x080fe20000410000 */
[-C--:B------:R-:W-:Y:S01]  /*7530*/  FMUL.FTZ R137, R137, R32.reuse ;  /* 0x0000002089897220 */ /* 0x080fe20000410000 */
[-C--:B------:R-:W-:Y:S01]  /*7540*/  FMUL.FTZ R140, R140, R32.reuse ;  /* 0x000000208c8c7220 */ /* 0x080fe20000410000 */
[-C--:B------:R-:W-:Y:S01]  /*7550*/  FMUL.FTZ R141, R141, R32.reuse ;  /* 0x000000208d8d7220 */ /* 0x080fe20000410000 */
[-C--:B------:R-:W-:Y:S01]  /*7560*/  FMUL.FTZ R144, R144, R32.reuse ;  /* 0x0000002090907220 */ /* 0x080fe20000410000 */
[----:B------:R-:W0:Y:S01]  /*7570*/  MUFU.EX2 R175, R175 ;  /* 0x000000af00af7308 */ /* 0x000e220000000800 */
[----:B--2---:R-:W-:Y:S01]  /*7580*/  FADD.FTZ R3, R173, R4 ;  /* 0x00000004ad037221 */ /* 0x004fe20000010000 */
[-C--:B------:R-:W-:Y:S01]  /*7590*/  FMUL.FTZ R145, R145, R32.reuse ;  /* 0x0000002091917220 */ /* 0x080fe20000410000 */
[-C--:B------:R-:W-:Y:S01]  /*75a0*/  FMUL.FTZ R148, R148, R32.reuse ;  /* 0x0000002094947220 */ /* 0x080fe20000410000 */
[----:B------:R-:W-:Y:S01]  /*75b0*/  FMUL.FTZ R149, R149, R32 ;  /* 0x0000002095957220 */ /* 0x000fe20000410000 */
[----:B------:R-:W-:Y:S01]  /*75c0*/  F2FP.BF16.F32.PACK_AB R181, R181, R68 ;  /* 0x00000044b5b5723e */ /* 0x000fe200000010ff */
[----:B------:R-:W-:Y:S01]  /*75d0*/  VIADD R6, R6, 0xffffffff ;  /* 0xffffffff06067836 */ /* 0x000fe20000000000 */
[----:B------:R-:W-:Y:S01]  /*75e0*/  F2FP.BF16.F32.PACK_AB R183, R30, R183 ;  /* 0x000000b71eb7723e */ /* 0x000fe200000010ff */
[----:B------:R-:W2:Y:S01]  /*75f0*/  MUFU.EX2 R26, R26 ;  /* 0x0000001a001a7308 */ /* 0x000ea20000000800 */
[----:B-1----:R-:W-:Y:S01]  /*7600*/  FADD.FTZ R4, R42, R3 ;  /* 0x000000032a047221 */ /* 0x002fe20000010000 */
[----:B------:R-:W-:Y:S01]  /*7610*/  F2FP.BF16.F32.PACK_AB R177, R34, R177 ;  /* 0x000000b122b1723e */ /* 0x000fe200000010ff */
[----:B------:R-:W-:Y:S01]  /*7620*/  FMUL.FTZ R90, R90, R31 ;  /* 0x0000001f5a5a7220 */ /* 0x000fe20000410000 */
[----:B------:R-:W-:Y:S01]  /*7630*/  F2FP.BF16.F32.PACK_AB R179, R38, R179 ;  /* 0x000000b326b3723e */ /* 0x000fe200000010ff */
[----:B------:R-:W-:Y:S01]  /*7640*/  FMUL.FTZ R91, R91, R31 ;  /* 0x0000001f5b5b7220 */ /* 0x000fe20000410000 */
[----:B------:R-:W-:Y:S01]  /*7650*/  F2FP.BF16.F32.PACK_AB R173, R42, R173 ;  /* 0x000000ad2aad723e */ /* 0x000fe200000010ff */
[-C--:B------:R-:W-:Y:S01]  /*7660*/  FMUL.FTZ R94, R94, R31.reuse ;  /* 0x0000001f5e5e7220 */ /* 0x080fe20000410000 */
[----:B------:R-:W1:Y:S01]  /*7670*/  MUFU.EX2 R169, R169 ;  /* 0x000000a900a97308 */ /* 0x000e620000000800 */
[----:B0-----:R-:W-:Y:S01]  /*7680*/  FADD.FTZ R3, R175, R4 ;  /* 0x00000004af037221 */ /* 0x001fe20000010000 */
[-C--:B------:R-:W-:Y:S01]  /*7690*/  FMUL.FTZ R95, R95, R31.reuse ;  /* 0x0000001f5f5f7220 */ /* 0x080fe20000410000 */
[-C--:B------:R-:W-:Y:S01]  /*76a0*/  FMUL.FTZ R98, R98, R31.reuse ;  /* 0x0000001f62627220 */ /* 0x080fe20000410000 */
[-C--:B------:R-:W-:Y:S01]  /*76b0*/  FMUL.FTZ R99, R99, R31.reuse ;  /* 0x0000001f63637220 */ /* 0x080fe20000410000 */
[-C--:B------:R-:W-:Y:S01]  /*76c0*/  FMUL.FTZ R102, R102, R31.reuse ;  /* 0x0000001f66667220 */ /* 0x080fe20000410000 */
[-C--:B------:R-:W-:Y:S01]  /*76d0*/  FMUL.FTZ R103, R103, R31.reuse ;  /* 0x0000001f67677220 */ /* 0x080fe20000410000 */
[----:B------:R-:W-:Y:S01]  /*76e0*/  FMUL.FTZ R106, R106, R31 ;  /* 0x0000001f6a6a7220 */ /* 0x000fe20000410000 */
[----:B------:R-:W0:Y:S01]  /*76f0*/  MUFU.EX2 R46, R46 ;  /* 0x0000002e002e7308 */ /* 0x000e220000000800 */
[C---:B--2---:R-:W-:Y:S01]  /*7700*/  FADD.FTZ R4, R26.reuse, R3 ;  /* 0x000000031a047221 */ /* 0x044fe20000010000 */
[----:B------:R-:W-:Y:S01]  /*7710*/  F2FP.BF16.F32.PACK_AB R175, R26, R175 ;  /* 0x000000af1aaf723e */ /* 0x000fe200000010ff */
[-C--:B------:R-:W-:Y:S01]  /*7720*/  FMUL.FTZ R107, R107, R31.reuse ;  /* 0x0000001f6b6b7220 */ /* 0x080fe20000410000 */
[-C--:B------:R-:W-:Y:S01]  /*7730*/  FMUL.FTZ R110, R110, R31.reuse ;  /* 0x0000001f6e6e7220 */ /* 0x080fe20000410000 */
[-C--:B------:R-:W-:Y:S01]  /*7740*/  FMUL.FTZ R111, R111, R31.reuse ;  /* 0x0000001f6f6f7220 */ /* 0x080fe20000410000 */
[-C--:B------:R-:W-:Y:S01]  /*7750*/  FMUL.FTZ R114, R114, R31.reuse ;  /* 0x0000001f72727220 */ /* 0x080fe20000410000 */
[-C--:B------:R-:W-:Y:S01]  /*7760*/  FMUL.FTZ R115, R115, R31.reuse ;  /* 0x0000001f73737220 */ /* 0x080fe20000410000 */
[----:B------:R-:W2:Y:S01]  /*7770*/  MUFU.EX2 R171, R171 ;  /* 0x000000ab00ab7308 */ /* 0x000ea20000000800 */
[----:B-1----:R-:W-:Y:S01]  /*7780*/  FADD.FTZ R3, R169, R4 ;  /* 0x00000004a9037221 */ /* 0x002fe20000010000 */
[----:B------:R-:W-:Y:S01]  /*7790*/  FADD.FTZ R4, R0, R15 ;  /* 0x0000000f00047221 */ /* 0x000fe20000010000 */
[-C--:B------:R-:W-:Y:S01]  /*77a0*/  FMUL.FTZ R118, R118, R31.reuse ;  /* 0x0000001f76767220 */ /* 0x080fe20000410000 */
[-C--:B------:R-:W-:Y:S01]  /*77b0*/  FMUL.FTZ R119, R119, R31.reuse ;  /* 0x0000001f77777220 */ /* 0x080fe20000410000 */
[-C--:B------:R-:W-:Y:S01]  /*77c0*/  FMUL.FTZ R122, R122, R31.reuse ;  /* 0x0000001f7a7a7220 */ /* 0x080fe20000410000 */
[-C--:B------:R-:W-:Y:S01]  /*77d0*/  FMUL.FTZ R123, R123, R31.reuse ;  /* 0x0000001f7b7b7220 */ /* 0x080fe20000410000 */
[----:B------:R-:W-:Y:S01]  /*77e0*/  FMUL.FTZ R126, R126, R31 ;  /* 0x0000001f7e7e7220 */ /* 0x000fe20000410000 */
[----:B------:R1:W3:Y:S01]  /*77f0*/  MUFU.EX2 R8, R174 ;  /* 0x000000ae00087308 */ /* 0x0002e20000000800 */
[----:B0-----:R-:W-:Y:S01]  /*7800*/  F2FP.BF16.F32.PACK_AB R169, R46, R169 ;  /* 0x000000a92ea9723e */ /* 0x001fe200000010ff */
[-C--:B------:R-:W-:Y:S01]  /*7810*/  FMUL.FTZ R127, R127, R31.reuse ;  /* 0x0000001f7f7f7220 */ /* 0x080fe20000410000 */
[-C--:B------:R-:W-:Y:S01]  /*7820*/  FMUL.FTZ R130, R130, R31.reuse ;  /* 0x0000001f82827220 */ /* 0x080fe20000410000 */
[-C--:B------:R-:W-:Y:S01]  /*7830*/  FMUL.FTZ R131, R131, R31.reuse ;  /* 0x0000001f83837220 */ /* 0x080fe20000410000 */
[-C--:B------:R-:W-:Y:S01]  /*7840*/  FMUL.FTZ R134, R134, R31.reuse ;  /* 0x0000001f86867220 */ /* 0x080fe20000410000 */
[-C--:B------:R-:W-:Y:S01]  /*7850*/  FMUL.FTZ R135, R135, R31.reuse ;  /* 0x0000001f87877220 */ /* 0x080fe20000410000 */
[----:B------:R-:W-:Y:S01]  /*7860*/  FMUL.FTZ R138, R138, R31 ;  /* 0x0000001f8a8a7220 */ /* 0x000fe20000410000 */
[----:B------:R-:W0:Y:S01]  /*7870*/  MUFU.EX2 R165, R165 ;  /* 0x000000a500a57308 */ /* 0x000e220000000800 */
[----:B-1----:R-:W-:Y:S01]  /*7880*/  F2FP.BF16.F32.PACK_AB R174, R66, R39 ;  /* 0x0000002742ae723e */ /* 0x002fe200000010ff */
[-C--:B------:R-:W-:Y:S01]  /*7890*/  FMUL.FTZ R139, R139, R31.reuse ;  /* 0x0000001f8b8b7220 */ /* 0x080fe20000410000 */
[-C--:B------:R-:W-:Y:S01]  /*78a0*/  FMUL.FTZ R142, R142, R31.reuse ;  /* 0x0000001f8e8e7220 */ /* 0x080fe20000410000 */
[-C--:B------:R-:W-:Y:S01]  /*78b0*/  FMUL.FTZ R143, R143, R31.reuse ;  /* 0x0000001f8f8f7220 */ /* 0x080fe20000410000 */
[-C--:B------:R-:W-:Y:S01]  /*78c0*/  FMUL.FTZ R146, R146, R31.reuse ;  /* 0x0000001f92927220 */ /* 0x080fe20000410000 */
[-C--:B------:R-:W-:Y:S01]  /*78d0*/  FMUL.FTZ R147, R147, R31.reuse ;  /* 0x0000001f93937220 */ /* 0x080fe20000410000 */
[-C--:B------:R-:W-:Y:S01]  /*78e0*/  FMUL.FTZ R150, R150, R31.reuse ;  /* 0x0000001f96967220 */ /* 0x080fe20000410000 */
[----:B------:R1:W-:Y:S01]  /*78f0*/  MUFU.EX2 R21, R154 ;  /* 0x0000009a00157308 */ /* 0x0003e20000000800 */
[----:B------:R-:W-:-:S07]  /*7900*/  FMUL.FTZ R151, R151, R31 ;  /* 0x0000001f97977220 */ /* 0x000fce0000410000 */
[----:B------:R-:W4:Y:S01]  /*7910*/  MUFU.EX2 R50, R50 ;  /* 0x0000003200327308 */ /* 0x000f220000000800 */
[----:B-1----:R-:W-:Y:S01]  /*7920*/  F2FP.BF16.F32.PACK_AB R154, R0, R55 ;  /* 0x00000037009a723e */ /* 0x002fe200000010ff */
[----:B------:R-:W-:-:S04]  /*7930*/  FADD.FTZ R0, R46, R3 ;  /* 0x000000032e007221 */ /* 0x000fc80000010000 */
[----:B--2---:R-:W-:Y:S01]  /*7940*/  FADD.FTZ R3, R171, R0 ;  /* 0x00000000ab037221 */ /* 0x004fe20000010000 */
[C---:B---3--:R-:W-:Y:S01]  /*7950*/  F2FP.BF16.F32.PACK_AB R171, R8.reuse, R171 ;  /* 0x000000ab08ab723e */ /* 0x048fe200000010ff */
[----:B------:R-:W1:Y:S02]  /*7960*/  MUFU.EX2 R167, R167 ;  /* 0x000000a700a77308 */ /* 0x000e640000000800 */
[----:B------:R-:W-:Y:S01]  /*7970*/  FADD.FTZ R0, R8, R3 ;  /* 0x0000000308007221 */ /* 0x000fe20000010000 */
[----:B------:R-:W-:-:S03]  /*7980*/  IMAD.MOV.U32 R8, RZ, RZ, R12 ;  /* 0x000000ffff087224 */ /* 0x000fc600078e000c */
[----:B0-----:R-:W-:Y:S02]  /*7990*/  FADD.FTZ R3, R165, R0 ;  /* 0x00000000a5037221 */ /* 0x001fe40000010000 */
[----:B------:R0:W2:Y:S01]  /*79a0*/  MUFU.EX2 R58, R158 ;  /* 0x0000009e003a7308 */ /* 0x0000a20000000800 */
[C---:B----4-:R-:W-:Y:S01]  /*79b0*/  F2FP.BF16.F32.PACK_AB R165, R50.reuse, R165 ;  /* 0x000000a532a5723e */ /* 0x050fe200000010ff */
[----:B------:R-:W-:-:S06]  /*79c0*/  FADD.FTZ R0, R50, R3 ;  /* 0x0000000332007221 */ /* 0x000fcc0000010000 */
[----:B------:R3:W4:Y:S01]  /*79d0*/  MUFU.EX2 R161, R156 ;  /* 0x0000009c00a17308 */ /* 0x0007220000000800 */
[----:B-1----:R-:W-:Y:S01]  /*79e0*/  FADD.FTZ R0, R167, R0 ;  /* 0x00000000a7007221 */ /* 0x002fe20000010000 */
[----:B0-----:R-:W-:-:S06]  /*79f0*/  F2FP.BF16.F32.PACK_AB R158, R14, R51 ;  /* 0x000000330e9e723e */ /* 0x001fcc00000010ff */
[----:B------:R-:W0:Y:S01]  /*7a00*/  MUFU.EX2 R163, R70 ;  /* 0x0000004600a37308 */ /* 0x000e220000000800 */
[----:B--2---:R-:W-:Y:S01]  /*7a10*/  FADD.FTZ R0, R58, R0 ;  /* 0x000000003a007221 */ /* 0x004fe20000010000 */
[----:B---3--:R-:W-:Y:S02]  /*7a20*/  F2FP.BF16.F32.PACK_AB R156, R64, R49 ;  /* 0x00000031409c723e */ /* 0x008fe400000010ff */
[----:B------:R-:W-:-:S04]  /*7a30*/  F2FP.BF16.F32.PACK_AB R167, R58, R167 ;  /* 0x000000a73aa7723e */ /* 0x000fc800000010ff */
[----:B------:R-:W1:Y:S01]  /*7a40*/  MUFU.EX2 R35, R35 ;  /* 0x0000002300237308 */ /* 0x000e620000000800 */
[----:B----4-:R-:W-:Y:S01]  /*7a50*/  FADD.FTZ R0, R161, R0 ;  /* 0x00000000a1007221 */ /* 0x010fe20000010000 */
[----:B------:R-:W-:-:S03]  /*7a60*/  F2FP.BF16.F32.PACK_AB R161, R21, R161 ;  /* 0x000000a115a1723e */ /* 0x000fc600000010ff */
[----:B------:R-:W-:-:S03]  /*7a70*/  FADD.FTZ R0, R21, R0 ;  /* 0x0000000015007221 */ /* 0x000fc60000010000 */
        /* <DEDUP_REMOVED lines=18> */
[C---:B-1----:R-:W-:Y:S01]  /*7ba0*/  FADD.FTZ R0, R56.reuse, R0 ;  /* 0x0000000038007221 */ /* 0x042fe20000010000 */
[----:B------:R-:W-:-:S03]  /*7bb0*/  F2FP.BF16.F32.PACK_AB R153, R56, R153 ;  /* 0x000000993899723e */ /* 0x000fc600000010ff */
[----:B--2---:R-:W-:-:S04]  /*7bc0*/  FADD.FTZ R0, R155, R0 ;  /* 0x000000009b007221 */ /* 0x004fc80000010000 */
[C---:B0-----:R-:W-:Y:S01]  /*7bd0*/  FADD.FTZ R3, R57.reuse, R0 ;  /* 0x0000000039037221 */ /* 0x041fe20000010000 */
[----:B------:R-:W-:Y:S01]  /*7be0*/  F2FP.BF16.F32.PACK_AB R155, R57, R155 ;  /* 0x0000009b399b723e */ /* 0x000fe200000010ff */
[----:B------:R-:W-:Y:S01]  /*7bf0*/  IMAD.MOV.U32 R0, RZ, RZ, R10 ;  /* 0x000000ffff007224 */ /* 0x000fe200078e000a */
[----:B------:R-:W-:Y:S06]  /*7c00*/  @P2 BRA `(.L_x_1103) ;  /* 0xffffffd000002947 */ /* 0x000fec000383ffff */
[----:B------:R-:W-:Y:S01]  /*7c10*/  IMAD.MOV.U32 R8, RZ, RZ, R12 ;  /* 0x000000ffff087224 */ /* 0x000fe200078e000c */
[----:B------:R-:W-:Y:S01]  /*7c20*/  UMOV UR42, UR53 ;  /* 0x00000035002a7c82 */ /* 0x000fe20008000000 */
[----:B------:R-:W-:Y:S01]  /*7c30*/  IMAD.MOV.U32 R0, RZ, RZ, R10 ;  /* 0x000000ffff007224 */ /* 0x000fe200078e000a */
[----:B------:R-:W-:-:S06]  /*7c40*/  UMOV UR43, UR52 ;  /* 0x00000034002b7c82 */ /* 0x000fcc0008000000 */
.L_x_1086:
[----:B------:R-:W-:Y:S01]  /*7c50*/  IADD3 R10, R17, 0x80, -R18 ;  /* 0x00000080110a7810 */ /* 0x000fe20007ffe812 */
[----:B------:R-:W-:Y:S02]  /*7c60*/  ULDC UR11, c[0x0][0x9e4] ;  /* 0x00027900000b7ab9 */ /* 0x000fe40000000800 */
[----:B------:R-:W-:Y:S02]  /*7c70*/  UISETP.GE.AND UP0, UPT, UR11, 0x1, UPT ;  /* 0x000000010b00788c */ /* 0x000fe4000bf06270 */
[----:B------:R-:W-:-:S04]  /*7c80*/  IMAD R10, R185, 0x80, R10 ;  /* 0x00000080b90a7824 */ /* 0x000fc800078e020a */
[----:B------:R-:W-:Y:S02]  /*7c90*/  PLOP3.LUT P6, PT, PT, PT, UP0, 0x80, 0x0 ;  /* 0x000000000000781c */ /* 0x000fe40003fcf008 */
[----:B------:R-:W-:-:S13]  /*7ca0*/  R2UR UR10, R10 ;  /* 0x000000000a0a72ca */ /* 0x000fda00000e0000 */
[----:B------:R-:W-:Y:S01]  /*7cb0*/  UIADD3 UR50, UR10, -UR50, URZ ;  /* 0x800000320a327290 */ /* 0x000fe2000fffe03f */
        /* <DEDUP_REMOVED lines=11> */
.L_x_1105:
[----:B------:R-:W-:-:S11]  /*7d70*/  UISETP.NE.AND UP0, UPT, UR11, 0x1, UPT ;  /* 0x000000010b00788c */ /* 0x000fd6000bf05270 */
[----:B------:R-:W-:Y:S02]  /*7d80*/  @UP0 ULDC.64 UR14, c[0x0][0x9e8] ;  /* 0x00027a00000e0ab9 */ /* 0x000fe40000000a00 */
[----:B------:R-:W-:-:S04]  /*7d90*/  UIMAD.WIDE.U32 UR6, UR10, UR14, URZ ;  /* 0x0000000e0a0672a5 */ /* 0x000fc8000f8e003f */
[----:B------:R-:W-:-:S12]  /*7da0*/  @UP0 USHF.R.U32.HI UR10, URZ, UR15, UR7 ;  /* 0x0000000f3f0a0299 */ /* 0x000fd80008011607 */
.L_x_1106:
[----:B------:R-:W-:-:S04]  /*7db0*/  UIMAD UR10, UR10, UR11, URZ ;  /* 0x0000000b0a0a72a4 */ /* 0x000fc8000f8e023f */
[----:B------:R-:W-:-:S04]  /*7dc0*/  UISETP.LT.AND UP0, UPT, UR50, UR10, UPT ;  /* 0x0000000a3200728c */ /* 0x000fc8000bf01270 */
[----:B------:R-:W-:-:S12]  /*7dd0*/  USEL UR50, UR50, UR10, !UP0 ;  /* 0x0000000a32327287 */ /* 0x000fd8000c000000 */
.L_x_1104:
        /* <DEDUP_REMOVED lines=12> */
.L_x_1116:
        /* <DEDUP_REMOVED lines=9> */
.L_x_1109:
[----:B------:R-:W-:Y:S01]  /*7f30*/  ULEA UR6, UR42, UR41, 0x3 ;  /* 0x000000292a067291 */ /* 0x000fe2000f8e183f */
[----:B------:R-:W-:-:S05]  /*7f40*/  IMAD.U32 R0, RZ, RZ, UR43 ;  /* 0x0000002bff007e24 */ /* 0x000fca000f8e00ff */
[----:B------:R-:W-:-:S04]  /*7f50*/  SHF.L.U32 R0, R0, 0x1f, RZ ;  /* 0x0000001f00007819 */ /* 0x000fc800000006ff */
[----:B------:R0:W1:Y:S01]  /*7f60*/  SYNCS.PHASECHK.TRANS64.TRYWAIT P2, [UR6+0x28830], R0 ;  /* 0x02883000ff0075a7 */ /* 0x0000620008040146 */
[----:B------:R-:W-:Y:S05]  /*7f70*/  @!P0 BRA `(.L_x_1110) ;  /* 0x0000000000048947 */ /* 0x000fea0003800000 */
[----:B------:R-:W-:Y:S01]  /*7f80*/  BPT.TRAP 0x1 ;  /* 0x000000040000795c */ /* 0x000fe20000300000 */
.L_x_1110:
[----:B-1----:R-:W-:Y:S05]  /*7f90*/  @P2 BRA `(.L_x_1108) ;  /* 0x0000000000082947 */ /* 0x002fea0003800000 */
[----:B------:R-:W1:Y:S02]  /*7fa0*/  SYNCS.PHASECHK.TRANS64.TRYWAIT P2, [UR6+0x28830], R0 ;  /* 0x02883000ff0075a7 */ /* 0x000e640008040146 */
[----:B-1----:R-:W-:Y:S05]  /*7fb0*/  @!P2 BRA `(.L_x_1111) ;  /* 0x000000c800dca947 */ /* 0x002fea0003800000 */
.L_x_1108:
        /* <DEDUP_REMOVED lines=47> */
.L_x_1113:
[----:B------:R-:W-:Y:S01]  /*82b0*/  ULEA UR6, UR50, UR41, 0x3 ;  /* 0x0000002932067291 */ /* 0x000fe2000f8e183f */
[----:B------:R-:W-:-:S05]  /*82c0*/  IMAD.U32 R0, RZ, RZ, UR51 ;  /* 0x00000033ff007e24 */ /* 0x000fca000f8e00ff */
[----:B------:R-:W-:-:S04]  /*82d0*/  SHF.L.U32 R0, R0, 0x1f, RZ ;  /* 0x0000001f00007819 */ /* 0x000fc800000006ff */
[----:B------:R0:W1:Y:S01]  /*82e0*/  SYNCS.PHASECHK.TRANS64.TRYWAIT P2, [UR6+0x28850], R0 ;  /* 0x02885000ff0075a7 */ /* 0x0000620008040146 */
[----:B------:R-:W-:Y:S05]  /*82f0*/  @!P0 BRA `(.L_x_1114) ;  /* 0x0000000000048947 */ /* 0x000fea0003800000 */
[----:B------:R-:W-:Y:S01]  /*8300*/  BPT.TRAP 0x1 ;  /* 0x000000040000795c */ /* 0x000fe20000300000 */
.L_x_1114:
[----:B-1----:R-:W-:Y:S05]  /*8310*/  @P2 BRA `(.L_x_1112) ;  /* 0x0000000000082947 */ /* 0x002fea0003800000 */
[----:B------:R-:W1:Y:S02]  /*8320*/  SYNCS.PHASECHK.TRANS64.TRYWAIT P2, [UR6+0x28850], R0 ;  /* 0x02885000ff0075a7 */ /* 0x000e640008040146 */
[----:B-1----:R-:W-:Y:S05]  /*8330*/  @!P2 BRA `(.L_x_1115) ;  /* 0x000000c80014a947 */ /* 0x002fea0003800000 */
.L_x_1112:
[----:B------:R-:W-:Y:S01]  /*8340*/  UIADD3 UR6, UR41, 0x400, URZ ;  /* 0x0000040029067890 */ /* 0x000fe2000fffe03f */
[----:B------:R-:W-:Y:S01]  /*8350*/  WARPGROUP.ARRIVE ;  /* 0x00000000000079c5 */ /* 0x000fe20000000000 */
[----:B------:R-:W-:Y:S01]  /*8360*/  UMOV UR7, 0x40000040 ;  /* 0x4000004000077882 */ /* 0x000fe20000000000 */
[----:B01----:R-:W-:Y:S01]  /*8370*/  FMNMX.FTZ R0, R24, R7, !PT ;  /* 0x0000000718007209 */ /* 0x003fe20007810000 */
[----:B------:R-:W-:-:S03]  /*8380*/  USHF.R.U32.HI UR6, URZ, 0x4, UR6 ;  /* 0x000000043f067899 */ /* 0x000fc60008011606 */
[----:B------:R-:W0:Y:S01]  /*8390*/  S2R R184, SR_TID.X ;  /* 0x0000000000b87919 */ /* 0x000e220000002100 */
[C---:B------:R-:W-:Y:S01]  /*83a0*/  ISETP.GT.AND P2, PT, R6.reuse, UR47, PT ;  /* 0x0000002f06007c0c */ /* 0x040fe2000bf44270 */
[----:B------:R-:W-:Y:S01]  /*83b0*/  UMOV UR51, UR43 ;  /* 0x0000002b00337c82 */ /* 0x000fe20008000000 */
[----:B------:R-:W-:Y:S01]  /*83c0*/  ULOP3.LUT UR6, UR6, 0x3fff, URZ, 0xc0, !UPT ;  /* 0x00003fff06067892 */ /* 0x000fe2000f8ec03f */
[----:B------:R-:W-:Y:S01]  /*83d0*/  FMNMX.FTZ R5, R25, R0, !PT ;  /* 0x0000000019057209 */ /* 0x000fe20007810000 */
[----:B------:R-:W-:Y:S02]  /*83e0*/  VIADD R6, R6, 0xffffffff ;  /* 0xffffffff06067836 */ /* 0x000fe40000000000 */
        /* <DEDUP_REMOVED lines=37> */
[----:B------:R-:W0:Y:S02]  /*8640*/  SHFL.BFLY PT, R5, R8, 0x2, 0x1f ;  /* 0x0c401f0008057f89 */ /* 0x000e2400000e0000 */
[----:B0-----:R-:W-:Y:S02]  /*8650*/  FMNMX.FTZ R11, R8, R5, !PT ;  /* 0x00000005080b7209 */ /* 0x001fe40007810000 */
[----:B------:R-:W0:Y:S01]  /*8660*/  LDC R5, c[0x0][0x988] ;  /* 0x00026200ff057b82 */ /* 0x000e220000000800 */
[----:B------:R-:W-:Y:S02]  /*8670*/  FMNMX.FTZ R8, R26, R9, !PT ;  /* 0x000000091a087209 */ /* 0x000fe40007810000 */
[----:B------:R-:W1:Y:S01]  /*8680*/  SHFL.BFLY PT, R0, R11, 0x1, 0x1f ;  /* 0x0c201f000b007f89 */ /* 0x000e6200000e0000 */
        /* <DEDUP_REMOVED lines=8> */
[----:B------:R-:W-:-:S04]  /*8710*/  FMNMX.FTZ R8, R34, R21, !PT ;  /* 0x0000001522087209 */ /* 0x000fc80007810000 */
[----:B------:R-:W-:Y:S02]  /*8720*/  FMNMX.FTZ R21, R35, R8, !PT ;  /* 0x0000000823157209 */ /* 0x000fe40007810000 */
[----:B-1----:R-:W-:Y:S02]  /*8730*/  FMNMX.FTZ R0, R11, R0, !PT ;  /* 0x000000000b007209 */ /* 0x002fe40007810000 */
[----:B------:R-:W-:-:S03]  /*8740*/  FMNMX.FTZ R8, R38, R21, !PT ;  /* 0x0000001526087209 */ /* 0x000fc60007810000 */
[----:B------:R-:W-:-:S04]  /*8750*/  FADD.FTZ R10, -R0, R7 ;  /* 0x00000007000a7221 */ /* 0x000fc80000010100 */
[-C--:B0-----:R-:W-:Y:S01]  /*8760*/  FMUL.FTZ R7, R10, R5.reuse ;  /* 0x000000050a077220 */ /* 0x081fe20000410000 */
[----:B------:R-:W-:-:S04]  /*8770*/  FMUL.FTZ R10, R0, R5 ;  /* 0x00000005000a7220 */ /* 0x000fc80000410000 */
        /* <DEDUP_REMOVED lines=11> */
[----:B------:R-:W-:Y:S01]  /*8830*/  FFMA.FTZ R85, R85, R5, -R10 ;  /* 0x0000000555557223 */ /* 0x000fe2000001080a */
[----:B------:R-:W-:Y:S01]  /*8840*/  MUFU.EX2 R7, R7 ;  /* 0x0000000700077308 */ /* 0x000fe20000000800 */
[----:B0-----:R-:W-:-:S04]  /*8850*/  FMNMX.FTZ R25, R39, R8, !PT ;  /* 0x0000000827197209 */ /* 0x001fc80007810000 */
[----:B------:R-:W-:-:S03]  /*8860*/  FMNMX.FTZ R8, R42, R25, !PT ;  /* 0x000000192a087209 */ /* 0x000fc60007810000 */
[----:B------:R-:W0:Y:S01]  /*8870*/  MUFU.EX2 R180, R180 ;  /* 0x000000b400b47308 */ /* 0x000e220000000800 */
[----:B------:R-:W-:-:S04]  /*8880*/  FMNMX.FTZ R25, R43, R8, !PT ;  /* 0x000000082b197209 */ /* 0x000fc80007810000 */
[----:B------:R-:W-:Y:S01]  /*8890*/  FMNMX.FTZ R8, R46, R25, !PT ;  /* 0x000000192e087209 */ /* 0x000fe20007810000 */
[----:B------:R-:W-:Y:S02]  /*88a0*/  FFMA.FTZ R25, R41, R5, -R10 ;  /* 0x0000000529197223 */ /* 0x000fe4000001080a */
[----:B------:R-:W-:Y:S01]  /*88b0*/  MUFU.EX2 R182, R182 ;  /* 0x000000b600b67308 */ /* 0x000fe20000000800 */
[----:B------:R-:W-:-:S04]  /*88c0*/  FMNMX.FTZ R29, R47, R8, !PT ;  /* 0x000000082f1d7209 */ /* 0x000fc80007810000 */
[----:B------:R-:W-:-:S03]  /*88d0*/  FMNMX.FTZ R8, R50, R29, !PT ;  /* 0x0000001d32087209 */ /* 0x000fc60007810000 */
[----:B------:R-:W-:Y:S01]  /*88e0*/  MUFU.EX2 R13, R13 ;  /* 0x0000000d000d7308 */ /* 0x000fe20000000800 */
[----:B------:R-:W-:Y:S01]  /*88f0*/  FMNMX.FTZ R29, R51, R8, !PT ;  /* 0x00000008331d7209 */ /* 0x000fe20007810000 */
[----:B0-----:R-:W-:Y:S01]  /*8900*/  FFMA.FTZ R4, R7, R4, R180 ;  /* 0x0000000407047223 */ /* 0x001fe200000100b4 */
[----:B------:R-:W-:Y:S02]  /*8910*/  F2FP.BF16.F32.PACK_AB R180, R11, R180 ;  /* 0x000000b40bb4723e */ /* 0x000fe400000010ff */
[----:B------:R-:W-:Y:S01]  /*8920*/  FMNMX.FTZ R8, R54, R29, !PT ;  /* 0x0000001d36087209 */ /* 0x000fe20007810000 */
[----:B------:R-:W-:Y:S02]  /*8930*/  FFMA.FTZ R29, R45, R5, -R10 ;  /* 0x000000052d1d7223 */ /* 0x000fe4000001080a */
[----:B------:R-:W-:Y:S01]  /*8940*/  MUFU.EX2 R15, R15 ;  /* 0x0000000f000f7308 */ /* 0x000fe20000000800 */
[----:B------:R-:W-:-:S04]  /*8950*/  FMNMX.FTZ R33, R55, R8, !PT ;  /* 0x0000000837217209 */ /* 0x000fc80007810000 */
[----:B------:R-:W-:-:S03]  /*8960*/  FMNMX.FTZ R8, R58, R33, !PT ;  /* 0x000000213a087209 */ /* 0x000fc60007810000 */
[----:B------:R-:W-:Y:S01]  /*8970*/  MUFU.EX2 R21, R21 ;  /* 0x0000001500157308 */ /* 0x000fe20000000800 */
[----:B------:R-:W-:-:S04]  /*8980*/  FMNMX.FTZ R33, R59, R8, !PT ;  /* 0x000000083b217209 */ /* 0x000fc80007810000 */
[----:B------:R-:W-:Y:S01]  /*8990*/  FMNMX.FTZ R8, R62, R33, !PT ;  /* 0x000000213e087209 */ /* 0x000fe20007810000 */
[-CC-:B------:R-:W-:Y:S01]  /*89a0*/  FFMA.FTZ R33, R49, R5.reuse, -R10.reuse ;  /* 0x0000000531217223 */ /* 0x180fe2000001080a */
[-CC-:B------:R-:W-:Y:S01]  /*89b0*/  FFMA.FTZ R49, R65, R5.reuse, -R10.reuse ;  /* 0x0000000541317223 */ /* 0x180fe2000001080a */
[----:B------:R-:W-:Y:S01]  /*89c0*/  FFMA.FTZ R65, R81, R5, -R10 ;  /* 0x0000000551417223 */ /* 0x000fe2000001080a */
[----:B------:R-:W-:Y:S01]  /*89d0*/  FMNMX.FTZ R37, R63, R8, !PT ;  /* 0x000000083f257209 */ /* 0x000fe20007810000 */
[----:B------:R-:W-:Y:S03]  /*89e0*/  MUFU.EX2 R25, R25 ;  /* 0x0000001900197308 */ /* 0x000fe60000000800 */
[----:B------:R-:W-:-:S04]  /*89f0*/  FMNMX.FTZ R8, R66, R37, !PT ;  /* 0x0000002542087209 */ /* 0x000fc80007810000 */
[----:B------:R-:W-:Y:S01]  /*8a00*/  FMNMX.FTZ R37, R67, R8, !PT ;  /* 0x0000000843257209 */ /* 0x000fe20007810000 */
[----:B------:R-:W-:Y:S03]  /*8a10*/  MUFU.EX2 R29, R29 ;  /* 0x0000001d001d7308 */ /* 0x000fe60000000800 */
[----:B------:R-:W-:Y:S01]  /*8a20*/  FMNMX.FTZ R8, R70, R37, !PT ;  /* 0x0000002546087209 */ /* 0x000fe20007810000 */
[-CC-:B------:R-:W-:Y:S01]  /*8a30*/  FFMA.FTZ R37, R53, R5.reuse, -R10.reuse ;  /* 0x0000000535257223 */ /* 0x180fe2000001080a */
[----:B------:R-:W-:Y:S02]  /*8a40*/  FFMA.FTZ R53, R69, R5, -R10 ;  /* 0x0000000545357223 */ /* 0x000fe4000001080a */
[----:B------:R-:W-:Y:S01]  /*8a50*/  FMNMX.FTZ R41, R71, R8, !PT ;  /* 0x0000000847297209 */ /* 0x000fe20007810000 */
[----:B------:R-:W-:Y:S03]  /*8a60*/  MUFU.EX2 R33, R33 ;  /* 0x0000002100217308 */ /* 0x000fe60000000800 */
[----:B------:R-:W-:-:S04]  /*8a70*/  FMNMX.FTZ R8, R74, R41, !PT ;  /* 0x000000294a087209 */ /* 0x000fc80007810000 */
[----:B------:R-:W-:Y:S01]  /*8a80*/  FMNMX.FTZ R41, R75, R8, !PT ;  /* 0x000000084b297209 */ /* 0x000fe20007810000 */
[----:B------:R-:W-:Y:S03]  /*8a90*/  MUFU.EX2 R37, R37 ;  /* 0x0000002500257308 */ /* 0x000fe60000000800 */
[----:B------:R-:W-:Y:S01]  /*8aa0*/  FMNMX.FTZ R8, R78, R41, !PT ;  /* 0x000000294e087209 */ /* 0x000fe20007810000 */
[----:B------:R-:W-:-:S03]  /*8ab0*/  FFMA.FTZ R41, R57, R5, -R10 ;  /* 0x0000000539297223 */ /* 0x000fc6000001080a */
        /* <DEDUP_REMOVED lines=9> */
[----:B------:R-:W-:Y:S01]  /*8b50*/  MUFU.EX2 R53, R53 ;  /* 0x0000003500357308 */ /* 0x000fe20000000800 */
[----:B------:R-:W-:-:S02]  /*8b60*/  WARPGROUP.DEPBAR.LE gsb0, 0x0 ;  /* 0x00008000000079c5 */ /* 0x000fc40000010000 */
[----:B------:R-:W-:Y:S01]  /*8b70*/  WARPGROUP.ARRIVE ;  /* 0x00000000000079c5 */ /* 0x000fe20000000000 */
[----:B------:R-:W0:Y:S01]  /*8b80*/  SHFL.BFLY PT, R57, R8, 0x2, 0x1f ;  /* 0x0c401f0008397f89 */ /* 0x000e2200000e0000 */
[-CC-:B------:R-:W-:Y:S01]  /*8b90*/  FFMA.FTZ R176, R32, R5.reuse, -R10.reuse ;  /* 0x0000000520b07223 */ /* 0x180fe2000001080a */
[----:B------:R-:W-:Y:S02]  /*8ba0*/  FFMA.FTZ R178, R36, R5, -R10 ;  /* 0x0000000524b27223 */ /* 0x000fe4000001080a */
[----:B------:R-:W-:Y:S01]  /*8bb0*/  MUFU.EX2 R45, R45 ;  /* 0x0000002d002d7308 */ /* 0x000fe20000000800 */
[----:B------:R-:W-:Y:S01]  /*8bc0*/  HGMMA.64x128x16.F32.BF16 R88, R172, gdesc[UR4].tnspB, R88, gsb0 ;  /* 0x41e00004ac587df0 */ /* 0x000fe20008001858 */
[----:B------:R-:W-:Y:S01]  /*8bd0*/  UIADD3 UR6, UR10, 0x180, URZ ;  /* 0x000001800a067890 */ /* 0x000fe2000fffe03f */
[----:B------:R-:W-:-:S05]  /*8be0*/  UMOV UR7, 0x40000040 ;  /* 0x4000004000077882 */ /* 0x000fca0000000000 */
[----:B------:R-:W-:Y:S08]  /*8bf0*/  MUFU.EX2 R176, R176 ;  /* 0x000000b000b07308 */ /* 0x000ff00000000800 */
[----:B------:R-:W-:Y:S01]  /*8c00*/  MUFU.EX2 R178, R178 ;  /* 0x000000b200b27308 */ /* 0x000fe20000000800 */
[----:B0-----:R-:W-:Y:S01]  /*8c10*/  FMNMX.FTZ R24, R8, R57, !PT ;  /* 0x0000003908187209 */ /* 0x001fe20007810000 */
[----:B------:R-:W-:-:S06]  /*8c20*/  FFMA.FTZ R57, R73, R5, -R10 ;  /* 0x0000000549397223 */ /* 0x000fcc000001080a */
[----:B------:R-:W-:Y:S01]  /*8c30*/  MUFU.EX2 R12, R12 ;  /* 0x0000000c000c7308 */ /* 0x000fe20000000800 */
[----:B------:R-:W0:Y:S07]  /*8c40*/  SHFL.BFLY PT, R69, R24, 0x1, 0x1f ;  /* 0x0c201f0018457f89 */ /* 0x000e2e00000e0000 */
[----:B------:R-:W-:Y:S08]  /*8c50*/  MUFU.EX2 R57, R57 ;  /* 0x0000003900397308 */ /* 0x000ff00000000800 */
[----:B------:R-:W-:Y:S08]  /*8c60*/  MUFU.EX2 R14, R14 ;  /* 0x0000000e000e7308 */ /* 0x000ff00000000800 */
[----:B------:R-:W-:Y:S01]  /*8c70*/  MUFU.EX2 R61, R61 ;  /* 0x0000003d003d7308 */ /* 0x000fe20000000800 */
[----:B0-----:R-:W-:-:S07]  /*8c80*/  FMNMX.FTZ R8, R24, R69, !PT ;  /* 0x0000004518087209 */ /* 0x001fce0007810000 */
[----:B------:R-:W-:Y:S08]  /*8c90*/  MUFU.EX2 R20, R20 ;  /* 0x0000001400147308 */ /* 0x000ff00000000800 */
[----:B------:R-:W-:Y:S08]  /*8ca0*/  MUFU.EX2 R65, R65 ;  /* 0x0000004100417308 */ /* 0x000ff00000000800 */
[----:B------:R-:W-:Y:S01]  /*8cb0*/  MUFU.EX2 R24, R84 ;  /* 0x0000005400187308 */ /* 0x000fe20000000800 */
[----:B------:R-:W-:-:S02]  /*8cc0*/  WARPGROUP.DEPBAR.LE gsb0, 0x0 ;  /* 0x00008000000079c5 */ /* 0x000fc40000010000 */
[----:B------:R-:W-:Y:S01]  /*8cd0*/  WARPGROUP.ARRIVE ;  /* 0x00000000000079c5 */ /* 0x000fe20000000000 */
[-CC-:B------:R-:W-:Y:S01]  /*8ce0*/  FFMA.FTZ R172, R40, R5.reuse, -R10.reuse ;  /* 0x0000000528ac7223 */ /* 0x180fe2000001080a */
[-C--:B------:R-:W-:Y:S01]  /*8cf0*/  FFMA.FTZ R174, R44, R5.reuse, -R10 ;  /* 0x000000052cae7223 */ /* 0x080fe2000001080a */
[----:B------:R-:W-:-:S03]  /*8d00*/  FMUL.FTZ R44, R8, R5 ;  /* 0x00000005082c7220 */ /* 0x000fc60000410000 */
[----:B------:R-:W-:Y:S01]  /*8d10*/  HGMMA.64x128x16.F32.BF16 R88, R168, gdesc[UR4].tnspB, R88, gsb0 ;  /* 0x41e00004a8587df0 */ /* 0x000fe20008001858 */
[----:B------:R-:W-:Y:S01]  /*8d20*/  UIADD3 UR6, UR10, 0x200, URZ ;  /* 0x000002000a067890 */ /* 0x000fe2000fffe03f */
[-CC-:B------:R-:W-:Y:S01]  /*8d30*/  FFMA.FTZ R181, R26, R5.reuse, -R44.reuse ;  /* 0x000000051ab57223 */ /* 0x180fe2000001082c */
[----:B------:R-:W-:Y:S01]  /*8d40*/  UMOV UR7, 0x40000040 ;  /* 0x4000004000077882 */ /* 0x000fe20000000000 */
[-CC-:B------:R-:W-:Y:S01]  /*8d50*/  FFMA.FTZ R28, R27, R5.reuse, -R44.reuse ;  /* 0x000000051b1c7223 */ /* 0x180fe2000001082c */
[----:B------:R-:W-:Y:S02]  /*8d60*/  IMAD.U32 R27, RZ, RZ, UR42 ;  /* 0x0000002aff1b7e24 */ /* 0x000fe4000f8e00ff */
[-CC-:B------:R-:W-:Y:S01]  /*8d70*/  FFMA.FTZ R183, R30, R5.reuse, -R44.reuse ;  /* 0x000000051eb77223 */ /* 0x180fe2000001082c */
[-CC-:B------:R-:W-:Y:S01]  /*8d80*/  FFMA.FTZ R36, R31, R5.reuse, -R44.reuse ;  /* 0x000000051f247223 */ /* 0x180fe2000001082c */
[----:B------:R-:W-:Y:S01]  /*8d90*/  MUFU.EX2 R181, R181 ;  /* 0x000000b500b57308 */ /* 0x000fe20000000800 */
[-CC-:B------:R-:W-:Y:S01]  /*8da0*/  FFMA.FTZ R177, R34, R5.reuse, -R44.reuse ;  /* 0x0000000522b17223 */ /* 0x180fe2000001082c */
[----:B------:R-:W-:Y:S01]  /*8db0*/  @!P1 LEA R27, R27, UR41, 0x3 ;  /* 0x000000291b1b9c11 */ /* 0x000fe2000f8e18ff */
[-CC-:B------:R-:W-:Y:S01]  /*8dc0*/  FFMA.FTZ R40, R35, R5.reuse, -R44.reuse ;  /* 0x0000000523287223 */ /* 0x180fe2000001082c */
[----:B------:R-:W-:Y:S01]  /*8dd0*/  IADD3 R31, -R184, 0xb, RZ ;  /* 0x0000000bb81f7810 */ /* 0x000fe20007ffe1ff */
[-CC-:B------:R-:W-:Y:S01]  /*8de0*/  FFMA.FTZ R179, R38, R5.reuse, -R44.reuse ;  /* 0x0000000526b37223 */ /* 0x180fe2000001082c */
[-CC-:B------:R-:W-:Y:S01]  /*8df0*/  FFMA.FTZ R38, R39, R5.reuse, -R44.reuse ;  /* 0x0000000527267223 */ /* 0x180fe2000001082c */
[----:B------:R-:W-:Y:S01]  /*8e00*/  @!P1 VIADD R27, R27, 0x28840 ;  /* 0x000288401b1b9836 */ /* 0x000fe20000000000 */
[----:B------:R-:W-:Y:S01]  /*8e10*/  MUFU.EX2 R28, R28 ;  /* 0x0000001c001c7308 */ /* 0x000fe20000000800 */
[-CC-:B------:R-:W-:Y:S01]  /*8e20*/  FFMA.FTZ R175, R46, R5.reuse, -R44.reuse ;  /* 0x000000052eaf7223 */ /* 0x180fe2000001082c */
[-CC-:B------:R-:W-:Y:S01]  /*8e30*/  FFMA.FTZ R173, R42, R5.reuse, -R44.reuse ;  /* 0x000000052aad7223 */ /* 0x180fe2000001082c */
[-CC-:B------:R-:W-:Y:S01]  /*8e40*/  FFMA.FTZ R34, R43, R5.reuse, -R44.reuse ;  /* 0x000000052b227223 */ /* 0x180fe2000001082c */
[----:B------:R-:W-:Y:S01]  /*8e50*/  @!P1 PRMT R27, RZ, 0x654, R27 ;  /* 0x00000654ff1b9816 */ /* 0x000fe2000000001b */
        /* <DEDUP_REMOVED lines=17> */
[----:B------:R-:W-:Y:S01]  /*8f70*/  FFMA.FTZ R86, R86, R5, -R44 ;  /* 0x0000000556567223 */ /* 0x000fe2000001082c */
[----:B------:R-:W-:Y:S01]  /*8f80*/  IMAD.U32 R35, RZ, RZ, UR50 ;  /* 0x00000032ff237e24 */ /* 0x000fe2000f8e00ff */
[----:B------:R-:W-:Y:S01]  /*8f90*/  MUFU.EX2 R177, R177 ;  /* 0x000000b100b17308 */ /* 0x000fe20000000800 */
[----:B------:R-:W-:-:S03]  /*8fa0*/  UMOV UR50, UR42 ;  /* 0x0000002a00327c82 */ /* 0x000fc60008000000 */
[----:B------:R-:W-:-:S04]  /*8fb0*/  @!P1 LEA R35, R35, UR41, 0x3 ;  /* 0x0000002923239c11 */ /* 0x000fc8000f8e18ff */
        /* <DEDUP_REMOVED lines=16> */
[-CC-:B------:R-:W-:Y:S01]  /*90c0*/  FFMA.FTZ R169, R50, R5.reuse, -R44.reuse ;  /* 0x0000000532a97223 */ /* 0x180fe2000001082c */
[----:B------:R-:W-:Y:S01]  /*90d0*/  FFMA.FTZ R171, R54, R5, -R44 ;  /* 0x0000000536ab7223 */ /* 0x000fe2000001082c */
        /* <DEDUP_REMOVED lines=18> */
[-CC-:B------:R-:W-:Y:S01]  /*9200*/  FFMA.FTZ R167, R62, R5.reuse, -R44.reuse ;  /* 0x000000053ea77223 */ /* 0x180fe2000001082c */
[----:B------:R-:W-:Y:S01]  /*9210*/  FFMA.FTZ R44, R87, R5, -R44 ;  /* 0x00000005572c7223 */ /* 0x000fe2000001082c */
[----:B------:R-:W-:Y:S01]  /*9220*/  HGMMA.64x128x16.F32.BF16 R88, R160, gdesc[UR4].tnspB, R88, gsb0 ;  /* 0x41e00004a0587df0 */ /* 0x000fe20008001858 */
[----:B------:R-:W-:Y:S01]  /*9230*/  UIADD3 UR6, UR10, 0x300, URZ ;  /* 0x000003000a067890 */ /* 0x000fe2000fffe03f */
[----:B------:R-:W-:Y:S01]  /*9240*/  MUFU.EX2 R164, R164 ;  /* 0x000000a400a47308 */ /* 0x000fe20000000800 */
[----:B------:R-:W-:-:S07]  /*9250*/  UMOV UR7, 0x40000040 ;  /* 0x4000004000077882 */ /* 0x000fce0000000000 */
        /* <DEDUP_REMOVED lines=8> */
[----:B------:R-:W-:Y:S02]  /*92e0*/  FADD.FTZ R10, -R8, R9 ;  /* 0x00000009080a7221 */ /* 0x000fe40000010100 */
[----:B------:R-:W-:Y:S01]  /*92f0*/  MUFU.EX2 R161, R66 ;  /* 0x0000004200a17308 */ /* 0x000fe20000000800 */
[----:B------:R-:W-:Y:S01]  /*9300*/  HGMMA.64x128x16.F32.BF16 R88, R156, gdesc[UR4].tnspB, R88, gsb0 ;  /* 0x41e000049c587df0 */ /* 0x000fe20008001858 */
[----:B------:R-:W-:Y:S01]  /*9310*/  UIADD3 UR6, UR10, 0x380, URZ ;  /* 0x000003800a067890 */ /* 0x000fe2000fffe03f */
[----:B------:R-:W-:Y:S01]  /*9320*/  FMUL.FTZ R10, R10, R5 ;  /* 0x000000050a0a7220 */ /* 0x000fe20000410000 */
[----:B------:R-:W-:-:S04]  /*9330*/  UMOV UR7, 0x40000040 ;  /* 0x4000004000077882 */ /* 0x000fc80000000000 */
[----:B------:R-:W-:Y:S08]  /*9340*/  MUFU.EX2 R160, R160 ;  /* 0x000000a000a07308 */ /* 0x000ff00000000800 */
[----:B------:R-:W0:Y:S08]  /*9350*/  MUFU.EX2 R10, R10 ;  /* 0x0000000a000a7308 */ /* 0x000e300000000800 */
[----:B------:R-:W-:Y:S08]  /*9360*/  MUFU.EX2 R162, R162 ;  /* 0x000000a200a27308 */ /* 0x000ff00000000800 */
[----:B------:R-:W-:Y:S01]  /*9370*/  MUFU.EX2 R163, R70 ;  /* 0x0000004600a37308 */ /* 0x000fe20000000800 */
[----:B0-----:R-:W-:Y:S01]  /*9380*/  FFMA.FTZ R3, R10, R3, R181 ;  /* 0x000000030a037223 */ /* 0x001fe200000100b5 */
[----:B------:R-:W-:-:S06]  /*9390*/  F2FP.BF16.F32.PACK_AB R181, R28, R181 ;  /* 0x000000b51cb5723e */ /* 0x000fcc00000010ff */
[----:B------:R-:W0:Y:S01]  /*93a0*/  MUFU.EX2 R9, R85 ;  /* 0x0000005500097308 */ /* 0x000e220000000800 */
[----:B------:R-:W-:Y:S02]  /*93b0*/  WARPGROUP.DEPBAR.LE gsb0, 0x0 ;  /* 0x00008000000079c5 */ /* 0x000fe40000010000 */
[----:B------:R-:W-:-:S05]  /*93c0*/  WARPGROUP.ARRIVE ;  /* 0x00000000000079c5 */ /* 0x000fca0000000000 */
[----:B------:R-:W1:Y:S01]  /*93d0*/  MUFU.EX2 R157, R74 ;  /* 0x0000004a009d7308 */ /* 0x000e620000000800 */
[----:B------:R-:W-:Y:S02]  /*93e0*/  F2FP.BF16.F32.PACK_AB R156, R57, R12 ;  /* 0x0000000c399c723e */ /* 0x000fe400000010ff */
[----:B------:R-:W-:Y:S01]  /*93f0*/  F2FP.BF16.F32.PACK_AB R158, R61, R14 ;  /* 0x0000000e3d9e723e */ /* 0x000fe200000010ff */
[----:B------:R-:W-:Y:S04]  /*9400*/  HGMMA.64x128x16.F32.BF16 R88, R152, gdesc[UR4].tnspB, R88, gsb0 ;  /* 0x41e0000498587df0 */ /* 0x000fe80008001858 */
[----:B------:R-:W2:Y:S01]  /*9410*/  MUFU.EX2 R159, R78 ;  /* 0x0000004e009f7308 */ /* 0x000ea20000000800 */
[----:B------:R-:W-:Y:S02]  /*9420*/  WARPGROUP.DEPBAR.LE gsb0, 0x0 ;  /* 0x00008000000079c5 */ /* 0x000fe40000010000 */
[----:B------:R3:W-:Y:S06]  /*9430*/  BAR.ARV R31, 0x100 ;  /* 0x0004001f0000751d */ /* 0x0007ec0000002000 */
[----:B------:R4:W-:Y:S01]  /*9440*/  @!P1 SYNCS.ARRIVE.TRANS64.RED.A1T0 RZ, [R27+URZ], RZ ;  /* 0x000000ff1bff99a7 */ /* 0x0009e2000810043f */
[----:B------:R-:W5:Y:S01]  /*9450*/  MUFU.EX2 R153, R82 ;  /* 0x0000005200997308 */ /* 0x000f620000000800 */
[----:B---3--:R-:W-:Y:S01]  /*9460*/  @!P1 VIADD R31, R35, 0x28860 ;  /* 0x00028860231f9836 */ /* 0x008fe20000000000 */
[----:B0-----:R-:W-:Y:S01]  /*9470*/  F2FP.BF16.F32.PACK_AB R154, R9, R24 ;  /* 0x00000018099a723e */ /* 0x001fe200000010ff */
[-C--:B------:R-:W-:Y:S01]  /*9480*/  FMUL.FTZ R88, R88, R7.reuse ;  /* 0x0000000758587220 */ /* 0x080fe20000410000 */
[-C--:B------:R-:W-:Y:S01]  /*9490*/  FMUL.FTZ R89, R89, R7.reuse ;  /* 0x0000000759597220 */ /* 0x080fe20000410000 */
[-C--:B------:R-:W-:Y:S01]  /*94a0*/  FMUL.FTZ R92, R92, R7.reuse ;  /* 0x000000075c5c7220 */ /* 0x080fe20000410000 */
[----:B------:R-:W-:Y:S01]  /*94b0*/  @!P1 PRMT R31, RZ, 0x654, R31 ;  /* 0x00000654ff1f9816 */ /* 0x000fe2000000001f */
[----:B----4-:R-:W-:Y:S01]  /*94c0*/  FADD.FTZ R27, R11, R4 ;  /* 0x000000040b1b7221 */ /* 0x010fe20000010000 */
[----:B------:R-:W-:Y:S01]  /*94d0*/  FADD.FTZ R4, R28, R3 ;  /* 0x000000031c047221 */ /* 0x000fe20000010000 */
[----:B------:R-:W0:Y:S01]  /*94e0*/  MUFU.EX2 R155, R86 ;  /* 0x00000056009b7308 */ /* 0x000e220000000800 */
[----:B------:R3:W-:Y:S01]  /*94f0*/  @!P1 SYNCS.ARRIVE.TRANS64.RED.A1T0 RZ, [R31+URZ], RZ ;  /* 0x000000ff1fff99a7 */ /* 0x0007e2000810043f */
        /* <DEDUP_REMOVED lines=63> */
[----:B------:R-:W-:Y:S01]  /*98f0*/  FMUL.FTZ R90, R90, R10 ;  /* 0x0000000a5a5a7220 */ /* 0x000fe20000410000 */
[----:B------:R-:W-:Y:S01]  /*9900*/  FADD.FTZ R28, R166, R11 ;  /* 0x0000000ba61c7221 */ /* 0x000fe20000010000 */
[----:B------:R-:W-:Y:S01]  /*9910*/  FADD.FTZ R4, R167, R4 ;  /* 0x00000004a7047221 */ /* 0x000fe20000010000 */
[----:B------:R-:W-:Y:S01]  /*9920*/  F2FP.BF16.F32.PACK_AB R176, R15, R176 ;  /* 0x000000b00fb0723e */ /* 0x000fe200000010ff */
[-C--:B------:R-:W-:Y:S01]  /*9930*/  FMUL.FTZ R91, R91, R10.reuse ;  /* 0x0000000a5b5b7220 */ /* 0x080fe20000410000 */
[----:B------:R-:W-:Y:S01]  /*9940*/  FADD.FTZ R3, R45, R28 ;  /* 0x0000001c2d037221 */ /* 0x000fe20000010000 */
[----:B------:R-:W-:Y:S01]  /*9950*/  FADD.FTZ R4, R63, R4 ;  /* 0x000000043f047221 */ /* 0x000fe20000010000 */
[----:B------:R-:W-:Y:S01]  /*9960*/  F2FP.BF16.F32.PACK_AB R183, R36, R183 ;  /* 0x000000b724b7723e */ /* 0x000fe200000010ff */
[-C--:B------:R-:W-:Y:S01]  /*9970*/  FMUL.FTZ R94, R94, R10.reuse ;  /* 0x0000000a5e5e7220 */ /* 0x080fe20000410000 */
        /* <DEDUP_REMOVED lines=17> */
[----:B-1----:R-:W-:Y:S01]  /*9a90*/  FADD.FTZ R4, R157, R4 ;  /* 0x000000049d047221 */ /* 0x002fe20000010000 */
[----:B------:R-:W-:Y:S01]  /*9aa0*/  F2FP.BF16.F32.PACK_AB R173, R34, R173 ;  /* 0x000000ad22ad723e */ /* 0x000fe200000010ff */
[----:B------:R-:W-:Y:S01]  /*9ab0*/  FMUL.FTZ R103, R103, R10 ;  /* 0x0000000a67677220 */ /* 0x000fe20000410000 */
[----:B------:R-:W-:Y:S01]  /*9ac0*/  FADD.FTZ R3, R57, R26 ;  /* 0x0000001a39037221 */ /* 0x000fe20000010000 */
[----:B------:R-:W-:Y:S01]  /*9ad0*/  FADD.FTZ R4, R75, R4 ;  /* 0x000000044b047221 */ /* 0x000fe20000010000 */
[----:B------:R-:W-:Y:S01]  /*9ae0*/  F2FP.BF16.F32.PACK_AB R174, R29, R174 ;  /* 0x000000ae1dae723e */ /* 0x000fe200000010ff */
[-C--:B------:R-:W-:Y:S01]  /*9af0*/  FMUL.FTZ R106, R106, R10.reuse ;  /* 0x0000000a6a6a7220 */ /* 0x080fe20000410000 */
[----:B------:R-:W-:Y:S01]  /*9b00*/  FADD.FTZ R26, R14, R3 ;  /* 0x000000030e1a7221 */ /* 0x000fe20000010000 */
[----:B--2---:R-:W-:Y:S01]  /*9b10*/  FADD.FTZ R4, R159, R4 ;  /* 0x000000049f047221 */ /* 0x004fe20000010000 */
[----:B------:R-:W-:Y:S01]  /*9b20*/  F2FP.BF16.F32.PACK_AB R175, R30, R175 ;  /* 0x000000af1eaf723e */ /* 0x000fe200000010ff */
[----:B------:R-:W-:Y:S01]  /*9b30*/  FMUL.FTZ R107, R107, R10 ;  /* 0x0000000a6b6b7220 */ /* 0x000fe20000410000 */
[----:B------:R-:W-:Y:S01]  /*9b40*/  FADD.FTZ R3, R61, R26 ;  /* 0x0000001a3d037221 */ /* 0x000fe20000010000 */
[----:B------:R-:W-:Y:S01]  /*9b50*/  FADD.FTZ R4, R79, R4 ;  /* 0x000000044f047221 */ /* 0x000fe20000010000 */
[----:B------:R-:W-:Y:S01]  /*9b60*/  F2FP.BF16.F32.PACK_AB R168, R33, R168 ;  /* 0x000000a821a8723e */ /* 0x000fe200000010ff */
[-C--:B------:R-:W-:Y:S01]  /*9b70*/  FMUL.FTZ R110, R110, R10.reuse ;  /* 0x0000000a6e6e7220 */ /* 0x080fe20000410000 */
[----:B------:R-:W-:Y:S01]  /*9b80*/  FADD.FTZ R26, R20, R3 ;  /* 0x00000003141a7221 */ /* 0x000fe20000010000 */
[----:B-----5:R-:W-:Y:S01]  /*9b90*/  FADD.FTZ R4, R153, R4 ;  /* 0x0000000499047221 */ /* 0x020fe20000010000 */
[----:B------:R-:W-:Y:S01]  /*9ba0*/  F2FP.BF16.F32.PACK_AB R169, R32, R169 ;  /* 0x000000a920a9723e */ /* 0x000fe200000010ff */
[----:B------:R-:W-:Y:S01]  /*9bb0*/  FMUL.FTZ R111, R111, R10 ;  /* 0x0000000a6f6f7220 */ /* 0x000fe20000410000 */
[----:B------:R-:W-:Y:S01]  /*9bc0*/  FADD.FTZ R3, R65, R26 ;  /* 0x0000001a41037221 */ /* 0x000fe20000010000 */
[----:B------:R-:W-:Y:S01]  /*9bd0*/  FADD.FTZ R4, R83, R4 ;  /* 0x0000000453047221 */ /* 0x000fe20000010000 */
[----:B------:R-:W-:Y:S01]  /*9be0*/  F2FP.BF16.F32.PACK_AB R170, R37, R170 ;  /* 0x000000aa25aa723e */ /* 0x000fe200000010ff */
[----:B------:R-:W-:Y:S01]  /*9bf0*/  FMUL.FTZ R114, R114, R10 ;  /* 0x0000000a72727220 */ /* 0x000fe20000410000 */
[----:B------:R-:W-:Y:S01]  /*9c00*/  FADD.FTZ R12, R24, R3 ;  /* 0x00000003180c7221 */ /* 0x000fe20000010000 */
[----:B0-----:R-:W-:Y:S01]  /*9c10*/  FADD.FTZ R3, R155, R4 ;  /* 0x000000049b037221 */ /* 0x001fe20000010000 */
[----:B------:R-:W-:Y:S01]  /*9c20*/  F2FP.BF16.F32.PACK_AB R164, R41, R164 ;  /* 0x000000a429a4723e */ /* 0x000fe200000010ff */
[----:B------:R-:W-:Y:S01]  /*9c30*/  FMUL.FTZ R115, R115, R10 ;  /* 0x0000000a73737220 */ /* 0x000fe20000410000 */
[----:B------:R-:W-:Y:S01]  /*9c40*/  FADD.FTZ R4, R9, R12 ;  /* 0x0000000c09047221 */ /* 0x000fe20000010000 */
[----:B------:R-:W-:Y:S01]  /*9c50*/  F2FP.BF16.F32.PACK_AB R165, R42, R165 ;  /* 0x000000a52aa5723e */ /* 0x000fe200000010ff */
[----:B------:R-:W-:Y:S01]  /*9c60*/  FADD.FTZ R3, R44, R3 ;  /* 0x000000032c037221 */ /* 0x000fe20000010000 */
[----:B------:R-:W-:Y:S01]  /*9c70*/  F2FP.BF16.F32.PACK_AB R166, R45, R166 ;  /* 0x000000a62da6723e */ /* 0x000fe200000010ff */
[-C--:B------:R-:W-:Y:S01]  /*9c80*/  FMUL.FTZ R118, R118, R10.reuse ;  /* 0x0000000a76767220 */ /* 0x080fe20000410000 */
[----:B------:R-:W-:Y:S01]  /*9c90*/  F2FP.BF16.F32.PACK_AB R167, R63, R167 ;  /* 0x000000a73fa7723e */ /* 0x000fe200000010ff */
[----:B------:R-:W-:Y:S01]  /*9ca0*/  FMUL.FTZ R119, R119, R10 ;  /* 0x0000000a77777220 */ /* 0x000fe20000410000 */
        /* <DEDUP_REMOVED lines=27> */
[----:B---3--:R-:W-:Y:S06]  /*9e60*/  @P2 BRA `(.L_x_1116) ;  /* 0xffffffe0000c2947 */ /* 0x008fec000383ffff */
.L_x_1107:
[----:B------:R-:W-:-:S13]  /*9e70*/  ISETP.GE.AND P2, PT, R6, UR39, PT ;  /* 0x0000002706007c0c */ /* 0x000fda000bf46270 */
[----:B------:R-:W-:Y:S05]  /*9e80*/  @!P2 BRA `(.L_x_1117) ;  /* 0x000000300024a947 */ /* 0x000fea0003800000 */
[----:B------:R-:W-:Y:S01]  /*9e90*/  IMAD.IADD R13, R17, 0x1, -R18 ;  /* 0x00000001110d7824 */ /* 0x000fe200078e0a12 */
[----:B------:R-:W-:Y:S01]  /*9ea0*/  UMOV UR53, UR43 ;  /* 0x0000002b00357c82 */ /* 0x000fe20008000000 */
[----:B------:R-:W-:Y:S01]  /*9eb0*/  IMAD.MOV.U32 R7, RZ, RZ, R8 ;  /* 0x000000ffff077224 */ /* 0x000fe200078e0008 */
[----:B------:R-:W-:Y:S01]  /*9ec0*/  UMOV UR52, UR42 ;  /* 0x0000002a00347c82 */ /* 0x000fe20008000000 */
[----:B------:R-:W-:Y:S01]  /*9ed0*/  IMAD.MOV.U32 R10, RZ, RZ, R0 ;  /* 0x000000ffff0a7224 */ /* 0x000fe200078e0000 */
[----:B------:R-:W-:Y:S01]  /*9ee0*/  IADD3 R9, R13, 0x8, R2 ;  /* 0x000000080d097810 */ /* 0x000fe20007ffe002 */
[----:B------:R-:W-:Y:S01]  /*9ef0*/  IMAD.IADD R13, R2, 0x1, R13 ;  /* 0x00000001020d7824 */ /* 0x000fe200078e020d */
[----:B------:R-:W-:Y:S01]  /*9f00*/  ULDC UR47, c[0x0][0x9e4] ;  /* 0x00027900002f7ab9 */ /* 0x000fe20000000800 */
[----:B------:R-:W-:Y:S01]  /*9f10*/  ULDC UR51, c[0x0][0x9dc] ;  /* 0x0002770000337ab9 */ /* 0x000fe20000000800 */
[----:B------:R-:W-:Y:S01]  /*9f20*/  LOP3.LUT R11, RZ, R9, RZ, 0x33, !PT ;  /* 0x00000009ff0b7212 */ /* 0x000fe200078e33ff */
[----:B------:R-:W-:-:S06]  /*9f30*/  ULDC UR50, c[0x0][0x9e0] ;  /* 0x0002780000327ab9 */ /* 0x000fcc0000000800 */
.L_x_1134:
        /* <DEDUP_REMOVED lines=9> */
.L_x_1119:
[----:B------:R-:W-:Y:S01]  /*9fd0*/  ULEA UR6, UR42, UR41, 0x3 ;  /* 0x000000292a067291 */ /* 0x000fe2000f8e183f */
[----:B------:R-:W-:-:S05]  /*9fe0*/  IMAD.U32 R0, RZ, RZ, UR43 ;  /* 0x0000002bff007e24 */ /* 0x000fca000f8e00ff */
[----:B------:R-:W-:-:S04]  /*9ff0*/  SHF.L.U32 R0, R0, 0x1f, RZ ;  /* 0x0000001f00007819 */ /* 0x000fc800000006ff */
[----:B------:R0:W1:Y:S01]  /*a000*/  SYNCS.PHASECHK.TRANS64.TRYWAIT P2, [UR6+0x28830], R0 ;  /* 0x02883000ff0075a7 */ /* 0x0000620008040146 */
[----:B------:R-:W-:Y:S05]  /*a010*/  @!P0 BRA `(.L_x_1120) ;  /* 0x0000000000048947 */ /* 0x000fea0003800000 */
[----:B------:R-:W-:Y:S01]  /*a020*/  BPT.TRAP 0x1 ;  /* 0x000000040000795c */ /* 0x000fe20000300000 */
.L_x_1120:
[----:B-1----:R-:W-:Y:S05]  /*a030*/  @P2 BRA `(.L_x_1118) ;  /* 0x0000000000082947 */ /* 0x002fea0003800000 */
[----:B------:R-:W1:Y:S02]  /*a040*/  SYNCS.PHASECHK.TRANS64.TRYWAIT P2, [UR6+0x28830], R0 ;  /* 0x02883000ff0075a7 */ /* 0x000e640008040146 */
[----:B-1----:R-:W-:Y:S05]  /*a050*/  @!P2 BRA `(.L_x_1121) ;  /* 0x000000a800e4a947 */ /* 0x002fea0003800000 */
.L_x_1118:
        /* <DEDUP_REMOVED lines=47> */
.L_x_1123:
[----:B------:R-:W-:Y:S01]  /*a350*/  ULEA UR6, UR52, UR41, 0x3 ;  /* 0x0000002934067291 */ /* 0x000fe2000f8e183f */
[----:B------:R-:W-:-:S05]  /*a360*/  IMAD.U32 R0, RZ, RZ, UR53 ;  /* 0x00000035ff007e24 */ /* 0x000fca000f8e00ff */
[----:B------:R-:W-:-:S04]  /*a370*/  SHF.L.U32 R0, R0, 0x1f, RZ ;  /* 0x0000001f00007819 */ /* 0x000fc800000006ff */
[----:B------:R0:W1:Y:S01]  /*a380*/  SYNCS.PHASECHK.TRANS64.TRYWAIT P2, [UR6+0x28850], R0 ;  /* 0x02885000ff0075a7 */ /* 0x0000620008040146 */
[----:B------:R-:W-:Y:S05]  /*a390*/  @!P0 BRA `(.L_x_1124) ;  /* 0x0000000000048947 */ /* 0x000fea0003800000 */
[----:B------:R-:W-:Y:S01]  /*a3a0*/  BPT.TRAP 0x1 ;  /* 0x000000040000795c */ /* 0x000fe20000300000 */
.L_x_1124:
[----:B-1----:R-:W-:Y:S05]  /*a3b0*/  @P2 BRA `(.L_x_1122) ;  /* 0x0000000000082947 */ /* 0x002fea0003800000 */
[----:B------:R-:W1:Y:S02]  /*a3c0*/  SYNCS.PHASECHK.TRANS64.TRYWAIT P2, [UR6+0x28850], R0 ;  /* 0x02885000ff0075a7 */ /* 0x000e640008040146 */
[----:B-1----:R-:W-:Y:S05]  /*a3d0*/  @!P2 BRA `(.L_x_1125) ;  /* 0x000000a8001ca947 */ /* 0x002fea0003800000 */
.L_x_1122:
[----:B------:R-:W-:Y:S01]  /*a3e0*/  UIADD3 UR6, UR41, 0x400, URZ ;  /* 0x0000040029067890 */ /* 0x000fe2000fffe03f */
[----:B------:R-:W-:Y:S01]  /*a3f0*/  WARPGROUP.ARRIVE ;  /* 0x00000000000079c5 */ /* 0x000fe20000000000 */
[----:B------:R-:W-:-:S05]  /*a400*/  UMOV UR7, 0x40000040 ;  /* 0x4000004000077882 */ /* 0x000fca0000000000 */
[----:B-1----:R-:W1:Y:S01]  /*a410*/  S2R R5, SR_TID.X ;  /* 0x0000000000057919 */ /* 0x002e620000002100 */
[----:B------:R-:W-:Y:S01]  /*a420*/  USHF.R.U32.HI UR6, URZ, 0x4, UR6 ;  /* 0x000000043f067899 */ /* 0x000fe20008011606 */
[----:B0-----:R-:W-:Y:S02]  /*a430*/  IMAD.U32 R0, RZ, RZ, UR42 ;  /* 0x0000002aff007e24 */ /* 0x001fe4000f8e00ff */
[----:B------:R-:W-:Y:S01]  /*a440*/  IMAD.SHL.U32 R21, R6, 0x80, RZ ;  /* 0x0000008006157824 */ /* 0x000fe200078e00ff */
        /* <DEDUP_REMOVED lines=10> */
[----:B-1----:R-:W-:-:S04]  /*a4f0*/  SHF.R.U32.HI R5, RZ, 0x7, R5 ;  /* 0x00000007ff057819 */ /* 0x002fc80000011605 */
[----:B------:R-:W-:Y:S02]  /*a500*/  IADD3 R8, -R5, 0xb, RZ ;  /* 0x0000000b05087810 */ /* 0x000fe40007ffe1ff */
[----:B------:R-:W-:-:S05]  /*a510*/  IADD3 R5, R17, 0x1, -R21 ;  /* 0x0000000111057810 */ /* 0x000fca0007ffe815 */
[----:B------:R-:W-:-:S04]  /*a520*/  IMAD.IADD R5, R5, 0x1, -R18 ;  /* 0x0000000105057824 */ /* 0x000fc800078e0a12 */
[----:B------:R-:W-:Y:S01]  /*a530*/  IMAD R5, R16, -0x2, R5 ;  /* 0xfffffffe10057824 */ /* 0x000fe200078e0205 */
        /* <DEDUP_REMOVED lines=35> */
[----:B------:R0:W-:Y:S06]  /*a770*/  BAR.ARV R8, 0x100 ;  /* 0x000400080000751d */ /* 0x0001ec0000002000 */
[C---:B------:R-:W-:Y:S01]  /*a780*/  VIADD R153, R5.reuse, UR50 ;  /* 0x0000003205997c36 */ /* 0x040fe20008000000 */
[----:B------:R1:W-:Y:S01]  /*a790*/  @!P1 SYNCS.ARRIVE.TRANS64.RED.A1T0 RZ, [R0+URZ], RZ ;  /* 0x000000ff00ff99a7 */ /* 0x0003e2000810043f */
[----:B------:R-:W-:-:S04]  /*a7a0*/  VIADD R155, R5, UR6 ;  /* 0x00000006059b7c36 */ /* 0x000fc80008000000 */
[C---:B------:R-:W-:Y:S02]  /*a7b0*/  IMAD.IADD R5, R2.reuse, 0x1, R155 ;  /* 0x0000000102057824 */ /* 0x040fe400078e029b */
[----:B-1----:R-:W-:Y:S01]  /*a7c0*/  IMAD.IADD R0, R2, 0x1, R153 ;  /* 0x0000000102007824 */ /* 0x002fe200078e0299 */
[----:B0-----:R-:W-:Y:S06]  /*a7d0*/  @!P6 BRA `(.L_x_1126) ;  /* 0x00000000005ce947 */ /* 0x001fec0003800000 */
[----:B------:R-:W-:Y:S01]  /*a7e0*/  ISETP.GT.AND P2, PT, R13, -0x1, PT ;  /* 0xffffffff0d00780c */ /* 0x000fe20003f44270 */
[----:B------:R-:W-:-:S12]  /*a7f0*/  BSSY B0, `(.L_x_1127) ;  /* 0x0000011000007945 */ /* 0x000fd80003800000 */
[----:B------:R-:W-:Y:S05]  /*a800*/  @P2 BRA `(.L_x_1128) ;  /* 0x0000000000242947 */ /* 0x000fea0003800000 */
[----:B------:R-:W-:Y:S01]  /*a810*/  IMAD.U32 R14, RZ, RZ, UR47 ;  /* 0x0000002fff0e7e24 */ /* 0x000fe2000f8e00ff */
[----:B------:R-:W-:-:S04]  /*a820*/  IADD3 R8, R2, R17, -R18 ;  /* 0x0000001102087210 */ /* 0x000fc80007ffe812 */
[----:B------:R-:W-:Y:S02]  /*a830*/  ISETP.NE.AND P2, PT, R14, 0x1, PT ;  /* 0x000000010e00780c */ /* 0x000fe40003f45270 */
[----:B------:R-:W-:-:S11]  /*a840*/  LOP3.LUT R15, RZ, R8, RZ, 0x33, !PT ;  /* 0x00000008ff0f7212 */ /* 0x000fd600078e33ff */
[----:B------:R-:W0:Y:S02]  /*a850*/  @P2 LDC.64 R156, c[0x0][0x9e8] ;  /* 0x00027a00ff9c2b82 */ /* 0x000e240000000a00 */
[----:B0-----:R-:W-:-:S05]  /*a860*/  @P2 IMAD.HI.U32 R8, R15, R156, RZ ;  /* 0x0000009c0f082227 */ /* 0x001fca00078e00ff */
[----:B------:R-:W-:-:S04]  /*a870*/  @P2 SHF.R.U32.HI R15, RZ, R157, R8 ;  /* 0x0000009dff0f2219 */ /* 0x000fc80000011608 */
[----:B------:R-:W-:Y:S01]  /*a880*/  LOP3.LUT R8, RZ, R15, RZ, 0x33, !PT ;  /* 0x0000000fff087212 */ /* 0x000fe200078e33ff */
[----:B------:R-:W-:Y:S06]  /*a890*/  BRA `(.L_x_1129) ;  /* 0x0000000000187947 */ /* 0x000fec0003800000 */
.L_x_1128:
[----:B------:R-:W-:Y:S02]  /*a8a0*/  IMAD.U32 R14, RZ, RZ, UR47 ;  /* 0x0000002fff0e7e24 */ /* 0x000fe4000f8e00ff */
[----:B------:R-:W-:-:S03]  /*a8b0*/  IMAD.MOV.U32 R8, RZ, RZ, R13 ;  /* 0x000000ffff087224 */ /* 0x000fc600078e000d */
[----:B------:R-:W-:-:S13]  /*a8c0*/  ISETP.NE.AND P2, PT, R14, 0x1, PT ;  /* 0x000000010e00780c */ /* 0x000fda0003f45270 */
[----:B------:R-:W0:Y:S02]  /*a8d0*/  @P2 LDC.64 R156, c[0x0][0x9e8] ;  /* 0x00027a00ff9c2b82 */ /* 0x000e240000000a00 */
[----:B0-----:R-:W-:-:S05]  /*a8e0*/  @P2 IMAD.HI.U32 R12, R13, R156, RZ ;  /* 0x0000009c0d0c2227 */ /* 0x001fca00078e00ff */
[----:B------:R-:W-:-:S07]  /*a8f0*/  @P2 SHF.R.U32.HI R8, RZ, R157, R12 ;  /* 0x0000009dff082219 */ /* 0x000fce000001160c */
.L_x_1129:
[----:B------:R-:W-:Y:S05]  /*a900*/  BSYNC B0 ;  /* 0x0000000000007941 */ /* 0x000fea0003800000 */
.L_x_1127:
[----:B------:R-:W-:-:S04]  /*a910*/  IMAD R15, R8, R14, -R21 ;  /* 0x0000000e080f7224 */ /* 0x000fc800078e0a15 */
[----:B------:R-:W-:-:S05]  /*a920*/  IMAD R15, R16, -0x2, R15 ;  /* 0xfffffffe100f7824 */ /* 0x000fca00078e020f */
[----:B------:R-:W-:Y:S02]  /*a930*/  VIADDMNMX R0, R15, R14, R0, PT ;  /* 0x0000000e0f007246 */ /* 0x000fe40003800100 */
[----:B------:R-:W-:-:S07]  /*a940*/  VIMNMX R5, R5, R15, !PT ;  /* 0x0000000f05057248 */ /* 0x000fce0007fe0100 */
.L_x_1126:
[----:B------:R-:W-:-:S04]  /*a950*/  ISETP.GT.AND P2, PT, R6, -0x1, PT ;  /* 0xffffffff0600780c */ /* 0x000fc80003f44270 */
        /* <DEDUP_REMOVED lines=93> */
[--C-:B------:R-:W-:Y:S02]  /*af30*/  IADD3 R25, R153, 0x8, R2.reuse ;  /* 0x0000000899197810 */ /* 0x100fe40007ffe002 */
[----:B------:R-:W-:Y:S02]  /*af40*/  IADD3 R29, R155, 0x8, R2 ;  /* 0x000000089b1d7810 */ /* 0x000fe40007ffe002 */
[----:B------:R-:W-:-:S02]  /*af50*/  FSEL R32, R81, -INF , !P3 ;  /* 0xff80000051207808 */ /* 0x000fc40005800000 */
[----:B------:R-:W-:Y:S02]  /*af60*/  FSEL R84, R84, -INF , !P4 ;  /* 0xff80000054547808 */ /* 0x000fe40006000000 */
[----:B------:R-:W-:Y:S01]  /*af70*/  FSEL R28, R85, -INF , !P5 ;  /* 0xff800000551c7808 */ /* 0x000fe20006800000 */
[----:B------:R-:W-:Y:S06]  /*af80*/  @!P6 BRA `(.L_x_1130) ;  /* 0x000000000058e947 */ /* 0x000fec0003800000 */
        /* <DEDUP_REMOVED lines=11> */
.L_x_1132:
[----:B------:R-:W-:Y:S02]  /*b040*/  IMAD.U32 R15, RZ, RZ, UR47 ;  /* 0x0000002fff0f7e24 */ /* 0x000fe4000f8e00ff */
[----:B------:R-:W-:-:S03]  /*b050*/  IMAD.MOV.U32 R0, RZ, RZ, R9 ;  /* 0x000000ffff007224 */ /* 0x000fc600078e0009 */
[----:B------:R-:W-:-:S13]  /*b060*/  ISETP.NE.AND P3, PT, R15, 0x1, PT ;  /* 0x000000010f00780c */ /* 0x000fda0003f65270 */
[----:B------:R-:W0:Y:S02]  /*b070*/  @P3 LDC.64 R158, c[0x0][0x9e8] ;  /* 0x00027a00ff9e3b82 */ /* 0x000e240000000a00 */
[----:B0-----:R-:W-:-:S05]  /*b080*/  @P3 IMAD.HI.U32 R158, R9, R158, RZ ;  /* 0x0000009e099e3227 */ /* 0x001fca00078e00ff */
[----:B------:R-:W-:-:S07]  /*b090*/  @P3 SHF.R.U32.HI R0, RZ, R159, R158 ;  /* 0x0000009fff003219 */ /* 0x000fce000001169e */
.L_x_1133:
[----:B------:R-:W-:Y:S05]  /*b0a0*/  BSYNC B0 ;  /* 0x0000000000007941 */ /* 0x000fea0003800000 */
.L_x_1131:
[----:B------:R-:W-:-:S04]  /*b0b0*/  IMAD R5, R0, R15, -R21 ;  /* 0x0000000f00057224 */ /* 0x000fc800078e0a15 */
[----:B------:R-:W-:-:S05]  /*b0c0*/  IMAD R0, R16, -0x2, R5 ;  /* 0xfffffffe10007824 */ /* 0x000fca00078e0205 */
[----:B------:R-:W-:Y:S02]  /*b0d0*/  VIADDMNMX R25, R0, R15, R25, PT ;  /* 0x0000000f00197246 */ /* 0x000fe40003800119 */
[----:B------:R-:W-:-:S07]  /*b0e0*/  VIMNMX R29, R29, R0, !PT ;  /* 0x000000001d1d7248 */ /* 0x000fce0007fe0100 */
.L_x_1130:
[----:B------:R-:W-:Y:S01]  /*b0f0*/  FMNMX.FTZ R5, R166, R10, !PT ;  /* 0x0000000aa6057209 */ /* 0x000fe20007810000 */
[----:B------:R-:W-:Y:S01]  /*b100*/  IMAD.U32 R57, RZ, RZ, UR52 ;  /* 0x00000034ff397e24 */ /* 0x000fe2000f8e00ff */
[C---:B------:R-:W-:Y:S01]  /*b110*/  ISETP.GT.AND P5, PT, R29.reuse, 0x1, P2 ;  /* 0x000000011d00780c */ /* 0x040fe200017a4270 */
[----:B------:R-:W-:Y:S01]  /*b120*/  UMOV UR53, UR43 ;  /* 0x0000002b00357c82 */ /* 0x000fe20008000000 */
[----:B------:R-:W-:Y:S01]  /*b130*/  FMNMX.FTZ R5, R168, R5, !PT ;  /* 0x00000005a8057209 */ /* 0x000fe20007810000 */
[----:B------:R-:W-:Y:S01]  /*b140*/  UMOV UR52, UR42 ;  /* 0x0000002a00347c82 */ /* 0x000fe20008000000 */
[----:B------:R-:W-:Y:S02]  /*b150*/  ISETP.GT.AND P4, PT, R29, 0x8, P2 ;  /* 0x000000081d00780c */ /* 0x000fe40001784270 */
[----:B------:R-:W-:Y:S02]  /*b160*/  FMNMX.FTZ R5, R182, R5, !PT ;  /* 0x00000005b6057209 */ /* 0x000fe40007810000 */
[----:B------:R-:W-:-:S02]  /*b170*/  ISETP.LT.OR P5, PT, R25, 0x2, P5 ;  /* 0x000000021900780c */ /* 0x000fc40002fa1670 */
[----:B------:R-:W-:Y:S02]  /*b180*/  FMNMX.FTZ R5, R178, R5, !PT ;  /* 0x00000005b2057209 */ /* 0x000fe40007810000 */
[----:B------:R-:W-:Y:S02]  /*b190*/  ISETP.LT.OR P4, PT, R25, 0x9, P4 ;  /* 0x000000091900780c */ /* 0x000fe40002781670 */
[----:B------:R-:W-:Y:S02]  /*b1a0*/  FMNMX.FTZ R5, R176, R5, !PT ;  /* 0x00000005b0057209 */ /* 0x000fe40007810000 */
[----:B------:R-:W-:Y:S02]  /*b1b0*/  ISETP.GT.AND P3, PT, R29, 0x9, P2 ;  /* 0x000000091d00780c */ /* 0x000fe40001764270 */
[----:B------:R-:W-:Y:S02]  /*b1c0*/  FMNMX.FTZ R5, R174, R5, !PT ;  /* 0x00000005ae057209 */ /* 0x000fe40007810000 */
[----:B------:R-:W-:-:S02]  /*b1d0*/  FSEL R162, R27, -INF , !P5 ;  /* 0xff8000001ba27808 */ /* 0x000fc40006800000 */
[----:B------:R-:W-:Y:S02]  /*b1e0*/  FMNMX.FTZ R5, R172, R5, !PT ;  /* 0x00000005ac057209 */ /* 0x000fe40007810000 */
[C---:B------:R-:W-:Y:S02]  /*b1f0*/  ISETP.GT.AND P5, PT, R29.reuse, 0x10, P2 ;  /* 0x000000101d00780c */ /* 0x040fe400017a4270 */
[----:B------:R-:W-:Y:S02]  /*b200*/  FMNMX.FTZ R5, R170, R5, !PT ;  /* 0x00000005aa057209 */ /* 0x000fe40007810000 */
[----:B------:R-:W-:Y:S02]  /*b210*/  FSEL R30, R30, -INF , !P4 ;  /* 0xff8000001e1e7808 */ /* 0x000fe40006000000 */
        /* <DEDUP_REMOVED lines=21> */
[----:B------:R-:W-:Y:S02]  /*b370*/  ISETP.LT.OR P3, PT, R25, 0x19, P3 ;  /* 0x000000191900780c */ /* 0x000fe40001f61670 */
[----:B------:R-:W-:Y:S02]  /*b380*/  FMNMX.FTZ R5, R14, R5, !PT ;  /* 0x000000050e057209 */ /* 0x000fe40007810000 */
[----:B------:R-:W-:Y:S02]  /*b390*/  FSEL R38, R38, -INF , !P3 ;  /* 0xff80000026267808 */ /* 0x000fe40005800000 */
        /* <DEDUP_REMOVED lines=27> */
[----:B0-----:R-:W-:-:S05]  /*b550*/  FMUL.FTZ R31, R0, R5 ;  /* 0x00000005001f7220 */ /* 0x001fca0000410000 */
[----:B------:R-:W-:-:S05]  /*b560*/  FSEL R31, R31, RZ, P5 ;  /* 0x000000ff1f1f7208 */ /* 0x000fca0002800000 */
[-CC-:B------:R-:W-:Y:S01]  /*b570*/  FFMA.FTZ R15, R166, R5.reuse, -R31.reuse ;  /* 0x00000005a60f7223 */ /* 0x180fe2000001081f */
[----:B------:R-:W-:Y:S01]  /*b580*/  FSEL R166, R39, -INF , !P4 ;  /* 0xff80000027a67808 */ /* 0x000fe20006000000 */
[-CC-:B------:R-:W-:Y:S01]  /*b590*/  FFMA.FTZ R180, R168, R5.reuse, -R31.reuse ;  /* 0x00000005a8b47223 */ /* 0x180fe2000001081f */
[----:B------:R-:W-:Y:S01]  /*b5a0*/  ISETP.GT.AND P4, PT, R29, 0x21, P2 ;  /* 0x000000211d00780c */ /* 0x000fe20001784270 */
[-CC-:B------:R-:W-:Y:S01]  /*b5b0*/  FFMA.FTZ R35, R174, R5.reuse, -R31.reuse ;  /* 0x00000005ae237223 */ /* 0x180fe2000001081f */
[-CC-:B------:R-:W-:Y:S01]  /*b5c0*/  FFMA.FTZ R21, R178, R5.reuse, -R31.reuse ;  /* 0x00000005b2157223 */ /* 0x180fe2000001081f */
[-CC-:B------:R-:W-:Y:S01]  /*b5d0*/  FFMA.FTZ R178, R172, R5.reuse, -R31.reuse ;  /* 0x00000005acb27223 */ /* 0x180fe2000001081f */
[----:B------:R-:W-:Y:S01]  /*b5e0*/  ISETP.LT.OR P4, PT, R25, 0x22, P4 ;  /* 0x000000221900780c */ /* 0x000fe20002781670 */
[-CC-:B------:R-:W-:Y:S01]  /*b5f0*/  FFMA.FTZ R172, R164, R5.reuse, -R31.reuse ;  /* 0x00000005a4ac7223 */ /* 0x180fe2000001081f */
[-CC-:B------:R-:W-:Y:S01]  /*b600*/  FFMA.FTZ R41, R156, R5.reuse, -R31.reuse ;  /* 0x000000059c297223 */ /* 0x180fe2000001081f */
[-CC-:B------:R-:W-:Y:S01]  /*b610*/  FFMA.FTZ R170, R170, R5.reuse, -R31.reuse ;  /* 0x00000005aaaa7223 */ /* 0x180fe2000001081f */
[----:B------:R-:W-:Y:S01]  /*b620*/  FSEL R168, R43, -INF , !P4 ;  /* 0xff8000002ba87808 */ /* 0x000fe20006000000 */
[-CC-:B------:R-:W-:Y:S01]  /*b630*/  FFMA.FTZ R43, R154, R5.reuse, -R31.reuse ;  /* 0x000000059a2b7223 */ /* 0x180fe2000001081f */
[----:B------:R-:W-:Y:S01]  /*b640*/  ISETP.GT.AND P4, PT, R29, RZ, P2 ;  /* 0x000000ff1d00720c */ /* 0x000fe20001784270 */
[-CC-:B------:R-:W-:Y:S01]  /*b650*/  FFMA.FTZ R45, R40, R5.reuse, -R31.reuse ;  /* 0x00000005282d7223 */ /* 0x180fe2000001081f */
[-CC-:B------:R-:W-:Y:S01]  /*b660*/  FFMA.FTZ R40, R56, R5.reuse, -R31.reuse ;  /* 0x0000000538287223 */ /* 0x180fe2000001081f */
[----:B------:R-:W-:Y:S01]  /*b670*/  MUFU.EX2 R15, R15 ;  /* 0x0000000f000f7308 */ /* 0x000fe20000000800 */
[----:B------:R-:W-:Y:S01]  /*b680*/  ISETP.LT.OR P4, PT, R25, 0x1, P4 ;  /* 0x000000011900780c */ /* 0x000fe20002781670 */
[-CC-:B------:R-:W-:Y:S01]  /*b690*/  FFMA.FTZ R182, R182, R5.reuse, -R31.reuse ;  /* 0x00000005b6b67223 */ /* 0x180fe2000001081f */
[-CC-:B------:R-:W-:Y:S01]  /*b6a0*/  FFMA.FTZ R176, R176, R5.reuse, -R31.reuse ;  /* 0x00000005b0b07223 */ /* 0x180fe2000001081f */
[-CC-:B------:R-:W-:Y:S01]  /*b6b0*/  FFMA.FTZ R44, R44, R5.reuse, -R31.reuse ;  /* 0x000000052c2c7223 */ /* 0x180fe2000001081f */
[----:B------:R-:W-:Y:S01]  /*b6c0*/  FSEL R186, R26, -INF , !P4 ;  /* 0xff8000001aba7808 */ /* 0x000fe20006000000 */
[--C-:B------:R-:W-:Y:S01]  /*b6d0*/  FFMA.FTZ R14, R14, R5, -R31.reuse ;  /* 0x000000050e0e7223 */ /* 0x100fe2000001081f */
[----:B------:R-:W-:Y:S01]  /*b6e0*/  ISETP.GT.AND P4, PT, R29, 0x30, P2 ;  /* 0x000000301d00780c */ /* 0x000fe20001784270 */
        /* <DEDUP_REMOVED lines=8> */
[----:B------:R-:W-:Y:S01]  /*b770*/  MUFU.EX2 R182, R182 ;  /* 0x000000b600b67308 */ /* 0x000fe20000000800 */
[----:B------:R-:W-:Y:S01]  /*b780*/  FMNMX.FTZ R27, R30, R27, !PT ;  /* 0x0000001b1e1b7209 */ /* 0x000fe20007810000 */
[-CC-:B------:R-:W-:Y:S01]  /*b790*/  FFMA.FTZ R47, R72, R5.reuse, -R31.reuse ;  /* 0x00000005482f7223 */ /* 0x180fe2000001081f */
[----:B------:R-:W-:Y:S01]  /*b7a0*/  ISETP.GT.AND P3, PT, R29, 0x31, P2 ;  /* 0x000000311d00780c */ /* 0x000fe20001764270 */
[--C-:B------:R-:W-:Y:S01]  /*b7b0*/  FFMA.FTZ R32, R32, R5, -R31.reuse ;  /* 0x0000000520207223 */ /* 0x100fe2000001081f */
[----:B------:R-:W-:Y:S01]  /*b7c0*/  FMNMX.FTZ R33, R160, R27, !PT ;  /* 0x0000001ba0217209 */ /* 0x000fe20007810000 */
[----:B------:R-:W-:Y:S01]  /*b7d0*/  FFMA.FTZ R84, R84, R5, -R31 ;  /* 0x0000000554547223 */ /* 0x000fe2000001081f */
[----:B------:R-:W-:Y:S01]  /*b7e0*/  FSEL R50, R50, -INF , !P4 ;  /* 0xff80000032327808 */ /* 0x000fe20006000000 */
[----:B------:R0:W-:Y:S01]  /*b7f0*/  MUFU.EX2 R27, R35 ;  /* 0x00000023001b7308 */ /* 0x0001e20000000800 */
[----:B------:R-:W-:-:S02]  /*b800*/  FMNMX.FTZ R33, R34, R33, !PT ;  /* 0x0000002122217209 */ /* 0x000fc40007810000 */
[----:B------:R-:W-:Y:S02]  /*b810*/  ISETP.GT.AND P4, PT, R29, 0x38, P2 ;  /* 0x000000381d00780c */ /* 0x000fe40001784270 */
[----:B------:R-:W-:Y:S02]  /*b820*/  FMNMX.FTZ R33, R158, R33, !PT ;  /* 0x000000219e217209 */ /* 0x000fe40007810000 */
[C---:B------:R-:W-:Y:S01]  /*b830*/  ISETP.LT.OR P3, PT, R25.reuse, 0x32, P3 ;  /* 0x000000321900780c */ /* 0x040fe20001f61670 */
[----:B------:R-:W-:Y:S01]  /*b840*/  MUFU.EX2 R21, R21 ;  /* 0x0000001500157308 */ /* 0x000fe20000000800 */
[----:B------:R-:W-:Y:S02]  /*b850*/  FMNMX.FTZ R33, R38, R33, !PT ;  /* 0x0000002126217209 */ /* 0x000fe40007810000 */
[----:B------:R-:W-:Y:S02]  /*b860*/  ISETP.LT.OR P4, PT, R25, 0x39, P4 ;  /* 0x000000391900780c */ /* 0x000fe40002781670 */
[----:B0-----:R-:W-:-:S02]  /*b870*/  FMNMX.FTZ R35, R166, R33, !PT ;  /* 0x00000021a6237209 */ /* 0x001fc40007810000 */
[----:B------:R-:W-:Y:S01]  /*b880*/  FSEL R174, R51, -INF , !P3 ;  /* 0xff80000033ae7808 */ /* 0x000fe20005800000 */
[----:B------:R0:W-:Y:S01]  /*b890*/  MUFU.EX2 R33, R170 ;  /* 0x000000aa00217308 */ /* 0x0001e20000000800 */
[----:B------:R-:W-:Y:S01]  /*b8a0*/  FMNMX.FTZ R35, R42, R35, !PT ;  /* 0x000000232a237209 */ /* 0x000fe20007810000 */
[--C-:B------:R-:W-:Y:S01]  /*b8b0*/  FFMA.FTZ R51, R80, R5, -R31.reuse ;  /* 0x0000000550337223 */ /* 0x100fe2000001081f */
[C---:B------:R-:W-:Y:S02]  /*b8c0*/  ISETP.GT.AND P3, PT, R29.reuse, 0x39, P2 ;  /* 0x000000391d00780c */ /* 0x040fe40001764270 */
[----:B------:R-:W-:Y:S02]  /*b8d0*/  FMNMX.FTZ R35, R168, R35, !PT ;  /* 0x00000023a8237209 */ /* 0x000fe40007810000 */
[----:B------:R-:W-:Y:S01]  /*b8e0*/  FSEL R54, R54, -INF , !P4 ;  /* 0xff80000036367808 */ /* 0x000fe20006000000 */
[----:B------:R-:W-:Y:S01]  /*b8f0*/  MUFU.EX2 R176, R176 ;  /* 0x000000b000b07308 */ /* 0x000fe20000000800 */
[----:B------:R-:W-:Y:S01]  /*b900*/  FMNMX.FTZ R35, R46, R35, !PT ;  /* 0x000000232e237209 */ /* 0x000fe20007810000 */
[----:B0-----:R-:W-:Y:S01]  /*b910*/  FFMA.FTZ R170, R52, R5, -R31 ;  /* 0x0000000534aa7223 */ /* 0x001fe2000001081f */
[----:B------:R-:W-:-:S02]  /*b920*/  ISETP.GT.AND P4, PT, R29, 0x40, P2 ;  /* 0x000000401d00780c */ /* 0x000fc40001784270 */
[----:B------:R-:W-:Y:S02]  /*b930*/  FMNMX.FTZ R37, R26, R35, !PT ;  /* 0x000000231a257209 */ /* 0x000fe40007810000 */
        /* <DEDUP_REMOVED lines=11> */
[----:B------:R0:W-:Y:S01]  /*b9f0*/  MUFU.EX2 R37, R43 ;  /* 0x0000002b00257308 */ /* 0x0001e20000000800 */
[----:B------:R-:W-:Y:S02]  /*ba00*/  FMNMX.FTZ R39, R54, R39, !PT ;  /* 0x0000002736277209 */ /* 0x000fe40007810000 */
[----:B------:R-:W-:Y:S02]  /*ba10*/  ISETP.LT.OR P4, PT, R25, 0x49, P4 ;  /* 0x000000491900780c */ /* 0x000fe40002781670 */
[----:B------:R-:W-:-:S02]  /*ba20*/  FSEL R164, R59, -INF , !P3 ;  /* 0xff8000003ba47808 */ /* 0x000fc40005800000 */
[C---:B------:R-:W-:Y:S01]  /*ba30*/  ISETP.GT.AND P3, PT, R29.reuse, 0x49, P2 ;  /* 0x000000491d00780c */ /* 0x040fe20001764270 */
[----:B------:R-:W-:Y:S01]  /*ba40*/  MUFU.EX2 R172, R172 ;  /* 0x000000ac00ac7308 */ /* 0x000fe20000000800 */
[----:B------:R-:W-:Y:S01]  /*ba50*/  FMNMX.FTZ R39, R184, R39, !PT ;  /* 0x00000027b8277209 */ /* 0x000fe20007810000 */
[----:B0-----:R-:W-:Y:S01]  /*ba60*/  FFMA.FTZ R43, R48, R5, -R31 ;  /* 0x00000005302b7223 */ /* 0x001fe2000001081f */
[----:B------:R-:W-:Y:S02]  /*ba70*/  FSEL R62, R62, -INF , !P4 ;  /* 0xff8000003e3e7808 */ /* 0x000fe40006000000 */
[----:B------:R-:W-:Y:S02]  /*ba80*/  ISETP.GT.AND P4, PT, R29, 0x50, P2 ;  /* 0x000000501d00780c */ /* 0x000fe40001784270 */
[----:B------:R-:W-:Y:S01]  /*ba90*/  ISETP.LT.OR P3, PT, R25, 0x4a, P3 ;  /* 0x0000004a1900780c */ /* 0x000fe20001f61670 */
[----:B------:R-:W-:Y:S01]  /*baa0*/  MUFU.EX2 R44, R44 ;  /* 0x0000002c002c7308 */ /* 0x000fe20000000800 */
[----:B------:R-:W-:-:S02]  /*bab0*/  FMNMX.FTZ R39, R58, R39, !PT ;  /* 0x000000273a277209 */ /* 0x000fc40007810000 */
[----:B------:R-:W-:Y:S02]  /*bac0*/  ISETP.LT.OR P4, PT, R25, 0x51, P4 ;  /* 0x000000511900780c */ /* 0x000fe40002781670 */
[----:B------:R-:W-:Y:S02]  /*bad0*/  FSEL R156, R63, -INF , !P3 ;  /* 0xff8000003f9c7808 */ /* 0x000fe40005800000 */
[C---:B------:R-:W-:Y:S01]  /*bae0*/  ISETP.GT.AND P3, PT, R29.reuse, 0x51, P2 ;  /* 0x000000511d00780c */ /* 0x040fe20001764270 */
[----:B------:R-:W-:Y:S01]  /*baf0*/  MUFU.EX2 R170, R170 ;  /* 0x000000aa00aa7308 */ /* 0x000fe20000000800 */
[----:B------:R-:W-:Y:S02]  /*bb00*/  FMNMX.FTZ R41, R164, R39, !PT ;  /* 0x00000027a4297209 */ /* 0x000fe40007810000 */
[----:B------:R-:W-:Y:S01]  /*bb10*/  FSEL R154, R66, -INF , !P4 ;  /* 0xff800000429a7808 */ /* 0x000fe20006000000 */
[----:B------:R-:W-:Y:S01]  /*bb20*/  FFMA.FTZ R66, R152, R5, -R31 ;  /* 0x0000000598427223 */ /* 0x000fe2000001081f */
[----:B------:R-:W-:-:S02]  /*bb30*/  ISETP.GT.AND P4, PT, R29, 0x58, P2 ;  /* 0x000000581d00780c */ /* 0x000fc40001784270 */
[C---:B------:R-:W-:Y:S01]  /*bb40*/  ISETP.LT.OR P3, PT, R25.reuse, 0x52, P3 ;  /* 0x000000521900780c */ /* 0x040fe20001f61670 */
[----:B------:R0:W-:Y:S01]  /*bb50*/  MUFU.EX2 R39, R43 ;  /* 0x0000002b00277308 */ /* 0x0001e20000000800 */
[----:B------:R-:W-:Y:S02]  /*bb60*/  FMNMX.FTZ R41, R62, R41, !PT ;  /* 0x000000293e297209 */ /* 0x000fe40007810000 */
[----:B------:R-:W-:Y:S02]  /*bb70*/  ISETP.LT.OR P4, PT, R25, 0x59, P4 ;  /* 0x000000591900780c */ /* 0x000fe40002781670 */
[----:B------:R-:W-:Y:S02]  /*bb80*/  FSEL R152, R67, -INF , !P3 ;  /* 0xff80000043987808 */ /* 0x000fe40005800000 */
[----:B------:R-:W-:Y:S01]  /*bb90*/  FMNMX.FTZ R41, R156, R41, !PT ;  /* 0x000000299c297209 */ /* 0x000fe20007810000 */
[----:B------:R-:W-:Y:S01]  /*bba0*/  MUFU.EX2 R66, R66 ;  /* 0x0000004200427308 */ /* 0x000fe20000000800 */
[----:B------:R-:W-:-:S02]  /*bbb0*/  ISETP.GT.AND P3, PT, R29, 0x59, P2 ;  /* 0x000000591d00780c */ /* 0x000fc40001764270 */
[----:B------:R-:W-:Y:S02]  /*bbc0*/  FSEL R70, R70, -INF , !P4 ;  /* 0xff80000046467808 */ /* 0x000fe40006000000 */
[----:B------:R-:W-:Y:S02]  /*bbd0*/  FMNMX.FTZ R41, R154, R41, !PT ;  /* 0x000000299a297209 */ /* 0x000fe40007810000 */
[----:B------:R-:W-:Y:S01]  /*bbe0*/  ISETP.GT.AND P4, PT, R29, 0x60, P2 ;  /* 0x000000601d00780c */ /* 0x000fe20001784270 */
[----:B------:R-:W-:Y:S01]  /*bbf0*/  MUFU.EX2 R40, R40 ;  /* 0x0000002800287308 */ /* 0x000fe20000000800 */
[C---:B------:R-:W-:Y:S02]  /*bc00*/  ISETP.LT.OR P3, PT, R25.reuse, 0x5a, P3 ;  /* 0x0000005a1900780c */ /* 0x040fe40001f61670 */
[----:B------:R-:W-:Y:S02]  /*bc10*/  FMNMX.FTZ R41, R152, R41, !PT ;  /* 0x0000002998297209 */ /* 0x000fe40007810000 */
[----:B------:R-:W-:-:S02]  /*bc20*/  ISETP.LT.OR P4, PT, R25, 0x61, P4 ;  /* 0x000000611900780c */ /* 0x000fc40002781670 */
[----:B------:R-:W-:Y:S01]  /*bc30*/  FSEL R48, R71, -INF , !P3 ;  /* 0xff80000047307808 */ /* 0x000fe20005800000 */
[----:B------:R-:W-:Y:S01]  /*bc40*/  MUFU.EX2 R14, R14 ;  /* 0x0000000e000e7308 */ /* 0x000fe20000000800 */
[C---:B------:R-:W-:Y:S02]  /*bc50*/  ISETP.GT.AND P3, PT, R29.reuse, 0x61, P2 ;  /* 0x000000611d00780c */ /* 0x040fe40001764270 */
[----:B------:R-:W-:Y:S02]  /*bc60*/  FMNMX.FTZ R41, R70, R41, !PT ;  /* 0x0000002946297209 */ /* 0x000fe40007810000 */
[----:B------:R-:W-:Y:S02]  /*bc70*/  FSEL R74, R74, -INF , !P4 ;  /* 0xff8000004a4a7808 */ /* 0x000fe40006000000 */
[----:B------:R-:W-:Y:S01]  /*bc80*/  ISETP.GT.AND P4, PT, R29, 0x68, P2 ;  /* 0x000000681d00780c */ /* 0x000fe20001784270 */
[----:B------:R-:W-:Y:S01]  /*bc90*/  MUFU.EX2 R24, R24 ;  /* 0x0000001800187308 */ /* 0x000fe20000000800 */
[----:B------:R-:W-:-:S02]  /*bca0*/  ISETP.LT.OR P3, PT, R25, 0x62, P3 ;  /* 0x000000621900780c */ /* 0x000fc40001f61670 */
[----:B0-----:R-:W-:Y:S02]  /*bcb0*/  FMNMX.FTZ R43, R48, R41, !PT ;  /* 0x00000029302b7209 */ /* 0x001fe40007810000 */
[----:B------:R-:W-:Y:S02]  /*bcc0*/  ISETP.LT.OR P4, PT, R25, 0x69, P4 ;  /* 0x000000691900780c */ /* 0x000fe40002781670 */
[----:B------:R-:W-:Y:S01]  /*bcd0*/  FSEL R52, R75, -INF , !P3 ;  /* 0xff8000004b347808 */ /* 0x000fe20005800000 */
[----:B------:R0:W-:Y:S01]  /*bce0*/  MUFU.EX2 R41, R45 ;  /* 0x0000002d00297308 */ /* 0x0001e20000000800 */
[----:B------:R-:W-:Y:S02]  /*bcf0*/  ISETP.GT.AND P3, PT, R29, 0x69, P2 ;  /* 0x000000691d00780c */ /* 0x000fe40001764270 */
[----:B------:R-:W-:Y:S02]  /*bd00*/  FMNMX.FTZ R43, R74, R43, !PT ;  /* 0x0000002b4a2b7209 */ /* 0x000fe40007810000 */
[----:B------:R-:W-:-:S02]  /*bd10*/  FSEL R78, R78, -INF , !P4 ;  /* 0xff8000004e4e7808 */ /* 0x000fc40006000000 */
[----:B------:R-:W-:Y:S01]  /*bd20*/  ISETP.GT.AND P4, PT, R29, 0x70, P2 ;  /* 0x000000701d00780c */ /* 0x000fe20001784270 */
[----:B------:R-:W-:Y:S01]  /*bd30*/  MUFU.EX2 R20, R20 ;  /* 0x0000001400147308 */ /* 0x000fe20000000800 */
[C---:B------:R-:W-:Y:S01]  /*bd40*/  ISETP.LT.OR P3, PT, R25.reuse, 0x6a, P3 ;  /* 0x0000006a1900780c */ /* 0x040fe20001f61670 */
[----:B0-----:R-:W-:Y:S01]  /*bd50*/  FFMA.FTZ R45, R68, R5, -R31 ;  /* 0x00000005442d7223 */ /* 0x001fe2000001081f */
        /* <DEDUP_REMOVED lines=9> */
[----:B------:R-:W-:Y:S02]  /*bdf0*/  ISETP.LT.OR P3, PT, R25, 0x72, P3 ;  /* 0x000000721900780c */ /* 0x000fe40001f61670 */
[----:B------:R-:W-:Y:S02]  /*be00*/  FMNMX.FTZ R43, R194, R43, !PT ;  /* 0x0000002bc22b7209 */ /* 0x000fe40007810000 */
[----:B------:R-:W-:Y:S01]  /*be10*/  ISETP.GT.AND P2, PT, R29, 0x79, P2 ;  /* 0x000000791d00780c */ /* 0x000fe20001744270 */
[----:B------:R-:W-:Y:S01]  /*be20*/  FFMA.FTZ R29, R36, R5, -R31 ;  /* 0x00000005241d7223 */ /* 0x000fe2000001081f */
[----:B------:R-:W-:Y:S01]  /*be30*/  ISETP.LT.OR P4, PT, R25, 0x79, P4 ;  /* 0x000000791900780c */ /* 0x000fe20002781670 */
[----:B------:R-:W-:Y:S01]  /*be40*/  MUFU.EX2 R12, R12 ;  /* 0x0000000c000c7308 */ /* 0x000fe20000000800 */
[----:B------:R-:W-:-:S02]  /*be50*/  FSEL R36, R83, -INF , !P3 ;  /* 0xff80000053247808 */ /* 0x000fc40005800000 */
[----:B------:R-:W-:Y:S02]  /*be60*/  FMNMX.FTZ R43, R82, R43, !PT ;  /* 0x0000002b522b7209 */ /* 0x000fe40007810000 */
[----:B------:R-:W-:Y:S01]  /*be70*/  ISETP.LT.OR P2, PT, R25, 0x7a, P2 ;  /* 0x0000007a1900780c */ /* 0x000fe20001741670 */
[----:B------:R-:W-:Y:S01]  /*be80*/  FFMA.FTZ R25, R60, R5, -R31 ;  /* 0x000000053c197223 */ /* 0x000fe2000001081f */
[----:B------:R-:W-:Y:S01]  /*be90*/  FSEL R86, R86, -INF , !P4 ;  /* 0xff80000056567808 */ /* 0x000fe20006000000 */
[----:B------:R-:W-:Y:S01]  /*bea0*/  MUFU.EX2 R29, R29 ;  /* 0x0000001d001d7308 */ /* 0x000fe20000000800 */
[----:B------:R-:W-:Y:S02]  /*beb0*/  FMNMX.FTZ R43, R36, R43, !PT ;  /* 0x0000002b242b7209 */ /* 0x000fe40007810000 */
[----:B------:R-:W-:Y:S02]  /*bec0*/  FSEL R56, R87, -INF , !P2 ;  /* 0xff80000057387808 */ /* 0x000fe40005000000 */
[----:B------:R-:W-:-:S02]  /*bed0*/  FMNMX.FTZ R43, R86, R43, !PT ;  /* 0x0000002b562b7209 */ /* 0x000fc40007810000 */
[----:B------:R-:W-:Y:S01]  /*bee0*/  FSEL R55, R0, RZ, P5 ;  /* 0x000000ff00377208 */ /* 0x000fe20002800000 */
[----:B------:R-:W-:Y:S01]  /*bef0*/  MUFU.EX2 R25, R25 ;  /* 0x0000001900197308 */ /* 0x000fe20000000800 */
[----:B------:R-:W-:Y:S01]  /*bf00*/  FMNMX.FTZ R49, R56, R43, !PT ;  /* 0x0000002b38317209 */ /* 0x000fe20007810000 */
[-CC-:B------:R-:W-:Y:S02]  /*bf10*/  FFMA.FTZ R43, R64, R5.reuse, -R31.reuse ;  /* 0x00000005402b7223 */ /* 0x180fe4000001081f */
[----:B------:R-:W-:Y:S01]  /*bf20*/  FADD.FTZ R64, -R55, R10 ;  /* 0x0000000a37407221 */ /* 0x000fe20000010100 */
[-CC-:B------:R-:W-:Y:S01]  /*bf30*/  FFMA.FTZ R10, R28, R5.reuse, -R31.reuse ;  /* 0x000000051c0a7223 */ /* 0x180fe2000001081f */
[----:B------:R-:W0:Y:S02]  /*bf40*/  SHFL.BFLY PT, R60, R49, 0x2, 0x1f ;  /* 0x0c401f00313c7f89 */ /* 0x000e2400000e0000 */
[-C--:B------:R-:W-:Y:S01]  /*bf50*/  FMUL.FTZ R28, R64, R5.reuse ;  /* 0x00000005401c7220 */ /* 0x080fe20000410000 */
[----:B------:R-:W-:Y:S08]  /*bf60*/  MUFU.EX2 R43, R43 ;  /* 0x0000002b002b7308 */ /* 0x000ff00000000800 */
[----:B------:R-:W1:Y:S08]  /*bf70*/  MUFU.EX2 R28, R28 ;  /* 0x0000001c001c7308 */ /* 0x000e700000000800 */
[----:B------:R-:W-:Y:S01]  /*bf80*/  MUFU.EX2 R51, R51 ;  /* 0x0000003300337308 */ /* 0x000fe20000000800 */
[----:B0-----:R-:W-:Y:S01]  /*bf90*/  FMNMX.FTZ R53, R49, R60, !PT ;  /* 0x0000003c31357209 */ /* 0x001fe20007810000 */
[-CC-:B------:R-:W-:Y:S01]  /*bfa0*/  FFMA.FTZ R60, R8, R5.reuse, -R31.reuse ;  /* 0x00000005083c7223 */ /* 0x180fe2000001081f */
[----:B------:R-:W-:-:S05]  /*bfb0*/  FFMA.FTZ R49, R76, R5, -R31 ;  /* 0x000000054c317223 */ /* 0x000fca000001081f */
[----:B------:R-:W-:Y:S01]  /*bfc0*/  MUFU.EX2 R32, R32 ;  /* 0x0000002000207308 */ /* 0x000fe20000000800 */
[----:B-1----:R-:W-:Y:S01]  /*bfd0*/  FFMA.FTZ R55, R28, R4, R15 ;  /* 0x000000041c377223 */ /* 0x002fe2000001000f */
[----:B------:R-:W0:Y:S01]  /*bfe0*/  SHFL.BFLY PT, R8, R53, 0x1, 0x1f ;  /* 0x0c201f0035087f89 */ /* 0x000e2200000e0000 */
[-C--:B------:R-:W-:Y:S01]  /*bff0*/  FMUL.FTZ R88, R88, R28.reuse ;  /* 0x0000001c58587220 */ /* 0x080fe20000410000 */
[-C--:B------:R-:W-:Y:S01]  /*c000*/  FMUL.FTZ R89, R89, R28.reuse ;  /* 0x0000001c59597220 */ /* 0x080fe20000410000 */
[C---:B------:R-:W-:Y:S01]  /*c010*/  FADD.FTZ R55, R180.reuse, R55 ;  /* 0x00000037b4377221 */ /* 0x040fe20000010000 */
[----:B------:R-:W-:Y:S01]  /*c020*/  F2FP.BF16.F32.PACK_AB R180, R180, R15 ;  /* 0x0000000fb4b4723e */ /* 0x000fe200000010ff */
[----:B------:R-:W-:Y:S01]  /*c030*/  FMUL.FTZ R92, R92, R28 ;  /* 0x0000001c5c5c7220 */ /* 0x000fe20000410000 */
[----:B------:R-:W-:Y:S01]  /*c040*/  MUFU.EX2 R60, R60 ;  /* 0x0000003c003c7308 */ /* 0x000fe20000000800 */
[----:B------:R-:W-:Y:S01]  /*c050*/  FADD.FTZ R4, R182, R55 ;  /* 0x00000037b6047221 */ /* 0x000fe20000010000 */
[----:B------:R-:W-:Y:S01]  /*c060*/  F2FP.BF16.F32.PACK_AB R182, R21, R182 ;  /* 0x000000b615b6723e */ /* 0x000fe200000010ff */
[-C--:B------:R-:W-:Y:S01]  /*c070*/  FMUL.FTZ R93, R93, R28.reuse ;  /* 0x0000001c5d5d7220 */ /* 0x080fe20000410000 */
[-C--:B------:R-:W-:Y:S01]  /*c080*/  FMUL.FTZ R96, R96, R28.reuse ;  /* 0x0000001c60607220 */ /* 0x080fe20000410000 */
[----:B------:R-:W-:Y:S01]  /*c090*/  FADD.FTZ R55, R21, R4 ;  /* 0x0000000415377221 */ /* 0x000fe20000010000 */
[-C--:B------:R-:W-:Y:S01]  /*c0a0*/  FMUL.FTZ R97, R97, R28.reuse ;  /* 0x0000001c61617220 */ /* 0x080fe20000410000 */
        /* <DEDUP_REMOVED lines=11> */
[----:B0-----:R-:W-:Y:S01]  /*c160*/  FMNMX.FTZ R8, R53, R8, !PT ;  /* 0x0000000835087209 */ /* 0x001fe20007810000 */
[----:B------:R-:W-:Y:S01]  /*c170*/  FMUL.FTZ R109, R109, R28 ;  /* 0x0000001c6d6d7220 */ /* 0x000fe20000410000 */
[C---:B------:R-:W-:Y:S01]  /*c180*/  F2FP.BF16.F32.PACK_AB R178, R33.reuse, R178 ;  /* 0x000000b221b2723e */ /* 0x040fe200000010ff */
[----:B------:R-:W-:Y:S01]  /*c190*/  FADD.FTZ R55, R33, R4 ;  /* 0x0000000421377221 */ /* 0x000fe20000010000 */
[C---:B------:R-:W-:Y:S01]  /*c1a0*/  FSETP.NEU.FTZ.AND P2, PT, R8.reuse, -INF , PT ;  /* 0xff8000000800780b */ /* 0x040fe20003f5d000 */
[-C--:B------:R-:W-:Y:S01]  /*c1b0*/  FMUL.FTZ R31, R8, R5.reuse ;  /* 0x00000005081f7220 */ /* 0x080fe20000410000 */
[----:B------:R-:W-:Y:S01]  /*c1c0*/  MUFU.EX2 R53, R84 ;  /* 0x0000005400357308 */ /* 0x000fe20000000800 */
[----:B------:R-:W-:Y:S01]  /*c1d0*/  FADD.FTZ R4, R172, R55 ;  /* 0x00000037ac047221 */ /* 0x000fe20000010000 */
[----:B------:R-:W-:Y:S01]  /*c1e0*/  F2FP.BF16.F32.PACK_AB R172, R35, R172 ;  /* 0x000000ac23ac723e */ /* 0x000fe200000010ff */
[-C--:B------:R-:W-:Y:S01]  /*c1f0*/  FMUL.FTZ R112, R112, R28.reuse ;  /* 0x0000001c70707220 */ /* 0x080fe20000410000 */
[----:B------:R-:W-:Y:S01]  /*c200*/  FSEL R31, R31, RZ, P2 ;  /* 0x000000ff1f1f7208 */ /* 0x000fe20001000000 */
[----:B------:R-:W-:Y:S01]  /*c210*/  FADD.FTZ R4, R35, R4 ;  /* 0x0000000423047221 */ /* 0x000fe20000010000 */
[-C--:B------:R-:W-:Y:S01]  /*c220*/  FMUL.FTZ R113, R113, R28.reuse ;  /* 0x0000001c71717220 */ /* 0x080fe20000410000 */
[-C--:B------:R-:W-:Y:S01]  /*c230*/  FMUL.FTZ R116, R116, R28.reuse ;  /* 0x0000001c74747220 */ /* 0x080fe20000410000 */
[----:B------:R-:W-:Y:S01]  /*c240*/  FMUL.FTZ R117, R117, R28 ;  /* 0x0000001c75757220 */ /* 0x000fe20000410000 */
[----:B------:R-:W-:Y:S01]  /*c250*/  FADD.FTZ R55, R37, R4 ;  /* 0x0000000425377221 */ /* 0x000fe20000010000 */
[----:B------:R-:W-:Y:S01]  /*c260*/  FSEL R4, R8, RZ, P2 ;  /* 0x000000ff08047208 */ /* 0x000fe20001000000 */
[-CC-:B------:R-:W-:Y:S01]  /*c270*/  FFMA.FTZ R171, R54, R5.reuse, -R31.reuse ;  /* 0x0000000536ab7223 */ /* 0x180fe2000001081f */
[----:B------:R-:W-:Y:S01]  /*c280*/  FFMA.FTZ R64, R186, R5, -R31 ;  /* 0x00000005ba407223 */ /* 0x000fe2000001081f */
[----:B------:R-:W-:Y:S01]  /*c290*/  FADD.FTZ R54, R66, R55 ;  /* 0x0000003742367221 */ /* 0x000fe20000010000 */
[----:B------:R-:W-:-:S02]  /*c2a0*/  @!P1 VIADD R55, R57, 0x28860 ;  /* 0x0002886039379836 */ /* 0x000fc40000000000 */
[----:B------:R-:W-:Y:S01]  /*c2b0*/  FADD.FTZ R4, -R4, R7 ;  /* 0x0000000704047221 */ /* 0x000fe20000010100 */
[-C--:B------:R-:W-:Y:S01]  /*c2c0*/  FFMA.FTZ R181, R162, R5.reuse, -R31 ;  /* 0x00000005a2b57223 */ /* 0x080fe2000001081f */
[----:B------:R-:W-:Y:S01]  /*c2d0*/  FADD.FTZ R7, R39, R54 ;  /* 0x0000003627077221 */ /* 0x000fe20000010000 */
[----:B------:R-:W-:Y:S01]  /*c2e0*/  MUFU.EX2 R64, R64 ;  /* 0x0000004000407308 */ /* 0x000fe20000000800 */
[----:B------:R-:W-:Y:S01]  /*c2f0*/  @!P1 PRMT R54, RZ, 0x654, R55 ;  /* 0x00000654ff369816 */ /* 0x000fe20000000037 */
[-C--:B------:R-:W-:Y:S01]  /*c300*/  FMUL.FTZ R4, R4, R5.reuse ;  /* 0x0000000504047220 */ /* 0x080fe20000410000 */
[----:B------:R-:W-:Y:S01]  /*c310*/  FADD.FTZ R55, R44, R7 ;  /* 0x000000072c377221 */ /* 0x000fe20000010000 */
[-CC-:B------:R-:W-:Y:S01]  /*c320*/  FFMA.FTZ R183, R30, R5.reuse, -R31.reuse ;  /* 0x000000051eb77223 */ /* 0x180fe2000001081f */
[----:B------:R0:W-:Y:S01]  /*c330*/  @!P1 SYNCS.ARRIVE.TRANS64.RED.A1T0 RZ, [R54+URZ], RZ ;  /* 0x000000ff36ff99a7 */ /* 0x0001e2000810043f */
[-CC-:B------:R-:W-:Y:S01]  /*c340*/  FFMA.FTZ R30, R160, R5.reuse, -R31.reuse ;  /* 0x00000005a01e7223 */ /* 0x180fe2000001081f */
[-CC-:B------:R-:W-:Y:S01]  /*c350*/  FFMA.FTZ R165, R58, R5.reuse, -R31.reuse ;  /* 0x000000053aa57223 */ /* 0x180fe2000001081f */
[----:B------:R-:W1:Y:S01]  /*c360*/  MUFU.EX2 R7, R4 ;  /* 0x0000000400077308 */ /* 0x000e620000000800 */
[-CC-:B------:R-:W-:Y:S01]  /*c370*/  FFMA.FTZ R177, R34, R5.reuse, -R31.reuse ;  /* 0x0000000522b17223 */ /* 0x180fe2000001081f */
[-CC-:B------:R-:W-:Y:S01]  /*c380*/  FFMA.FTZ R34, R158, R5.reuse, -R31.reuse ;  /* 0x000000059e227223 */ /* 0x180fe2000001081f */
[-CC-:B------:R-:W-:Y:S01]  /*c390*/  FFMA.FTZ R179, R38, R5.reuse, -R31.reuse ;  /* 0x0000000526b37223 */ /* 0x180fe2000001081f */
[-C--:B------:R-:W-:Y:S01]  /*c3a0*/  FFMA.FTZ R38, R166, R5.reuse, -R31 ;  /* 0x00000005a6267223 */ /* 0x080fe2000001081f */
[----:B0-----:R-:W-:Y:S01]  /*c3b0*/  FADD.FTZ R54, R170, R55 ;  /* 0x00000037aa367221 */ /* 0x001fe20000010000 */
[-CC-:B------:R-:W-:Y:S01]  /*c3c0*/  FFMA.FTZ R173, R42, R5.reuse, -R31.reuse ;  /* 0x000000052aad7223 */ /* 0x180fe2000001081f */
[-CC-:B------:R-:W-:Y:S01]  /*c3d0*/  FFMA.FTZ R175, R46, R5.reuse, -R31.reuse ;  /* 0x000000052eaf7223 */ /* 0x180fe2000001081f */
[----:B------:R-:W0:Y:S01]  /*c3e0*/  MUFU.EX2 R181, R181 ;  /* 0x000000b500b57308 */ /* 0x000e220000000800 */
[----:B------:R-:W-:Y:S01]  /*c3f0*/  FADD.FTZ R55, R41, R54 ;  /* 0x0000003629377221 */ /* 0x000fe20000010000 */
[-CC-:B------:R-:W-:Y:S01]  /*c400*/  FFMA.FTZ R169, R50, R5.reuse, -R31.reuse ;  /* 0x0000000532a97223 */ /* 0x180fe2000001081f */
[-CC-:B------:R-:W-:Y:S01]  /*c410*/  FFMA.FTZ R42, R168, R5.reuse, -R31.reuse ;  /* 0x00000005a82a7223 */ /* 0x180fe2000001081f */
[-C--:B------:R-:W-:Y:S01]  /*c420*/  FFMA.FTZ R26, R26, R5.reuse, -R31 ;  /* 0x000000051a1a7223 */ /* 0x080fe2000001081f */
[----:B------:R-:W-:Y:S01]  /*c430*/  FADD.FTZ R58, R40, R55 ;  /* 0x00000037283a7221 */ /* 0x000fe20000010000 */
[-CC-:B------:R-:W-:Y:S01]  /*c440*/  FFMA.FTZ R46, R174, R5.reuse, -R31.reuse ;  /* 0x00000005ae2e7223 */ /* 0x180fe2000001081f */
[--C-:B------:R-:W-:Y:S01]  /*c450*/  FFMA.FTZ R50, R184, R5, -R31.reuse ;  /* 0x00000005b8327223 */ /* 0x100fe2000001081f */
[----:B------:R-:W2:Y:S01]  /*c460*/  MUFU.EX2 R183, R183 ;  /* 0x000000b700b77308 */ /* 0x000ea20000000800 */
[----:B------:R-:W-:Y:S01]  /*c470*/  FADD.FTZ R58, R29, R58 ;  /* 0x0000003a1d3a7221 */ /* 0x000fe20000010000 */
[----:B-1----:R-:W-:Y:S01]  /*c480*/  FFMA.FTZ R4, R7, R3, R64 ;  /* 0x0000000307047223 */ /* 0x002fe20000010040 */
[-CC-:B------:R-:W-:Y:S01]  /*c490*/  FFMA.FTZ R164, R164, R5.reuse, -R31.reuse ;  /* 0x00000005a4a47223 */ /* 0x180fe2000001081f */
[-CC-:B------:R-:W-:Y:S01]  /*c4a0*/  FFMA.FTZ R62, R62, R5.reuse, -R31.reuse ;  /* 0x000000053e3e7223 */ /* 0x180fe2000001081f */
[----:B------:R-:W-:Y:S01]  /*c4b0*/  FADD.FTZ R55, R25, R58 ;  /* 0x0000003a19377221 */ /* 0x000fe20000010000 */
[-CC-:B------:R-:W-:Y:S01]  /*c4c0*/  FFMA.FTZ R156, R156, R5.reuse, -R31.reuse ;  /* 0x000000059c9c7223 */ /* 0x180fe2000001081f */
[-C--:B------:R-:W-:Y:S01]  /*c4d0*/  FFMA.FTZ R154, R154, R5.reuse, -R31 ;  /* 0x000000059a9a7223 */ /* 0x080fe2000001081f */
[----:B------:R-:W1:Y:S01]  /*c4e0*/  MUFU.EX2 R30, R30 ;  /* 0x0000001e001e7308 */ /* 0x000e620000000800 */
[----:B------:R-:W-:Y:S01]  /*c4f0*/  FADD.FTZ R58, R14, R55 ;  /* 0x000000370e3a7221 */ /* 0x000fe20000010000 */
[----:B0-----:R-:W-:Y:S01]  /*c500*/  FADD.FTZ R4, R181, R4 ;  /* 0x00000004b5047221 */ /* 0x001fe20000010000 */
[-CC-:B------:R-:W-:Y:S01]  /*c510*/  FFMA.FTZ R152, R152, R5.reuse, -R31.reuse ;  /* 0x0000000598987223 */ /* 0x180fe2000001081f */
[-CC-:B------:R-:W-:Y:S01]  /*c520*/  FFMA.FTZ R70, R70, R5.reuse, -R31.reuse ;  /* 0x0000000546467223 */ /* 0x180fe2000001081f */
[----:B------:R-:W-:Y:S01]  /*c530*/  FADD.FTZ R55, R43, R58 ;  /* 0x0000003a2b377221 */ /* 0x000fe20000010000 */
[-CC-:B------:R-:W-:Y:S01]  /*c540*/  FFMA.FTZ R54, R48, R5.reuse, -R31.reuse ;  /* 0x0000000530367223 */ /* 0x180fe2000001081f */
[-CC-:B------:R-:W-:Y:S01]  /*c550*/  FFMA.FTZ R74, R74, R5.reuse, -R31.reuse ;  /* 0x000000054a4a7223 */ /* 0x180fe2000001081f */
[----:B------:R-:W0:Y:S01]  /*c560*/  MUFU.EX2 R177, R177 ;  /* 0x000000b100b17308 */ /* 0x000e220000000800 */
        /* <DEDUP_REMOVED lines=8> */
[----:B------:R-:W-:Y:S01]  /*c5f0*/  FFMA.FTZ R31, R56, R5, -R31 ;  /* 0x00000005381f7223 */ /* 0x000fe2000001081f */
[----:B------:R-:W-:Y:S01]  /*c600*/  FADD.FTZ R56, R24, R55 ;  /* 0x0000003718387221 */ /* 0x000fe20000010000 */
[----:B-1----:R-:W-:Y:S01]  /*c610*/  FADD.FTZ R4, R30, R3 ;  /* 0x000000031e047221 */ /* 0x002fe20000010000 */
[----:B------:R-:W-:Y:S01]  /*c620*/  F2FP.BF16.F32.PACK_AB R166, R14, R25 ;  /* 0x000000190ea6723e */ /* 0x000fe200000010ff */
[-C--:B------:R-:W-:Y:S01]  /*c630*/  FMUL.FTZ R90, R90, R7.reuse ;  /* 0x000000075a5a7220 */ /* 0x080fe20000410000 */
[----:B------:R-:W-:Y:S01]  /*c640*/  FADD.FTZ R15, R45, R56 ;  /* 0x000000382d0f7221 */ /* 0x000fe20000010000 */
[----:B------:R-:W-:Y:S01]  /*c650*/  ISETP.GT.AND P2, PT, R6, UR39, PT ;  /* 0x0000002706007c0c */ /* 0x000fe2000bf44270 */
[----:B------:R-:W1:Y:S01]  /*c660*/  MUFU.EX2 R179, R179 ;  /* 0x000000b300b37308 */ /* 0x000e620000000800 */
[----:B0-----:R-:W-:Y:S01]  /*c670*/  FADD.FTZ R3, R177, R4 ;  /* 0x00000004b1037221 */ /* 0x001fe20000010000 */
[----:B------:R-:W-:Y:S01]  /*c680*/  FADD.FTZ R56, R20, R15 ;  /* 0x0000000f14387221 */ /* 0x000fe20000010000 */
[-C--:B------:R-:W-:Y:S01]  /*c690*/  FMUL.FTZ R91, R91, R7.reuse ;  /* 0x000000075b5b7220 */ /* 0x080fe20000410000 */
[-C--:B------:R-:W-:Y:S01]  /*c6a0*/  FMUL.FTZ R94, R94, R7.reuse ;  /* 0x000000075e5e7220 */ /* 0x080fe20000410000 */
[-C--:B------:R-:W-:Y:S01]  /*c6b0*/  FMUL.FTZ R95, R95, R7.reuse ;  /* 0x000000075f5f7220 */ /* 0x080fe20000410000 */
[----:B------:R-:W-:Y:S01]  /*c6c0*/  FADD.FTZ R15, R47, R56 ;  /* 0x000000382f0f7221 */ /* 0x000fe20000010000 */
[-C--:B------:R-:W-:Y:S01]  /*c6d0*/  FMUL.FTZ R98, R98, R7.reuse ;  /* 0x0000000762627220 */ /* 0x080fe20000410000 */
[----:B------:R-:W0:Y:S01]  /*c6e0*/  MUFU.EX2 R38, R38 ;  /* 0x0000002600267308 */ /* 0x000e220000000800 */
[----:B--2---:R-:W-:Y:S01]  /*c6f0*/  FADD.FTZ R4, R34, R3 ;  /* 0x0000000322047221 */ /* 0x004fe20000010000 */
[----:B------:R-:W-:Y:S01]  /*c700*/  FADD.FTZ R56, R60, R15 ;  /* 0x0000000f3c387221 */ /* 0x000fe20000010000 */
[-C--:B------:R-:W-:Y:S01]  /*c710*/  FMUL.FTZ R99, R99, R7.reuse ;  /* 0x0000000763637220 */ /* 0x080fe20000410000 */
[-C--:B------:R-:W-:Y:S01]  /*c720*/  FMUL.FTZ R102, R102, R7.reuse ;  /* 0x0000000766667220 */ /* 0x080fe20000410000 */
[-C--:B------:R-:W-:Y:S01]  /*c730*/  FMUL.FTZ R103, R103, R7.reuse ;  /* 0x0000000767677220 */ /* 0x080fe20000410000 */
[----:B------:R-:W-:Y:S01]  /*c740*/  FADD.FTZ R15, R49, R56 ;  /* 0x00000038310f7221 */ /* 0x000fe20000010000 */
[-C--:B------:R-:W-:Y:S01]  /*c750*/  FMUL.FTZ R106, R106, R7.reuse ;  /* 0x000000076a6a7220 */ /* 0x080fe20000410000 */
[----:B------:R-:W2:Y:S01]  /*c760*/  MUFU.EX2 R173, R173 ;  /* 0x000000ad00ad7308 */ /* 0x000ea20000000800 */
        /* <DEDUP_REMOVED lines=24> */
[----:B-1----:R-:W-:Y:S01]  /*c8f0*/  FADD.FTZ R4, R42, R3 ;  /* 0x000000032a047221 */ /* 0x002fe20000010000 */
[-C--:B------:R-:W-:Y:S01]  /*c900*/  FMUL.FTZ R143, R143, R7.reuse ;  /* 0x000000078f8f7220 */ /* 0x080fe20000410000 */
[-C--:B------:R-:W-:Y:S01]  /*c910*/  FMUL.FTZ R146, R146, R7.reuse ;  /* 0x0000000792927220 */ /* 0x080fe20000410000 */
[-C--:B------:R-:W-:Y:S01]  /*c920*/  FMUL.FTZ R147, R147, R7.reuse ;  /* 0x0000000793937220 */ /* 0x080fe20000410000 */
[-C--:B------:R-:W-:Y:S01]  /*c930*/  FMUL.FTZ R150, R150, R7.reuse ;  /* 0x0000000796967220 */ /* 0x080fe20000410000 */
[----:B------:R-:W-:Y:S01]  /*c940*/  FMUL.FTZ R151, R151, R7 ;  /* 0x0000000797977220 */ /* 0x000fe20000410000 */
[----:B------:R-:W-:Y:S01]  /*c950*/  F2FP.BF16.F32.PACK_AB R174, R66, R37 ;  /* 0x0000002542ae723e */ /* 0x000fe200000010ff */
[----:B------:R-:W1:Y:S01]  /*c960*/  MUFU.EX2 R169, R169 ;  /* 0x000000a900a97308 */ /* 0x000e620000000800 */
[----:B0-----:R-:W-:Y:S01]  /*c970*/  FADD.FTZ R3, R175, R4 ;  /* 0x00000004af037221 */ /* 0x001fe20000010000 */
[----:B------:R-:W-:Y:S01]  /*c980*/  F2FP.BF16.F32.PACK_AB R168, R44, R39 ;  /* 0x000000272ca8723e */ /* 0x000fe200000010ff */
[----:B------:R-:W-:Y:S01]  /*c990*/  FMUL.FTZ R120, R120, R28 ;  /* 0x0000001c78787220 */ /* 0x000fe20000410000 */
[----:B------:R-:W-:Y:S01]  /*c9a0*/  F2FP.BF16.F32.PACK_AB R170, R41, R170 ;  /* 0x000000aa29aa723e */ /* 0x000fe200000010ff */
[-C--:B------:R-:W-:Y:S01]  /*c9b0*/  FMUL.FTZ R121, R121, R28.reuse ;  /* 0x0000001c79797220 */ /* 0x080fe20000410000 */
[----:B------:R-:W-:Y:S01]  /*c9c0*/  F2FP.BF16.F32.PACK_AB R160, R24, R43 ;  /* 0x0000002b18a0723e */ /* 0x000fe200000010ff */
[-C--:B------:R-:W-:Y:S01]  /*c9d0*/  FMUL.FTZ R124, R124, R28.reuse ;  /* 0x0000001c7c7c7220 */ /* 0x080fe20000410000 */
[----:B------:R0:W-:Y:S01]  /*c9e0*/  MUFU.EX2 R48, R164 ;  /* 0x000000a400307308 */ /* 0x0001e20000000800 */
[----:B--2---:R-:W-:Y:S01]  /*c9f0*/  FADD.FTZ R4, R26, R3 ;  /* 0x000000031a047221 */ /* 0x004fe20000010000 */
[----:B------:R-:W-:Y:S01]  /*ca00*/  F2FP.BF16.F32.PACK_AB R162, R20, R45 ;  /* 0x0000002d14a2723e */ /* 0x000fe200000010ff */
[-C--:B------:R-:W-:Y:S01]  /*ca10*/  FMUL.FTZ R125, R125, R28.reuse ;  /* 0x0000001c7d7d7220 */ /* 0x080fe20000410000 */
[----:B------:R-:W-:Y:S01]  /*ca20*/  F2FP.BF16.F32.PACK_AB R158, R12, R49 ;  /* 0x000000310c9e723e */ /* 0x000fe200000010ff */
[-C--:B------:R-:W-:Y:S01]  /*ca30*/  FMUL.FTZ R128, R128, R28.reuse ;  /* 0x0000001c80807220 */ /* 0x080fe20000410000 */
[-C--:B------:R-:W-:Y:S01]  /*ca40*/  FMUL.FTZ R129, R129, R28.reuse ;  /* 0x0000001c81817220 */ /* 0x080fe20000410000 */
[----:B------:R-:W-:Y:S01]  /*ca50*/  FMUL.FTZ R132, R132, R28 ;  /* 0x0000001c84847220 */ /* 0x000fe20000410000 */
[----:B------:R-:W2:Y:S01]  /*ca60*/  MUFU.EX2 R46, R46 ;  /* 0x0000002e002e7308 */ /* 0x000ea20000000800 */
[----:B0-----:R-:W-:Y:S01]  /*ca70*/  F2FP.BF16.F32.PACK_AB R164, R29, R40 ;  /* 0x000000281da4723e */ /* 0x001fe200000010ff */
[----:B------:R-:W-:Y:S01]  /*ca80*/  FADD.FTZ R40, R12, R15 ;  /* 0x0000000f0c287221 */ /* 0x000fe20000010000 */
[----:B-1----:R-:W-:Y:S01]  /*ca90*/  FADD.FTZ R3, R169, R4 ;  /* 0x00000004a9037221 */ /* 0x002fe20000010000 */
[-C--:B------:R-:W-:Y:S01]  /*caa0*/  FMUL.FTZ R133, R133, R28.reuse ;  /* 0x0000001c85857220 */ /* 0x080fe20000410000 */
[-C--:B------:R-:W-:Y:S01]  /*cab0*/  FMUL.FTZ R136, R136, R28.reuse ;  /* 0x0000001c88887220 */ /* 0x080fe20000410000 */
[----:B------:R-:W-:Y:S01]  /*cac0*/  FADD.FTZ R15, R51, R40 ;  /* 0x00000028330f7221 */ /* 0x000fe20000010000 */
[-C--:B------:R-:W-:Y:S01]  /*cad0*/  FMUL.FTZ R137, R137, R28.reuse ;  /* 0x0000001c89897220 */ /* 0x080fe20000410000 */
[----:B------:R-:W0:Y:S01]  /*cae0*/  MUFU.EX2 R171, R171 ;  /* 0x000000ab00ab7308 */ /* 0x000e220000000800 */
[-C--:B------:R-:W-:Y:S01]  /*caf0*/  FMUL.FTZ R140, R140, R28.reuse ;  /* 0x0000001c8c8c7220 */ /* 0x080fe20000410000 */
[----:B------:R-:W-:Y:S01]  /*cb00*/  FADD.FTZ R14, R32, R15 ;  /* 0x0000000f200e7221 */ /* 0x000fe20000010000 */
[-C--:B------:R-:W-:Y:S01]  /*cb10*/  FMUL.FTZ R141, R141, R28.reuse ;  /* 0x0000001c8d8d7220 */ /* 0x080fe20000410000 */
[-C--:B------:R-:W-:Y:S01]  /*cb20*/  FMUL.FTZ R144, R144, R28.reuse ;  /* 0x0000001c90907220 */ /* 0x080fe20000410000 */
[-C--:B------:R-:W-:Y:S01]  /*cb30*/  FMUL.FTZ R145, R145, R28.reuse ;  /* 0x0000001c91917220 */ /* 0x080fe20000410000 */
[----:B------:R-:W-:Y:S01]  /*cb40*/  FADD.FTZ R15, R53, R14 ;  /* 0x0000000e350f7221 */ /* 0x000fe20000010000 */
[-C--:B------:R-:W-:Y:S01]  /*cb50*/  FMUL.FTZ R148, R148, R28.reuse ;  /* 0x0000001c94947220 */ /* 0x080fe20000410000 */
[----:B------:R-:W1:Y:S01]  /*cb60*/  MUFU.EX2 R50, R50 ;  /* 0x0000003200327308 */ /* 0x000e620000000800 */
[----:B------:R-:W-:Y:S01]  /*cb70*/  FMUL.FTZ R149, R149, R28 ;  /* 0x0000001c95957220 */ /* 0x000fe20000410000 */
[----:B------:R-:W-:Y:S01]  /*cb80*/  FADD.FTZ R4, R10, R15 ;  /* 0x0000000f0a047221 */ /* 0x000fe20000010000 */
[----:B------:R-:W-:Y:S01]  /*cb90*/  F2FP.BF16.F32.PACK_AB R181, R181, R64 ;  /* 0x00000040b5b5723e */ /* 0x000fe200000010ff */
[----:B------:R-:W-:Y:S01]  /*cba0*/  VIADD R6, R6, 0xffffffff ;  /* 0xffffffff06067836 */ /* 0x000fe20000000000 */
[----:B------:R-:W-:Y:S01]  /*cbb0*/  F2FP.BF16.F32.PACK_AB R183, R30, R183 ;  /* 0x000000b71eb7723e */ /* 0x000fe200000010ff */
[----:B------:R-:W-:Y:S01]  /*cbc0*/  IMAD.MOV.U32 R7, RZ, RZ, R8 ;  /* 0x000000ffff077224 */ /* 0x000fe200078e0008 */
[----:B------:R-:W-:Y:S01]  /*cbd0*/  F2FP.BF16.F32.PACK_AB R177, R34, R177 ;  /* 0x000000b122b1723e */ /* 0x000fe200000010ff */
[----:B------:R-:W3:Y:S01]  /*cbe0*/  MUFU.EX2 R165, R165 ;  /* 0x000000a500a57308 */ /* 0x000ee20000000800 */
[----:B------:R-:W-:-:S02]  /*cbf0*/  F2FP.BF16.F32.PACK_AB R179, R38, R179 ;  /* 0x000000b326b3723e */ /* 0x000fc400000010ff */
[----:B------:R-:W-:Y:S02]  /*cc00*/  F2FP.BF16.F32.PACK_AB R173, R42, R173 ;  /* 0x000000ad2aad723e */ /* 0x000fe400000010ff */
[----:B------:R-:W-:Y:S02]  /*cc10*/  F2FP.BF16.F32.PACK_AB R175, R26, R175 ;  /* 0x000000af1aaf723e */ /* 0x000fe400000010ff */
[----:B--2---:R-:W-:Y:S01]  /*cc20*/  F2FP.BF16.F32.PACK_AB R169, R46, R169 ;  /* 0x000000a92ea9723e */ /* 0x004fe200000010ff */
[----:B------:R2:W-:Y:S08]  /*cc30*/  MUFU.EX2 R58, R154 ;  /* 0x0000009a003a7308 */ /* 0x0005f00000000800 */
[----:B------:R-:W4:Y:S01]  /*cc40*/  MUFU.EX2 R62, R62 ;  /* 0x0000003e003e7308 */ /* 0x000f220000000800 */
[----:B--2---:R-:W-:Y:S01]  /*cc50*/  F2FP.BF16.F32.PACK_AB R154, R10, R53 ;  /* 0x000000350a9a723e */ /* 0x004fe200000010ff */
[----:B------:R-:W-:-:S04]  /*cc60*/  FADD.FTZ R10, R46, R3 ;  /* 0x000000032e0a7221 */ /* 0x000fc80000010000 */
[----:B0-----:R-:W-:Y:S01]  /*cc70*/  FADD.FTZ R3, R171, R10 ;  /* 0x0000000aab037221 */ /* 0x001fe20000010000 */
[C---:B-1----:R-:W-:Y:S01]  /*cc80*/  F2FP.BF16.F32.PACK_AB R171, R50.reuse, R171 ;  /* 0x000000ab32ab723e */ /* 0x042fe200000010ff */
[----:B------:R0:W1:Y:S02]  /*cc90*/  MUFU.EX2 R167, R156 ;  /* 0x0000009c00a77308 */ /* 0x0000640000000800 */
[----:B------:R-:W-:-:S04]  /*cca0*/  FADD.FTZ R10, R50, R3 ;  /* 0x00000003320a7221 */ /* 0x000fc80000010000 */
[----:B---3--:R-:W-:Y:S01]  /*ccb0*/  FADD.FTZ R3, R165, R10 ;  /* 0x0000000aa5037221 */ /* 0x008fe20000010000 */
[----:B------:R-:W-:Y:S01]  /*ccc0*/  F2FP.BF16.F32.PACK_AB R165, R48, R165 ;  /* 0x000000a530a5723e */ /* 0x000fe200000010ff */
[----:B------:R2:W3:Y:S01]  /*ccd0*/  MUFU.EX2 R161, R152 ;  /* 0x0000009800a17308 */ /* 0x0004e20000000800 */
[----:B0-----:R-:W-:Y:S01]  /*cce0*/  F2FP.BF16.F32.PACK_AB R156, R60, R47 ;  /* 0x0000002f3c9c723e */ /* 0x001fe200000010ff */
[----:B------:R-:W-:Y:S01]  /*ccf0*/  FADD.FTZ R3, R48, R3 ;  /* 0x0000000330037221 */ /* 0x000fe20000010000 */
[----:B------:R-:W-:-:S03]  /*cd00*/  IMAD.MOV.U32 R10, RZ, RZ, R0 ;  /* 0x000000ffff0a7224 */ /* 0x000fc600078e0000 */
[----:B----4-:R-:W-:Y:S02]  /*cd10*/  FADD.FTZ R3, R62, R3 ;  /* 0x000000033e037221 */ /* 0x010fe40000010000 */
[----:B------:R-:W0:Y:S01]  /*cd20*/  MUFU.EX2 R70, R70 ;  /* 0x0000004600467308 */ /* 0x000e220000000800 */
[----:B--2---:R-:W-:Y:S01]  /*cd30*/  F2FP.BF16.F32.PACK_AB R152, R32, R51 ;  /* 0x000000332098723e */ /* 0x004fe200000010ff */
[C---:B-1----:R-:W-:Y:S01]  /*cd40*/  FADD.FTZ R3, R167.reuse, R3 ;  /* 0x00000003a7037221 */ /* 0x042fe20000010000 */
[----:B------:R-:W-:-:S03]  /*cd50*/  F2FP.BF16.F32.PACK_AB R167, R167, R62 ;  /* 0x0000003ea7a7723e */ /* 0x000fc600000010ff */
[----:B------:R-:W-:Y:S02]  /*cd60*/  FADD.FTZ R3, R58, R3 ;  /* 0x000000033a037221 */ /* 0x000fe40000010000 */
[----:B------:R-:W1:Y:S02]  /*cd70*/  MUFU.EX2 R54, R54 ;  /* 0x0000003600367308 */ /* 0x000e640000000800 */
[C---:B---3--:R-:W-:Y:S01]  /*cd80*/  FADD.FTZ R3, R161.reuse, R3 ;  /* 0x00000003a1037221 */ /* 0x048fe20000010000 */
[----:B------:R-:W-:-:S05]  /*cd90*/  F2FP.BF16.F32.PACK_AB R161, R161, R58 ;  /* 0x0000003aa1a1723e */ /* 0x000fca00000010ff */
        /* <DEDUP_REMOVED lines=23> */
[----:B------:R-:W-:Y:S06]  /*cf10*/  @P2 BRA `(.L_x_1134) ;  /* 0xffffffd000082947 */ /* 0x000fec000383ffff */
.L_x_1117:
[----:B------:R-:W-:Y:S06]  /*cf20*/  BAR.ARV 0x8, 0x120 ;  /* 0x0204800000007b1d */ /* 0x000fec0000002000 */
[----:B------:R-:W-:Y:S05]  /*cf30*/  @!P0 BRA `(.L_x_1135) ;  /* 0x0000000000048947 */ /* 0x000fea0003800000 */
[----:B------:R-:W-:Y:S01]  /*cf40*/  BPT.TRAP 0x1 ;  /* 0x000000040000795c */ /* 0x000fe20000300000 */
.L_x_1135:
[----:B------:R-:W-:Y:S01]  /*cf50*/  ULEA UR5, UR42, UR41, 0x3 ;  /* 0x000000292a057291 */ /* 0x000fe2000f8e183f */
[----:B------:R-:W-:-:S05]  /*cf60*/  IMAD.U32 R2, RZ, RZ, UR43 ;  /* 0x0000002bff027e24 */ /* 0x000fca000f8e00ff */
[----:B------:R-:W-:-:S04]  /*cf70*/  SHF.L.U32 R2, R2, 0x1f, RZ ;  /* 0x0000001f02027819 */ /* 0x000fc800000006ff */
[----:B------:R0:W1:Y:S01]  /*cf80*/  SYNCS.PHASECHK.TRANS64.TRYWAIT P2, [UR5+0x28850], R2 ;  /* 0x02885002ff0075a7 */ /* 0x0000620008040145 */
[----:B------:R-:W-:Y:S05]  /*cf90*/  @!P0 BRA `(.L_x_1136) ;  /* 0x0000000000048947 */ /* 0x000fea0003800000 */
[----:B------:R-:W-:Y:S01]  /*cfa0*/  BPT.TRAP 0x1 ;  /* 0x000000040000795c */ /* 0x000fe20000300000 */
.L_x_1136:
[----:B-1----:R-:W-:Y:S05]  /*cfb0*/  @P2 BRA `(.L_x_1137) ;  /* 0x0000000000082947 */ /* 0x002fea0003800000 */
[----:B------:R-:W1:Y:S02]  /*cfc0*/  SYNCS.PHASECHK.TRANS64.TRYWAIT P0, [UR5+0x28850], R2 ;  /* 0x02885002ff0075a7 */ /* 0x000e640008000145 */
[----:B-1----:R-:W-:Y:S05]  /*cfd0*/  @!P0 BRA `(.L_x_1138) ;  /* 0x0000007c00348947 */ /* 0x002fea0003800000 */
.L_x_1137:
[----:B------:R-:W-:Y:S01]  /*cfe0*/  UIADD3 UR41, UR41, 0x400, URZ ;  /* 0x0000040029297890 */ /* 0x000fe2000fffe03f */
[----:B------:R-:W-:Y:S01]  /*cff0*/  WARPGROUP.ARRIVE ;  /* 0x00000000000079c5 */ /* 0x000fe20000000000 */
[----:B------:R-:W-:Y:S01]  /*d000*/  UMOV UR7, 0x40000040 ;  /* 0x4000004000077882 */ /* 0x000fe20000000000 */
[----:B-1----:R-:W1:Y:S01]  /*d010*/  SHFL.BFLY PT, R7, R4, 0x2, 0x1f ;  /* 0x0c401f0004077f89 */ /* 0x002e6200000e0000 */
[----:B------:R-:W-:Y:S01]  /*d020*/  USHF.R.U32.HI UR41, URZ, 0x4, UR41 ;  /* 0x000000043f297899 */ /* 0x000fe20008011629 */
[----:B------:R-:W-:Y:S01]  /*d030*/  IMAD.U32 R15, RZ, RZ, UR5 ;  /* 0x00000005ff0f7e24 */ /* 0x000fe2000f8e00ff */
[----:B------:R-:W-:Y:S01]  /*d040*/  UIADD3 UR44, UR44, 0x1, URZ ;  /* 0x000000012c2c7890 */ /* 0x000fe2000fffe03f */
[----:B0-----:R-:W0:Y:S01]  /*d050*/  SHFL.BFLY PT, R2, R3, 0x2, 0x1f ;  /* 0x0c401f0003027f89 */ /* 0x001e2200000e0000 */
        /* <DEDUP_REMOVED lines=9> */
[----:B-1----:R-:W-:Y:S01]  /*d0f0*/  FADD.FTZ R7, R7, R4 ;  /* 0x0000000407077221 */ /* 0x002fe20000010000 */
[----:B------:R-:W-:Y:S01]  /*d100*/  UMOV UR7, 0x40000040 ;  /* 0x4000004000077882 */ /* 0x000fe20000000000 */
[----:B------:R-:W-:Y:S02]  /*d110*/  IMAD.MOV.U32 R4, RZ, RZ, RZ ;  /* 0x000000ffff047224 */ /* 0x000fe400078e00ff */
[----:B0-----:R-:W-:Y:S01]  /*d120*/  FADD.FTZ R6, R2, R3 ;  /* 0x0000000302067221 */ /* 0x001fe20000010000 */
[----:B------:R-:W-:Y:S01]  /*d130*/  IMAD.MOV.U32 R3, RZ, RZ, -0x800000 ;  /* 0xff800000ff037424 */ /* 0x000fe200078e00ff */
[----:B------:R-:W0:Y:S01]  /*d140*/  SHFL.BFLY PT, R2, R7, 0x1, 0x1f ;  /* 0x0c201f0007027f89 */ /* 0x000e2200000e0000 */
[----:B------:R-:W-:-:S03]  /*d150*/  USEL UR42, UR42, URZ, UP0 ;  /* 0x0000003f2a2a7287 */ /* 0x000fc60008000000 */
[----:B------:R-:W1:Y:S01]  /*d160*/  SHFL.BFLY PT, R9, R6, 0x1, 0x1f ;  /* 0x0c201f0006097f89 */ /* 0x000e6200000e0000 */
[----:B0-----:R-:W-:Y:S01]  /*d170*/  FADD.FTZ R12, R7, R2 ;  /* 0x00000002070c7221 */ /* 0x001fe20000010000 */
[----:B------:R-:W-:Y:S02]  /*d180*/  IMAD.MOV.U32 R2, RZ, RZ, -0x800000 ;  /* 0xff800000ff027424 */ /* 0x000fe400078e00ff */
[----:B-1----:R-:W-:Y:S02]  /*d190*/  FADD.FTZ R13, R6, R9 ;  /* 0x00000009060d7221 */ /* 0x002fe40000010000 */
[----:B------:R-:W-:-:S03]  /*d1a0*/  FSETP.NE.FTZ.AND P0, PT, R12, RZ, PT ;  /* 0x000000ff0c00720b */ /* 0x000fc60003f15000 */
[----:B------:R-:W-:-:S10]  /*d1b0*/  FSETP.NE.FTZ.AND P2, PT, R13, RZ, PT ;  /* 0x000000ff0d00720b */ /* 0x000fd40003f55000 */
[C---:B------:R-:W-:Y:S01]  /*d1c0*/  @P0 FMUL.FTZ R7, R5.reuse, 0.69314718246459960938 ;  /* 0x3f31721805070820 */ /* 0x040fe20000410000 */
[----:B------:R-:W0:Y:S02]  /*d1d0*/  @P0 MUFU.LG2 R9, R12 ;  /* 0x0000000c00090308 */ /* 0x000e240000000c00 */
[----:B------:R-:W-:Y:S01]  /*d1e0*/  @P2 FMUL.FTZ R14, R5, 0.69314718246459960938 ;  /* 0x3f317218050e2820 */ /* 0x000fe20000410000 */
[----:B------:R-:W-:-:S05]  /*d1f0*/  @!P1 VIADD R5, R15, 0x28860 ;  /* 0x000288600f059836 */ /* 0x000fca0000000000 */
[----:B------:R-:W1:Y:S01]  /*d200*/  @P2 MUFU.LG2 R11, R13 ;  /* 0x0000000d000b2308 */ /* 0x000e620000000c00 */
[----:B------:R-:W-:-:S07]  /*d210*/  @!P1 PRMT R5, RZ, 0x654, R5 ;  /* 0x00000654ff059816 */ /* 0x000fce0000000005 */
        /* <DEDUP_REMOVED lines=108> */
[----:B-1----:R-:W-:-:S07]  /*d8e0*/  FMUL.FTZ R151, R151, R10 ;  /* 0x0000000a97977220 */ /* 0x002fce0000410000 */
.L_x_1068:
[----:B------:R-:W0:Y:S01]  /*d8f0*/  S2R R5, SR_CgaCtaId ;  /* 0x0000000000057919 */ /* 0x000e220000008800 */
[----:B------:R-:W-:Y:S01]  /*d900*/  MOV R0, 0x400 ;  /* 0x0000040000007802 */ /* 0x000fe20000000f00 */
[----:B------:R-:W-:Y:S01]  /*d910*/  BSSY B0, `(.L_x_1139) ;  /* 0x00001ed000007945 */ /* 0x000fe20003800000 */
[----:B------:R-:W-:Y:S02]  /*d920*/  BAR.SYNC.DEFER_BLOCKING 0x5, 0x120 ;  /* 0x0144800000007b1d */ /* 0x000fe40000010000 */
[----:B0-----:R-:W-:-:S05]  /*d930*/  LEA R0, R5, R0, 0x18 ;  /* 0x0000000005007211 */ /* 0x001fca00078ec0ff */
[----:B------:R-:W0:Y:S02]  /*d940*/  LDS.128 R184, [R0+0x288d0] ;  /* 0x0288d00000b87984 */ /* 0x000e240000000c00 */
[----:B0-----:R-:W-:Y:S02]  /*d950*/  R2UR UR6, R186 ;  /* 0x00000000ba0672ca */ /* 0x001fe400000e0000 */
[----:B------:R-:W-:Y:S01]  /*d960*/  R2UR UR5, R187 ;  /* 0x00000000bb0572ca */ /* 0x000fe200000e0000 */
[----:B------:R-:W-:Y:S06]  /*d970*/  BAR.ARV 0x4, 0x120 ;  /* 0x0104800000007b1d */ /* 0x000fec0000002000 */
[----:B------:R-:W-:Y:S08]  /*d980*/  @P0 BRA `(.L_x_1140) ;  /* 0x0000001000f00947 */ /* 0x000ff00003800000 */
[----:B------:R-:W0:Y:S01]  /*d990*/  S2R R5, SR_SWINHI ;  /* 0x0000000000057919 */ /* 0x000e220000002f00 */
[----:B------:R-:W-:Y:S01]  /*d9a0*/  F2FP.BF16.F32.PACK_AB R6, R6, R31 ;  /* 0x0000001f0606723e */ /* 0x000fe200000010ff */
[----:B------:R-:W-:Y:S01]  /*d9b0*/  ULDC.64 UR8, c[0x0][0xbd8] ;  /* 0x0002f60000087ab9 */ /* 0x000fe20000000a00 */
[----:B------:R-:W-:Y:S01]  /*d9c0*/  F2FP.BF16.F32.PACK_AB R7, R7, R94 ;  /* 0x0000005e0707723e */ /* 0x000fe200000010ff */
[----:B------:R-:W-:Y:S01]  /*d9d0*/  UISETP.NE.U32.AND UP0, UPT, UR8, URZ, UPT ;  /* 0x0000003f0800728c */ /* 0x000fe2000bf05070 */
[----:B------:R-:W-:Y:S02]  /*d9e0*/  F2FP.BF16.F32.PACK_AB R120, R121, R120 ;  /* 0x000000787978723e */ /* 0x000fe400000010ff */
[----:B------:R-:W-:Y:S01]  /*d9f0*/  F2FP.BF16.F32.PACK_AB R121, R123, R122 ;  /* 0x0000007a7b79723e */ /* 0x000fe200000010ff */
[----:B------:R-:W-:Y:S01]  /*da00*/  UISETP.NE.AND.EX UP0, UPT, UR9, URZ, UPT, UP0 ;  /* 0x0000003f0900728c */ /* 0x000fe2000bf05300 */
[----:B------:R-:W-:Y:S02]  /*da10*/  F2FP.BF16.F32.PACK_AB R128, R129, R128 ;  /* 0x000000808180723e */ /* 0x000fe400000010ff */
[----:B------:R-:W-:Y:S01]  /*da20*/  F2FP.BF16.F32.PACK_AB R122, R125, R124 ;  /* 0x0000007c7d7a723e */ /* 0x000fe200000010ff */
[----:B------:R-:W-:Y:S01]  /*da30*/  ULDC.64 UR8, c[0x0][0xbd8] ;  /* 0x0002f60000087ab9 */ /* 0x000fe20000000a00 */
[----:B------:R-:W-:Y:S01]  /*da40*/  F2FP.BF16.F32.PACK_AB R123, R127, R126 ;  /* 0x0000007e7f7b723e */ /* 0x000fe200000010ff */
[----:B------:R-:W-:Y:S01]  /*da50*/  UIMAD.WIDE UR8, UR38, 0x4, UR8 ;  /* 0x00000004260878a5 */ /* 0x000fe2000f8e0208 */
        /* <DEDUP_REMOVED lines=9> */
[----:B------:R-:W-:Y:S02]  /*daf0*/  MOV R20, R0 ;  /* 0x0000000000147202 */ /* 0x000fe40000000f00 */
[----:B0-----:R-:W-:Y:S02]  /*db00*/  MOV R21, R5 ;  /* 0x0000000500157202 */ /* 0x001fe40000000f00 */
[----:B------:R-:W-:Y:S02]  /*db10*/  F2FP.BF16.F32.PACK_AB R146, R149, R148 ;  /* 0x000000949592723e */ /* 0x000fe400000010ff */
[----:B------:R-:W-:Y:S01]  /*db20*/  F2FP.BF16.F32.PACK_AB R147, R151, R150 ;  /* 0x000000969793723e */ /* 0x000fe200000010ff */
[----:B------:R-:W-:-:S03]  /*db30*/  IMAD.WIDE R4, R192, 0x2, R20 ;  /* 0x00000002c0047825 */ /* 0x000fc600078e0214 */
[C---:B------:R-:W-:Y:S02]  /*db40*/  LOP3.LUT R9, R4.reuse, 0x380, RZ, 0xc0, !PT ;  /* 0x0000038004097812 */ /* 0x040fe400078ec0ff */
[C---:B------:R-:W-:Y:S02]  /*db50*/  IADD3 R17, P6, R4.reuse, 0x20, RZ ;  /* 0x0000002004117810 */ /* 0x040fe40007fde0ff */
[C---:B------:R-:W-:Y:S02]  /*db60*/  IADD3 R33, P5, R4.reuse, 0x40, RZ ;  /* 0x0000004004217810 */ /* 0x040fe40007fbe0ff */
[----:B------:R-:W-:Y:S01]  /*db70*/  SHF.R.U64 R9, R9, 0x3, RZ ;  /* 0x0000000309097819 */ /* 0x000fe200000012ff */
[--C-:B------:R-:W-:Y:S01]  /*db80*/  IMAD.X R29, RZ, RZ, R5.reuse, P6 ;  /* 0x000000ffff1d7224 */ /* 0x100fe200030e0605 */
[----:B------:R-:W-:Y:S01]  /*db90*/  IADD3 R37, P3, R4, 0x4000, RZ ;  /* 0x0000400004257810 */ /* 0x000fe20007f7e0ff */
[----:B------:R-:W-:Y:S01]  /*dba0*/  IMAD.X R27, RZ, RZ, R5, P5 ;  /* 0x000000ffff1b7224 */ /* 0x000fe200028e0605 */
[----:B------:R-:W-:-:S02]  /*dbb0*/  LOP3.LUT R10, R17, 0x380, RZ, 0xc0, !PT ;  /* 0x00000380110a7812 */ /* 0x000fc400078ec0ff */
[C---:B------:R-:W-:Y:S01]  /*dbc0*/  IADD3 R35, P4, R4.reuse, 0x60, RZ ;  /* 0x0000006004237810 */ /* 0x040fe20007f9e0ff */
[--C-:B------:R-:W-:Y:S01]  /*dbd0*/  IMAD.X R13, RZ, RZ, R5.reuse, P3 ;  /* 0x000000ffff0d7224 */ /* 0x100fe200018e0605 */
[C---:B------:R-:W-:Y:S02]  /*dbe0*/  IADD3 R39, P2, R4.reuse, 0x4020, RZ ;  /* 0x0000402004277810 */ /* 0x040fe40007f5e0ff */
[C---:B------:R-:W-:Y:S01]  /*dbf0*/  IADD3 R24, P1, R4.reuse, 0x4040, RZ ;  /* 0x0000404004187810 */ /* 0x040fe20007f3e0ff */
[--C-:B------:R-:W-:Y:S01]  /*dc00*/  IMAD.X R15, RZ, RZ, R5.reuse, P4 ;  /* 0x000000ffff0f7224 */ /* 0x100fe200020e0605 */
[----:B------:R-:W-:Y:S01]  /*dc10*/  BAR.SYNC.DEFER_BLOCKING 0x1, 0x100 ;  /* 0x0044000000007b1d */ /* 0x000fe20000010000 */
[----:B------:R-:W-:Y:S01]  /*dc20*/  IADD3 R41, P0, R4, 0x4060, RZ ;  /* 0x0000406004297810 */ /* 0x000fe20007f1e0ff */
[--C-:B------:R-:W-:Y:S01]  /*dc30*/  IMAD.X R11, RZ, RZ, R5.reuse, P2 ;  /* 0x000000ffff0b7224 */ /* 0x100fe200010e0605 */
[----:B------:R-:W-:Y:S01]  /*dc40*/  LOP3.LUT R4, R9, R4, RZ, 0x3c, !PT ;  /* 0x0000000409047212 */ /* 0x000fe200078e3cff */
[--C-:B------:R-:W-:Y:S01]  /*dc50*/  IMAD.X R9, RZ, RZ, R5.reuse, P1 ;  /* 0x000000ffff097224 */ /* 0x100fe200008e0605 */
[----:B------:R-:W-:Y:S01]  /*dc60*/  LOP3.LUT R12, R33, 0x380, RZ, 0xc0, !PT ;  /* 0x00000380210c7812 */ /* 0x000fe200078ec0ff */
[----:B------:R-:W-:Y:S01]  /*dc70*/  IMAD.X R25, RZ, RZ, R5, P0 ;  /* 0x000000ffff197224 */ /* 0x000fe200000e0605 */
[----:B------:R-:W-:-:S02]  /*dc80*/  LOP3.LUT R18, R37, 0x380, RZ, 0xc0, !PT ;  /* 0x0000038025127812 */ /* 0x000fc400078ec0ff */
[----:B------:R-:W-:Y:S02]  /*dc90*/  SHF.R.U64 R10, R10, 0x3, RZ ;  /* 0x000000030a0a7819 */ /* 0x000fe400000012ff */
[----:B------:R-:W-:Y:S02]  /*dca0*/  SHF.R.U64 R12, R12, 0x3, RZ ;  /* 0x000000030c0c7819 */ /* 0x000fe400000012ff */
[----:B------:R-:W-:Y:S02]  /*dcb0*/  MOV R30, R4 ;  /* 0x00000004001e7202 */ /* 0x000fe40000000f00 */
[----:B------:R-:W-:Y:S02]  /*dcc0*/  SHF.R.U64 R18, R18, 0x3, RZ ;  /* 0x0000000312127819 */ /* 0x000fe400000012ff */
[----:B------:R-:W-:Y:S02]  /*dcd0*/  F2FP.BF16.F32.PACK_AB R4, R89, R8 ;  /* 0x000000085904723e */ /* 0x000fe400000010ff */
[----:B------:R-:W-:-:S02]  /*dce0*/  LOP3.LUT R28, R10, R17, RZ, 0x3c, !PT ;  /* 0x000000110a1c7212 */ /* 0x000fc400078e3cff */
[----:B------:R-:W-:Y:S02]  /*dcf0*/  LOP3.LUT R8, R39, 0x380, RZ, 0xc0, !PT ;  /* 0x0000038027087812 */ /* 0x000fe400078ec0ff */
[----:B------:R-:W-:Y:S02]  /*dd00*/  LOP3.LUT R17, R24, 0x380, RZ, 0xc0, !PT ;  /* 0x0000038018117812 */ /* 0x000fe400078ec0ff */
[----:B------:R-:W-:Y:S02]  /*dd10*/  LOP3.LUT R26, R12, R33, RZ, 0x3c, !PT ;  /* 0x000000210c1a7212 */ /* 0x000fe400078e3cff */
[----:B------:R-:W-:Y:S02]  /*dd20*/  LOP3.LUT R14, R35, 0x380, RZ, 0xc0, !PT ;  /* 0x00000380230e7812 */ /* 0x000fe400078ec0ff */
[----:B------:R-:W-:Y:S02]  /*dd30*/  LOP3.LUT R12, R18, R37, RZ, 0x3c, !PT ;  /* 0x00000025120c7212 */ /* 0x000fe400078e3cff */
[----:B------:R-:W-:-:S02]  /*dd40*/  LOP3.LUT R18, R41, 0x380, RZ, 0xc0, !PT ;  /* 0x0000038029127812 */ /* 0x000fc400078ec0ff */
[----:B------:R-:W-:Y:S02]  /*dd50*/  SHF.R.U64 R8, R8, 0x3, RZ ;  /* 0x0000000308087819 */ /* 0x000fe400000012ff */
[----:B------:R-:W-:Y:S02]  /*dd60*/  SHF.R.U64 R17, R17, 0x3, RZ ;  /* 0x0000000311117819 */ /* 0x000fe400000012ff */
[----:B------:R-:W-:Y:S02]  /*dd70*/  SHF.R.U64 R14, R14, 0x3, RZ ;  /* 0x000000030e0e7819 */ /* 0x000fe400000012ff */
[----:B------:R-:W-:Y:S02]  /*dd80*/  SHF.R.U64 R18, R18, 0x3, RZ ;  /* 0x0000000312127819 */ /* 0x000fe400000012ff */
[----:B------:R-:W-:Y:S02]  /*dd90*/  LOP3.LUT R10, R8, R39, RZ, 0x3c, !PT ;  /* 0x00000027080a7212 */ /* 0x000fe400078e3cff */
[----:B------:R-:W-:-:S02]  /*dda0*/  F2FP.BF16.F32.PACK_AB R5, R91, R90 ;  /* 0x0000005a5b05723e */ /* 0x000fc400000010ff */
[----:B------:R-:W-:Y:S02]  /*ddb0*/  LOP3.LUT R8, R17, R24, RZ, 0x3c, !PT ;  /* 0x0000001811087212 */ /* 0x000fe400078e3cff */
[----:B------:R-:W-:Y:S01]  /*ddc0*/  LOP3.LUT R14, R14, R35, RZ, 0x3c, !PT ;  /* 0x000000230e0e7212 */ /* 0x000fe200078e3cff */
[----:B------:R0:W-:Y:S01]  /*ddd0*/  STSM.16.M88.4 [R30], R4 ;  /* 0x000000041e007844 */ /* 0x0001e20000000200 */
[----:B------:R-:W-:Y:S02]  /*dde0*/  MOV R29, R28 ;  /* 0x0000001c001d7202 */ /* 0x000fe40000000f00 */
[----:B------:R-:W-:Y:S02]  /*ddf0*/  LOP3.LUT R24, R18, R41, RZ, 0x3c, !PT ;  /* 0x0000002912187212 */ /* 0x000fe400078e3cff */
[----:B------:R-:W-:Y:S02]  /*de00*/  MOV R28, R26 ;  /* 0x0000001a001c7202 */ /* 0x000fe40000000f00 */
[----:B------:R-:W-:-:S02]  /*de10*/  MOV R26, R10 ;  /* 0x0000000a001a7202 */ /* 0x000fc40000000f00 */
[----:B------:R-:W-:Y:S02]  /*de20*/  MOV R18, R8 ;  /* 0x0000000800127202 */ /* 0x000fe40000000f00 */
[----:B------:R-:W-:Y:S02]  /*de30*/  F2FP.BF16.F32.PACK_AB R8, R97, R96 ;  /* 0x000000606108723e */ /* 0x000fe400000010ff */
[----:B------:R-:W-:Y:S02]  /*de40*/  F2FP.BF16.F32.PACK_AB R9, R99, R98 ;  /* 0x000000626309723e */ /* 0x000fe400000010ff */
[----:B------:R-:W-:Y:S02]  /*de50*/  F2FP.BF16.F32.PACK_AB R10, R101, R100 ;  /* 0x00000064650a723e */ /* 0x000fe400000010ff */
[----:B------:R-:W-:Y:S02]  /*de60*/  F2FP.BF16.F32.PACK_AB R11, R103, R102 ;  /* 0x00000066670b723e */ /* 0x000fe400000010ff */
[----:B------:R-:W-:-:S02]  /*de70*/  MOV R17, R14 ;  /* 0x0000000e00117202 */ /* 0x000fc40000000f00 */
[----:B------:R-:W-:Y:S01]  /*de80*/  MOV R27, R12 ;  /* 0x0000000c001b7202 */ /* 0x000fe20000000f00 */
[----:B------:R-:W-:Y:S01]  /*de90*/  STSM.16.M88.4 [R29], R8 ;  /* 0x000000081d007844 */ /* 0x000fe20000000200 */
[----:B0-----:R-:W-:Y:S02]  /*dea0*/  F2FP.BF16.F32.PACK_AB R4, R105, R104 ;  /* 0x000000686904723e */ /* 0x001fe400000010ff */
[----:B------:R-:W-:Y:S02]  /*deb0*/  F2FP.BF16.F32.PACK_AB R5, R107, R106 ;  /* 0x0000006a6b05723e */ /* 0x000fe400000010ff */
[----:B------:R-:W-:Y:S02]  /*dec0*/  F2FP.BF16.F32.PACK_AB R6, R109, R108 ;  /* 0x0000006c6d06723e */ /* 0x000fe400000010ff */
[----:B------:R-:W-:Y:S02]  /*ded0*/  F2FP.BF16.F32.PACK_AB R7, R111, R110 ;  /* 0x0000006e6f07723e */ /* 0x000fe400000010ff */
[----:B------:R-:W-:-:S02]  /*dee0*/  F2FP.BF16.F32.PACK_AB R12, R113, R112 ;  /* 0x00000070710c723e */ /* 0x000fc400000010ff */
[----:B------:R-:W-:Y:S01]  /*def0*/  F2FP.BF16.F32.PACK_AB R13, R115, R114 ;  /* 0x00000072730d723e */ /* 0x000fe200000010ff */
[----:B------:R0:W-:Y:S01]  /*df00*/  STSM.16.M88.4 [R28], R4 ;  /* 0x000000041c007844 */ /* 0x0001e20000000200 */
[----:B------:R-:W-:Y:S02]  /*df10*/  F2FP.BF16.F32.PACK_AB R14, R117, R116 ;  /* 0x00000074750e723e */ /* 0x000fe400000010ff */
[----:B------:R-:W-:Y:S02]  /*df20*/  F2FP.BF16.F32.PACK_AB R15, R119, R118 ;  /* 0x00000076770f723e */ /* 0x000fe400000010ff */
[----:B------:R-:W-:Y:S02]  /*df30*/  MOV R24, R24 ;  /* 0x0000001800187202 */ /* 0x000fe40000000f00 */
[----:B------:R-:W-:Y:S01]  /*df40*/  PLOP3.LUT P0, PT, PT, PT, UP0, 0x80, 0x0 ;  /* 0x000000000000781c */ /* 0x000fe20003f0f008 */
[----:B------:R1:W-:Y:S04]  /*df50*/  STSM.16.M88.4 [R17], R12 ;  /* 0x0000000c11007844 */ /* 0x0003e80000000200 */
[----:B------:R2:W-:Y:S04]  /*df60*/  STSM.16.M88.4 [R27], R120 ;  /* 0x000000781b007844 */ /* 0x0005e80000000200 */
[----:B------:R2:W-:Y:S01]  /*df70*/  STSM.16.M88.4 [R26], R128 ;  /* 0x000000801a007844 */ /* 0x0005e20000000200 */
[----:B0-----:R-:W-:-:S02]  /*df80*/  IMAD.U32 R4, RZ, RZ, UR8 ;  /* 0x00000008ff047e24 */ /* 0x001fc4000f8e00ff */
[----:B------:R-:W-:Y:S01]  /*df90*/  IMAD.U32 R5, RZ, RZ, UR9 ;  /* 0x00000009ff057e24 */ /* 0x000fe2000f8e00ff */
[----:B------:R2:W-:Y:S01]  /*dfa0*/  STSM.16.M88.4 [R18], R136 ;  /* 0x0000008812007844 */ /* 0x0005e20000000200 */
[----:B------:R-:W-:-:S03]  /*dfb0*/  ULDC.64 UR8, c[0x0][0xbe0] ;  /* 0x0002f80000087ab9 */ /* 0x000fc60000000a00 */
[----:B------:R2:W-:Y:S01]  /*dfc0*/  STSM.16.M88.4 [R24], R144 ;  /* 0x0000009018007844 */ /* 0x0005e20000000200 */
[----:B------:R-:W-:Y:S06]  /*dfd0*/  BAR.SYNC.DEFER_BLOCKING 0x1, 0x100 ;  /* 0x0044000000007b1d */ /* 0x000fec0000010000 */
[----:B------:R-:W3:Y:S01]  /*dfe0*/  @P0 LDG.E R6, desc[UR48][R4.64] ;  /* 0x0000003004060981 */ /* 0x000ee2000c1e1900 */
[----:B------:R-:W-:Y:S01]  /*dff0*/  UISETP.NE.U32.AND UP1, UPT, UR8, URZ, UPT ;  /* 0x0000003f0800728c */ /* 0x000fe2000bf25070 */
[----:B-1----:R-:W0:Y:S01]  /*e000*/  LDC R17, c[0x0][0xa88] ;  /* 0x0002a200ff117b82 */ /* 0x002e220000000800 */
[----:B------:R-:W-:Y:S01]  /*e010*/  IMAD R7, R22, 0x40, R19 ;  /* 0x0000004016077824 */ /* 0x000fe200078e0213 */
[----:B------:R-:W-:Y:S01]  /*e020*/  UMOV UR4, URZ ;  /* 0x0000003f00047c82 */ /* 0x000fe20008000000 */
[----:B------:R-:W-:-:S02]  /*e030*/  UISETP.NE.AND.EX UP1, UPT, UR9, URZ, UPT, UP1 ;  /* 0x0000003f0900728c */ /* 0x000fc4000bf25310 */
[----:B------:R-:W-:-:S04]  /*e040*/  IMAD.WIDE R20, R7, 0x2, R20 ;  /* 0x0000000207147825 */ /* 0x000fc800078e0214 */
[----:B------:R-:W-:Y:S02]  /*e050*/  PLOP3.LUT P2, PT, PT, PT, UP1, 0x80, 0x0 ;  /* 0x000000000000781c */ /* 0x000fe40003f4f018 */
[----:B------:R-:W-:-:S03]  /*e060*/  IADD3 R29, P1, R20, 0x1000, RZ ;  /* 0x00001000141d7810 */ /* 0x000fc60007f3e0ff */
[----:B------:R-:W-:Y:S02]  /*e070*/  @UP1 ULDC.64 UR8, c[0x0][0xbe0] ;  /* 0x0002f80000081ab9 */ /* 0x000fe40000000a00 */
[----:B------:R-:W-:-:S06]  /*e080*/  @UP1 UIMAD.WIDE UR8, UR38, 0x4, UR8 ;  /* 0x00000004260818a5 */ /* 0x000fcc000f8e0208 */
[----:B------:R-:W-:Y:S01]  /*e090*/  IMAD.U32 R7, RZ, RZ, UR9 ;  /* 0x00000009ff077e24 */ /* 0x000fe2000f8e00ff */
[----:B---3--:R-:W-:Y:S01]  /*e0a0*/  @P0 R2UR UR4, R6 ;  /* 0x00000000060402ca */ /* 0x008fe200000e0000 */
[----:B------:R-:W-:-:S05]  /*e0b0*/  IMAD.U32 R6, RZ, RZ, UR8 ;  /* 0x00000008ff067e24 */ /* 0x000fca000f8e00ff */
[----:B0-----:R2:W5:Y:S01]  /*e0c0*/  @P2 LDG.E R17, desc[UR48][R6.64] ;  /* 0x0000003006112981 */ /* 0x001562000c1e1900 */
[----:B------:R-:W-:Y:S08]  /*e0d0*/  @P2 BRA `(.L_x_1141) ;  /* 0x0000000000102947 */ /* 0x000ff00003800000 */
[----:B------:R-:W-:Y:S05]  /*e0e0*/  @!P0 BRA `(.L_x_1141) ;  /* 0x00000000000c8947 */ /* 0x000fea0003800000 */
[----:B--2---:R-:W2:Y:S04]  /*e0f0*/  LDG.E R6, desc[UR48][R4.64] ;  /* 0x0000003004067981 */ /* 0x004ea8000c1e1900 */
[----:B-----5:R-:W2:Y:S02]  /*e100*/  LDG.E R17, desc[UR48][R4.64+0x4] ;  /* 0x0000043004117981 */ /* 0x020ea4000c1e1900 */
[----:B--2---:R-:W-:-:S07]  /*e110*/  IMAD.IADD R17, R17, 0x1, -R6 ;  /* 0x0000000111117824 */ /* 0x004fce00078e0a06 */
.L_x_1141:
[----:B------:R-:W-:Y:S01]  /*e120*/  USHF.R.S32.HI UR14, URZ, 0x1f, UR37 ;  /* 0x0000001f3f0e7899 */ /* 0x000fe20008011425 */
[----:B------:R-:W-:Y:S01]  /*e130*/  IMAD R8, R188, 0x80, R190 ;  /* 0x00000080bc087824 */ /* 0x000fe200078e02be */
[----:B------:R-:W-:Y:S01]  /*e140*/  ULDC.64 UR12, c[0x0][0xb70] ;  /* 0x0002dc00000c7ab9 */ /* 0x000fe20000000a00 */
[----:B------:R-:W-:Y:S01]  /*e150*/  USHF.R.S32.HI UR11, URZ, 0x1f, UR4 ;  /* 0x0000001f3f0b7899 */ /* 0x000fe20008011404 */
[C---:B------:R-:W-:Y:S01]  /*e160*/  IADD3 R13, P2, R20.reuse, 0x2000, RZ ;  /* 0x00002000140d7810 */ /* 0x040fe20007f5e0ff */
[----:B------:R-:W-:Y:S01]  /*e170*/  UIMAD UR7, UR14, UR12, URZ ;  /* 0x0000000c0e0772a4 */ /* 0x000fe2000f8e023f */
[----:B------:R-:W-:Y:S01]  /*e180*/  SHF.R.S32.HI R5, RZ, 0x1f, R8 ;  /* 0x0000001fff057819 */ /* 0x000fe20000011408 */
[----:B------:R-:W-:Y:S01]  /*e190*/  UMOV UR10, UR4 ;  /* 0x00000004000a7c82 */ /* 0x000fe20008000000 */
[----:B------:R-:W-:Y:S01]  /*e1a0*/  USEL UR15, UR38, URZ, !UP0 ;  /* 0x0000003f260f7287 */ /* 0x000fe2000c000000 */
[----:B--2---:R-:W-:Y:S01]  /*e1b0*/  IADD3 R7, P6, R20, 0x3000, RZ ;  /* 0x0000300014077810 */ /* 0x004fe20007fde0ff */
[----:B------:R-:W-:Y:S01]  /*e1c0*/  UIMAD.WIDE.U32 UR8, UR37, UR12, UR10 ;  /* 0x0000000c250872a5 */ /* 0x000fe2000f8e000a */
[----:B------:R-:W-:Y:S01]  /*e1d0*/  LOP3.LUT R12, R13, 0x380, RZ, 0xc0, !PT ;  /* 0x000003800d0c7812 */ /* 0x000fe200078ec0ff */
[----:B------:R-:W-:Y:S01]  /*e1e0*/  UIMAD UR10, UR37, UR13, UR7 ;  /* 0x0000000d250a72a4 */ /* 0x000fe2000f8e0207 */
[----:B------:R-:W-:Y:S01]  /*e1f0*/  LOP3.LUT R4, R7, 0x380, RZ, 0xc0, !PT ;  /* 0x0000038007047812 */ /* 0x000fe200078ec0ff */
[----:B------:R-:W-:Y:S01]  /*e200*/  USHF.R.S32.HI UR7, URZ, 0x1f, UR38 ;  /* 0x0000001f3f077899 */ /* 0x000fe20008011426 */
[----:B------:R-:W-:Y:S01]  /*e210*/  LOP3.LUT R28, R29, 0x380, RZ, 0xc0, !PT ;  /* 0x000003801d1c7812 */ /* 0x000fe200078ec0ff */
[----:B------:R-:W-:Y:S01]  /*e220*/  ULDC.64 UR12, c[0x0][0xb78] ;  /* 0x0002de00000c7ab9 */ /* 0x000fe20000000a00 */
[----:B------:R-:W-:Y:S01]  /*e230*/  UIADD3 UR9, UR9, UR10, URZ ;  /* 0x0000000a09097290 */ /* 0x000fe2000fffe03f */
[----:B------:R-:W-:Y:S01]  /*e240*/  SHF.R.U64 R12, R12, 0x3, RZ ;  /* 0x000000030c0c7819 */ /* 0x000fe200000012ff */
[----:B------:R-:W-:Y:S01]  /*e250*/  USEL UR16, UR7, URZ, !UP0 ;  /* 0x0000003f07107287 */ /* 0x000fe2000c000000 */
[----:B------:R-:W-:Y:S01]  /*e260*/  SHF.R.U64 R4, R4, 0x3, RZ ;  /* 0x0000000304047819 */ /* 0x000fe200000012ff */
[----:B------:R-:W-:Y:S01]  /*e270*/  UIMAD.WIDE.U32 UR8, UR15, UR12, UR8 ;  /* 0x0000000c0f0872a5 */ /* 0x000fe2000f8e0008 */
[----:B------:R-:W-:Y:S01]  /*e280*/  SHF.R.U64 R28, R28, 0x3, RZ ;  /* 0x000000031c1c7819 */ /* 0x000fe200000012ff */
[----:B------:R-:W-:Y:S01]  /*e290*/  UIMAD UR7, UR16, UR12, URZ ;  /* 0x0000000c100772a4 */ /* 0x000fe2000f8e023f */
[----:B------:R-:W-:Y:S01]  /*e2a0*/  LOP3.LUT R12, R12, R13, RZ, 0x3c, !PT ;  /* 0x0000000d0c0c7212 */ /* 0x000fe200078e3cff */
[----:B------:R-:W-:Y:S01]  /*e2b0*/  IMAD.X R13, RZ, RZ, R21, P2 ;  /* 0x000000ffff0d7224 */ /* 0x000fe200010e0615 */
[----:B------:R-:W-:Y:S01]  /*e2c0*/  IADD3 R37, P5, R20, 0x4000, RZ ;  /* 0x0000400014257810 */ /* 0x000fe20007fbe0ff */
[----:B------:R-:W-:Y:S01]  /*e2d0*/  UIMAD UR7, UR15, UR13, UR7 ;  /* 0x0000000d0f0772a4 */ /* 0x000fe2000f8e0207 */
[----:B------:R-:W-:-:S02]  /*e2e0*/  IADD3 R6, P0, R8, UR8, RZ ;  /* 0x0000000808067c10 */ /* 0x000fc4000ff1e0ff */
[----:B------:R-:W-:Y:S02]  /*e2f0*/  LOP3.LUT R4, R4, R7, RZ, 0x3c, !PT ;  /* 0x0000000704047212 */ /* 0x000fe400078e3cff */
[C---:B------:R-:W-:Y:S01]  /*e300*/  IADD3 R41, P4, R20.reuse, 0x5000, RZ ;  /* 0x0000500014297810 */ /* 0x040fe20007f9e0ff */
[----:B------:R-:W-:Y:S01]  /*e310*/  IMAD.U32 R10, RZ, RZ, UR7 ;  /* 0x00000007ff0a7e24 */ /* 0x000fe2000f8e00ff */
[----:B------:R-:W-:Y:S02]  /*e320*/  IADD3 R25, P3, R20, 0x6000, RZ ;  /* 0x0000600014197810 */ /* 0x000fe40007f7e0ff */
[----:B------:R-:W-:Y:S01]  /*e330*/  LOP3.LUT R28, R28, R29, RZ, 0x3c, !PT ;  /* 0x0000001d1c1c7212 */ /* 0x000fe200078e3cff */
[----:B------:R-:W-:Y:S01]  /*e340*/  IMAD.X R29, RZ, RZ, R21, P1 ;  /* 0x000000ffff1d7224 */ /* 0x000fe200008e0615 */
[----:B------:R-:W-:Y:S01]  /*e350*/  IADD3.X R5, R5, UR9, R10, P0, !PT ;  /* 0x0000000905057c10 */ /* 0x000fe200087fe40a */
[----:B------:R-:W-:Y:S01]  /*e360*/  ULDC.64 UR8, c[0x0][0xb40] ;  /* 0x0002d00000087ab9 */ /* 0x000fe20000000a00 */
[----:B------:R-:W-:-:S02]  /*e370*/  IADD3 R7, P2, R20, 0x7000, RZ ;  /* 0x0000700014077810 */ /* 0x000fc40007f5e0ff */
[C---:B------:R-:W-:Y:S02]  /*e380*/  LEA R46, P0, R6.reuse, UR8, 0x2 ;  /* 0x00000008062e7c11 */ /* 0x040fe4000f8010ff */
[----:B------:R-:W-:Y:S02]  /*e390*/  LOP3.LUT R36, R37, 0x380, RZ, 0xc0, !PT ;  /* 0x0000038025247812 */ /* 0x000fe400078ec0ff */
[----:B------:R-:W-:Y:S01]  /*e3a0*/  LEA.HI.X R47, R6, UR9, R5, 0x2, P0 ;  /* 0x00000009062f7c11 */ /* 0x000fe200080f1405 */
[C---:B------:R-:W-:Y:S01]  /*e3b0*/  VIADD R6, R8.reuse, 0x8 ;  /* 0x0000000808067836 */ /* 0x040fe20000000000 */
[----:B------:R-:W-:Y:S01]  /*e3c0*/  LOP3.LUT P0, RZ, R189, 0x3, RZ, 0xc0, !PT ;  /* 0x00000003bdff7812 */ /* 0x000fe2000780c0ff */
[----:B------:R-:W-:Y:S01]  /*e3d0*/  IMAD.X R5, RZ, RZ, R21, P6 ;  /* 0x000000ffff057224 */ /* 0x000fe200030e0615 */
[----:B------:R-:W-:Y:S01]  /*e3e0*/  LOP3.LUT R40, R41, 0x380, RZ, 0xc0, !PT ;  /* 0x0000038029287812 */ /* 0x000fe200078ec0ff */
[----:B------:R-:W-:Y:S01]  /*e3f0*/  ULDC.64 UR8, c[0x0][0xaa0] ;  /* 0x0002a80000087ab9 */ /* 0x000fe20000000a00 */
[----:B-----5:R-:W-:-:S02]  /*e400*/  ISETP.GE.OR P1, PT, R8, R17, P0 ;  /* 0x000000110800720c */ /* 0x020fc40000726670 */
[----:B------:R-:W-:Y:S02]  /*e410*/  LOP3.LUT R24, R25, 0x380, RZ, 0xc0, !PT ;  /* 0x0000038019187812 */ /* 0x000fe400078ec0ff */
[----:B------:R-:W-:Y:S02]  /*e420*/  LOP3.LUT R9, R20, 0x380, RZ, 0xc0, !PT ;  /* 0x0000038014097812 */ /* 0x000fe400078ec0ff */
[----:B------:R-:W-:Y:S02]  /*e430*/  ISETP.GE.OR P0, PT, R6, R17, P0 ;  /* 0x000000110600720c */ /* 0x000fe40000706670 */
[----:B------:R-:W-:Y:S02]  /*e440*/  LOP3.LUT R6, R7, 0x380, RZ, 0xc0, !PT ;  /* 0x0000038007067812 */ /* 0x000fe400078ec0ff */
[----:B------:R-:W-:Y:S02]  /*e450*/  SHF.R.U64 R36, R36, 0x3, RZ ;  /* 0x0000000324247819 */ /* 0x000fe400000012ff */
[----:B------:R-:W-:Y:S01]  /*e460*/  SHF.R.U64 R40, R40, 0x3, RZ ;  /* 0x0000000328287819 */ /* 0x000fe200000012ff */
[----:B------:R-:W-:Y:S01]  /*e470*/  UIMAD UR7, UR11, UR8, URZ ;  /* 0x000000080b0772a4 */ /* 0x000fe2000f8e023f */
[----:B------:R-:W-:Y:S01]  /*e480*/  SHF.R.U64 R24, R24, 0x3, RZ ;  /* 0x0000000318187819 */ /* 0x000fe200000012ff */
[----:B------:R0:W-:Y:S01]  /*e490*/  @!P1 STG.E desc[UR48][R46.64], R3 ;  /* 0x000000032e009986 */ /* 0x0001e2000c101930 */
[----:B------:R-:W-:-:S02]  /*e4a0*/  SHF.R.U64 R9, R9, 0x3, RZ ;  /* 0x0000000309097819 */ /* 0x000fc400000012ff */
[----:B------:R-:W-:Y:S01]  /*e4b0*/  SHF.R.U64 R6, R6, 0x3, RZ ;  /* 0x0000000306067819 */ /* 0x000fe200000012ff */
[----:B------:R-:W-:Y:S01]  /*e4c0*/  IMAD.MOV.U32 R44, RZ, RZ, R19 ;  /* 0x000000ffff2c7224 */ /* 0x000fe200078e0013 */
        /* <DEDUP_REMOVED lines=9> */
[----:B0-----:R-:W-:Y:S01]  /*e560*/  IMAD.U32 R3, RZ, RZ, UR8 ;  /* 0x00000008ff037e24 */ /* 0x001fe2000f8e00ff */
[----:B------:R-:W-:Y:S01]  /*e570*/  SHF.R.S32.HI R45, RZ, 0x1f, R19 ;  /* 0x0000001fff2d7819 */ /* 0x000fe20000011413 */
[----:B------:R0:W-:Y:S01]  /*e580*/  @!P0 STG.E desc[UR48][R46.64+0x20], R2 ;  /* 0x000020022e008986 */ /* 0x0001e2000c101930 */
[----:B------:R-:W-:-:S03]  /*e590*/  UIMAD UR7, UR4, UR9, UR7 ;  /* 0x00000009040772a4 */ /* 0x000fc6000f8e0207 */
[----:B------:R1:W5:Y:S01]  /*e5a0*/  LD.E.128 R32, desc[UR48][R20.64] ;  /* 0x0000003014207980 */ /* 0x000362000c101d00 */
[----:B------:R-:W-:-:S03]  /*e5b0*/  ULDC.64 UR8, c[0x0][0xae0] ;  /* 0x0002b80000087ab9 */ /* 0x000fc60000000a00 */
[----:B------:R-:W5:Y:S04]  /*e5c0*/  LD.E.128 R28, desc[UR48][R28.64] ;  /* 0x000000301c1c7980 */ /* 0x000f68000c101d00 */
[----:B------:R-:W5:Y:S01]  /*e5d0*/  LD.E.128 R12, desc[UR48][R12.64] ;  /* 0x000000300c0c7980 */ /* 0x000f62000c101d00 */
[----:B0-----:R-:W-:-:S03]  /*e5e0*/  IMAD.WIDE.U32 R2, R3, UR4, R44 ;  /* 0x0000000403027c25 */ /* 0x001fc6000f8e002c */
[----:B------:R-:W5:Y:S04]  /*e5f0*/  LD.E.128 R4, desc[UR48][R4.64] ;  /* 0x0000003004047980 */ /* 0x000f68000c101d00 */
[----:B------:R-:W5:Y:S04]  /*e600*/  LD.E.128 R36, desc[UR48][R36.64] ;  /* 0x0000003024247980 */ /* 0x000f68000c101d00 */
[----:B------:R-:W5:Y:S04]  /*e610*/  LD.E.128 R40, desc[UR48][R40.64] ;  /* 0x0000003028287980 */ /* 0x000f68000c101d00 */
[----:B------:R-:W5:Y:S04]  /*e620*/  LD.E.128 R24, desc[UR48][R24.64] ;  /* 0x0000003018187980 */ /* 0x000f68000c101d00 */
[----:B------:R-:W5:Y:S01]  /*e630*/  LD.E.128 R8, desc[UR48][R8.64] ;  /* 0x0000003008087980 */ /* 0x000f62000c101d00 */
[----:B------:R-:W-:Y:S01]  /*e640*/  UIMAD UR4, UR14, UR8, URZ ;  /* 0x000000080e0472a4 */ /* 0x000fe2000f8e023f */
[----:B------:R-:W-:Y:S01]  /*e650*/  VIADD R3, R3, UR7 ;  /* 0x0000000703037c36 */ /* 0x000fe20008000000 */
[----:B------:R-:W-:Y:S01]  /*e660*/  SHF.R.S32.HI R23, RZ, 0x1f, R22 ;  /* 0x0000001fff177819 */ /* 0x000fe20000011416 */
[----:B------:R-:W-:Y:S01]  /*e670*/  @!PT LDS RZ, [RZ] ;  /* 0x00000000fffff984 */ /* 0x000fe20000000800 */
[----:B------:R-:W-:Y:S01]  /*e680*/  @!PT LDS RZ, [RZ] ;  /* 0x00000000fffff984 */ /* 0x000fe20000000800 */
[----:B------:R-:W-:Y:S01]  /*e690*/  @!PT LDS RZ, [RZ] ;  /* 0x00000000fffff984 */ /* 0x000fe20000000800 */
[----:B------:R-:W-:Y:S01]  /*e6a0*/  @!PT LDS RZ, [RZ] ;  /* 0x00000000fffff984 */ /* 0x000fe20000000800 */
[----:B------:R0:W-:Y:S06]  /*e6b0*/  MEMBAR.ALL.CTA ;  /* 0x0000000000007992 */ /* 0x0001ec0000008000 */
[----:B0-----:R-:W0:Y:S01]  /*e6c0*/  FENCE.VIEW.ASYNC.S ;  /* 0x00000000000073c6 */ /* 0x001e220000000000 */
[----:B-1----:R-:W-:Y:S01]  /*e6d0*/  IMAD.U32 R21, RZ, RZ, UR8 ;  /* 0x00000008ff157e24 */ /* 0x002fe2000f8e00ff */
[----:B------:R-:W-:Y:S01]  /*e6e0*/  UIMAD UR4, UR37, UR9, UR4 ;  /* 0x00000009250472a4 */ /* 0x000fe2000f8e0204 */
[----:B------:R-:W-:Y:S01]  /*e6f0*/  IMAD R20, R188, -0x80, R17 ;  /* 0xffffff80bc147824 */ /* 0x000fe200078e0211 */
[----:B------:R-:W-:Y:S01]  /*e700*/  BSSY B1, `(.L_x_1142) ;  /* 0x0000025000017945 */ /* 0x000fe20003800000 */
[----:B------:R-:W-:Y:S01]  /*e710*/  IMAD.WIDE.U32 R2, R21, UR37, R2 ;  /* 0x0000002515027c25 */ /* 0x000fe2000f8e0002 */
[----:B------:R-:W-:-:S02]  /*e720*/  ULDC.64 UR8, c[0x0][0xae8] ;  /* 0x0002ba0000087ab9 */ /* 0x000fc40000000a00 */
[CC--:B------:R-:W-:Y:S01]  /*e730*/  ISETP.GE.AND P2, PT, R22.reuse, R20.reuse, PT ;  /* 0x000000141600720c */ /* 0x0c0fe20003f46270 */
[----:B------:R-:W-:Y:S01]  /*e740*/  VIADD R3, R3, UR4 ;  /* 0x0000000403037c36 */ /* 0x000fe20008000000 */
[----:B------:R-:W-:Y:S01]  /*e750*/  UIMAD UR4, UR16, UR8, URZ ;  /* 0x00000008100472a4 */ /* 0x000fe2000f8e023f */
[----:B------:R-:W-:Y:S02]  /*e760*/  VIADD R17, R22, 0x20 ;  /* 0x0000002016117836 */ /* 0x000fe40000000000 */
[----:B------:R-:W-:Y:S01]  /*e770*/  VIADD R0, R0, 0x28820 ;  /* 0x0002882000007836 */ /* 0x000fe20000000000 */
[----:B------:R-:W-:Y:S01]  /*e780*/  UIMAD UR4, UR15, UR9, UR4 ;  /* 0x000000090f0472a4 */ /* 0x000fe2000f8e0204 */
[----:B------:R-:W-:Y:S01]  /*e790*/  IMAD.U32 R45, RZ, RZ, UR8 ;  /* 0x00000008ff2d7e24 */ /* 0x000fe2000f8e00ff */
[----:B------:R-:W-:Y:S01]  /*e7a0*/  ISETP.GE.AND P4, PT, R17, R20, PT ;  /* 0x000000141100720c */ /* 0x000fe20003f86270 */
[----:B------:R-:W-:Y:S01]  /*e7b0*/  VIADD R17, R22, 0x40 ;  /* 0x0000004016117836 */ /* 0x000fe20000000000 */
[----:B------:R-:W-:Y:S01]  /*e7c0*/  PRMT R0, RZ, 0x654, R0 ;  /* 0x00000654ff007816 */ /* 0x000fe20000000000 */
[----:B------:R-:W-:-:S03]  /*e7d0*/  IMAD.WIDE.U32 R44, R45, UR15, R2 ;  /* 0x0000000f2d2c7c25 */ /* 0x000fc6000f8e0002 */
[----:B------:R-:W-:Y:S01]  /*e7e0*/  ISETP.GE.AND P0, PT, R17, R20, PT ;  /* 0x000000141100720c */ /* 0x000fe20003f06270 */
[----:B------:R-:W-:Y:S01]  /*e7f0*/  VIADD R18, R22, 0x60 ;  /* 0x0000006016127836 */ /* 0x000fe20000000000 */
[----:B0-----:R0:W-:Y:S01]  /*e800*/  SYNCS.ARRIVE.TRANS64.RED.A1T0 RZ, [R0+URZ], RZ ;  /* 0x000000ff00ff79a7 */ /* 0x0011e2000810043f */
[----:B------:R-:W-:-:S03]  /*e810*/  VIADD R49, R45, UR4 ;  /* 0x000000042d317c36 */ /* 0x000fc60008000000 */
[----:B------:R-:W-:Y:S01]  /*e820*/  ISETP.GE.AND P1, PT, R18, R20, PT ;  /* 0x000000141200720c */ /* 0x000fe20003f26270 */
[----:B------:R-:W-:Y:S01]  /*e830*/  IMAD.WIDE R20, R188, 0x80, R22 ;  /* 0x00000080bc147825 */ /* 0x000fe200078e0216 */
[----:B------:R-:W-:Y:S11]  /*e840*/  @P2 BRA `(.L_x_1143) ;  /* 0x0000000000402947 */ /* 0x000ff60003800000 */
[----:B------:R-:W-:Y:S01]  /*e850*/  ULDC.64 UR8, c[0x0][0xad8] ;  /* 0x0002b60000087ab9 */ /* 0x000fe20000000a00 */
[----:B0-----:R-:W-:Y:S01]  /*e860*/  VIADD R0, R19, 0x40 ;  /* 0x0000004013007836 */ /* 0x001fe20000000000 */
        /* <DEDUP_REMOVED lines=12> */
[----:B-----5:R1:W-:Y:S04]  /*e930*/  @!P2 STG.E.128 desc[UR48][R46.64], R32 ;  /* 0x000000202e00a986 */ /* 0x0203e8000c101d30 */
[----:B------:R1:W-:Y:S02]  /*e940*/  @!P3 STG.E.128 desc[UR48][R46.64+0x80], R36 ;  /* 0x000080242e00b986 */ /* 0x0003e4000c101d30 */
.L_x_1143:
[----:B------:R-:W-:Y:S05]  /*e950*/  BSYNC B1 ;  /* 0x0000000000017941 */ /* 0x000fea0003800000 */
.L_x_1142:
        /* <DEDUP_REMOVED lines=8> */
[----:B0-----:R-:W-:Y:S02]  /*e9e0*/  IMAD.X R0, RZ, RZ, R21, P2 ;  /* 0x000000ffff007224 */ /* 0x001fe400010e0615 */
[----:B------:R-:W-:Y:S02]  /*e9f0*/  VIADD R18, R19, 0x40 ;  /* 0x0000004013127836 */ /* 0x000fe40000000000 */
[----:B------:R-:W-:-:S02]  /*ea00*/  IMAD R0, R0, UR8, RZ ;  /* 0x0000000800007c24 */ /* 0x000fc4000f8e02ff */
[----:B------:R-:W-:Y:S01]  /*ea10*/  IMAD.WIDE.U32 R2, R17, UR8, R2 ;  /* 0x0000000811027c25 */ /* 0x000fe2000f8e0002 */
[----:B------:R-:W-:-:S03]  /*ea20*/  ISETP.GE.AND P4, PT, R18, UR4, PT ;  /* 0x0000000412007c0c */ /* 0x000fc6000bf86270 */
[----:B------:R-:W-:Y:S01]  /*ea30*/  IMAD R17, R17, UR9, R0 ;  /* 0x0000000911117c24 */ /* 0x000fe2000f8e0200 */
[----:B------:R-:W-:Y:S02]  /*ea40*/  ULDC.64 UR8, c[0x0][0xa80] ;  /* 0x0002a00000087ab9 */ /* 0x000fe40000000a00 */
[----:B-1---5:R-:W-:Y:S01]  /*ea50*/  LEA R32, P2, R2, UR8, 0x1 ;  /* 0x0000000802207c11 */ /* 0x022fe2000f8408ff */
[----:B------:R-:W-:-:S05]  /*ea60*/  IMAD.IADD R3, R3, 0x1, R17 ;  /* 0x0000000103037824 */ /* 0x000fca00078e0211 */
[----:B------:R-:W-:-:S05]  /*ea70*/  LEA.HI.X R33, R2, UR9, R3, 0x1, P2 ;  /* 0x0000000902217c11 */ /* 0x000fca00090f0c03 */
[----:B------:R2:W-:Y:S04]  /*ea80*/  @!P3 STG.E.128 desc[UR48][R32.64], R28 ;  /* 0x0000001c2000b986 */ /* 0x0005e8000c101d30 */
[----:B------:R2:W-:Y:S02]  /*ea90*/  @!P4 STG.E.128 desc[UR48][R32.64+0x80], R40 ;  /* 0x000080282000c986 */ /* 0x0005e4000c101d30 */
.L_x_1145:
[----:B------:R-:W-:Y:S05]  /*eaa0*/  BSYNC B1 ;  /* 0x0000000000017941 */ /* 0x000fea0003800000 */
.L_x_1144:
        /* <DEDUP_REMOVED lines=15> */
[----:B--2--5:R-:W-:Y:S01]  /*eba0*/  LEA R28, P0, R2, UR8, 0x1 ;  /* 0x00000008021c7c11 */ /* 0x024fe2000f8008ff */
[----:B------:R-:W-:-:S05]  /*ebb0*/  IMAD.IADD R3, R3, 0x1, R17 ;  /* 0x0000000103037824 */ /* 0x000fca00078e0211 */
[----:B------:R-:W-:-:S05]  /*ebc0*/  LEA.HI.X R29, R2, UR9, R3, 0x1, P0 ;  /* 0x00000009021d7c11 */ /* 0x000fca00080f0c03 */
[----:B------:R3:W-:Y:S04]  /*ebd0*/  @!P2 STG.E.128 desc[UR48][R28.64], R12 ;  /* 0x0000000c1c00a986 */ /* 0x0007e8000c101d30 */
[----:B------:R3:W-:Y:S02]  /*ebe0*/  @!P3 STG.E.128 desc[UR48][R28.64+0x80], R24 ;  /* 0x000080181c00b986 */ /* 0x0007e4000c101d30 */
.L_x_1147:
[----:B------:R-:W-:Y:S05]  /*ebf0*/  BSYNC B1 ;  /* 0x0000000000017941 */ /* 0x000fea0003800000 */
.L_x_1146:
[----:B------:R-:W-:Y:S05]  /*ec00*/  @P1 BRA `(.L_x_1148) ;  /* 0x0000000800f41947 */ /* 0x000fea0003800000 */
[----:B---3-5:R-:W-:Y:S01]  /*ec10*/  IADD3 R13, P0, R20, 0x60, RZ ;  /* 0x00000060140d7810 */ /* 0x028fe20007f1e0ff */
[----:B------:R-:W-:Y:S01]  /*ec20*/  ULDC.64 UR8, c[0x0][0xad8] ;  /* 0x0002b60000087ab9 */ /* 0x000fe20000000a00 */
[----:B------:R-:W-:Y:S01]  /*ec30*/  IMAD.MOV.U32 R2, RZ, RZ, R44 ;  /* 0x000000ffff027224 */ /* 0x000fe200078e002c */
[----:B------:R-:W-:Y:S01]  /*ec40*/  ULDC UR4, c[0x0][0xa8c] ;  /* 0x0002a30000047ab9 */ /* 0x000fe20000000800 */
[----:B------:R-:W-:Y:S01]  /*ec50*/  IMAD.MOV.U32 R3, RZ, RZ, R49 ;  /* 0x000000ffff037224 */ /* 0x000fe200078e0031 */
[----:B------:R-:W-:Y:S01]  /*ec60*/  ISETP.GE.AND P1, PT, R19, UR4, PT ;  /* 0x0000000413007c0c */ /* 0x000fe2000bf26270 */
[----:B------:R-:W-:Y:S02]  /*ec70*/  IMAD.X R20, RZ, RZ, R21, P0 ;  /* 0x000000ffff147224 */ /* 0x000fe400000e0615 */
[----:B------:R-:W-:-:S04]  /*ec80*/  IMAD.WIDE.U32 R2, R13, UR8, R2 ;  /* 0x000000080d027c25 */ /* 0x000fc8000f8e0002 */
[----:B------:R-:W-:Y:S02]  /*ec90*/  IMAD R20, R20, UR8, RZ ;  /* 0x0000000814147c24 */ /* 0x000fe4000f8e02ff */
[----:B0-----:R-:W-:Y:S02]  /*eca0*/  VIADD R0, R19, 0x40 ;  /* 0x0000004013007836 */ /* 0x001fe40000000000 */
        /* <DEDUP_REMOVED lines=10> */
.L_x_1140:
[----:B------:R-:W-:Y:S01]  /*ed50*/  ULDC.64 UR8, c[0x0][0xbd8] ;  /* 0x0002f60000087ab9 */ /* 0x000fe20000000a00 */
[----:B------:R-:W-:Y:S01]  /*ed60*/  IMAD.MOV.U32 R9, RZ, RZ, RZ ;  /* 0x000000ffff097224 */ /* 0x000fe200078e00ff */
[----:B------:R-:W-:-:S04]  /*ed70*/  UISETP.NE.U32.AND UP0, UPT, UR8, URZ, UPT ;  /* 0x0000003f0800728c */ /* 0x000fc8000bf05070 */
[----:B------:R-:W-:-:S03]  /*ed80*/  UISETP.NE.AND.EX UP0, UPT, UR9, URZ, UPT, UP0 ;  /* 0x0000003f0900728c */ /* 0x000fc6000bf05300 */
[----:B------:R-:W-:Y:S02]  /*ed90*/  ULDC.64 UR8, c[0x0][0xbd8] ;  /* 0x0002f60000087ab9 */ /* 0x000fe40000000a00 */
[----:B------:R-:W-:Y:S01]  /*eda0*/  UIMAD.WIDE UR8, UR38, 0x4, UR8 ;  /* 0x00000004260878a5 */ /* 0x000fe2000f8e0208 */
[----:B------:R-:W0:Y:S01]  /*edb0*/  LDC R7, c[0x0][0xa88] ;  /* 0x0002a200ff077b82 */ /* 0x000e220000000800 */
[----:B------:R-:W-:-:S04]  /*edc0*/  PLOP3.LUT P1, PT, PT, PT, UP0, 0x80, 0x0 ;  /* 0x000000000000781c */ /* 0x000fc80003f2f008 */
[----:B------:R-:W-:Y:S02]  /*edd0*/  IMAD.U32 R2, RZ, RZ, UR8 ;  /* 0x00000008ff027e24 */ /* 0x000fe4000f8e00ff */
[----:B------:R-:W-:Y:S01]  /*ede0*/  IMAD.U32 R3, RZ, RZ, UR9 ;  /* 0x00000009ff037e24 */ /* 0x000fe2000f8e00ff */
[----:B------:R-:W-:Y:S02]  /*edf0*/  ULDC.64 UR8, c[0x0][0xbe0] ;  /* 0x0002f80000087ab9 */ /* 0x000fe40000000a00 */
[----:B------:R-:W-:-:S04]  /*ee00*/  UISETP.NE.U32.AND UP1, UPT, UR8, URZ, UPT ;  /* 0x0000003f0800728c */ /* 0x000fc8000bf25070 */
[----:B------:R-:W-:Y:S01]  /*ee10*/  UISETP.NE.AND.EX UP1, UPT, UR9, URZ, UPT, UP1 ;  /* 0x0000003f0900728c */ /* 0x000fe2000bf25310 */
[----:B------:R1:W5:Y:S05]  /*ee20*/  @P1 LDG.E R9, desc[UR48][R2.64] ;  /* 0x0000003002091981 */ /* 0x00036a000c1e1900 */
[----:B------:R-:W-:-:S05]  /*ee30*/  PLOP3.LUT P2, PT, PT, PT, UP1, 0x80, 0x0 ;  /* 0x000000000000781c */ /* 0x000fca0003f4f018 */
[----:B------:R-:W-:Y:S02]  /*ee40*/  @UP1 ULDC.64 UR8, c[0x0][0xbe0] ;  /* 0x0002f80000081ab9 */ /* 0x000fe40000000a00 */
[----:B------:R-:W-:-:S06]  /*ee50*/  @UP1 UIMAD.WIDE UR8, UR38, 0x4, UR8 ;  /* 0x00000004260818a5 */ /* 0x000fcc000f8e0208 */
[----:B------:R-:W-:Y:S02]  /*ee60*/  IMAD.U32 R4, RZ, RZ, UR8 ;  /* 0x00000008ff047e24 */ /* 0x000fe4000f8e00ff */
[----:B------:R-:W-:-:S05]  /*ee70*/  IMAD.U32 R5, RZ, RZ, UR9 ;  /* 0x00000009ff057e24 */ /* 0x000fca000f8e00ff */
[----:B0-----:R1:W5:Y:S01]  /*ee80*/  @P2 LDG.E R7, desc[UR48][R4.64] ;  /* 0x0000003004072981 */ /* 0x001362000c1e1900 */
[----:B------:R-:W-:Y:S01]  /*ee90*/  USHF.R.S32.HI UR8, URZ, 0x1f, UR37 ;  /* 0x0000001f3f087899 */ /* 0x000fe20008011425 */
[----:B------:R-:W-:Y:S01]  /*eea0*/  ISETP.GT.AND P0, PT, R193, 0x7f, PT ;  /* 0x0000007fc100780c */ /* 0x000fe20003f04270 */
[----:B------:R-:W-:-:S12]  /*eeb0*/  @P2 BRA `(.L_x_1149) ;  /* 0x0000000000102947 */ /* 0x000fd80003800000 */
[----:B------:R-:W-:Y:S05]  /*eec0*/  @!P1 BRA `(.L_x_1149) ;  /* 0x00000000000c9947 */ /* 0x000fea0003800000 */
[----:B------:R-:W2:Y:S04]  /*eed0*/  LDG.E R0, desc[UR48][R2.64] ;  /* 0x0000003002007981 */ /* 0x000ea8000c1e1900 */
[----:B-----5:R-:W2:Y:S02]  /*eee0*/  LDG.E R7, desc[UR48][R2.64+0x4] ;  /* 0x0000043002077981 */ /* 0x020ea4000c1e1900 */
[----:B--2---:R-:W-:-:S07]  /*eef0*/  IMAD.IADD R7, R7, 0x1, -R0 ;  /* 0x0000000107077824 */ /* 0x004fce00078e0a00 */
.L_x_1149:
[----:B------:R-:W-:Y:S01]  /*ef00*/  USHF.R.S32.HI UR4, URZ, 0x1f, UR38 ;  /* 0x0000001f3f047899 */ /* 0x000fe20008011426 */
[----:B------:R-:W-:Y:S01]  /*ef10*/  BSSY B1, `(.L_x_1150) ;  /* 0x000001e000017945 */ /* 0x000fe20003800000 */
[----:B------:R-:W-:Y:S01]  /*ef20*/  USEL UR10, UR38, URZ, !UP0 ;  /* 0x0000003f260a7287 */ /* 0x000fe2000c000000 */
[----:B------:R-:W-:Y:S01]  /*ef30*/  SHF.R.S32.HI R8, RZ, 0x1f, R19 ;  /* 0x0000001fff087819 */ /* 0x000fe20000011413 */
[----:B------:R-:W-:Y:S01]  /*ef40*/  USEL UR9, UR4, URZ, !UP0 ;  /* 0x0000003f04097287 */ /* 0x000fe2000c000000 */
[----:B-----5:R-:W-:Y:S01]  /*ef50*/  SHF.R.S32.HI R6, RZ, 0x1f, R9 ;  /* 0x0000001fff067819 */ /* 0x020fe20000011409 */
[----:B------:R-:W-:Y:S10]  /*ef60*/  @P0 BRA `(.L_x_1151) ;  /* 0x0000000000600947 */ /* 0x000ff40003800000 */
[----:B------:R-:W0:Y:S02]  /*ef70*/  S2R R0, SR_TID.X ;  /* 0x0000000000007919 */ /* 0x000e240000002100 */
[----:B0-----:R-:W-:-:S04]  /*ef80*/  IMAD R0, R188, 0x80, R0 ;  /* 0x00000080bc007824 */ /* 0x001fc800078e0200 */
[----:B------:R-:W-:-:S05]  /*ef90*/  VIADD R0, R0, 0xffffff80 ;  /* 0xffffff8000007836 */ /* 0x000fca0000000000 */
[----:B------:R-:W-:-:S13]  /*efa0*/  ISETP.GE.AND P0, PT, R0, R7, PT ;  /* 0x000000070000720c */ /* 0x000fda0003f06270 */
[----:B------:R-:W-:Y:S05]  /*efb0*/  @P0 BRA `(.L_x_1151) ;  /* 0x00000000004c0947 */ /* 0x000fea0003800000 */
[C---:B-1----:R-:W-:Y:S01]  /*efc0*/  IADD3 R2, P0, R0.reuse, R9, RZ ;  /* 0x0000000900027210 */ /* 0x042fe20007f1e0ff */
[----:B------:R-:W-:Y:S02]  /*efd0*/  ULDC.64 UR12, c[0x0][0xb70] ;  /* 0x0002dc00000c7ab9 */ /* 0x000fe40000000a00 */
[----:B------:R-:W-:Y:S01]  /*efe0*/  UIMAD UR4, UR8, UR12, URZ ;  /* 0x0000000c080472a4 */ /* 0x000fe2000f8e023f */
[----:B------:R-:W-:Y:S01]  /*eff0*/  LEA.HI.X.SX32 R3, R0, R6, 0x1, P0 ;  /* 0x0000000600037211 */ /* 0x000fe200000f0eff */
[----:B------:R-:W-:Y:S02]  /*f000*/  IMAD.U32 R5, RZ, RZ, UR12 ;  /* 0x0000000cff057e24 */ /* 0x000fe4000f8e00ff */
[----:B------:R-:W-:Y:S02]  /*f010*/  UIMAD UR4, UR37, UR13, UR4 ;  /* 0x0000000d250472a4 */ /* 0x000fe4000f8e0204 */
[----:B------:R-:W-:Y:S01]  /*f020*/  IMAD.WIDE.U32 R2, R5, UR37, R2 ;  /* 0x0000002505027c25 */ /* 0x000fe2000f8e0002 */
[----:B------:R-:W-:-:S02]  /*f030*/  ULDC.64 UR12, c[0x0][0xb78] ;  /* 0x0002de00000c7ab9 */ /* 0x000fc40000000a00 */
[----:B------:R-:W-:Y:S01]  /*f040*/  UIMAD UR7, UR9, UR12, URZ ;  /* 0x0000000c090772a4 */ /* 0x000fe2000f8e023f */
[----:B------:R-:W-:Y:S02]  /*f050*/  VIADD R3, R3, UR4 ;  /* 0x0000000403037c36 */ /* 0x000fe40008000000 */
[----:B------:R-:W-:Y:S01]  /*f060*/  IMAD.U32 R5, RZ, RZ, UR12 ;  /* 0x0000000cff057e24 */ /* 0x000fe2000f8e00ff */
[----:B------:R-:W-:-:S03]  /*f070*/  UIMAD UR7, UR10, UR13, UR7 ;  /* 0x0000000d0a0772a4 */ /* 0x000fc6000f8e0207 */
[----:B------:R-:W-:Y:S01]  /*f080*/  IMAD.WIDE.U32 R2, R5, UR10, R2 ;  /* 0x0000000a05027c25 */ /* 0x000fe2000f8e0002 */
[----:B------:R-:W-:-:S03]  /*f090*/  ULDC.64 UR12, c[0x0][0xb40] ;  /* 0x0002d000000c7ab9 */ /* 0x000fc60000000a00 */
[----:B------:R-:W-:Y:S01]  /*f0a0*/  VIADD R3, R3, UR7 ;  /* 0x0000000703037c36 */ /* 0x000fe20008000000 */
[----:B------:R-:W-:-:S04]  /*f0b0*/  LEA R4, P0, R2, UR12, 0x2 ;  /* 0x0000000c02047c11 */ /* 0x000fc8000f8010ff */
[----:B------:R-:W-:Y:S01]  /*f0c0*/  LEA.HI.X R5, R2, UR13, R3, 0x2, P0 ;  /* 0x0000000d02057c11 */ /* 0x000fe200080f1403 */
[----:B------:R-:W-:-:S05]  /*f0d0*/  IMAD.MOV.U32 R3, RZ, RZ, -0x800000 ;  /* 0xff800000ff037424 */ /* 0x000fca00078e00ff */
[----:B------:R0:W-:Y:S03]  /*f0e0*/  STG.E desc[UR48][R4.64], R3 ;  /* 0x0000000304007986 */ /* 0x0001e6000c101930 */
.L_x_1151:
[----:B------:R-:W-:Y:S05]  /*f0f0*/  BSYNC B1 ;  /* 0x0000000000017941 */ /* 0x000fea0003800000 */
.L_x_1150:
        /* <DEDUP_REMOVED lines=8> */
[----:B------:R-:W-:Y:S01]  /*f180*/  IMAD R7, R188, -0x80, R7 ;  /* 0xffffff80bc077824 */ /* 0x000fe200078e0207 */
[----:B------:R-:W-:Y:S01]  /*f190*/  UIMAD UR4, UR8, UR12, URZ ;  /* 0x0000000c080472a4 */ /* 0x000fe2000f8e023f */
[----:B------:R-:W-:Y:S02]  /*f1a0*/  IMAD.IADD R3, R3, 0x1, R9 ;  /* 0x0000000103037824 */ /* 0x000fe400078e0209 */
[----:B------:R-:W-:Y:S01]  /*f1b0*/  IMAD.U32 R5, RZ, RZ, UR12 ;  /* 0x0000000cff057e24 */ /* 0x000fe2000f8e00ff */
[----:B------:R-:W-:Y:S01]  /*f1c0*/  UIMAD UR4, UR37, UR13, UR4 ;  /* 0x0000000d250472a4 */ /* 0x000fe2000f8e0204 */
[C---:B------:R-:W-:Y:S01]  /*f1d0*/  VIADD R0, R22.reuse, 0x20 ;  /* 0x0000002016007836 */ /* 0x040fe20000000000 */
[----:B------:R-:W-:Y:S01]  /*f1e0*/  ISETP.GE.AND P2, PT, R22, R7, PT ;  /* 0x000000071600720c */ /* 0x000fe20003f46270 */
[----:B------:R-:W-:Y:S01]  /*f1f0*/  IMAD.WIDE.U32 R2, R5, UR37, R2 ;  /* 0x0000002505027c25 */ /* 0x000fe2000f8e0002 */
[----:B------:R-:W-:-:S02]  /*f200*/  ULDC.64 UR12, c[0x0][0xae8] ;  /* 0x0002ba00000c7ab9 */ /* 0x000fc40000000a00 */
[-C--:B------:R-:W-:Y:S01]  /*f210*/  ISETP.GE.AND P3, PT, R0, R7.reuse, PT ;  /* 0x000000070000720c */ /* 0x080fe20003f66270 */
[----:B------:R-:W-:Y:S01]  /*f220*/  VIADD R3, R3, UR4 ;  /* 0x0000000403037c36 */ /* 0x000fe20008000000 */
[----:B------:R-:W-:Y:S01]  /*f230*/  UIMAD UR4, UR9, UR12, URZ ;  /* 0x0000000c090472a4 */ /* 0x000fe2000f8e023f */
[C---:B------:R-:W-:Y:S02]  /*f240*/  VIADD R4, R22.reuse, 0x40 ;  /* 0x0000004016047836 */ /* 0x040fe40000000000 */
[----:B------:R-:W-:Y:S01]  /*f250*/  VIADD R0, R22, 0x60 ;  /* 0x0000006016007836 */ /* 0x000fe20000000000 */
[----:B------:R-:W-:Y:S01]  /*f260*/  UIMAD UR4, UR10, UR13, UR4 ;  /* 0x0000000d0a0472a4 */ /* 0x000fe2000f8e0204 */
[----:B------:R-:W-:Y:S01]  /*f270*/  IMAD.U32 R5, RZ, RZ, UR12 ;  /* 0x0000000cff057e24 */ /* 0x000fe2000f8e00ff */
[-C--:B------:R-:W-:Y:S01]  /*f280*/  ISETP.GE.AND P1, PT, R4, R7.reuse, PT ;  /* 0x000000070400720c */ /* 0x080fe20003f26270 */
[----:B------:R-:W-:Y:S01]  /*f290*/  IMAD.MOV.U32 R6, RZ, RZ, R22 ;  /* 0x000000ffff067224 */ /* 0x000fe200078e0016 */
[----:B------:R-:W-:Y:S01]  /*f2a0*/  ISETP.GE.AND P0, PT, R0, R7, PT ;  /* 0x000000070000720c */ /* 0x000fe20003f06270 */
[----:B------:R-:W-:Y:S01]  /*f2b0*/  IMAD.WIDE.U32 R4, R5, UR10, R2 ;  /* 0x0000000a05047c25 */ /* 0x000fe2000f8e0002 */
[----:B------:R-:W-:-:S03]  /*f2c0*/  SHF.R.S32.HI R7, RZ, 0x1f, R22 ;  /* 0x0000001fff077819 */ /* 0x000fc60000011416 */
[----:B------:R-:W-:Y:S02]  /*f2d0*/  VIADD R11, R5, UR4 ;  /* 0x00000004050b7c36 */ /* 0x000fe40008000000 */
[----:B------:R-:W-:Y:S01]  /*f2e0*/  IMAD.WIDE R6, R188, 0x80, R6 ;  /* 0x00000080bc067825 */ /* 0x000fe200078e0206 */
[----:B------:R-:W-:Y:S06]  /*f2f0*/  @P2 BRA `(.L_x_1153) ;  /* 0x0000000000402947 */ /* 0x000fec0003800000 */
[----:B------:R-:W-:Y:S01]  /*f300*/  ULDC.64 UR8, c[0x0][0xad8] ;  /* 0x0002b60000087ab9 */ /* 0x000fe20000000a00 */
[----:B------:R-:W-:Y:S01]  /*f310*/  VIADD R0, R19, 0x40 ;  /* 0x0000004013007836 */ /* 0x000fe20000000000 */
        /* <DEDUP_REMOVED lines=14> */
.L_x_1153:
[----:B------:R-:W-:Y:S05]  /*f400*/  BSYNC B1 ;  /* 0x0000000000017941 */ /* 0x000fea0003800000 */
.L_x_1152:
[----:B------:R-:W-:Y:S04]  /*f410*/  BSSY B1, `(.L_x_1154) ;  /* 0x0000014000017945 */ /* 0x000fe80003800000 */
[----:B------:R-:W-:Y:S05]  /*f420*/  @P3 BRA `(.L_x_1155) ;  /* 0x0000000000483947 */ /* 0x000fea0003800000 */
[----:B0-----:R-:W-:Y:S01]  /*f430*/  IADD3 R9, P2, R6, 0x20, RZ ;  /* 0x0000002006097810 */ /* 0x001fe20007f5e0ff */
        /* <DEDUP_REMOVED lines=17> */
.L_x_1155:
[----:B------:R-:W-:Y:S05]  /*f550*/  BSYNC B1 ;  /* 0x0000000000017941 */ /* 0x000fea0003800000 */
.L_x_1154:
[----:B------:R-:W-:Y:S04]  /*f560*/  BSSY B1, `(.L_x_1156) ;  /* 0x0000014000017945 */ /* 0x000fe80003800000 */
[----:B------:R-:W-:Y:S05]  /*f570*/  @P1 BRA `(.L_x_1157) ;  /* 0x0000000000481947 */ /* 0x000fea0003800000 */
[----:B01----:R-:W-:Y:S01]  /*f580*/  IADD3 R9, P1, R6, 0x40, RZ ;  /* 0x0000004006097810 */ /* 0x003fe20007f3e0ff */
        /* <DEDUP_REMOVED lines=17> */
.L_x_1157:
[----:B------:R-:W-:Y:S05]  /*f6a0*/  BSYNC B1 ;  /* 0x0000000000017941 */ /* 0x000fea0003800000 */
.L_x_1156:
        /* <DEDUP_REMOVED lines=19> */
.L_x_1148:
[----:B------:R-:W-:Y:S05]  /*f7e0*/  BSYNC B0 ;  /* 0x0000000000007941 */ /* 0x000fea0003800000 */
.L_x_1139:
[----:B------:R-:W-:Y:S02]  /*f7f0*/  ULDC UR4, c[0x0][0xc14] ;  /* 0x0003050000047ab9 */ /* 0x000fe40000000800 */
[----:B------:R-:W-:-:S06]  /*f800*/  UISETP.GE.AND UP0, UPT, UR5, UR4, UPT ;  /* 0x000000040500728c */ /* 0x000fcc000bf06270 */
[----:B------:R-:W-:-:S13]  /*f810*/  PLOP3.LUT P0, PT, PT, PT, UP0, 0x80, 0x0 ;  /* 0x000000000000781c */ /* 0x000fda0003f0f008 */
[----:B------:R-:W-:Y:S05]  /*f820*/  @!P0 BRA `(.L_x_1158) ;  /* 0xffffff1400588947 */ /* 0x000fea000383ffff */
[----:B------:R-:W-:Y:S05]  /*f830*/  EXIT ;  /* 0x000000000000794d */ /* 0x000fea0003800000 */
.L_x_1057:
[----:B------:R-:W-:-:S08]  /*f840*/  NOP ;  /* 0x0000000000007918 */ /* 0x000fd00000000000 */
[----:B------:R-:W0:-:S00]  /*f850*/  USETMAXREG.DEALLOC.CTAPOOL 0x18 ;  /* 0x00000018000079c8 */ /* 0x000e0000080e0500 */
        /* <DEDUP_REMOVED lines=19> */
[----:B------:R-:W-:Y:S02]  /*f990*/  ISETP.GE.U32.AND P0, PT, R7, 0x2, PT ;  /* 0x000000020700780c */ /* 0x000fe40003f06070 */
        /* <DEDUP_REMOVED lines=15> */
[----:B0-----:R-:W-:Y:S01]  /*fa90*/  SEL R3, R6, RZ, P0 ;  /* 0x000000ff06037207 */ /* 0x001fe20000000000 */
[----:B------:R-:W-:Y:S01]  /*faa0*/  IMAD.MOV.U32 R6, RZ, RZ, RZ ;  /* 0x000000ffff067224 */ /* 0x000fe200078e00ff */
        /* <DEDUP_REMOVED lines=22> */
.L_x_1163:
[----:B------:R-:W-:Y:S02]  /*fc10*/  VIADD R6, R6, 0x1f ;  /* 0x0000001f06067836 */ /* 0x000fe40000000000 */
[----:B------:R-:W-:-:S03]  /*fc20*/  IMAD.U32 R19, RZ, RZ, UR7 ;  /* 0x00000007ff137e24 */ /* 0x000fc6000f8e00ff */
[----:B------:R-:W-:-:S13]  /*fc30*/  ISETP.GE.AND P0, PT, R6, UR5, PT ;  /* 0x0000000506007c0c */ /* 0x000fda000bf06270 */
[----:B------:R-:W-:Y:S05]  /*fc40*/  @P0 BRA `(.L_x_1160) ;  /* 0x0000000400c40947 */ /* 0x000fea0003800000 */
[----:B------:R-:W0:Y:S01]  /*fc50*/  S2R R2, SR_TID.X ;  /* 0x0000000000027919 */ /* 0x000e220000002100 */
        /* <DEDUP_REMOVED lines=10> */
.L_x_1162:
[----:B------:R-:W-:Y:S05]  /*fd00*/  BSYNC B0 ;  /* 0x0000000000007941 */ /* 0x000fea0003800000 */
.L_x_1161:
        /* <DEDUP_REMOVED lines=25> */
.L_x_1159:
[----:B------:R-:W-:-:S04]  /*fea0*/  IMAD.IADD R7, R5, 0x1, -R2 ;  /* 0x0000000105077824 */ /* 0x000fc800078e0a02 */
[----:B------:R-:W-:-:S05]  /*feb0*/  IMAD R2, R4, UR4, R7 ;  /* 0x0000000404027c24 */ /* 0x000fca000f8e0207 */
[----:B------:R-:W-:Y:S02]  /*fec0*/  ISETP.GT.AND P0, PT, R2, UR6, PT ;  /* 0x0000000602007c0c */ /* 0x000fe4000bf04270 */
[----:B------:R-:W0:Y:S11]  /*fed0*/  LDC.64 R2, c[0x0][0xc68] ;  /* 0x00031a00ff027b82 */ /* 0x000e360000000a00 */
[----:B------:R-:W-:-:S04]  /*fee0*/  VOTE.ANY R9, PT, !P0 ;  /* 0x0000000000097806 */ /* 0x000fc800040e0100 */
[----:B------:R-:W1:Y:S02]  /*fef0*/  POPC R5, R9 ;  /* 0x0000000900057309 */ /* 0x000e640000000000 */
[----:B-1----:R-:W-:-:S04]  /*ff00*/  IMAD.IADD R19, R5, 0x1, R6 ;  /* 0x0000000105137824 */ /* 0x002fc800078e0206 */
[----:B0-----:R-:W-:-:S05]  /*ff10*/  IMAD.WIDE R2, R19, 0x4, R2 ;  /* 0x0000000413027825 */ /* 0x001fca00078e0202 */
[----:B------:R-:W2:Y:S01]  /*ff20*/  LDG.E R10, desc[UR48][R2.64] ;  /* 0x00000030020a7981 */ /* 0x000ea2000c1e1900 */
[----:B------:R-:W-:-:S03]  /*ff30*/  ISETP.NE.AND P0, PT, R9, RZ, PT ;  /* 0x000000ff0900720c */ /* 0x000fc60003f05270 */
[----:B------:R-:W2:Y:S02]  /*ff40*/  SHFL.IDX PT, R17, R8, R5, 0x1f ;  /* 0x00001f0508117589 */ /* 0x000ea400000e0000 */
[----:B--2---:R-:W-:-:S05]  /*ff50*/  IMAD R6, R17, R10, RZ ;  /* 0x0000000a11067224 */ /* 0x004fca00078e02ff */
[----:B------:R-:W-:-:S04]  /*ff60*/  IABS R11, R6 ;  /* 0x00000006000b7213 */ /* 0x000fc80000000000 */
[----:B------:R-:W0:Y:S08]  /*ff70*/  I2F.RP R12, R11 ;  /* 0x0000000b000c7306 */ /* 0x000e300000209400 */
[----:B0-----:R-:W0:Y:S02]  /*ff80*/  MUFU.RCP R12, R12 ;  /* 0x0000000c000c7308 */ /* 0x001e240000001000 */
[----:B0-----:R-:W-:-:S06]  /*ff90*/  VIADD R13, R12, 0xffffffe ;  /* 0x0ffffffe0c0d7836 */ /* 0x001fcc0000000000 */
[----:B------:R0:W1:Y:S01]  /*ffa0*/  F2I.FTZ.U32.TRUNC.NTZ R3, R13 ;  /* 0x0000000d00037305 */ /* 0x000062000021f000 */
[----:B------:R-:W-:Y:S05]  /*ffb0*/  @!P0 BRA `(.L_x_1164) ;  /* 0x0000000000088947 */ /* 0x000fea0003800000 */
[----:B------:R-:W-:-:S05]  /*ffc0*/  VIADD R5, R5, 0xffffffff ;  /* 0xffffffff05057836 */ /* 0x000fca0000000000 */
[----:B------:R2:W3:Y:S02]  /*ffd0*/  SHFL.IDX PT, R16, R4, R5, 0x1f ;  /* 0x00001f0504107589 */ /* 0x0004e400000e0000 */
.L_x_1164:
[----:B-1----:R-:W-:Y:S01]  /*ffe0*/  IMAD.MOV R2, RZ, RZ, -R3 ;  /* 0x000000ffff027224 */ /* 0x002fe200078e0a03 */
[----:B--2---:R-:W-:Y:S01]  /*fff0*/  IABS R4, R6 ;  /* 0x0000000600047213 */ /* 0x004fe20000000000 */
[----:B---3--:R-:W-:Y:S02]  /*10000*/  IMAD R16, R16, UR4, R7 ;  /* 0x0000000410107c24 */ /* 0x008fe4000f8e0207 */
[----:B------:R-:W-:Y:S02]  /*10010*/  IMAD R5, R2, R11, RZ ;  /* 0x0000000b02057224 */ /* 0x000fe400078e02ff */
[----:B------:R-:W-:Y:S02]  /*10020*/  IMAD.MOV.U32 R2, RZ, RZ, RZ ;  /* 0x000000ffff027224 */ /* 0x000fe400078e00ff */
[----:B------:R-:W-:Y:S02]  /*10030*/  IMAD.MOV R4, RZ, RZ, -R4 ;  /* 0x000000ffff047224 */ /* 0x000fe400078e0a04 */
[----:B------:R-:W-:Y:S01]  /*10040*/  IMAD.HI.U32 R2, R3, R5, R2 ;  /* 0x0000000503027227 */ /* 0x000fe200078e0002 */
[----:B------:R-:W-:-:S04]  /*10050*/  IADD3 R5, -R16, UR6, RZ ;  /* 0x0000000610057c10 */ /* 0x000fc8000fffe1ff */
        /* <DEDUP_REMOVED lines=13> */
[----:B------:R-:W-:Y:S02]  /*10130*/  IMAD R4, R10, R2, RZ ;  /* 0x000000020a047224 */ /* 0x000fe400078e02ff */
[----:B------:R-:W-:Y:S02]  /*10140*/  IMAD.MOV R2, RZ, RZ, -R2 ;  /* 0x000000ffff027224 */ /* 0x000fe400078e0a02 */
[----:B------:R-:W-:Y:S02]  /*10150*/  IMAD.MOV R3, RZ, RZ, -R4 ;  /* 0x000000ffff037224 */ /* 0x000fe400078e0a04 */
[----:B------:R-:W-:-:S03]  /*10160*/  IMAD R5, R6, R2, R5 ;  /* 0x0000000206057224 */ /* 0x000fc600078e0205 */
[----:B------:R-:W-:-:S04]  /*10170*/  VIADDMNMX R10, R3, UR4, R10, PT ;  /* 0x00000004030a7c46 */ /* 0x000fc8000b80010a */
[-C--:B------:R-:W-:Y:S02]  /*10180*/  IABS R7, R10.reuse ;  /* 0x0000000a00077213 */ /* 0x080fe40000000000 */
[----:B------:R-:W-:Y:S02]  /*10190*/  IABS R6, R10 ;  /* 0x0000000a00067213 */ /* 0x000fe40000000000 */
[----:B------:R-:W1:Y:S03]  /*101a0*/  I2F.RP R8, R7 ;  /* 0x0000000700087306 */ /* 0x000e660000209400 */
[----:B------:R-:W-:-:S05]  /*101b0*/  IMAD.MOV R6, RZ, RZ, -R6 ;  /* 0x000000ffff067224 */ /* 0x000fca00078e0a06 */
[----:B-1----:R-:W1:Y:S02]  /*101c0*/  MUFU.RCP R8, R8 ;  /* 0x0000000800087308 */ /* 0x002e640000001000 */
[----:B-1----:R-:W-:-:S06]  /*101d0*/  VIADD R3, R8, 0xffffffe ;  /* 0x0ffffffe08037836 */ /* 0x002fcc0000000000 */
[----:B------:R-:W1:Y:S02]  /*101e0*/  F2I.FTZ.U32.TRUNC.NTZ R3, R3 ;  /* 0x0000000300037305 */ /* 0x000e64000021f000 */
[----:B-1----:R-:W-:-:S04]  /*101f0*/  IMAD.MOV R2, RZ, RZ, -R3 ;  /* 0x000000ffff027224 */ /* 0x002fc800078e0a03 */
[----:B------:R-:W-:Y:S02]  /*10200*/  IMAD R9, R2, R7, RZ ;  /* 0x0000000702097224 */ /* 0x000fe400078e02ff */
[----:B------:R-:W-:-:S04]  /*10210*/  IMAD.MOV.U32 R2, RZ, RZ, RZ ;  /* 0x000000ffff027224 */ /* 0x000fc800078e00ff */
[----:B------:R-:W-:Y:S01]  /*10220*/  IMAD.HI.U32 R2, R3, R9, R2 ;  /* 0x0000000903027227 */ /* 0x000fe200078e0002 */
[----:B------:R-:W-:Y:S02]  /*10230*/  IABS R9, R5 ;  /* 0x0000000500097213 */ /* 0x000fe40000000000 */
[C---:B------:R-:W-:Y:S01]  /*10240*/  LOP3.LUT R3, R5.reuse, R10, RZ, 0x3c, !PT ;  /* 0x0000000a05037212 */ /* 0x040fe200078e3cff */
[----:B------:R-:W-:Y:S02]  /*10250*/  IMAD.IADD R5, R5, 0x1, R4 ;  /* 0x0000000105057824 */ /* 0x000fe400078e0204 */
[----:B------:R-:W-:-:S04]  /*10260*/  IMAD.HI.U32 R2, R2, R9, RZ ;  /* 0x0000000902027227 */ /* 0x000fc800078e00ff */
[----:B------:R-:W-:-:S05]  /*10270*/  IMAD R6, R2, R6, R9 ;  /* 0x0000000602067224 */ /* 0x000fca00078e0209 */
        /* <DEDUP_REMOVED lines=8> */
[----:B------:R-:W-:Y:S01]  /*10300*/  @!P0 LOP3.LUT R2, RZ, R10, RZ, 0x33, !PT ;  /* 0x0000000aff028212 */ /* 0x000fe200078e33ff */
[----:B------:R-:W-:-:S04]  /*10310*/  IMAD.MOV R10, RZ, RZ, -R10 ;  /* 0x000000ffff0a7224 */ /* 0x000fc800078e0a0a */
[----:B------:R-:W-:Y:S01]  /*10320*/  IMAD R18, R2, R10, R5 ;  /* 0x0000000a02127224 */ /* 0x000fe200078e0205 */
[----:B------:R-:W-:-:S05]  /*10330*/  LOP3.LUT R2, RZ, R2, RZ, 0x33, !PT ;  /* 0x00000002ff027212 */ /* 0x000fca00078e33ff */
[----:B------:R-:W-:Y:S01]  /*10340*/  IMAD.IADD R17, R17, 0x1, R2 ;  /* 0x0000000111117824 */ /* 0x000fe200078e0202 */
[----:B------:R-:W-:Y:S06]  /*10350*/  BRA `(.L_x_1165) ;  /* 0x00000000000c7947 */ /* 0x000fec0003800000 */
.L_x_1160:
[----:B------:R-:W-:Y:S02]  /*10360*/  IMAD.MOV.U32 R17, RZ, RZ, RZ ;  /* 0x000000ffff117224 */ /* 0x000fe400078e00ff */
[----:B------:R-:W-:Y:S02]  /*10370*/  IMAD.U32 R16, RZ, RZ, UR6 ;  /* 0x00000006ff107e24 */ /* 0x000fe4000f8e00ff */
[----:B------:R-:W-:-:S07]  /*10380*/  IMAD.MOV.U32 R18, RZ, RZ, RZ ;  /* 0x000000ffff127224 */ /* 0x000fce00078e00ff */
.L_x_1165:
[----:B------:R-:W1:Y:S01]  /*10390*/  S2R R2, SR_TID.X ;  /* 0x0000000000027919 */ /* 0x000e620000002100 */
[----:B------:R-:W-:Y:S01]  /*103a0*/  STL [R1], RZ ;  /* 0x000000ff01007387 */ /* 0x000fe20000100800 */
[----:B-1----:R-:W-:-:S04]  /*103b0*/  LOP3.LUT R2, R2, 0x1f, RZ, 0xc0, !PT ;  /* 0x0000001f02027812 */ /* 0x002fc800078ec0ff */
[----:B------:R-:W-:-:S13]  /*103c0*/  ISETP.NE.AND P0, PT, R2, RZ, PT ;  /* 0x000000ff0200720c */ /* 0x000fda0003f05270 */
[----:B------:R-:W1:Y:S01]  /*103d0*/  @!P0 S2R R3, SR_CgaCtaId ;  /* 0x0000000000038919 */ /* 0x000e620000008800 */
[----:B------:R-:W-:-:S04]  /*103e0*/  @!P0 MOV R0, 0x400 ;  /* 0x0000040000008802 */ /* 0x000fc80000000f00 */
[----:B-1----:R-:W-:-:S05]  /*103f0*/  @!P0 LEA R0, R3, R0, 0x18 ;  /* 0x0000000003008211 */ /* 0x002fca00078ec0ff */
[----:B------:R1:W-:Y:S01]  /*10400*/  @!P0 STS.128 [R0+0x288d0], R16 ;  /* 0x0288d01000008388 */ /* 0x0003e20000000c00 */
[----:B------:R-:W-:Y:S06]  /*10410*/  BAR.ARV 0x5, 0x120 ;  /* 0x0144800000007b1d */ /* 0x000fec0000002000 */
[----:B------:R-:W-:Y:S01]  /*10420*/  ISETP.GE.AND P0, PT, R19, UR5, PT ;  /* 0x0000000513007c0c */ /* 0x000fe2000bf06270 */
[----:B-1----:R-:W-:-:S05]  /*10430*/  IMAD.MOV.U32 R0, RZ, RZ, 0x1 ;  /* 0x00000001ff007424 */ /* 0x002fca00078e00ff */
[----:B------:R1:W-:Y:S04]  /*10440*/  STL [R1+0x8], R0 ;  /* 0x0000080001007387 */ /* 0x0003e80000100800 */
[----:B------:R1:W-:Y:S03]  /*10450*/  STL [R1+0x18], RZ ;  /* 0x000018ff01007387 */ /* 0x0003e60000100800 */
[----:B------:R-:W-:Y:S05]  /*10460*/  @P0 BRA `(.L_x_1166) ;  /* 0x0000004000600947 */ /* 0x000fea0003800000 */
[----:B-1----:R-:W-:Y:S01]  /*10470*/  IMAD.MOV.U32 R0, RZ, RZ, 0x1 ;  /* 0x00000001ff007424 */ /* 0x002fe200078e00ff */
[----:B------:R1:W-:Y:S01]  /*10480*/  STL [R1+0x18], RZ ;  /* 0x000018ff01007387 */ /* 0x0003e20000100800 */
[----:B------:R-:W-:Y:S01]  /*10490*/  ULDC UR37, c[0x0][0xc] ;  /* 0x0000030000257ab9 */ /* 0x000fe20000000800 */
[----:B------:R-:W-:Y:S02]  /*104a0*/  ULDC.64 UR38, c[0x0][0x198] ;  /* 0x0000660000267ab9 */ /* 0x000fe40000000a00 */
[----:B------:R1:W-:Y:S04]  /*104b0*/  STL [R1+0x8], R0 ;  /* 0x0000080001007387 */ /* 0x0003e80000100800 */
[----:B------:R1:W-:Y:S02]  /*104c0*/  STL [R1], RZ ;  /* 0x000000ff01007387 */ /* 0x0003e40000100800 */
.L_x_1240:
[----:B------:R-:W-:Y:S05]  /*104d0*/  YIELD ;  /* 0x0000000000007946 */ /* 0x000fea0003800000 */
[----:B------:R-:W-:Y:S01]  /*104e0*/  ULDC.64 UR4, c[0x0][0xa28] ;  /* 0x00028a0000047ab9 */ /* 0x000fe20000000a00 */
[----:B------:R-:W-:Y:S01]  /*104f0*/  IMAD.MOV.U32 R4, RZ, RZ, RZ ;  /* 0x000000ffff047224 */ /* 0x000fe200078e00ff */
[----:B------:R-:W-:Y:S01]  /*10500*/  ISETP.NE.U32.AND P0, PT, RZ, UR4, PT ;  /* 0x00000004ff007c0c */ /* 0x000fe2000bf05070 */
[----:B-1----:R-:W-:Y:S01]  /*10510*/  IMAD.MOV.U32 R0, RZ, RZ, RZ ;  /* 0x000000ffff007224 */ /* 0x002fe200078e00ff */
[----:B------:R-:W-:Y:S02]  /*10520*/  ULDC.64 UR6, c[0x0][0xa08] ;  /* 0x0002820000067ab9 */ /* 0x000fe40000000a00 */
[----:B------:R-:W-:Y:S01]  /*10530*/  ISETP.NE.AND.EX P0, PT, RZ, UR5, PT, P0 ;  /* 0x00000005ff007c0c */ /* 0x000fe2000bf05300 */
[----:B------:R-:W-:-:S12]  /*10540*/  ULDC.64 UR4, c[0x0][0xa00] ;  /* 0x0002800000047ab9 */ /* 0x000fd80000000a00 */
[----:B--2---:R-:W1:Y:S01]  /*10550*/  @P0 LDC.64 R2, c[0x0][0xa28] ;  /* 0x00028a00ff020b82 */ /* 0x004e620000000a00 */
[----:B------:R-:W-:Y:S01]  /*10560*/  ISETP.NE.U32.AND P2, PT, RZ, UR4, PT ;  /* 0x00000004ff007c0c */ /* 0x000fe2000bf45070 */
[----:B-1----:R-:W-:-:S05]  /*10570*/  @P0 IMAD.WIDE R2, R19, 0x4, R2 ;  /* 0x0000000413020825 */ /* 0x002fca00078e0202 */
[----:B------:R1:W5:Y:S01]  /*10580*/  @P0 LDG.E R4, desc[UR48][R2.64] ;  /* 0x0000003002040981 */ /* 0x000362000c1e1900 */
[----:B------:R-:W-:Y:S01]  /*10590*/  ISETP.NE.AND.EX P2, PT, RZ, UR5, PT, P2 ;  /* 0x00000005ff007c0c */ /* 0x000fe2000bf45320 */
[----:B------:R-:W-:Y:S01]  /*105a0*/  ULDC.64 UR4, c[0x0][0xa18] ;  /* 0x0002860000047ab9 */ /* 0x000fe20000000a00 */
[----:B-1----:R-:W1:Y:S02]  /*105b0*/  LDC.64 R2, c[0x0][0xa00] ;  /* 0x00028000ff027b82 */ /* 0x002e640000000a00 */
[----:B-1----:R-:W-:-:S09]  /*105c0*/  IMAD.WIDE R2, R19, 0x4, R2 ;  /* 0x0000000413027825 */ /* 0x002fd200078e0202 */
[----:B------:R-:W2:Y:S01]  /*105d0*/  @P2 LDG.E R0, desc[UR48][R2.64] ;  /* 0x0000003002002981 */ /* 0x000ea2000c1e1900 */
[----:B------:R-:W-:Y:S01]  /*105e0*/  ISETP.NE.U32.AND P1, PT, RZ, UR4, PT ;  /* 0x00000004ff007c0c */ /* 0x000fe2000bf25070 */
[----:B------:R-:W-:-:S03]  /*105f0*/  ULDC UR4, c[0x0][0x288] ;  /* 0x0000a20000047ab9 */ /* 0x000fc60000000800 */
[----:B------:R-:W-:-:S13]  /*10600*/  ISETP.NE.AND.EX P1, PT, RZ, UR5, PT, P1 ;  /* 0x00000005ff007c0c */ /* 0x000fda000bf25310 */
[----:B------:R-:W1:Y:S02]  /*10610*/  @P1 LDC.64 R6, c[0x0][0xa18] ;  /* 0x00028600ff061b82 */ /* 0x000e640000000a00 */
[----:B-1----:R-:W-:Y:S01]  /*10620*/  @P1 IMAD.WIDE R6, R19, 0x4, R6 ;  /* 0x0000000413061825 */ /* 0x002fe200078e0206 */
[----:B--2---:R1:W-:Y:S03]  /*10630*/  STL [R1+0x1c], R0 ;  /* 0x00001c0001007387 */ /* 0x0043e60000100800 */
[----:B-1----:R-:W-:Y:S01]  /*10640*/  IMAD.U32 R0, RZ, RZ, UR4 ;  /* 0x00000004ff007e24 */ /* 0x002fe2000f8e00ff */
[----:B------:R-:W-:-:S05]  /*10650*/  ULDC.64 UR4, c[0x0][0x3f8] ;  /* 0x0000fe0000047ab9 */ /* 0x000fca0000000a00 */
[----:B------:R1:W5:Y:S01]  /*10660*/  @P1 LDG.E R0, desc[UR48][R6.64] ;  /* 0x0000003006001981 */ /* 0x000362000c1e1900 */
[----:B------:R-:W-:Y:S01]  /*10670*/  UISETP.NE.U32.AND UP0, UPT, UR4, URZ, UPT ;  /* 0x0000003f0400728c */ /* 0x000fe2000bf05070 */
[----:B------:R-:W-:Y:S02]  /*10680*/  ISETP.NE.U32.AND P0, PT, RZ, UR6, PT ;  /* 0x00000006ff007c0c */ /* 0x000fe4000bf05070 */
[----:B------:R-:W-:Y:S01]  /*10690*/  ULDC UR4, c[0x0][0x404] ;  /* 0x0001010000047ab9 */ /* 0x000fe20000000800 */
[----:B------:R-:W-:Y:S01]  /*106a0*/  UISETP.NE.AND.EX UP0, UPT, UR5, URZ, UPT, UP0 ;  /* 0x0000003f0500728c */ /* 0x000fe2000bf05300 */
[----:B------:R-:W-:Y:S02]  /*106b0*/  ISETP.NE.AND.EX P0, PT, RZ, UR7, PT, P0 ;  /* 0x00000007ff007c0c */ /* 0x000fe4000bf05300 */
[----:B------:R-:W-:Y:S01]  /*106c0*/  ULDC UR5, c[0x0][0x2e0] ;  /* 0x0000b80000057ab9 */ /* 0x000fe20000000800 */
[----:B------:R-:W-:-:S04]  /*106d0*/  USEL UR4, UR4, 0x1, UP0 ;  /* 0x0000000104047887 */ /* 0x000fc80008000000 */
[----:B------:R-:W-:-:S06]  /*106e0*/  UIMAD UR4, UR4, UR5, URZ ;  /* 0x00000005040472a4 */ /* 0x000fcc000f8e023f */
[----:B------:R-:W-:Y:S01]  /*106f0*/  IMAD.U32 R5, RZ, RZ, UR4 ;  /* 0x00000004ff057e24 */ /* 0x000fe2000f8e00ff */
[----:B-1----:R-:W-:Y:S06]  /*10700*/  @P1 BRA `(.L_x_1167) ;  /* 0x0000000000101947 */ /* 0x002fec0003800000 */
[----:B------:R-:W-:Y:S05]  /*10710*/  @!P2 BRA `(.L_x_1167) ;  /* 0x00000000000ca947 */ /* 0x000fea0003800000 */
[----:B------:R-:W2:Y:S04]  /*10720*/  LDG.E R7, desc[UR48][R2.64] ;  /* 0x0000003002077981 */ /* 0x000ea8000c1e1900 */
[----:B-----5:R-:W2:Y:S02]  /*10730*/  LDG.E R0, desc[UR48][R2.64+0x4] ;  /* 0x0000043002007981 */ /* 0x020ea4000c1e1900 */
[----:B--2---:R-:W-:-:S07]  /*10740*/  IMAD.IADD R0, R0, 0x1, -R7 ;  /* 0x0000000100007824 */ /* 0x004fce00078e0a07 */
.L_x_1167:
[----:B------:R-:W1:Y:S01]  /*10750*/  LDC.64 R2, c[0x0][0xa08] ;  /* 0x00028200ff027b82 */ /* 0x000e620000000a00 */
[----:B------:R-:W-:Y:S01]  /*10760*/  IMAD.MOV.U32 R7, RZ, RZ, RZ ;  /* 0x000000ffff077224 */ /* 0x000fe200078e00ff */
[----:B------:R-:W-:Y:S01]  /*10770*/  ULDC.64 UR4, c[0x0][0xa20] ;  /* 0x0002880000047ab9 */ /* 0x000fe20000000a00 */
[----:B-1----:R-:W-:-:S05]  /*10780*/  IMAD.WIDE R2, R19, 0x4, R2 ;  /* 0x0000000413027825 */ /* 0x002fca00078e0202 */
[----:B------:R-:W2:Y:S01]  /*10790*/  @P0 LDG.E R7, desc[UR48][R2.64] ;  /* 0x0000003002070981 */ /* 0x000ea2000c1e1900 */
[----:B------:R-:W-:-:S04]  /*107a0*/  ISETP.NE.U32.AND P1, PT, RZ, UR4, PT ;  /* 0x00000004ff007c0c */ /* 0x000fc8000bf25070 */
[----:B------:R-:W-:Y:S01]  /*107b0*/  ISETP.NE.AND.EX P1, PT, RZ, UR5, PT, P1 ;  /* 0x00000005ff007c0c */ /* 0x000fe2000bf25310 */
[----:B--2--5:R-:W-:-:S05]  /*107c0*/  IMAD.IADD R6, R7, 0x1, R4 ;  /* 0x0000000107067824 */ /* 0x024fca00078e0204 */
[----:B------:R1:W-:Y:S07]  /*107d0*/  STL [R1+0x4], R6 ;  /* 0x0000040601007387 */ /* 0x0003ee0000100800 */
[----:B------:R-:W-:Y:S05]  /*107e0*/  @!P1 BRA `(.L_x_1168) ;  /* 0x0000000000109947 */ /* 0x000fea0003800000 */
[----:B------:R-:W2:Y:S02]  /*107f0*/  LDC.64 R2, c[0x0][0xa20] ;  /* 0x00028800ff027b82 */ /* 0x000ea40000000a00 */
[----:B--2---:R-:W-:-:S05]  /*10800*/  IMAD.WIDE R2, R19, 0x4, R2 ;  /* 0x0000000413027825 */ /* 0x004fca00078e0202 */
[----:B------:R2:W5:Y:S01]  /*10810*/  LDG.E R5, desc[UR48][R2.64] ;  /* 0x0000003002057981 */ /* 0x000562000c1e1900 */
[----:B------:R-:W-:Y:S05]  /*10820*/  BRA `(.L_x_1169) ;  /* 0x0000000000107947 */ /* 0x000fea0003800000 */
.L_x_1168:
[----:B------:R-:W-:Y:S05]  /*10830*/  @!P0 BRA `(.L_x_1169) ;  /* 0x00000000000c8947 */ /* 0x000fea0003800000 */
[----:B-1----:R-:W2:Y:S04]  /*10840*/  LDG.E R6, desc[UR48][R2.64] ;  /* 0x0000003002067981 */ /* 0x002ea8000c1e1900 */
[----:B------:R-:W2:Y:S02]  /*10850*/  LDG.E R5, desc[UR48][R2.64+0x4] ;  /* 0x0000043002057981 */ /* 0x000ea4000c1e1900 */
[----:B--2---:R-:W-:-:S07]  /*10860*/  IMAD.IADD R5, R5, 0x1, -R6 ;  /* 0x0000000105057824 */ /* 0x004fce00078e0a06 */
.L_x_1169:
[----:B--2---:R-:W2:Y:S01]  /*10870*/  LDC.64 R2, c[0x0][0x9e0] ;  /* 0x00027800ff027b82 */ /* 0x004ea20000000a00 */
[----:B-----5:R-:W-:Y:S01]  /*10880*/  IMAD.IADD R7, R5, 0x1, -R4 ;  /* 0x0000000105077824 */ /* 0x020fe200078e0a04 */
[----:B------:R-:W-:-:S04]  /*10890*/  LEA R4, R17, 0x80, 0x7 ;  /* 0x0000008011047811 */ /* 0x000fc800078e38ff */
[----:B------:R-:W-:Y:S02]  /*108a0*/  IADD3 R9, R7, R4, -R0 ;  /* 0x0000000407097210 */ /* 0x000fe40007ffe800 */
[----:B--2---:R-:W-:-:S03]  /*108b0*/  ISETP.GE.AND P0, PT, R3, 0x1, PT ;  /* 0x000000010300780c */ /* 0x004fc60003f06270 */
[----:B------:R-:W-:-:S10]  /*108c0*/  IMAD.IADD R2, R9, 0x1, R2 ;  /* 0x0000000109027824 */ /* 0x000fd400078e0202 */
[----:B------:R-:W-:Y:S05]  /*108d0*/  @!P0 BRA `(.L_x_1170) ;  /* 0x0000000000488947 */ /* 0x000fea0003800000 */
[C---:B------:R-:W-:Y:S01]  /*108e0*/  ISETP.GT.AND P1, PT, R9.reuse, RZ, PT ;  /* 0x000000ff0900720c */ /* 0x040fe20003f24270 */
[----:B------:R-:W-:Y:S01]  /*108f0*/  BSSY B0, `(.L_x_1171) ;  /* 0x000000e000007945 */ /* 0x000fe20003800000 */
[----:B-1----:R-:W-:-:S11]  /*10900*/  VIADD R6, R9, 0xffffffff ;  /* 0xffffffff09067836 */ /* 0x002fd60000000000 */
        /* <DEDUP_REMOVED lines=8> */
.L_x_1172:
[----:B------:R-:W-:-:S13]  /*10990*/  ISETP.NE.AND P1, PT, R3, 0x1, PT ;  /* 0x000000010300780c */ /* 0x000fda0003f25270 */
[----:B------:R-:W1:Y:S02]  /*109a0*/  @P1 LDC.64 R4, c[0x0][0x9e8] ;  /* 0x00027a00ff041b82 */ /* 0x000e640000000a00 */
[----:B-1----:R-:W-:-:S05]  /*109b0*/  @P1 IMAD.HI.U32 R4, R6, R4, RZ ;  /* 0x0000000406041227 */ /* 0x002fca00078e00ff */
[----:B------:R-:W-:-:S07]  /*109c0*/  @P1 SHF.R.U32.HI R6, RZ, R5, R4 ;  /* 0x00000005ff061219 */ /* 0x000fce0000011604 */
.L_x_1173:
[----:B------:R-:W-:Y:S05]  /*109d0*/  BSYNC B0 ;  /* 0x0000000000007941 */ /* 0x000fea0003800000 */
.L_x_1171:
[----:B------:R-:W-:-:S05]  /*109e0*/  IMAD R5, R6, R3, R3 ;  /* 0x0000000306057224 */ /* 0x000fca00078e0203 */
[----:B------:R-:W-:-:S07]  /*109f0*/  VIMNMX R2, R2, R5, PT ;  /* 0x0000000502027248 */ /* 0x000fce0003fe0100 */
.L_x_1170:
[----:B------:R-:W-:Y:S01]  /*10a00*/  VIADD R2, R2, 0x7f ;  /* 0x0000007f02027836 */ /* 0x000fe20000000000 */
[----:B------:R-:W-:Y:S01]  /*10a10*/  ULDC UR4, c[0x0][0x9dc] ;  /* 0x0002770000047ab9 */ /* 0x000fe20000000800 */
[----:B------:R-:W-:-:S03]  /*10a20*/  IMAD R0, R17, 0x80, -R0 ;  /* 0x0000008011007824 */ /* 0x000fc600078e0a00 */
[----:B------:R-:W-:-:S04]  /*10a30*/  SHF.R.S32.HI R5, RZ, 0x1f, R2 ;  /* 0x0000001fff057819 */ /* 0x000fc80000011402 */
[----:B------:R-:W-:Y:S01]  /*10a40*/  LEA.HI R4, R5, R2, RZ, 0x7 ;  /* 0x0000000205047211 */ /* 0x000fe200078f38ff */
[C---:B------:R-:W-:Y:S02]  /*10a50*/  VIADD R2, R7.reuse, 0x7f ;  /* 0x0000007f07027836 */ /* 0x040fe40000000000 */
[----:B------:R-:W-:Y:S01]  /*10a60*/  IMAD.IADD R7, R7, 0x1, R0 ;  /* 0x0000000107077824 */ /* 0x000fe200078e0200 */
[----:B------:R-:W-:Y:S02]  /*10a70*/  SHF.R.S32.HI R4, RZ, 0x7, R4 ;  /* 0x00000007ff047819 */ /* 0x000fe40000011404 */
[----:B------:R-:W-:Y:S01]  /*10a80*/  SHF.R.S32.HI R5, RZ, 0x1f, R2 ;  /* 0x0000001fff057819 */ /* 0x000fe20000011402 */
[----:B------:R-:W-:-:S03]  /*10a90*/  VIADD R0, R7, -UR4 ;  /* 0x8000000407007c36 */ /* 0x000fc60008000000 */
[----:B------:R-:W-:-:S04]  /*10aa0*/  LEA.HI R5, R5, R2, RZ, 0x7 ;  /* 0x0000000205057211 */ /* 0x000fc800078f38ff */
[----:B------:R-:W-:-:S04]  /*10ab0*/  SHF.R.S32.HI R5, RZ, 0x7, R5 ;  /* 0x00000007ff057819 */ /* 0x000fc80000011405 */
[----:B-1----:R-:W-:-:S05]  /*10ac0*/  VIMNMX R6, R5, R4, PT ;  /* 0x0000000405067248 */ /* 0x002fca0003fe0100 */
[----:B------:R1:W-:Y:S01]  /*10ad0*/  STL [R1+0x14], R6 ;  /* 0x0000140601007387 */ /* 0x0003e20000100800 */
[----:B------:R-:W-:Y:S05]  /*10ae0*/  @!P0 BRA `(.L_x_1174) ;  /* 0x0000000000448947 */ /* 0x000fea0003800000 */
[----:B------:R-:W-:Y:S01]  /*10af0*/  ISETP.GT.AND P0, PT, R7, -0x1, PT ;  /* 0xffffffff0700780c */ /* 0x000fe20003f04270 */
[----:B------:R-:W-:-:S12]  /*10b00*/  BSSY B0, `(.L_x_1175) ;  /* 0x000000d000007945 */ /* 0x000fd80003800000 */
[----:B------:R-:W-:Y:S05]  /*10b10*/  @P0 BRA `(.L_x_1176) ;  /* 0x00000000001c0947 */ /* 0x000fea0003800000 */
[----:B------:R-:W-:Y:S02]  /*10b20*/  ISETP.NE.AND P0, PT, R3, 0x1, PT ;  /* 0x000000010300780c */ /* 0x000fe40003f05270 */
[----:B------:R-:W-:-:S11]  /*10b30*/  LOP3.LUT R7, RZ, R7, RZ, 0x33, !PT ;  /* 0x00000007ff077212 */ /* 0x000fd600078e33ff */
[----:B------:R-:W2:Y:S02]  /*10b40*/  @P0 LDC.64 R4, c[0x0][0x9e8] ;  /* 0x00027a00ff040b82 */ /* 0x000ea40000000a00 */
[----:B--2---:R-:W-:-:S05]  /*10b50*/  @P0 IMAD.HI.U32 R4, R7, R4, RZ ;  /* 0x0000000407040227 */ /* 0x004fca00078e00ff */
[----:B------:R-:W-:-:S04]  /*10b60*/  @P0 SHF.R.U32.HI R7, RZ, R5, R4 ;  /* 0x00000005ff070219 */ /* 0x000fc80000011604 */
[----:B------:R-:W-:Y:S01]  /*10b70*/  LOP3.LUT R7, RZ, R7, RZ, 0x33, !PT ;  /* 0x00000007ff077212 */ /* 0x000fe200078e33ff */
[----:B------:R-:W-:Y:S06]  /*10b80*/  BRA `(.L_x_1177) ;  /* 0x0000000000107947 */ /* 0x000fec0003800000 */
.L_x_1176:
[----:B------:R-:W-:-:S13]  /*10b90*/  ISETP.NE.AND P0, PT, R3, 0x1, PT ;  /* 0x000000010300780c */ /* 0x000fda0003f05270 */
[----:B------:R-:W2:Y:S02]  /*10ba0*/  @P0 LDC.64 R4, c[0x0][0x9e8] ;  /* 0x00027a00ff040b82 */ /* 0x000ea40000000a00 */
[----:B--2---:R-:W-:-:S05]  /*10bb0*/  @P0 IMAD.HI.U32 R4, R7, R4, RZ ;  /* 0x0000000407040227 */ /* 0x004fca00078e00ff */
[----:B------:R-:W-:-:S07]  /*10bc0*/  @P0 SHF.R.U32.HI R7, RZ, R5, R4 ;  /* 0x00000005ff070219 */ /* 0x000fce0000011604 */
.L_x_1177:
[----:B------:R-:W-:Y:S05]  /*10bd0*/  BSYNC B0 ;  /* 0x0000000000007941 */ /* 0x000fea0003800000 */
.L_x_1175:
[----:B------:R-:W-:-:S05]  /*10be0*/  IMAD R3, R7, R3, RZ ;  /* 0x0000000307037224 */ /* 0x000fca00078e02ff */
[----:B------:R-:W-:-:S07]  /*10bf0*/  VIMNMX R0, R0, R3, !PT ;  /* 0x0000000300007248 */ /* 0x000fce0007fe0100 */
.L_x_1174:
[----:B------:R-:W-:Y:S01]  /*10c00*/  SHF.R.S32.HI R3, RZ, 0x1f, R0 ;  /* 0x0000001fff037819 */ /* 0x000fe20000011400 */
[----:B------:R-:W-:Y:S03]  /*10c10*/  BSSY B6, `(.L_x_1178) ;  /* 0x00002dc000067945 */ /* 0x000fe60003800000 */
[----:B------:R-:W-:-:S04]  /*10c20*/  LEA.HI R3, R3, R0, RZ, 0x7 ;  /* 0x0000000003037211 */ /* 0x000fc800078f38ff */
[----:B------:R-:W-:-:S04]  /*10c30*/  SHF.R.S32.HI R3, RZ, 0x7, R3 ;  /* 0x00000007ff037819 */ /* 0x000fc80000011403 */
[----:B------:R-:W-:-:S04]  /*10c40*/  VIMNMX R2, RZ, R3, !PT ;  /* 0x00000003ff027248 */ /* 0x000fc80007fe0100 */
[----:B------:R-:W-:Y:S01]  /*10c50*/  ISETP.GT.AND P0, PT, R6, R2, PT ;  /* 0x000000020600720c */ /* 0x000fe20003f04270 */
[----:B------:R2:W-:-:S12]  /*10c60*/  STL [R1+0x10], R2 ;  /* 0x0000100201007387 */ /* 0x0005d80000100800 */
[----:B--2---:R-:W-:Y:S05]  /*10c70*/  @P0 BRA `(.L_x_1179) ;  /* 0x0000000000440947 */ /* 0x004fea0003800000 */
[----:B------:R-:W2:Y:S02]  /*10c80*/  S2R R2, SR_TID.X ;  /* 0x0000000000027919 */ /* 0x000ea40000002100 */
[----:B--2---:R-:W-:-:S04]  /*10c90*/  LOP3.LUT R2, R2, 0x1f, RZ, 0xc0, !PT ;  /* 0x0000001f02027812 */ /* 0x004fc800078ec0ff */
[----:B------:R-:W-:-:S13]  /*10ca0*/  ISETP.NE.AND P1, PT, R2, RZ, PT ;  /* 0x000000ff0200720c */ /* 0x000fda0003f25270 */
[----:B------:R-:W-:Y:S05]  /*10cb0*/  @P1 BRA `(.L_x_1180) ;  /* 0x0000002c00441947 */ /* 0x000fea0003800000 */
[----:B------:R-:W2:Y:S01]  /*10cc0*/  S2R R7, SR_LANEID ;  /* 0x0000000000077919 */ /* 0x000ea20000000000 */
[----:B------:R-:W-:Y:S01]  /*10cd0*/  VOTEU.ANY UR4, UPT, PT ;  /* 0x0000000000047886 */ /* 0x000fe200038e0100 */
[----:B------:R-:W3:Y:S01]  /*10ce0*/  LDC.64 R2, c[0x0][0xc38] ;  /* 0x00030e00ff027b82 */ /* 0x000ee20000000a00 */
[----:B------:R-:W2:Y:S08]  /*10cf0*/  FLO.U32 R0, UR4 ;  /* 0x0000000400007d00 */ /* 0x000eb000080e0000 */
[----:B------:R-:W3:Y:S01]  /*10d00*/  POPC R5, UR4 ;  /* 0x0000000400057d09 */ /* 0x000ee20008000000 */
[----:B--2---:R-:W-:-:S13]  /*10d10*/  ISETP.EQ.U32.AND P0, PT, R0, R7, PT ;  /* 0x000000070000720c */ /* 0x004fda0003f02070 */
[----:B---3--:R-:W2:Y:S01]  /*10d20*/  @P0 ATOMG.E.ADD.STRONG.GPU PT, R3, desc[UR48][R2.64], R5 ;  /* 0x00000005020309a8 */ /* 0x008ea200081ee1f0 */
[----:B------:R-:W3:Y:S02]  /*10d30*/  S2R R4, SR_LTMASK ;  /* 0x0000000000047919 */ /* 0x000ee40000003900 */
[----:B---3--:R-:W-:-:S04]  /*10d40*/  LOP3.LUT R4, R4, UR4, RZ, 0xc0, !PT ;  /* 0x0000000404047c12 */ /* 0x008fc8000f8ec0ff */
[----:B------:R-:W3:Y:S01]  /*10d50*/  POPC R7, R4 ;  /* 0x0000000400077309 */ /* 0x000ee20000000000 */
[----:B--2---:R-:W3:Y:S02]  /*10d60*/  SHFL.IDX PT, R0, R3, R0, 0x1f ;  /* 0x00001f0003007589 */ /* 0x004ee400000e0000 */
[----:B---3--:R-:W-:Y:S01]  /*10d70*/  IADD3 R16, R0, UR37, R7 ;  /* 0x0000002500107c10 */ /* 0x008fe2000fffe007 */
[----:B------:R-:W-:Y:S06]  /*10d80*/  BRA `(.L_x_1180) ;  /* 0x0000002c00107947 */ /* 0x000fec0003800000 */
.L_x_1179:
[----:B------:R-:W2:Y:S01]  /*10d90*/  S2R R3, SR_CgaCtaId ;  /* 0x0000000000037919 */ /* 0x000ea20000008800 */
[----:B------:R-:W-:-:S04]  /*10da0*/  MOV R0, 0x400 ;  /* 0x0000040000007802 */ /* 0x000fc80000000f00 */
[----:B--2---:R-:W-:-:S05]  /*10db0*/  LEA R2, R3, R0, 0x18 ;  /* 0x0000000003027211 */ /* 0x004fca00078ec0ff */
[----:B------:R2:W-:Y:S01]  /*10dc0*/  STL [R1+0xc], R2 ;  /* 0x00000c0201007387 */ /* 0x0005e20000100800 */
[----:B------:R-:W-:-:S05]  /*10dd0*/  VIADD R0, R2, 0x18400 ;  /* 0x0001840002007836 */ /* 0x000fca0000000000 */
[----:B------:R-:W-:-:S13]  /*10de0*/  LOP3.LUT P0, RZ, R0, 0x3ff, RZ, 0xc0, !PT ;  /* 0x000003ff00ff7812 */ /* 0x000fda000780c0ff */
[----:B--2---:R-:W-:Y:S05]  /*10df0*/  @!P0 BRA `(.L_x_1181) ;  /* 0x0000000000408947 */ /* 0x004fea0003800000 */
[----:B------:R-:W-:Y:S01]  /*10e00*/  MOV R2, 0x0 ;  /* 0x0000000000027802 */ /* 0x000fe20000000f00 */
[----:B------:R-:W-:Y:S01]  /*10e10*/  ULDC.64 UR6, c[0x4][0xa0] ;  /* 0x0100280000067ab9 */ /* 0x000fe20000000a00 */
[----:B------:R-:W-:Y:S01]  /*10e20*/  ULDC.64 UR8, c[0x4][0xa8] ;  /* 0x01002a0000087ab9 */ /* 0x000fe20000000a00 */
[----:B------:R-:W-:Y:S01]  /*10e30*/  ULDC.64 UR4, c[0x4][0x8] ;  /* 0x0100020000047ab9 */ /* 0x000fe20000000a00 */
[----:B------:R-:W-:Y:S02]  /*10e40*/  IMAD.U32 R4, RZ, RZ, UR6 ;  /* 0x00000006ff047e24 */ /* 0x000fe4000f8e00ff */
[----:B------:R-:W2:Y:S01]  /*10e50*/  LDC.64 R2, c[0x4][R2] ;  /* 0x0100000002027b82 */ /* 0x000ea20000000a00 */
[----:B------:R-:W-:Y:S02]  /*10e60*/  IMAD.U32 R5, RZ, RZ, UR7 ;  /* 0x00000007ff057e24 */ /* 0x000fe4000f8e00ff */
[----:B-1----:R-:W-:Y:S02]  /*10e70*/  IMAD.U32 R6, RZ, RZ, UR8 ;  /* 0x00000008ff067e24 */ /* 0x002fe4000f8e00ff */
[----:B------:R-:W-:-:S02]  /*10e80*/  IMAD.U32 R7, RZ, RZ, UR9 ;  /* 0x00000009ff077e24 */ /* 0x000fc4000f8e00ff */
[----:B------:R-:W-:Y:S02]  /*10e90*/  IMAD.U32 R10, RZ, RZ, UR4 ;  /* 0x00000004ff0a7e24 */ /* 0x000fe4000f8e00ff */
[----:B------:R-:W-:Y:S02]  /*10ea0*/  IMAD.U32 R11, RZ, RZ, UR5 ;  /* 0x00000005ff0b7e24 */ /* 0x000fe4000f8e00ff */
[----:B------:R-:W-:Y:S02]  /*10eb0*/  IMAD.MOV.U32 R8, RZ, RZ, 0x70 ;  /* 0x00000070ff087424 */ /* 0x000fe400078e00ff */
[----:B------:R-:W-:Y:S02]  /*10ec0*/  IMAD.MOV.U32 R12, RZ, RZ, 0x1 ;  /* 0x00000001ff0c7424 */ /* 0x000fe400078e00ff */
[----:B0-----:R-:W-:-:S07]  /*10ed0*/  IMAD.MOV.U32 R13, RZ, RZ, RZ ;  /* 0x000000ffff0d7224 */ /* 0x001fce00078e00ff */
[----:B------:R-:W-:-:S07]  /*10ee0*/  LEPC R20, `(.L_x_1181) ;  /* 0x000000001014794e */ /* 0x000fce0000000000 */
[----:B--2---:R-:W-:Y:S05]  /*10ef0*/  CALL.ABS.NOINC R2 ;  /* 0x0000000002007343 */ /* 0x004fea0003c00000 */
.L_x_1181:
        /* <DEDUP_REMOVED lines=8> */
[----:B------:R2:W3:Y:S01]  /*10f80*/  LDC.64 R2, c[0x4][R0] ;  /* 0x0100000000027b82 */ /* 0x0004e20000000a00 */
[----:B------:R-:W-:Y:S02]  /*10f90*/  IMAD.U32 R4, RZ, RZ, UR6 ;  /* 0x00000006ff047e24 */ /* 0x000fe4000f8e00ff */
[----:B------:R-:W-:Y:S02]  /*10fa0*/  IMAD.U32 R5, RZ, RZ, UR7 ;  /* 0x00000007ff057e24 */ /* 0x000fe4000f8e00ff */
[----:B-1----:R-:W-:Y:S02]  /*10fb0*/  IMAD.U32 R6, RZ, RZ, UR8 ;  /* 0x00000008ff067e24 */ /* 0x002fe4000f8e00ff */
[----:B------:R-:W-:-:S02]  /*10fc0*/  IMAD.U32 R7, RZ, RZ, UR9 ;  /* 0x00000009ff077e24 */ /* 0x000fc4000f8e00ff */
[----:B------:R-:W-:Y:S02]  /*10fd0*/  IMAD.U32 R10, RZ, RZ, UR4 ;  /* 0x00000004ff0a7e24 */ /* 0x000fe4000f8e00ff */
[----:B------:R-:W-:Y:S02]  /*10fe0*/  IMAD.U32 R11, RZ, RZ, UR5 ;  /* 0x00000005ff0b7e24 */ /* 0x000fe4000f8e00ff */
[----:B------:R-:W-:Y:S02]  /*10ff0*/  IMAD.MOV.U32 R8, RZ, RZ, 0x70 ;  /* 0x00000070ff087424 */ /* 0x000fe400078e00ff */
[----:B------:R-:W-:Y:S02]  /*11000*/  IMAD.MOV.U32 R12, RZ, RZ, 0x1 ;  /* 0x00000001ff0c7424 */ /* 0x000fe400078e00ff */
[----:B0-2---:R-:W-:-:S07]  /*11010*/  IMAD.MOV.U32 R13, RZ, RZ, RZ ;  /* 0x000000ffff0d7224 */ /* 0x005fce00078e00ff */
[----:B------:R-:W-:-:S07]  /*11020*/  LEPC R20, `(.L_x_1183) ;  /* 0x000000001014794e */ /* 0x000fce0000000000 */
[----:B---3--:R-:W-:Y:S05]  /*11030*/  CALL.ABS.NOINC R2 ;  /* 0x0000000002007343 */ /* 0x008fea0003c00000 */
.L_x_1183:
        /* <DEDUP_REMOVED lines=16> */
.L_x_1182:
[----:B-1----:R-:W2:Y:S01]  /*11140*/  LDL.LU R6, [R1+0x1c] ;  /* 0x00001c0001067983 */ /* 0x002ea20000300800 */
[----:B------:R-:W1:Y:S01]  /*11150*/  LDC R0, c[0x0][0x428] ;  /* 0x00010a00ff007b82 */ /* 0x000e620000000800 */
[----:B------:R-:W-:Y:S01]  /*11160*/  IMAD.MOV.U32 R4, RZ, RZ, R18 ;  /* 0x000000ffff047224 */ /* 0x000fe200078e0012 */
[----:B------:R-:W-:Y:S01]  /*11170*/  ULDC.64 UR4, c[0x0][0x9f8] ;  /* 0x00027e0000047ab9 */ /* 0x000fe20000000a00 */
[----:B------:R-:W3:Y:S01]  /*11180*/  S2R R7, SR_TID.X ;  /* 0x0000000000077919 */ /* 0x000ee20000002100 */
[----:B-1----:R-:W-:Y:S02]  /*11190*/  ISETP.NE.AND P0, PT, R0, 0x1, PT ;  /* 0x000000010000780c */ /* 0x002fe40003f05270 */
[----:B---3--:R-:W-:-:S11]  /*111a0*/  LOP3.LUT R7, R7, 0x1f, RZ, 0xc0, !PT ;  /* 0x0000001f07077812 */ /* 0x008fd600078ec0ff */
[----:B------:R-:W1:Y:S08]  /*111b0*/  @P0 LDC R3, c[0x0][0x42c] ;  /* 0x00010b00ff030b82 */ /* 0x000e700000000800 */
[----:B------:R-:W3:Y:S01]  /*111c0*/  @P0 LDC R5, c[0x0][0x430] ;  /* 0x00010c00ff050b82 */ /* 0x000ee20000000800 */
[----:B-1----:R-:W-:-:S05]  /*111d0*/  @P0 IMAD.HI.U32 R0, R18, R3, RZ ;  /* 0x0000000312000227 */ /* 0x002fca00078e00ff */
[----:B---3--:R-:W-:Y:S01]  /*111e0*/  @P0 SHF.R.U32.HI R4, RZ, R5, R0 ;  /* 0x00000005ff040219 */ /* 0x008fe20000011600 */
[----:B------:R-:W-:Y:S01]  /*111f0*/  IMAD.MOV.U32 R0, RZ, RZ, R19 ;  /* 0x000000ffff007224 */ /* 0x000fe200078e0013 */
[----:B------:R-:W-:-:S04]  /*11200*/  ISETP.NE.U32.AND P0, PT, RZ, UR4, PT ;  /* 0x00000004ff007c0c */ /* 0x000fc8000bf05070 */
[----:B------:R-:W-:Y:S01]  /*11210*/  ISETP.NE.AND.EX P0, PT, RZ, UR5, PT, P0 ;  /* 0x00000005ff007c0c */ /* 0x000fe2000bf05300 */
[----:B------:R-:W-:-:S12]  /*11220*/  ULDC.64 UR4, c[0x0][0xa00] ;  /* 0x0002800000047ab9 */ /* 0x000fd80000000a00 */
[----:B------:R-:W1:Y:S01]  /*11230*/  @P0 LDC.64 R2, c[0x0][0x9f8] ;  /* 0x00027e00ff020b82 */ /* 0x000e620000000a00 */
[----:B------:R-:W-:-:S04]  /*11240*/  ISETP.NE.AND P6, PT, R7, RZ, PT ;  /* 0x000000ff0700720c */ /* 0x000fc80003fc5270 */
[----:B------:R-:W-:-:S09]  /*11250*/  PLOP3.LUT P1, PT, P6, PT, PT, 0x8, 0x0 ;  /* 0x000000000000781c */ /* 0x000fd2000372e170 */
[----:B------:R-:W-:Y:S01]  /*11260*/  VOTEU.ALL UP1, P6 ;  /* 0x00000000003f7886 */ /* 0x000fe20003020000 */
[----:B-1----:R-:W-:-:S05]  /*11270*/  @P0 IMAD.WIDE R2, R19, 0x4, R2 ;  /* 0x0000000413020825 */ /* 0x002fca00078e0202 */
[----:B------:R1:W5:Y:S01]  /*11280*/  @P0 LDG.E R0, desc[UR48][R2.64] ;  /* 0x0000003002000981 */ /* 0x000362000c1e1900 */
[----:B------:R-:W-:Y:S01]  /*11290*/  ISETP.NE.U32.AND P0, PT, RZ, UR4, PT ;  /* 0x00000004ff007c0c */ /* 0x000fe2000bf05070 */
[----:B------:R-:W-:-:S03]  /*112a0*/  @!UP1 UIADD3 UR8, UP0, UR38, 0x270, URZ ;  /* 0x0000027026089890 */ /* 0x000fc6000ff1e03f */
[----:B------:R-:W-:Y:S01]  /*112b0*/  ISETP.NE.AND.EX P0, PT, RZ, UR5, PT, P0 ;  /* 0x00000005ff007c0c */ /* 0x000fe2000bf05300 */
[----:B------:R-:W-:-:S03]  /*112c0*/  @!UP1 UIADD3.X UR9, URZ, UR39, URZ, UP0, !UPT ;  /* 0x000000273f099290 */ /* 0x000fc600087fe43f */
[----:B------:R-:W-:Y:S01]  /*112d0*/  SEL R7, R19, RZ, !P0 ;  /* 0x000000ff13077207 */ /* 0x000fe20004000000 */
[----:B------:R-:W-:Y:S01]  /*112e0*/  VOTEU.ALL UP0, P6 ;  /* 0x00000000003f7886 */ /* 0x000fe20003000000 */
[----:B-12---:R-:W-:-:S07]  /*112f0*/  IMAD R8, R17, 0x80, R6 ;  /* 0x0000008011087824 */ /* 0x006fce00078e0206 */
.L_x_1184:
        /* <DEDUP_REMOVED lines=9> */
[----:B-1----:R-:W-:Y:S05]  /*11390*/  @P1 BRA.U.ANY `(.L_x_1184) ;  /* 0xfffffffd00d81947 */ /* 0x002fea000393ffff */
[----:B------:R-:W1:Y:S01]  /*113a0*/  S2R R2, SR_TID.X ;  /* 0x0000000000027919 */ /* 0x000e620000002100 */
[----:B------:R-:W-:Y:S01]  /*113b0*/  UMOV UR4, 0x40 ;  /* 0x0000004000047882 */ /* 0x000fe20000000000 */
[----:B-1----:R-:W-:-:S04]  /*113c0*/  LOP3.LUT R2, R2, 0x1f, RZ, 0xc0, !PT ;  /* 0x0000001f02027812 */ /* 0x002fc800078ec0ff */
[----:B------:R-:W-:-:S04]  /*113d0*/  ISETP.NE.AND P2, PT, R2, RZ, PT ;  /* 0x000000ff0200720c */ /* 0x000fc80003f45270 */
[----:B------:R-:W-:-:S09]  /*113e0*/  PLOP3.LUT P1, PT, P2, PT, PT, 0x8, 0x0 ;  /* 0x000000000000781c */ /* 0x000fd2000172e170 */
[----:B------:R-:W-:-:S05]  /*113f0*/  VOTEU.ALL UP0, P2 ;  /* 0x00000000003f7886 */ /* 0x000fca0001000000 */
.L_x_1185:
        /* <DEDUP_REMOVED lines=8> */
[----:B-1----:R-:W-:Y:S05]  /*11480*/  @P1 BRA.U.ANY `(.L_x_1185) ;  /* 0xfffffffd00dc1947 */ /* 0x002fea000393ffff */
[----:B------:R-:W2:Y:S01]  /*11490*/  LDL R5, [R1+0x14] ;  /* 0x0000140001057983 */ /* 0x000ea20000100800 */
[----:B------:R-:W1:Y:S01]  /*114a0*/  LDC.64 R2, c[0x0][0x3f8] ;  /* 0x0000fe00ff027b82 */ /* 0x000e620000000a00 */
[----:B------:R-:W-:Y:S02]  /*114b0*/  ULDC.64 UR4, c[0x0][0xa08] ;  /* 0x0002820000047ab9 */ /* 0x000fe40000000a00 */
[----:B-1----:R-:W-:Y:S01]  /*114c0*/  LOP3.LUT P0, RZ, R2, UR4, RZ, 0xfc, !PT ;  /* 0x0000000402ff7c12 */ /* 0x002fe2000f80fcff */
[----:B------:R-:W-:-:S03]  /*114d0*/  UMOV UR4, 0xffffffff ;  /* 0xffffffff00047882 */ /* 0x000fc60000000000 */
[----:B------:R-:W-:-:S04]  /*114e0*/  LOP3.LUT P0, RZ, R3, UR5, RZ, 0xfc, P0 ;  /* 0x0000000503ff7c12 */ /* 0x000fc8000800fcff */
[----:B-----5:R-:W-:Y:S01]  /*114f0*/  SEL R6, R0, RZ, !P0 ;  /* 0x000000ff00067207 */ /* 0x020fe20004000000 */
[----:B--2---:R-:W-:Y:S01]  /*11500*/  VIADD R5, R5, 0xffffffff ;  /* 0xffffffff05057836 */ /* 0x004fe20000000000 */
[----:B------:R-:W-:Y:S07]  /*11510*/  BRA.DIV UR4, `(.L_x_1186) ;  /* 0x0000003604fc7947 */ /* 0x000fee000b800000 */
.L_x_1256:
[----:B------:R-:W-:Y:S01]  /*11520*/  UMOV UR4, 0xffffffff ;  /* 0xffffffff00047882 */ /* 0x000fe20000000000 */
[----:B------:R-:W-:Y:S02]  /*11530*/  SHF.R.S32.HI R17, RZ, 0x1f, R0 ;  /* 0x0000001fff117819 */ /* 0x000fe40000011400 */
[----:B------:R-:W-:Y:S05]  /*11540*/  BRA.DIV UR4, `(.L_x_1187) ;  /* 0x0000003a04247947 */ /* 0x000fea000b800000 */
[----:B------:R-:W-:-:S13]  /*11550*/  ELECT P6, URZ, PT ;  /* 0x00000000003f782f */ /* 0x000fda00038c0000 */
.L_x_1259:
[----:B------:R-:W-:Y:S05]  /*11560*/  @!P6 BRA `(.L_x_1188) ;  /* 0x000000040010e947 */ /* 0x000fea0003800000 */
[----:B------:R-:W-:-:S04]  /*11570*/  ISETP.NE.U32.AND P0, PT, R2, RZ, PT ;  /* 0x000000ff0200720c */ /* 0x000fc80003f05070 */
[----:B------:R-:W-:-:S13]  /*11580*/  ISETP.NE.AND.EX P0, PT, R3, RZ, PT, P0 ;  /* 0x000000ff0300720c */ /* 0x000fda0003f05300 */
[----:B------:R-:W-:Y:S05]  /*11590*/  @!P0 BRA `(.L_x_1189) ;  /* 0x0000000000488947 */ /* 0x000fea0003800000 */
[----:B------:R-:W1:Y:S01]  /*115a0*/  LDC R12, c[0x0][0x41c] ;  /* 0x00010700ff0c7b82 */ /* 0x000e620000000800 */
[----:B------:R-:W-:Y:S01]  /*115b0*/  IMAD.MOV.U32 R6, RZ, RZ, R5 ;  /* 0x000000ffff067224 */ /* 0x000fe200078e0005 */
        /* <DEDUP_REMOVED lines=14> */
[----:B0-----:R-:W-:-:S05]  /*116a0*/  LEA.HI.X R13, R10, R3, R6, 0x2, P0 ;  /* 0x000000030a0d7211 */ /* 0x001fca00000f1406 */
[----:B------:R1:W5:Y:S02]  /*116b0*/  LDG.E R6, desc[UR48][R12.64] ;  /* 0x000000300c067981 */ /* 0x000364000c1e1900 */
.L_x_1189:
[----:B------:R-:W2:Y:S01]  /*116c0*/  LDL R9, [R1] ;  /* 0x0000000001097983 */ /* 0x000ea20000100800 */
[----:B------:R-:W-:-:S03]  /*116d0*/  MOV R11, 0x400 ;  /* 0x00000400000b7802 */ /* 0x000fc60000000f00 */
[----:B------:R-:W3:Y:S01]  /*116e0*/  LDL R10, [R1+0x8] ;  /* 0x00000800010a7983 */ /* 0x000ee20000100800 */
[----:B-1----:R-:W1:Y:S02]  /*116f0*/  S2R R12, SR_CgaCtaId ;  /* 0x00000000000c7919 */ /* 0x002e640000008800 */
[----:B-1----:R-:W-:-:S05]  /*11700*/  LEA R11, R12, R11, 0x18 ;  /* 0x0000000b0c0b7211 */ /* 0x002fca00078ec0ff */
[----:B--2---:R-:W-:Y:S01]  /*11710*/  IMAD R9, R9, 0x8, R11 ;  /* 0x0000000809097824 */ /* 0x004fe200078e020b */
[----:B---3--:R-:W-:-:S04]  /*11720*/  SHF.L.U32 R10, R10, 0x1f, RZ ;  /* 0x0000001f0a0a7819 */ /* 0x008fc800000006ff */
[----:B------:R-:W1:Y:S02]  /*11730*/  SYNCS.PHASECHK.TRANS64.TRYWAIT P0, [R9+URZ+0x28840], R10 ;  /* 0x0288400a090075a7 */ /* 0x000e64000800017f */
[----:B-1----:R-:W-:Y:S05]  /*11740*/  @!P0 BRA `(.L_x_1190) ;  /* 0x0000003400c48947 */ /* 0x002fea0003800000 */
.L_x_1260:
        /* <DEDUP_REMOVED lines=11> */
.L_x_1191:
[----:B------:R-:W2:Y:S01]  /*11800*/  LDL R11, [R1] ;  /* 0x00000000010b7983 */ /* 0x000ea20000100800 */
[----:B------:R-:W-:-:S03]  /*11810*/  MOV R12, 0x400 ;  /* 0x00000400000c7802 */ /* 0x000fc60000000f00 */
[----:B-1----:R-:W3:Y:S01]  /*11820*/  LDL R10, [R1+0x4] ;  /* 0x00000400010a7983 */ /* 0x002ee20000100800 */
[----:B0-----:R-:W0:Y:S01]  /*11830*/  S2R R13, SR_CgaCtaId ;  /* 0x00000000000d7919 */ /* 0x001e220000008800 */
[----:B------:R-:W-:Y:S02]  /*11840*/  R2UR UR9, R9 ;  /* 0x00000000090972ca */ /* 0x000fe400000e0000 */
[----:B------:R-:W-:Y:S01]  /*11850*/  R2UR UR11, R5 ;  /* 0x00000000050b72ca */ /* 0x000fe200000e0000 */
[----:B------:R-:W-:Y:S01]  /*11860*/  UIADD3 UR4, UP0, UR38, 0x370, URZ ;  /* 0x0000037026047890 */ /* 0x000fe2000ff1e03f */
[----:B------:R-:W-:Y:S02]  /*11870*/  R2UR UR12, R4 ;  /* 0x00000000040c72ca */ /* 0x000fe400000e0000 */
[----:B-----5:R-:W-:Y:S02]  /*11880*/  R2UR UR13, R6 ;  /* 0x00000000060d72ca */ /* 0x020fe400000e0000 */
[----:B0-----:R-:W-:-:S05]  /*11890*/  LEA R12, R13, R12, 0x18 ;  /* 0x0000000c0d0c7211 */ /* 0x001fca00078ec0ff */
[----:B------:R-:W-:Y:S01]  /*118a0*/  UIADD3 UR9, UR9, 0x28830, URZ ;  /* 0x0002883009097890 */ /* 0x000fe2000fffe03f */
[----:B------:R-:W-:Y:S01]  /*118b0*/  UMOV UR10, URZ ;  /* 0x0000003f000a7c82 */ /* 0x000fe20008000000 */
[----:B------:R-:W-:Y:S01]  /*118c0*/  UMOV UR7, 0x14f00000 ;  /* 0x14f0000000077882 */ /* 0x000fe20000000000 */
[----:B------:R-:W-:Y:S01]  /*118d0*/  UMOV UR15, 0x40 ;  /* 0x00000040000f7882 */ /* 0x000fe20000000000 */
[----:B--2---:R-:W-:Y:S01]  /*118e0*/  IMAD R9, R11, 0x8000, R12 ;  /* 0x000080000b097824 */ /* 0x004fe200078e020c */
[----:B---3--:R-:W-:-:S04]  /*118f0*/  R2UR UR5, R10 ;  /* 0x000000000a0572ca */ /* 0x008fc800000e0000 */
[----:B------:R-:W-:-:S09]  /*11900*/  R2UR UR6, R9 ;  /* 0x00000000090672ca */ /* 0x000fd200000e0000 */
[----:B------:R-:W-:-:S04]  /*11910*/  ULEA UR11, UR11, UR5, 0x7 ;  /* 0x000000050b0b7291 */ /* 0x000fc8000f8e383f */
[----:B------:R-:W-:Y:S02]  /*11920*/  UIADD3 UR8, UR6, 0x18400, URZ ;  /* 0x0001840006087890 */ /* 0x000fe4000fffe03f */
[----:B------:R-:W-:Y:S02]  /*11930*/  UIADD3.X UR5, URZ, UR39, URZ, UP0, !UPT ;  /* 0x000000273f057290 */ /* 0x000fe400087fe43f */
[----:B------:R-:W-:-:S03]  /*11940*/  UIADD3 UR14, UR6, 0x1c400, URZ ;  /* 0x0001c400060e7890 */ /* 0x000fc6000fffe03f */
[----:B------:R-:W-:-:S04]  /*11950*/  UMOV UR6, 0x0 ;  /* 0x0000000000067882 */ /* 0x000fc80000000000 */
[----:B------:R0:W-:Y:S02]  /*11960*/  UTMALDG.4D [UR8], [UR4], desc[UR6] ;  /* 0x00000608040075b4 */ /* 0x0001e40008019000 */
[----:B0-----:R-:W-:Y:S01]  /*11970*/  UMOV UR8, UR14 ;  /* 0x0000000e00087c82 */ /* 0x001fe20008000000 */
[----:B------:R-:W-:Y:S02]  /*11980*/  UMOV UR10, UR15 ;  /* 0x0000000f000a7c82 */ /* 0x000fe40008000000 */
[----:B------:R1:W-:Y:S02]  /*11990*/  UTMALDG.4D [UR8], [UR4], desc[UR6] ;  /* 0x00000608040075b4 */ /* 0x0003e40008019000 */
[----:B-1----:R-:W-:Y:S01]  /*119a0*/  NOP ;  /* 0x0000000000007918 */ /* 0x002fe20000000000 */
.L_x_1188:
[----:B------:R-:W2:Y:S01]  /*119b0*/  LDL.LU R12, [R1+0x18] ;  /* 0x00001800010c7983 */ /* 0x000ea20000300800 */
[----:B------:R-:W-:Y:S01]  /*119c0*/  MOV R10, 0x400 ;  /* 0x00000400000a7802 */ /* 0x000fe20000000f00 */
[----:B------:R-:W-:Y:S05]  /*119d0*/  WARPSYNC.ALL ;  /* 0x0000000000007948 */ /* 0x000fea0003800000 */
[----:B------:R-:W1:Y:S01]  /*119e0*/  S2R R11, SR_CgaCtaId ;  /* 0x00000000000b7919 */ /* 0x000e620000008800 */
[----:B------:R-:W-:-:S13]  /*119f0*/  ELECT P0, URZ, PT ;  /* 0x00000000003f782f */ /* 0x000fda0003800000 */
[C---:B------:R-:W-:Y:S01]  /*11a00*/  @P0 R2UR UR13, R7.reuse ;  /* 0x00000000070d02ca */ /* 0x040fe200000e0000 */
[----:B------:R-:W-:Y:S01]  /*11a10*/  UIADD3 UR4, UP0, UR38, 0x270, URZ ;  /* 0x0000027026047890 */ /* 0x000fe2000ff1e03f */
[----:B------:R-:W-:Y:S01]  /*11a20*/  @P0 R2UR UR21, R7 ;  /* 0x00000000071502ca */ /* 0x000fe200000e0000 */
[----:B------:R-:W-:Y:S01]  /*11a30*/  UMOV UR6, 0x0 ;  /* 0x0000000000067882 */ /* 0x000fe20000000000 */
[----:B------:R-:W-:Y:S01]  /*11a40*/  @P0 R2UR UR12, R18 ;  /* 0x00000000120c02ca */ /* 0x000fe200000e0000 */
[----:B------:R-:W-:Y:S01]  /*11a50*/  UIADD3.X UR5, URZ, UR39, URZ, UP0, !UPT ;  /* 0x000000273f057290 */ /* 0x000fe200087fe43f */
[----:B------:R-:W-:Y:S01]  /*11a60*/  @P0 R2UR UR11, R8 ;  /* 0x00000000080b02ca */ /* 0x000fe200000e0000 */
        /* <DEDUP_REMOVED lines=9> */
[----:B-1----:R-:W-:Y:S01]  /*11b00*/  LEA R10, R11, R10, 0x18 ;  /* 0x0000000a0b0a7211 */ /* 0x002fe200078ec0ff */
        /* <DEDUP_REMOVED lines=15> */
[----:B------:R-:W2:Y:S02]  /*11c00*/  SYNCS.PHASECHK.TRANS64.TRYWAIT P0, [R10+URZ+0x28820], R7 ;  /* 0x028820070a0075a7 */ /* 0x000ea4000800017f */
[----:B-12---:R-:W-:Y:S05]  /*11c10*/  @!P0 BRA `(.L_x_1193) ;  /* 0x0000003000a48947 */ /* 0x006fea0003800000 */
.L_x_1261:
[----:B------:R-:W-:Y:S05]  /*11c20*/  BSYNC B0 ;  /* 0x0000000000007941 */ /* 0x000fea0003800000 */
.L_x_1192:
[----:B------:R-:W2:Y:S04]  /*11c30*/  LDL R9, [R1+0x14] ;  /* 0x0000140001097983 */ /* 0x000ea80000100800 */
[----:B-1----:R-:W3:Y:S01]  /*11c40*/  LDL R8, [R1+0x10] ;  /* 0x0000100001087983 */ /* 0x002ee20000100800 */
[----:B------:R-:W-:Y:S01]  /*11c50*/  BSSY B0, `(.L_x_1194) ;  /* 0x000018a000007945 */ /* 0x000fe20003800000 */
[----:B--2---:R-:W-:-:S05]  /*11c60*/  VIADD R7, R9, 0xfffffffe ;  /* 0xfffffffe09077836 */ /* 0x004fca0000000000 */
[----:B---3--:R-:W-:-:S13]  /*11c70*/  ISETP.GE.AND P0, PT, R7, R8, PT ;  /* 0x000000080700720c */ /* 0x008fda0003f06270 */
[----:B------:R-:W-:Y:S05]  /*11c80*/  @!P0 BRA `(.L_x_1195) ;  /* 0x0000001800188947 */ /* 0x000fea0003800000 */
[----:B0-----:R-:W-:Y:S01]  /*11c90*/  LOP3.LUT R13, RZ, R8, RZ, 0x33, !PT ;  /* 0x00000008ff0d7212 */ /* 0x001fe200078e33ff */
[----:B------:R-:W-:Y:S01]  /*11ca0*/  IMAD.MOV R8, RZ, RZ, -R9 ;  /* 0x000000ffff087224 */ /* 0x000fe200078e0a09 */
[----:B------:R-:W-:Y:S04]  /*11cb0*/  BSSY B1, `(.L_x_1196) ;  /* 0x0000088000017945 */ /* 0x000fe80003800000 */
[----:B------:R-:W-:-:S05]  /*11cc0*/  VIADDMNMX R13, R8, 0x1, R13, !PT ;  /* 0x00000001080d7846 */ /* 0x000fca000780010d */
[----:B------:R-:W-:-:S05]  /*11cd0*/  IMAD.IADD R8, R9, 0x1, R13 ;  /* 0x0000000109087824 */ /* 0x000fca00078e020d */
        /* <DEDUP_REMOVED lines=33> */
.L_x_1200:
[----:B0-----:R-:W0:Y:S01]  /*11ef0*/  S2R R3, SR_CgaCtaId ;  /* 0x0000000000037919 */ /* 0x001e220000008800 */
[----:B------:R-:W-:-:S04]  /*11f00*/  MOV R2, 0x400 ;  /* 0x0000040000027802 */ /* 0x000fc80000000f00 */
[----:B0-----:R-:W-:Y:S02]  /*11f10*/  LEA R2, R3, R2, 0x18 ;  /* 0x0000000203027211 */ /* 0x001fe400078ec0ff */
[----:B------:R-:W-:-:S03]  /*11f20*/  SHF.L.U32 R3, R14, 0x1f, RZ ;  /* 0x0000001f0e037819 */ /* 0x000fc600000006ff */
[----:B------:R-:W-:-:S04]  /*11f30*/  IMAD R2, R12, 0x8, R2 ;  /* 0x000000080c027824 */ /* 0x000fc800078e0202 */
[----:B------:R-:W0:Y:S02]  /*11f40*/  SYNCS.PHASECHK.TRANS64.TRYWAIT P0, [R2+URZ+0x28840], R3 ;  /* 0x02884003020075a7 */ /* 0x000e24000800017f */
[----:B0-----:R-:W-:Y:S05]  /*11f50*/  @!P0 BRA `(.L_x_1201) ;  /* 0x0000002c00f48947 */ /* 0x001fea0003800000 */
.L_x_1262:
        /* <DEDUP_REMOVED lines=11> */
.L_x_1202:
[----:B------:R-:W2:Y:S04]  /*12010*/  LDL R15, [R1+0x4] ;  /* 0x00000400010f7983 */ /* 0x000ea80000100800 */
[----:B------:R-:W3:Y:S01]  /*12020*/  LDL.LU R10, [R1+0x8] ;  /* 0x00000800010a7983 */ /* 0x000ee20000300800 */
[----:B0-----:R-:W-:-:S03]  /*12030*/  MOV R3, 0x400 ;  /* 0x0000040000037802 */ /* 0x001fc60000000f00 */
[----:B------:R-:W4:Y:S01]  /*12040*/  LDL R9, [R1] ;  /* 0x0000000001097983 */ /* 0x000f220000100800 */
[----:B------:R-:W0:Y:S01]  /*12050*/  S2R R11, SR_CgaCtaId ;  /* 0x00000000000b7919 */ /* 0x000e220000008800 */
[----:B------:R-:W-:Y:S02]  /*12060*/  R2UR UR14, R2 ;  /* 0x00000000020e72ca */ /* 0x000fe400000e0000 */
[----:B------:R-:W-:Y:S01]  /*12070*/  R2UR UR11, R7 ;  /* 0x00000000070b72ca */ /* 0x000fe200000e0000 */
[----:B------:R-:W-:Y:S01]  /*12080*/  UIADD3 UR4, UP0, UR38, 0x370, URZ ;  /* 0x0000037026047890 */ /* 0x000fe2000ff1e03f */
[----:B------:R-:W-:Y:S02]  /*12090*/  R2UR UR12, R4 ;  /* 0x00000000040c72ca */ /* 0x000fe400000e0000 */
        /* <DEDUP_REMOVED lines=12> */
[----:B------:R-:W-:Y:S02]  /*12160*/  ULEA UR11, UR11, UR9, 0x7 ;  /* 0x000000090b0b7291 */ /* 0x000fe4000f8e383f */
        /* <DEDUP_REMOVED lines=11> */
.L_x_1263:
        /* <DEDUP_REMOVED lines=13> */
.L_x_1204:
[----:B01----:R-:W2:Y:S01]  /*122f0*/  LDL.LU R2, [R1] ;  /* 0x0000000001027983 */ /* 0x003ea20000300800 */
[----:B------:R-:W-:-:S03]  /*12300*/  MOV R10, 0x400 ;  /* 0x00000400000a7802 */ /* 0x000fc60000000f00 */
[----:B------:R-:W3:Y:S01]  /*12310*/  LDL R3, [R1+0x4] ;  /* 0x0000040001037983 */ /* 0x000ee20000100800 */
[----:B------:R-:W0:Y:S01]  /*12320*/  S2R R11, SR_CgaCtaId ;  /* 0x00000000000b7919 */ /* 0x000e220000008800 */
[----:B------:R-:W-:Y:S01]  /*12330*/  R2UR UR11, R5 ;  /* 0x00000000050b72ca */ /* 0x000fe200000e0000 */
[----:B------:R-:W-:Y:S01]  /*12340*/  UIADD3 UR4, UP0, UR38, 0x470, URZ ;  /* 0x0000047026047890 */ /* 0x000fe2000ff1e03f */
[----:B------:R-:W-:Y:S02]  /*12350*/  R2UR UR13, R6 ;  /* 0x00000000060d72ca */ /* 0x000fe400000e0000 */
[----:B------:R-:W-:Y:S02]  /*12360*/  R2UR UR12, R4 ;  /* 0x00000000040c72ca */ /* 0x000fe400000e0000 */
[----:B0-----:R-:W-:Y:S01]  /*12370*/  LEA R10, R11, R10, 0x18 ;  /* 0x0000000a0b0a7211 */ /* 0x001fe200078ec0ff */
[----:B------:R-:W-:Y:S01]  /*12380*/  UMOV UR10, URZ ;  /* 0x0000003f000a7c82 */ /* 0x000fe20008000000 */
[----:B------:R-:W-:Y:S01]  /*12390*/  UMOV UR6, 0x0 ;  /* 0x0000000000067882 */ /* 0x000fe20000000000 */
[----:B------:R-:W-:Y:S01]  /*123a0*/  UMOV UR7, 0x14f00000 ;  /* 0x14f0000000077882 */ /* 0x000fe20000000000 */
[----:B------:R-:W-:Y:S01]  /*123b0*/  UMOV UR15, 0x40 ;  /* 0x00000040000f7882 */ /* 0x000fe20000000000 */
[----:B------:R-:W-:-:S02]  /*123c0*/  IMAD.MOV.U32 R6, RZ, RZ, R8 ;  /* 0x000000ffff067224 */ /* 0x000fc400078e0008 */
[----:B------:R-:W-:Y:S02]  /*123d0*/  IMAD.MOV.U32 R5, RZ, RZ, R7 ;  /* 0x000000ffff057224 */ /* 0x000fe400078e0007 */
[----:B--2---:R-:W-:-:S04]  /*123e0*/  IMAD.MOV.U32 R9, RZ, RZ, R2 ;  /* 0x000000ffff097224 */ /* 0x004fc800078e0002 */
[----:B------:R-:W-:-:S05]  /*123f0*/  IMAD R2, R9, 0x8, R10 ;  /* 0x0000000809027824 */ /* 0x000fca00078e020a */
[----:B------:R-:W-:Y:S01]  /*12400*/  R2UR UR9, R2 ;  /* 0x00000000020972ca */ /* 0x000fe200000e0000 */
[----:B------:R-:W-:Y:S01]  /*12410*/  IMAD R2, R9, 0x8000, R10 ;  /* 0x0000800009027824 */ /* 0x000fe200078e020a */
[----:B---3--:R-:W-:-:S04]  /*12420*/  R2UR UR5, R3 ;  /* 0x00000000030572ca */ /* 0x008fc800000e0000 */
[----:B------:R-:W-:-:S07]  /*12430*/  R2UR UR14, R2 ;  /* 0x00000000020e72ca */ /* 0x000fce00000e0000 */
[----:B------:R-:W-:Y:S02]  /*12440*/  UIADD3 UR9, UR9, 0x28850, URZ ;  /* 0x0002885009097890 */ /* 0x000fe4000fffe03f */
[----:B------:R-:W-:Y:S02]  /*12450*/  ULEA UR11, UR11, UR5, 0x7 ;  /* 0x000000050b0b7291 */ /* 0x000fe4000f8e383f */
[----:B------:R-:W-:Y:S02]  /*12460*/  UIADD3.X UR5, URZ, UR39, URZ, UP0, !UPT ;  /* 0x000000273f057290 */ /* 0x000fe400087fe43f */
[----:B------:R-:W-:Y:S02]  /*12470*/  UIADD3 UR8, UR14, 0x400, URZ ;  /* 0x000004000e087890 */ /* 0x000fe4000fffe03f */
[----:B------:R-:W-:-:S07]  /*12480*/  UIADD3 UR14, UR14, 0x4400, URZ ;  /* 0x000044000e0e7890 */ /* 0x000fce000fffe03f */
[----:B------:R0:W-:Y:S02]  /*12490*/  UTMALDG.4D [UR8], [UR4], desc[UR6] ;  /* 0x00000608040075b4 */ /* 0x0001e40008019000 */
[----:B0-----:R-:W-:Y:S01]  /*124a0*/  UMOV UR8, UR14 ;  /* 0x0000000e00087c82 */ /* 0x001fe20008000000 */
[----:B------:R-:W-:Y:S02]  /*124b0*/  UMOV UR10, UR15 ;  /* 0x0000000f000a7c82 */ /* 0x000fe40008000000 */
[----:B------:R0:W-:Y:S02]  /*124c0*/  UTMALDG.4D [UR8], [UR4], desc[UR6] ;  /* 0x00000608040075b4 */ /* 0x0001e40008019000 */
[----:B0-----:R-:W-:Y:S01]  /*124d0*/  NOP ;  /* 0x0000000000007918 */ /* 0x001fe20000000000 */
.L_x_1199:
[----:B------:R-:W-:Y:S05]  /*124e0*/  BSYNC B2 ;  /* 0x0000000000027941 */ /* 0x000fea0003800000 */
.L_x_1198:
[----:B------:R-:W2:Y:S04]  /*124f0*/  LDL R2, [R1+0x14] ;  /* 0x0000140001027983 */ /* 0x000ea80000100800 */
[----:B------:R0:W-:Y:S04]  /*12500*/  STL [R1], R12 ;  /* 0x0000000c01007387 */ /* 0x0001e80000100800 */
[----:B------:R0:W-:Y:S02]  /*12510*/  STL [R1+0x8], R14 ;  /* 0x0000080e01007387 */ /* 0x0001e40000100800 */
[----:B0-2---:R-:W-:-:S07]  /*12520*/  VIADD R7, R2, 0xfffffffd ;  /* 0xfffffffd02077836 */ /* 0x005fce0000000000 */
.L_x_1197:
[----:B------:R-:W-:Y:S05]  /*12530*/  BSYNC B1 ;  /* 0x0000000000017941 */ /* 0x000fea0003800000 */
.L_x_1196:
[----:B------:R-:W2:Y:S01]  /*12540*/  LDL.LU R2, [R1+0x14] ;  /* 0x0000140001027983 */ /* 0x000ea20000300800 */
[----:B------:R-:W-:Y:S01]  /*12550*/  VIADD R13, R13, 0xfffffffe ;  /* 0xfffffffe0d0d7836 */ /* 0x000fe20000000000 */
[----:B--2---:R-:W-:-:S04]  /*12560*/  LOP3.LUT R2, RZ, R2, RZ, 0x33, !PT ;  /* 0x00000002ff027212 */ /* 0x004fc800078e33ff */
[----:B------:R-:W-:-:S13]  /*12570*/  ISETP.NE.AND P0, PT, R13, R2, PT ;  /* 0x000000020d00720c */ /* 0x000fda0003f05270 */
[----:B------:R-:W-:Y:S05]  /*12580*/  @!P0 BRA `(.L_x_1195) ;  /* 0x0000000c00d88947 */ /* 0x000fea0003800000 */
[----:B------:R-:W-:-:S07]  /*12590*/  IMAD.MOV.U32 R10, RZ, RZ, R6 ;  /* 0x000000ffff0a7224 */ /* 0x000fce00078e0006 */
.L_x_1219:
        /* <DEDUP_REMOVED lines=32> */
.L_x_1207:
[----:B------:R-:W1:Y:S01]  /*127a0*/  S2R R3, SR_CgaCtaId ;  /* 0x0000000000037919 */ /* 0x000e620000008800 */
[----:B------:R-:W-:-:S04]  /*127b0*/  MOV R2, 0x400 ;  /* 0x0000040000027802 */ /* 0x000fc80000000f00 */
[----:B-1----:R-:W-:Y:S02]  /*127c0*/  LEA R2, R3, R2, 0x18 ;  /* 0x0000000203027211 */ /* 0x002fe400078ec0ff */
[----:B------:R-:W-:-:S03]  /*127d0*/  SHF.L.U32 R3, R9, 0x1f, RZ ;  /* 0x0000001f09037819 */ /* 0x000fc600000006ff */
[----:B------:R-:W-:-:S04]  /*127e0*/  IMAD R2, R8, 0x8, R2 ;  /* 0x0000000808027824 */ /* 0x000fc800078e0202 */
[----:B------:R-:W1:Y:S02]  /*127f0*/  SYNCS.PHASECHK.TRANS64.TRYWAIT P0, [R2+URZ+0x28840], R3 ;  /* 0x02884003020075a7 */ /* 0x000e64000800017f */
[----:B-1----:R-:W-:Y:S05]  /*12800*/  @!P0 BRA `(.L_x_1208) ;  /* 0x0000002400f08947 */ /* 0x002fea0003800000 */
.L_x_1264:
        /* <DEDUP_REMOVED lines=11> */
.L_x_1209:
[----:B------:R-:W2:Y:S04]  /*128c0*/  LDL R15, [R1+0x4] ;  /* 0x00000400010f7983 */ /* 0x000ea80000100800 */
[----:B-1----:R-:W3:Y:S01]  /*128d0*/  LDL.LU R3, [R1+0x8] ;  /* 0x0000080001037983 */ /* 0x002ee20000300800 */
[----:B------:R-:W-:-:S03]  /*128e0*/  MOV R13, 0x400 ;  /* 0x00000400000d7802 */ /* 0x000fc60000000f00 */
        /* <DEDUP_REMOVED lines=30> */
.L_x_1265:
        /* <DEDUP_REMOVED lines=8> */
.L_x_1211:
[----:B0-----:R-:W2:Y:S01]  /*12b50*/  LDL.LU R3, [R1] ;  /* 0x0000000001037983 */ /* 0x001ea20000300800 */
[----:B------:R-:W-:-:S03]  /*12b60*/  MOV R13, 0x400 ;  /* 0x00000400000d7802 */ /* 0x000fc60000000f00 */
[----:B------:R-:W3:Y:S01]  /*12b70*/  LDL R11, [R1+0x4] ;  /* 0x00000400010b7983 */ /* 0x000ee20000100800 */
[----:B------:R-:W0:Y:S01]  /*12b80*/  S2R R14, SR_CgaCtaId ;  /* 0x00000000000e7919 */ /* 0x000e220000008800 */
[----:B------:R-:W-:Y:S02]  /*12b90*/  R2UR UR11, R5 ;  /* 0x00000000050b72ca */ /* 0x000fe400000e0000 */
[----:B------:R-:W-:Y:S01]  /*12ba0*/  R2UR UR9, R2 ;  /* 0x00000000020972ca */ /* 0x000fe200000e0000 */
[----:B------:R-:W-:Y:S01]  /*12bb0*/  UIADD3 UR4, UP0, UR38, 0x470, URZ ;  /* 0x0000047026047890 */ /* 0x000fe2000ff1e03f */
[----:B------:R-:W-:Y:S02]  /*12bc0*/  R2UR UR13, R6 ;  /* 0x00000000060d72ca */ /* 0x000fe400000e0000 */
[----:B------:R-:W-:Y:S02]  /*12bd0*/  R2UR UR12, R4 ;  /* 0x00000000040c72ca */ /* 0x000fe400000e0000 */
[----:B0-----:R-:W-:-:S07]  /*12be0*/  LEA R13, R14, R13, 0x18 ;  /* 0x0000000d0e0d7211 */ /* 0x001fce00078ec0ff */
[----:B------:R-:W-:Y:S01]  /*12bf0*/  UIADD3 UR9, UR9, 0x50, URZ ;  /* 0x0000005009097890 */ /* 0x000fe2000fffe03f */
[----:B------:R-:W-:Y:S01]  /*12c00*/  UMOV UR10, URZ ;  /* 0x0000003f000a7c82 */ /* 0x000fe20008000000 */
[----:B------:R-:W-:Y:S01]  /*12c10*/  UMOV UR7, 0x14f00000 ;  /* 0x14f0000000077882 */ /* 0x000fe20000000000 */
[----:B------:R-:W-:Y:S01]  /*12c20*/  UMOV UR15, 0x40 ;  /* 0x00000040000f7882 */ /* 0x000fe20000000000 */
[----:B------:R-:W-:Y:S02]  /*12c30*/  IMAD.MOV.U32 R5, RZ, RZ, R12 ;  /* 0x000000ffff057224 */ /* 0x000fe400078e000c */
[----:B------:R-:W-:Y:S02]  /*12c40*/  IMAD.MOV.U32 R6, RZ, RZ, R10 ;  /* 0x000000ffff067224 */ /* 0x000fe400078e000a */
        /* <DEDUP_REMOVED lines=13> */
.L_x_1206:
[----:B------:R-:W-:Y:S05]  /*12d20*/  BSYNC B1 ;  /* 0x0000000000017941 */ /* 0x000fea0003800000 */
.L_x_1205:
[----:B------:R-:W-:Y:S01]  /*12d30*/  VIADD R2, R8, 0x1 ;  /* 0x0000000108027836 */ /* 0x000fe20000000000 */
[----:B------:R-:W-:Y:S01]  /*12d40*/  BSSY B1, `(.L_x_1212) ;  /* 0x0000076000017945 */ /* 0x000fe20003800000 */
[----:B------:R-:W-:-:S03]  /*12d50*/  VIADD R13, R7, 0xffffffff ;  /* 0xffffffff070d7836 */ /* 0x000fc60000000000 */
        /* <DEDUP_REMOVED lines=8> */
[----:B------:R-:W-:Y:S01]  /*12de0*/  IMAD.MOV.U32 R12, RZ, RZ, R13 ;  /* 0x000000ffff0c7224 */ /* 0x000fe200078e000d */
        /* <DEDUP_REMOVED lines=20> */
.L_x_1214:
[----:B------:R-:W2:Y:S01]  /*12f30*/  S2R R3, SR_CgaCtaId ;  /* 0x0000000000037919 */ /* 0x000ea20000008800 */
[----:B------:R-:W-:-:S04]  /*12f40*/  MOV R2, 0x400 ;  /* 0x0000040000027802 */ /* 0x000fc80000000f00 */
[----:B--2---:R-:W-:Y:S02]  /*12f50*/  LEA R2, R3, R2, 0x18 ;  /* 0x0000000203027211 */ /* 0x004fe400078ec0ff */
[----:B------:R-:W-:-:S03]  /*12f60*/  SHF.L.U32 R3, R14, 0x1f, RZ ;  /* 0x0000001f0e037819 */ /* 0x000fc600000006ff */
[----:B------:R-:W-:-:S04]  /*12f70*/  IMAD R2, R15, 0x8, R2 ;  /* 0x000000080f027824 */ /* 0x000fc800078e0202 */
[----:B------:R-:W2:Y:S02]  /*12f80*/  SYNCS.PHASECHK.TRANS64.TRYWAIT P0, [R2+URZ+0x28840], R3 ;  /* 0x02884003020075a7 */ /* 0x000ea4000800017f */
[----:B--2---:R-:W-:Y:S05]  /*12f90*/  @!P0 BRA `(.L_x_1215) ;  /* 0x0000002000348947 */ /* 0x004fea0003800000 */
.L_x_1266:
        /* <DEDUP_REMOVED lines=11> */
.L_x_1216:
        /* <DEDUP_REMOVED lines=21> */
[----:B------:R-:W-:Y:S02]  /*131a0*/  ULEA UR11, UR11, UR5, 0x7 ;  /* 0x000000050b0b7291 */ /* 0x000fe4000f8e383f */
        /* <DEDUP_REMOVED lines=11> */
.L_x_1267:
        /* <DEDUP_REMOVED lines=8> */
.L_x_1218:
[----:B-1----:R-:W2:Y:S01]  /*132e0*/  LDL R3, [R1+0x4] ;  /* 0x0000040001037983 */ /* 0x002ea20000100800 */
[----:B0-----:R-:W-:Y:S01]  /*132f0*/  MOV R9, 0x400 ;  /* 0x0000040000097802 */ /* 0x001fe20000000f00 */
[----:B------:R-:W0:Y:S01]  /*13300*/  S2R R11, SR_CgaCtaId ;  /* 0x00000000000b7919 */ /* 0x000e220000008800 */
[----:B------:R-:W-:Y:S02]  /*13310*/  R2UR UR11, R5 ;  /* 0x00000000050b72ca */ /* 0x000fe400000e0000 */
        /* <DEDUP_REMOVED lines=14> */
[----:B------:R-:W-:Y:S02]  /*13400*/  IMAD.MOV.U32 R5, RZ, RZ, R12 ;  /* 0x000000ffff057224 */ /* 0x000fe400078e000c */
[----:B------:R-:W-:Y:S01]  /*13410*/  IMAD.MOV.U32 R6, RZ, RZ, R10 ;  /* 0x000000ffff067224 */ /* 0x000fe200078e000a */
[----:B--2---:R-:W-:-:S13]  /*13420*/  R2UR UR5, R3 ;  /* 0x00000000030572ca */ /* 0x004fda00000e0000 */
[----:B------:R-:W-:Y:S02]  /*13430*/  ULEA UR11, UR11, UR5, 0x7 ;  /* 0x000000050b0b7291 */ /* 0x000fe4000f8e383f */
[----:B------:R-:W-:-:S09]  /*13440*/  UIADD3.X UR5, URZ, UR39, URZ, UP0, !UPT ;  /* 0x000000273f057290 */ /* 0x000fd200087fe43f */
[----:B------:R0:W-:Y:S02]  /*13450*/  UTMALDG.4D [UR8], [UR4], desc[UR6] ;  /* 0x00000608040075b4 */ /* 0x0001e40008019000 */
[----:B0-----:R-:W-:Y:S01]  /*13460*/  UMOV UR8, UR14 ;  /* 0x0000000e00087c82 */ /* 0x001fe20008000000 */
[----:B------:R-:W-:Y:S02]  /*13470*/  UMOV UR10, UR15 ;  /* 0x0000000f000a7c82 */ /* 0x000fe40008000000 */
[----:B------:R1:W-:Y:S02]  /*13480*/  UTMALDG.4D [UR8], [UR4], desc[UR6] ;  /* 0x00000608040075b4 */ /* 0x0003e40008019000 */
[----:B-1----:R-:W-:Y:S01]  /*13490*/  NOP ;  /* 0x0000000000007918 */ /* 0x002fe20000000000 */
.L_x_1213:
[----:B------:R-:W-:Y:S05]  /*134a0*/  BSYNC B1 ;  /* 0x0000000000017941 */ /* 0x000fea0003800000 */
.L_x_1212:
[----:B------:R-:W2:Y:S01]  /*134b0*/  LDL R2, [R1+0x10] ;  /* 0x0000100001027983 */ /* 0x000ea20000100800 */
[----:B------:R-:W-:Y:S01]  /*134c0*/  VIADD R7, R7, 0xfffffffe ;  /* 0xfffffffe07077836 */ /* 0x000fe20000000000 */
[----:B--2---:R-:W-:-:S13]  /*134d0*/  ISETP.GT.AND P0, PT, R13, R2, PT ;  /* 0x000000020d00720c */ /* 0x004fda0003f04270 */
[----:B------:R-:W-:Y:S05]  /*134e0*/  @P0 BRA `(.L_x_1219) ;  /* 0xfffffff0002c0947 */ /* 0x000fea000383ffff */
.L_x_1195:
[----:B------:R-:W-:Y:S05]  /*134f0*/  BSYNC B0 ;  /* 0x0000000000007941 */ /* 0x000fea0003800000 */
.L_x_1194:
        /* <DEDUP_REMOVED lines=17> */
.L_x_1221:
[----:B------:R-:W-:Y:S05]  /*13610*/  BSYNC B0 ;  /* 0x0000000000007941 */ /* 0x000fea0003800000 */
.L_x_1220:
        /* <DEDUP_REMOVED lines=11> */
.L_x_1268:
        /* <DEDUP_REMOVED lines=11> */
.L_x_1225:
[----:B------:R-:W2:Y:S01]  /*13780*/  LDL.LU R8, [R1+0x4] ;  /* 0x0000040001087983 */ /* 0x000ea20000300800 */
[----:B------:R-:W-:-:S03]  /*13790*/  MOV R2, 0x400 ;  /* 0x0000040000027802 */ /* 0x000fc60000000f00 */
[----:B-1----:R-:W3:Y:S01]  /*137a0*/  LDL R0, [R1] ;  /* 0x0000000001007983 */ /* 0x002ee20000100800 */
[----:B------:R-:W1:Y:S01]  /*137b0*/  S2R R7, SR_CgaCtaId ;  /* 0x0000000000077919 */ /* 0x000e620000008800 */
[----:B------:R-:W-:Y:S02]  /*137c0*/  R2UR UR11, R5 ;  /* 0x00000000050b72ca */ /* 0x000fe400000e0000 */
[----:B------:R-:W-:Y:S01]  /*137d0*/  R2UR UR9, R3 ;  /* 0x00000000030972ca */ /* 0x000fe200000e0000 */
[----:B------:R-:W-:Y:S01]  /*137e0*/  UIADD3 UR4, UP0, UR38, 0x470, URZ ;  /* 0x0000047026047890 */ /* 0x000fe2000ff1e03f */
[----:B------:R-:W-:Y:S02]  /*137f0*/  R2UR UR12, R4 ;  /* 0x00000000040c72ca */ /* 0x000fe400000e0000 */
[----:B------:R-:W-:Y:S02]  /*13800*/  R2UR UR13, R6 ;  /* 0x00000000060d72ca */ /* 0x000fe400000e0000 */
[----:B-1----:R-:W-:-:S07]  /*13810*/  LEA R2, R7, R2, 0x18 ;  /* 0x0000000207027211 */ /* 0x002fce00078ec0ff */
[----:B------:R-:W-:Y:S01]  /*13820*/  UIADD3 UR9, UR9, 0x28850, URZ ;  /* 0x0002885009097890 */ /* 0x000fe2000fffe03f */
[----:B------:R-:W-:Y:S01]  /*13830*/  UMOV UR10, URZ ;  /* 0x0000003f000a7c82 */ /* 0x000fe20008000000 */
[----:B------:R-:W-:Y:S01]  /*13840*/  UMOV UR7, 0x14f00000 ;  /* 0x14f0000000077882 */ /* 0x000fe20000000000 */
[----:B------:R-:W-:Y:S01]  /*13850*/  UMOV UR15, 0x40 ;  /* 0x00000040000f7882 */ /* 0x000fe20000000000 */
[----:B--2---:R-:W-:Y:S01]  /*13860*/  R2UR UR5, R8 ;  /* 0x00000000080572ca */ /* 0x004fe200000e0000 */
[----:B---3--:R-:W-:-:S05]  /*13870*/  IMAD R0, R0, 0x8000, R2 ;  /* 0x0000800000007824 */ /* 0x008fca00078e0202 */
[----:B------:R-:W-:-:S07]  /*13880*/  R2UR UR6, R0 ;  /* 0x00000000000672ca */ /* 0x000fce00000e0000 */
[----:B------:R-:W-:Y:S02]  /*13890*/  ULEA UR11, UR11, UR5, 0x7 ;  /* 0x000000050b0b7291 */ /* 0x000fe4000f8e383f */
[----:B------:R-:W-:-:S04]  /*138a0*/  UIADD3.X UR5, URZ, UR39, URZ, UP0, !UPT ;  /* 0x000000273f057290 */ /* 0x000fc800087fe43f */
[----:B------:R-:W-:Y:S02]  /*138b0*/  UIADD3 UR8, UR6, 0x400, URZ ;  /* 0x0000040006087890 */ /* 0x000fe4000fffe03f */
[----:B------:R-:W-:-:S03]  /*138c0*/  UIADD3 UR14, UR6, 0x4400, URZ ;  /* 0x00004400060e7890 */ /* 0x000fc6000fffe03f */
[----:B------:R-:W-:-:S04]  /*138d0*/  UMOV UR6, 0x0 ;  /* 0x0000000000067882 */ /* 0x000fc80000000000 */
[----:B------:R1:W-:Y:S02]  /*138e0*/  UTMALDG.4D [UR8], [UR4], desc[UR6] ;  /* 0x00000608040075b4 */ /* 0x0003e40008019000 */
[----:B-1----:R-:W-:Y:S01]  /*138f0*/  UMOV UR8, UR14 ;  /* 0x0000000e00087c82 */ /* 0x002fe20008000000 */
[----:B------:R-:W-:Y:S02]  /*13900*/  UMOV UR10, UR15 ;  /* 0x0000000f000a7c82 */ /* 0x000fe40008000000 */
[----:B------:R1:W-:Y:S02]  /*13910*/  UTMALDG.4D [UR8], [UR4], desc[UR6] ;  /* 0x00000608040075b4 */ /* 0x0003e40008019000 */
[----:B-1----:R-:W-:Y:S01]  /*13920*/  NOP ;  /* 0x0000000000007918 */ /* 0x002fe20000000000 */
.L_x_1223:
[----:B------:R-:W-:Y:S05]  /*13930*/  BSYNC B0 ;  /* 0x0000000000007941 */ /* 0x000fea0003800000 */
.L_x_1222:
        /* <DEDUP_REMOVED lines=9> */
.L_x_1180:
[----:B------:R-:W-:Y:S05]  /*139d0*/  BSYNC B6 ;  /* 0x0000000000067941 */ /* 0x000fea0003800000 */
.L_x_1178:
[----:B------:R-:W-:-:S03]  /*139e0*/  UMOV UR4, 0xffffffff ;  /* 0xffffffff00047882 */ /* 0x000fc60000000000 */
[----:B------:R-:W-:Y:S05]  /*139f0*/  BRA.DIV UR4, `(.L_x_1226) ;  /* 0x0000001604d87947 */ /* 0x000fea000b800000 */
[----:B------:R2:W3:Y:S04]  /*13a00*/  SHFL.IDX PT, R4, R16, RZ, 0x1f ;  /* 0x00001fff10047589 */ /* 0x0004e800000e0000 */
[----:B------:R2:W4:Y:S02]  /*13a10*/  SHFL.IDX PT, R7, R16, 0x1, 0x1f ;  /* 0x00201f0010077f89 */ /* 0x00052400000e0000 */
.L_x_1272:
[----:B-1----:R-:W1:Y:S01]  /*13a20*/  S2R R0, SR_TID.X ;  /* 0x0000000000007919 */ /* 0x002e620000002100 */
[----:B------:R-:W-:Y:S01]  /*13a30*/  ULDC UR4, c[0x0][0xc14] ;  /* 0x0003050000047ab9 */ /* 0x000fe20000000800 */
[----:B------:R-:W-:Y:S01]  /*13a40*/  BSSY B0, `(.L_x_1227) ;  /* 0x000000b000007945 */ /* 0x000fe20003800000 */
[----:B------:R-:W-:Y:S01]  /*13a50*/  IMAD.MOV.U32 R17, RZ, RZ, RZ ;  /* 0x000000ffff117224 */ /* 0x000fe200078e00ff */
[----:B-1----:R-:W-:Y:S01]  /*13a60*/  LOP3.LUT R6, R0, 0x1f, RZ, 0xc0, !PT ;  /* 0x0000001f00067812 */ /* 0x002fe200078ec0ff */
[----:B------:R-:W-:-:S03]  /*13a70*/  IMAD.U32 R0, RZ, RZ, UR4 ;  /* 0x00000004ff007e24 */ /* 0x000fc6000f8e00ff */
[C---:B------:R-:W-:Y:S01]  /*13a80*/  ISETP.NE.AND P0, PT, R6.reuse, 0x1f, PT ;  /* 0x0000001f0600780c */ /* 0x040fe20003f05270 */
[----:B------:R-:W-:-:S05]  /*13a90*/  IMAD.IADD R5, R6, 0x1, R19 ;  /* 0x0000000106057824 */ /* 0x000fca00078e0213 */
[----:B------:R-:W-:-:S13]  /*13aa0*/  ISETP.GE.OR P0, PT, R5, R0, !P0 ;  /* 0x000000000500720c */ /* 0x000fda0004706670 */
[----:B------:R-:W-:Y:S05]  /*13ab0*/  @P0 BRA `(.L_x_1228) ;  /* 0x00000000000c0947 */ /* 0x000fea0003800000 */
[----:B------:R-:W1:Y:S02]  /*13ac0*/  LDC.64 R2, c[0x0][0xc58] ;  /* 0x00031600ff027b82 */ /* 0x000e640000000a00 */
[----:B-1----:R-:W-:-:S05]  /*13ad0*/  IMAD.WIDE R2, R5, 0x4, R2 ;  /* 0x0000000405027825 */ /* 0x002fca00078e0202 */
[----:B------:R1:W5:Y:S02]  /*13ae0*/  LDG.E R17, desc[UR48][R2.64] ;  /* 0x0000003002117981 */ /* 0x000364000c1e1900 */
.L_x_1228:
[----:B------:R-:W-:Y:S05]  /*13af0*/  BSYNC B0 ;  /* 0x0000000000007941 */ /* 0x000fea0003800000 */
.L_x_1227:
[----:B------:R-:W-:-:S03]  /*13b00*/  UMOV UR4, 0xffffffff ;  /* 0xffffffff00047882 */ /* 0x000fc60000000000 */
[----:B------:R-:W-:Y:S05]  /*13b10*/  BRA.DIV UR4, `(.L_x_1229) ;  /* 0x0000001604dc7947 */ /* 0x000fea000b800000 */
[----:B0----5:R-:W0:Y:S01]  /*13b20*/  SHFL.UP PT, R14, R17, 0x1, RZ ;  /* 0x04200000110e7989 */ /* 0x021e2200000e00ff */
[C---:B------:R-:W-:Y:S02]  /*13b30*/  ISETP.NE.AND P0, PT, R6.reuse, RZ, PT ;  /* 0x000000ff0600720c */ /* 0x040fe40003f05270 */
[----:B------:R-:W-:Y:S02]  /*13b40*/  ISETP.GE.U32.AND P1, PT, R6, 0x2, PT ;  /* 0x000000020600780c */ /* 0x000fe40003f26070 */
[----:B0-----:R-:W-:Y:S02]  /*13b50*/  SEL R14, R14, RZ, P0 ;  /* 0x000000ff0e0e7207 */ /* 0x001fe40000000000 */
[----:B------:R-:W-:-:S03]  /*13b60*/  ISETP.GE.U32.AND P0, PT, R6, 0x4, PT ;  /* 0x000000040600780c */ /* 0x000fc60003f06070 */
[----:B------:R-:W-:-:S05]  /*13b70*/  IMAD.IADD R13, R17, 0x1, R14 ;  /* 0x00000001110d7824 */ /* 0x000fca00078e020e */
[----:B------:R-:W1:Y:S02]  /*13b80*/  SHFL.UP PT, R14, R13, 0x2, RZ ;  /* 0x044000000d0e7989 */ /* 0x000e6400000e00ff */
        /* <DEDUP_REMOVED lines=14> */
.L_x_1280:
[----:B------:R-:W-:Y:S02]  /*13c70*/  ULDC UR4, c[0x0][0xc10] ;  /* 0x0003040000047ab9 */ /* 0x000fe40000000800 */
[----:B------:R-:W-:-:S04]  /*13c80*/  IMAD.U32 R5, RZ, RZ, UR4 ;  /* 0x00000004ff057e24 */ /* 0x000fc8000f8e00ff */
[----:B-1----:R-:W-:-:S04]  /*13c90*/  IMAD R14, R14, R5, RZ ;  /* 0x000000050e0e7224 */ /* 0x002fc800078e02ff */
[----:B----4-:R-:W-:-:S05]  /*13ca0*/  IMAD.IADD R7, R7, 0x1, R14 ;  /* 0x0000000107077824 */ /* 0x010fca00078e020e */
[----:B---3--:R-:W-:-:S13]  /*13cb0*/  ISETP.GT.AND P0, PT, R7, R4, PT ;  /* 0x000000040700720c */ /* 0x008fda0003f04270 */
[----:B------:R-:W-:Y:S05]  /*13cc0*/  @P0 BRA `(.L_x_1230) ;  /* 0x0000000000b40947 */ /* 0x000fea0003800000 */
[----:B------:R-:W1:Y:S02]  /*13cd0*/  LDC R0, c[0x0][0xc14] ;  /* 0x00030500ff007b82 */ /* 0x000e640000000800 */
.L_x_1235:
        /* <DEDUP_REMOVED lines=12> */
[----:B0-----:R-:W-:-:S05]  /*13da0*/  IMAD.WIDE R2, R5, 0x4, R2 ;  /* 0x0000000405027825 */ /* 0x001fca00078e0202 */
[----:B------:R0:W5:Y:S02]  /*13db0*/  LDG.E R17, desc[UR48][R2.64] ;  /* 0x0000003002117981 */ /* 0x000164000c1e1900 */
.L_x_1233:
[----:B------:R-:W-:Y:S05]  /*13dc0*/  BSYNC B0 ;  /* 0x0000000000007941 */ /* 0x000fea0003800000 */
.L_x_1232:
        /* <DEDUP_REMOVED lines=23> */
.L_x_1288:
[----:B------:R-:W-:Y:S02]  /*13f40*/  ULDC UR4, c[0x0][0xc10] ;  /* 0x0003040000047ab9 */ /* 0x000fe40000000800 */
[----:B------:R-:W-:-:S04]  /*13f50*/  IMAD.U32 R5, RZ, RZ, UR4 ;  /* 0x00000004ff057e24 */ /* 0x000fc8000f8e00ff */
[----:B-1----:R-:W-:-:S04]  /*13f60*/  IMAD R14, R14, R5, RZ ;  /* 0x000000050e0e7224 */ /* 0x002fc800078e02ff */
[----:B------:R-:W-:-:S05]  /*13f70*/  IMAD.IADD R7, R14, 0x1, R7 ;  /* 0x000000010e077824 */ /* 0x000fca00078e0207 */
[----:B------:R-:W-:-:S13]  /*13f80*/  ISETP.GT.AND P0, PT, R7, R4, PT ;  /* 0x000000040700720c */ /* 0x000fda0003f04270 */
[----:B------:R-:W-:Y:S05]  /*13f90*/  @!P0 BRA `(.L_x_1235) ;  /* 0xfffffffc00508947 */ /* 0x000fea000383ffff */
.L_x_1230:
[----:B--2---:R-:W-:Y:S01]  /*13fa0*/  IMAD.IADD R16, R7, 0x1, -R14 ;  /* 0x0000000107107824 */ /* 0x004fe200078e0a0e */
[----:B------:R-:W-:-:S03]  /*13fb0*/  UMOV UR4, 0xffffffff ;  /* 0xffffffff00047882 */ /* 0x000fc60000000000 */
[----:B------:R-:W-:-:S05]  /*13fc0*/  IMAD R3, R2, R5, R16 ;  /* 0x0000000502037224 */ /* 0x000fca00078e0210 */
[----:B------:R-:W-:Y:S01]  /*13fd0*/  ISETP.GT.AND P6, PT, R3, R4, PT ;  /* 0x000000040300720c */ /* 0x000fe20003fc4270 */
[----:B------:R-:W-:-:S12]  /*13fe0*/  BRA.DIV UR4, `(.L_x_1236) ;  /* 0x0000001a04487947 */ /* 0x000fd8000b800000 */
[----:B------:R-:W-:-:S04]  /*13ff0*/  VOTE.ANY R3, PT, !P6 ;  /* 0x0000000000037806 */ /* 0x000fc800070e0100 */
[----:B------:R-:W1:Y:S02]  /*14000*/  POPC R6, R3 ;  /* 0x0000000300067309 */ /* 0x000e640000000000 */
[----:B-1----:R1:W2:Y:S02]  /*14010*/  SHFL.IDX PT, R17, R17, R6, 0x1f ;  /* 0x00001f0611117589 */ /* 0x0022a400000e0000 */
.L_x_1292:
[----:B------:R-:W-:Y:S01]  /*14020*/  ISETP.NE.AND P0, PT, R3, RZ, PT ;  /* 0x000000ff0300720c */ /* 0x000fe20003f05270 */
[----:B------:R-:W-:-:S12]  /*14030*/  IMAD.MOV.U32 R7, RZ, RZ, RZ ;  /* 0x000000ffff077224 */ /* 0x000fd800078e00ff */
[----:B------:R-:W-:Y:S05]  /*14040*/  @!P0 BRA `(.L_x_1237) ;  /* 0x0000000000108947 */ /* 0x000fea0003800000 */
[----:B------:R-:W-:Y:S01]  /*14050*/  UMOV UR4, 0xffffffff ;  /* 0xffffffff00047882 */ /* 0x000fe20000000000 */
[----:B------:R-:W-:Y:S02]  /*14060*/  VIADD R12, R6, 0xffffffff ;  /* 0xffffffff060c7836 */ /* 0x000fe40000000000 */
[----:B------:R-:W-:Y:S05]  /*14070*/  BRA.DIV UR4, `(.L_x_1238) ;  /* 0x0000001a046c7947 */ /* 0x000fea000b800000 */
[----:B------:R3:W4:Y:S02]  /*14080*/  SHFL.IDX PT, R7, R2, R12, 0x1f ;  /* 0x00001f0c02077589 */ /* 0x00072400000e0000 */
.L_x_1237:
[----:B0--3--:R-:W0:Y:S01]  /*14090*/  LDC.64 R2, c[0x0][0xc68] ;  /* 0x00031a00ff027b82 */ /* 0x009e220000000a00 */
[----:B------:R-:W-:-:S04]  /*140a0*/  IMAD.IADD R19, R6, 0x1, R19 ;  /* 0x0000000106137824 */ /* 0x000fc800078e0213 */
[----:B0-----:R-:W-:-:S05]  /*140b0*/  IMAD.WIDE R2, R19, 0x4, R2 ;  /* 0x0000000413027825 */ /* 0x001fca00078e0202 */
[----:B------:R0:W1:Y:S01]  /*140c0*/  LDG.E R8, desc[UR48][R2.64] ;  /* 0x0000003002087981 */ /* 0x000062000c1e1900 */
[----:B----4-:R-:W-:-:S04]  /*140d0*/  IMAD R16, R7, R5, R16 ;  /* 0x0000000507107224 */ /* 0x010fc800078e0210 */
[----:B------:R-:W-:Y:S02]  /*140e0*/  IMAD.IADD R7, R4, 0x1, -R16 ;  /* 0x0000000104077824 */ /* 0x000fe400078e0a10 */
[----:B0-----:R-:W-:Y:S02]  /*140f0*/  IMAD.MOV.U32 R2, RZ, RZ, RZ ;  /* 0x000000ffff027224 */ /* 0x001fe400078e00ff */
[----:B-12---:R-:W-:-:S05]  /*14100*/  IMAD R6, R17, R8, RZ ;  /* 0x0000000811067224 */ /* 0x006fca00078e02ff */
[-C--:B------:R-:W-:Y:S02]  /*14110*/  IABS R9, R6.reuse ;  /* 0x0000000600097213 */ /* 0x080fe40000000000 */
[----:B------:R-:W-:Y:S02]  /*14120*/  IABS R4, R6 ;  /* 0x0000000600047213 */ /* 0x000fe40000000000 */
[----:B------:R-:W0:Y:S03]  /*14130*/  I2F.RP R10, R9 ;  /* 0x00000009000a7306 */ /* 0x000e260000209400 */
[----:B------:R-:W-:-:S05]  /*14140*/  IMAD.MOV R4, RZ, RZ, -R4 ;  /* 0x000000ffff047224 */ /* 0x000fca00078e0a04 */
[----:B0-----:R-:W0:Y:S02]  /*14150*/  MUFU.RCP R10, R10 ;  /* 0x0000000a000a7308 */ /* 0x001e240000001000 */
[----:B0-----:R-:W-:-:S06]  /*14160*/  VIADD R11, R10, 0xffffffe ;  /* 0x0ffffffe0a0b7836 */ /* 0x001fcc0000000000 */
[----:B------:R-:W0:Y:S02]  /*14170*/  F2I.FTZ.U32.TRUNC.NTZ R3, R11 ;  /* 0x0000000b00037305 */ /* 0x000e24000021f000 */
[----:B0-----:R-:W-:-:S04]  /*14180*/  IMAD.MOV R12, RZ, RZ, -R3 ;  /* 0x000000ffff0c7224 */ /* 0x001fc800078e0a03 */
[----:B------:R-:W-:-:S04]  /*14190*/  IMAD R13, R12, R9, RZ ;  /* 0x000000090c0d7224 */ /* 0x000fc800078e02ff */
[----:B------:R-:W-:Y:S01]  /*141a0*/  IMAD.HI.U32 R2, R3, R13, R2 ;  /* 0x0000000d03027227 */ /* 0x000fe200078e0002 */
        /* <DEDUP_REMOVED lines=9> */
[----:B------:R-:W-:-:S03]  /*14240*/  ISETP.GE.AND P0, PT, R3, RZ, PT ;  /* 0x000000ff0300720c */ /* 0x000fc60003f06270 */
[----:B------:R-:W-:-:S10]  /*14250*/  IMAD.MOV.U32 R9, RZ, RZ, R2 ;  /* 0x000000ffff097224 */ /* 0x000fd400078e0002 */
[----:B------:R-:W-:Y:S01]  /*14260*/  @!P0 IMAD.MOV R9, RZ, RZ, -R9 ;  /* 0x000000ffff098224 */ /* 0x000fe200078e0a09 */
[----:B------:R-:W-:-:S13]  /*14270*/  ISETP.NE.AND P0, PT, R6, RZ, PT ;  /* 0x000000ff0600720c */ /* 0x000fda0003f05270 */
[----:B------:R-:W-:-:S05]  /*14280*/  @!P0 LOP3.LUT R9, RZ, R6, RZ, 0x33, !PT ;  /* 0x00000006ff098212 */ /* 0x000fca00078e33ff */
[----:B------:R-:W-:Y:S02]  /*14290*/  IMAD R4, R8, R9, RZ ;  /* 0x0000000908047224 */ /* 0x000fe400078e02ff */
[----:B------:R-:W-:Y:S02]  /*142a0*/  IMAD.MOV R9, RZ, RZ, -R9 ;  /* 0x000000ffff097224 */ /* 0x000fe400078e0a09 */
[----:B------:R-:W-:Y:S02]  /*142b0*/  IMAD.MOV R2, RZ, RZ, -R4 ;  /* 0x000000ffff027224 */ /* 0x000fe400078e0a04 */
[----:B------:R-:W-:-:S03]  /*142c0*/  IMAD R7, R6, R9, R7 ;  /* 0x0000000906077224 */ /* 0x000fc600078e0207 */
[----:B------:R-:W-:Y:S01]  /*142d0*/  VIADDMNMX R8, R2, R5, R8, PT ;  /* 0x0000000502087246 */ /* 0x000fe20003800108 */
[----:B------:R-:W-:-:S03]  /*142e0*/  IMAD.IADD R4, R7, 0x1, R4 ;  /* 0x0000000107047824 */ /* 0x000fc600078e0204 */
[----:B------:R-:W-:-:S04]  /*142f0*/  IABS R5, R8 ;  /* 0x0000000800057213 */ /* 0x000fc80000000000 */
[----:B------:R-:W0:Y:S08]  /*14300*/  I2F.RP R10, R5 ;  /* 0x00000005000a7306 */ /* 0x000e300000209400 */
[----:B0-----:R-:W0:Y:S02]  /*14310*/  MUFU.RCP R10, R10 ;  /* 0x0000000a000a7308 */ /* 0x001e240000001000 */
[----:B0-----:R-:W-:-:S06]  /*14320*/  VIADD R2, R10, 0xffffffe ;  /* 0x0ffffffe0a027836 */ /* 0x001fcc0000000000 */
[----:B------:R0:W1:Y:S02]  /*14330*/  F2I.FTZ.U32.TRUNC.NTZ R3, R2 ;  /* 0x0000000200037305 */ /* 0x000064000021f000 */
[----:B0-----:R-:W-:Y:S02]  /*14340*/  IMAD.MOV.U32 R2, RZ, RZ, RZ ;  /* 0x000000ffff027224 */ /* 0x001fe400078e00ff */
[----:B-1----:R-:W-:-:S04]  /*14350*/  IMAD.MOV R6, RZ, RZ, -R3 ;  /* 0x000000ffff067224 */ /* 0x002fc800078e0a03 */
[----:B------:R-:W-:Y:S01]  /*14360*/  IMAD R9, R6, R5, RZ ;  /* 0x0000000506097224 */ /* 0x000fe200078e02ff */
[----:B------:R-:W-:-:S03]  /*14370*/  IABS R6, R7 ;  /* 0x0000000700067213 */ /* 0x000fc60000000000 */
[----:B------:R-:W-:Y:S01]  /*14380*/  IMAD.HI.U32 R3, R3, R9, R2 ;  /* 0x0000000903037227 */ /* 0x000fe200078e0002 */
[----:B------:R-:W-:-:S05]  /*14390*/  IABS R9, R8 ;  /* 0x0000000800097213 */ /* 0x000fca0000000000 */
        /* <DEDUP_REMOVED lines=12> */
[----:B------:R-:W-:Y:S01]  /*14460*/  @!P0 LOP3.LUT R3, RZ, R8, RZ, 0x33, !PT ;  /* 0x00000008ff038212 */ /* 0x000fe200078e33ff */
[----:B------:R-:W-:-:S03]  /*14470*/  IMAD.MOV R8, RZ, RZ, -R8 ;  /* 0x000000ffff087224 */ /* 0x000fc600078e0a08 */
[----:B------:R-:W-:Y:S01]  /*14480*/  LOP3.LUT R2, RZ, R3, RZ, 0x33, !PT ;  /* 0x00000003ff027212 */ /* 0x000fe200078e33ff */
[----:B------:R-:W-:-:S04]  /*14490*/  IMAD R18, R3, R8, R4 ;  /* 0x0000000803127224 */ /* 0x000fc800078e0204 */
[----:B------:R-:W-:Y:S01]  /*144a0*/  IMAD.IADD R17, R17, 0x1, R2 ;  /* 0x0000000111117824 */ /* 0x000fe200078e0202 */
[----:B------:R-:W-:Y:S06]  /*144b0*/  BRA `(.L_x_1239) ;  /* 0x00000000001c7947 */ /* 0x000fec0003800000 */
.L_x_1231:
[----:B------:R-:W-:Y:S01]  /*144c0*/  UMOV UR4, URZ ;  /* 0x0000003f00047c82 */ /* 0x000fe20008000000 */
[----:B------:R-:W-:Y:S01]  /*144d0*/  UMOV UR5, URZ ;  /* 0x0000003f00057c82 */ /* 0x000fe20008000000 */
[----:B------:R-:W-:Y:S01]  /*144e0*/  ULDC UR6, c[0x0][0xc14] ;  /* 0x0003050000067ab9 */ /* 0x000fe20000000800 */
[----:B--2---:R-:W-:Y:S02]  /*144f0*/  IMAD.MOV.U32 R16, RZ, RZ, R4 ;  /* 0x000000ffff107224 */ /* 0x004fe400078e0004 */
[----:B------:R-:W-:Y:S02]  /*14500*/  IMAD.U32 R17, RZ, RZ, UR4 ;  /* 0x00000004ff117e24 */ /* 0x000fe4000f8e00ff */
[----:B------:R-:W-:Y:S02]  /*14510*/  IMAD.U32 R18, RZ, RZ, UR5 ;  /* 0x00000005ff127e24 */ /* 0x000fe4000f8e00ff */
[----:B------:R-:W-:-:S07]  /*14520*/  IMAD.U32 R19, RZ, RZ, UR6 ;  /* 0x00000006ff137e24 */ /* 0x000fce000f8e00ff */
.L_x_1239:
        /* <DEDUP_REMOVED lines=12> */
.L_x_1166:
[----:B-1----:R-:W3:Y:S01]  /*145f0*/  LDL.LU R0, [R1+0x18] ;  /* 0x0000180001007983 */ /* 0x002ee20000300800 */
[----:B------:R-:W-:Y:S01]  /*14600*/  BSSY B0, `(.L_x_1241) ;  /* 0x000000b000007945 */ /* 0x000fe20003800000 */
[----:B------:R-:W1:Y:S01]  /*14610*/  S2R R5, SR_CgaCtaId ;  /* 0x0000000000057919 */ /* 0x000e620000008800 */
[----:B---3--:R-:W-:-:S05]  /*14620*/  VIADD R0, R0, 0x1 ;  /* 0x0000000100007836 */ /* 0x008fca0000000000 */
[----:B--2---:R-:W-:-:S04]  /*14630*/  LEA.HI R2, R0, R0, RZ, 0x1 ;  /* 0x0000000000027211 */ /* 0x004fc800078f08ff */
[----:B------:R-:W-:-:S05]  /*14640*/  LOP3.LUT R3, R2, 0xfffffffe, RZ, 0xc0, !PT ;  /* 0xfffffffe02037812 */ /* 0x000fca00078ec0ff */
[----:B------:R-:W-:Y:S01]  /*14650*/  IMAD.IADD R3, R0, 0x1, -R3 ;  /* 0x0000000100037824 */ /* 0x000fe200078e0a03 */
[----:B------:R-:W-:-:S04]  /*14660*/  MOV R0, 0x400 ;  /* 0x0000040000007802 */ /* 0x000fc80000000f00 */
[----:B-1----:R-:W-:Y:S02]  /*14670*/  LEA R0, R5, R0, 0x18 ;  /* 0x0000000005007211 */ /* 0x002fe400078ec0ff */
[----:B------:R-:W-:-:S04]  /*14680*/  SHF.L.U32 R3, R3, 0x1f, RZ ;  /* 0x0000001f03037819 */ /* 0x000fc800000006ff */
[----:B------:R-:W1:Y:S02]  /*14690*/  SYNCS.PHASECHK.TRANS64.TRYWAIT P0, [R0+URZ+0x28820], R3 ;  /* 0x02882003000075a7 */ /* 0x000e64000800017f */
[----:B-1----:R-:W-:Y:S05]  /*146a0*/  @!P0 BRA `(.L_x_1242) ;  /* 0x0000001400088947 */ /* 0x002fea0003800000 */
.L_x_1295:
[----:B------:R-:W-:Y:S05]  /*146b0*/  BSYNC B0 ;  /* 0x0000000000007941 */ /* 0x000fea0003800000 */
.L_x_1241:
[----:B------:R-:W-:-:S03]  /*146c0*/  UMOV UR4, 0xffffffff ;  /* 0xffffffff00047882 */ /* 0x000fc60000000000 */
[----:B------:R-:W-:Y:S05]  /*146d0*/  BRA.DIV UR4, `(.L_x_1243) ;  /* 0x0000001604107947 */ /* 0x000fea000b800000 */
[----:B------:R-:W2:Y:S02]  /*146e0*/  S2R R2, SR_TID.X ;  /* 0x0000000000027919 */ /* 0x000ea40000002100 */
[----:B--2---:R-:W-:-:S04]  /*146f0*/  SHF.R.U32.HI R2, RZ, 0x5, R2 ;  /* 0x00000005ff027819 */ /* 0x004fc80000011602 */
[----:B------:R-:W-:-:S05]  /*14700*/  LOP3.LUT R2, R2, 0x3, RZ, 0xc0, !PT ;  /* 0x0000000302027812 */ /* 0x000fca00078ec0ff */
[----:B------:R2:W3:Y:S02]  /*14710*/  SHFL.IDX PT, R14, R2, RZ, 0x1f ;  /* 0x00001fff020e7589 */ /* 0x0004e400000e0000 */
.L_x_1298:
[----:B---3--:R-:W-:Y:S01]  /*14720*/  ISETP.NE.AND P0, PT, R14, RZ, PT ;  /* 0x000000ff0e00720c */ /* 0x008fe20003f05270 */
[----:B------:R-:W-:-:S12]  /*14730*/  BSSY B0, `(.L_x_1244) ;  /* 0x0000027000007945 */ /* 0x000fd80003800000 */
[----:B------:R-:W-:Y:S05]  /*14740*/  @P0 BRA `(.L_x_1245) ;  /* 0x0000000000940947 */ /* 0x000fea0003800000 */
[----:B------:R-:W-:-:S03]  /*14750*/  UMOV UR4, 0xffffffff ;  /* 0xffffffff00047882 */ /* 0x000fc60000000000 */
[----:B------:R-:W-:Y:S05]  /*14760*/  BRA.DIV UR4, `(.L_x_1246) ;  /* 0x0000001604207947 */ /* 0x000fea000b800000 */
[----:B------:R-:W-:-:S13]  /*14770*/  ELECT P6, URZ, PT ;  /* 0x00000000003f782f */ /* 0x000fda00038c0000 */
.L_x_1301:
[----:B------:R-:W-:Y:S05]  /*14780*/  @!P6 BRA `(.L_x_1245) ;  /* 0x000000000084e947 */ /* 0x000fea0003800000 */
[----:B------:R-:W-:-:S06]  /*14790*/  ULOP3.LUT UR4, UR36, 0x2, URZ, 0xfc, !UPT ;  /* 0x0000000224047892 */ /* 0x000fcc000f8efc3f */
[----:B--2---:R-:W-:-:S05]  /*147a0*/  IMAD.U32 R2, RZ, RZ, UR4 ;  /* 0x00000004ff027e24 */ /* 0x004fca000f8e00ff */
[----:B------:R-:W-:-:S13]  /*147b0*/  ISETP.NE.AND P2, PT, R2, 0x3, PT ;  /* 0x000000030200780c */ /* 0x000fda0003f45270 */
[----:B------:R-:W-:Y:S05]  /*147c0*/  @!P2 BRA `(.L_x_1247) ;  /* 0x000000000004a947 */ /* 0x000fea0003800000 */
[----:B------:R-:W-:Y:S01]  /*147d0*/  BPT.TRAP 0x1 ;  /* 0x000000040000795c */ /* 0x000fe20000300000 */
.L_x_1247:
[----:B-1----:R-:W2:Y:S04]  /*147e0*/  LDL R3, [R1] ;  /* 0x0000000001037983 */ /* 0x002ea80000100800 */
[----:B------:R-:W3:Y:S01]  /*147f0*/  LDL.LU R7, [R1+0x8] ;  /* 0x0000080001077983 */ /* 0x000ee20000300800 */
[----:B------:R-:W-:-:S04]  /*14800*/  VIADD R2, R0, 0x28840 ;  /* 0x0002884000027836 */ /* 0x000fc80000000000 */
[C---:B--2---:R-:W-:Y:S02]  /*14810*/  IMAD R6, R3.reuse, 0x8, R2 ;  /* 0x0000000803067824 */ /* 0x044fe400078e0202 */
[----:B------:R-:W-:Y:S01]  /*14820*/  VIADD R3, R3, 0x1 ;  /* 0x0000000103037836 */ /* 0x000fe20000000000 */
[----:B---3--:R-:W-:-:S04]  /*14830*/  SHF.L.U32 R5, R7, 0x1f, RZ ;  /* 0x0000001f07057819 */ /* 0x008fc800000006ff */
[C---:B------:R-:W-:Y:S01]  /*14840*/  ISETP.NE.AND P1, PT, R3.reuse, 0x2, PT ;  /* 0x000000020300780c */ /* 0x040fe20003f25270 */
[----:B------:R-:W1:Y:S03]  /*14850*/  SYNCS.PHASECHK.TRANS64.TRYWAIT P0, [R6+URZ], R5 ;  /* 0x00000005060075a7 */ /* 0x000e66000800017f */
[----:B------:R-:W-:Y:S02]  /*14860*/  SEL R4, RZ, 0x1, P1 ;  /* 0x00000001ff047807 */ /* 0x000fe40000800000 */
[----:B------:R-:W-:Y:S02]  /*14870*/  SEL R3, R3, RZ, P1 ;  /* 0x000000ff03037207 */ /* 0x000fe40000800000 */
[----:B------:R-:W-:-:S03]  /*14880*/  LOP3.LUT R4, R7, R4, RZ, 0x3c, !PT ;  /* 0x0000000407047212 */ /* 0x000fc600078e3cff */
[----:B------:R-:W-:Y:S01]  /*14890*/  IMAD R7, R3, 0x8, R2 ;  /* 0x0000000803077824 */ /* 0x000fe200078e0202 */
[----:B------:R-:W-:Y:S01]  /*148a0*/  SHF.L.U32 R2, R4, 0x1f, RZ ;  /* 0x0000001f04027819 */ /* 0x000fe200000006ff */
[----:B-1----:R-:W-:Y:S06]  /*148b0*/  @!P0 BRA `(.L_x_1248) ;  /* 0x0000001000ec8947 */ /* 0x002fec0003800000 */
.L_x_1302:
[----:B------:R-:W2:Y:S02]  /*148c0*/  SYNCS.PHASECHK.TRANS64.TRYWAIT P0, [R7+URZ], R2 ;  /* 0x00000002070075a7 */ /* 0x000ea4000800017f */
[----:B--2---:R-:W-:Y:S05]  /*148d0*/  @!P0 BRA `(.L_x_1249) ;  /* 0x0000001000f88947 */ /* 0x004fea0003800000 */
.L_x_1303:
[----:B------:R-:W-:Y:S05]  /*148e0*/  @!P2 BRA `(.L_x_1250) ;  /* 0x000000000004a947 */ /* 0x000fea0003800000 */
[----:B------:R-:W-:Y:S01]  /*148f0*/  BPT.TRAP 0x1 ;  /* 0x000000040000795c */ /* 0x000fe20000300000 */
.L_x_1250:
[----:B------:R-:W3:Y:S01]  /*14900*/  LDL.LU R4, [R1] ;  /* 0x0000000001047983 */ /* 0x000ee20000300800 */
[----:B------:R-:W-:-:S04]  /*14910*/  VIADD R0, R0, 0x28860 ;  /* 0x0002886000007836 */ /* 0x000fc80000000000 */
[----:B---3--:R-:W-:-:S04]  /*14920*/  IMAD R4, R4, 0x8, R0 ;  /* 0x0000000804047824 */ /* 0x008fc800078e0200 */
[----:B------:R-:W3:Y:S02]  /*14930*/  SYNCS.PHASECHK.TRANS64.TRYWAIT P0, [R4+URZ], R5 ;  /* 0x00000005040075a7 */ /* 0x000ee4000800017f */
[----:B---3--:R-:W-:Y:S05]  /*14940*/  @!P0 BRA `(.L_x_1251) ;  /* 0x0000001000f08947 */ /* 0x008fea0003800000 */
.L_x_1304:
[----:B------:R-:W-:-:S07]  /*14950*/  IMAD R3, R3, 0x8, R0 ;  /* 0x0000000803037824 */ /* 0x000fce00078e0200 */
.L_x_1252:
[----:B----4-:R4:W0:Y:S02]  /*14960*/  SYNCS.PHASECHK.TRANS64.TRYWAIT P0, [R3+URZ], R2 ;  /* 0x00000002030075a7 */ /* 0x010824000800017f */
[----:B0-----:R-:W-:Y:S05]  /*14970*/  @!P0 NANOSLEEP.SYNCS 0x989680 ;  /* 0x009896800000895d */ /* 0x001fea0003900000 */
[----:B------:R-:W0:Y:S02]  /*14980*/  @!P0 SYNCS.PHASECHK.TRANS64 P0, [R3+URZ], R2 ;  /* 0x00000002030085a7 */ /* 0x000e24000800007f */
[----:B0-----:R-:W-:Y:S05]  /*14990*/  @!P0 BRA `(.L_x_1252) ;  /* 0xfffffffc00f08947 */ /* 0x001fea000383ffff */
.L_x_1245:
[----:B------:R-:W-:Y:S05]  /*149a0*/  BSYNC B0 ;  /* 0x0000000000007941 */ /* 0x000fea0003800000 */
.L_x_1244:
[----:B------:R-:W-:Y:S05]  /*149b0*/  EXIT ;  /* 0x000000000000794d */ /* 0x000fea0003800000 */
.L_x_1070:
[----:B0-----:R-:W-:-:S04]  /*149c0*/  IMAD.U32 R3, RZ, RZ, UR41 ;  /* 0x00000029ff037e24 */ /* 0x001fc8000f8e00ff */
[----:B------:R0:W1:Y:S03]  /*149d0*/  SYNCS.PHASECHK.TRANS64.TRYWAIT P1, [R3+URZ+0x28800], R0 ;  /* 0x02880000030075a7 */ /* 0x000066000802017f */
[----:B-1----:R-:W-:Y:S05]  /*149e0*/  @!P1 NANOSLEEP.SYNCS 0x989680 ;  /* 0x009896800000995d */ /* 0x002fea0003900000 */
[----:B------:R-:W1:Y:S02]  /*149f0*/  @!P1 SYNCS.PHASECHK.TRANS64 P1, [R3+URZ+0x28800], R0 ;  /* 0x02880000030095a7 */ /* 0x000e64000802007f */
[----:B-1----:R-:W-:Y:S05]  /*14a00*/  @!P1 BRA `(.L_x_1070) ;  /* 0xfffffffc00ec9947 */ /* 0x002fea000383ffff */
[----:B------:R-:W-:Y:S05]  /*14a10*/  BRA `(.L_x_1253) ;  /* 0xfffffed000007947 */ /* 0x000fea000383ffff */
.L_x_1074:
[----:B-1----:R1:W2:Y:S02]  /*14a20*/  SYNCS.PHASECHK.TRANS64.TRYWAIT P2, [R5+URZ+0x28830], R0 ;  /* 0x02883000050075a7 */ /* 0x0022a4000804017f */
[----:B--2---:R-:W-:Y:S05]  /*14a30*/  @!P2 NANOSLEEP.SYNCS 0x989680 ;  /* 0x009896800000a95d */ /* 0x004fea0003900000 */
[----:B------:R-:W2:Y:S02]  /*14a40*/  @!P2 SYNCS.PHASECHK.TRANS64 P2, [R5+URZ+0x28830], R0 ;  /* 0x028830000500a5a7 */ /* 0x000ea4000804007f */
[----:B--2---:R-:W-:Y:S05]  /*14a50*/  @!P2 BRA `(.L_x_1074) ;  /* 0xfffffffc00f0a947 */ /* 0x004fea000383ffff */
[----:B------:R-:W-:Y:S05]  /*14a60*/  BRA `(.L_x_1073) ;  /* 0xfffffed000247947 */ /* 0x000fea000383ffff */
.L_x_1090:
[----:B-1----:R-:W-:-:S04]  /*14a70*/  IMAD.U32 R10, RZ, RZ, UR6 ;  /* 0x00000006ff0a7e24 */ /* 0x002fc8000f8e00ff */
[----:B------:R1:W2:Y:S03]  /*14a80*/  SYNCS.PHASECHK.TRANS64.TRYWAIT P2, [R10+URZ+0x28830], R5 ;  /* 0x028830050a0075a7 */ /* 0x0002a6000804017f */
[----:B--2---:R-:W-:Y:S05]  /*14a90*/  @!P2 NANOSLEEP.SYNCS 0x989680 ;  /* 0x009896800000a95d */ /* 0x004fea0003900000 */
[----:B------:R-:W2:Y:S02]  /*14aa0*/  @!P2 SYNCS.PHASECHK.TRANS64 P2, [R10+URZ+0x28830], R5 ;  /* 0x028830050a00a5a7 */ /* 0x000ea4000804007f */
[----:B--2---:R-:W-:Y:S05]  /*14ab0*/  @!P2 BRA `(.L_x_1090) ;  /* 0xfffffffc00eca947 */ /* 0x004fea000383ffff */
[----:B------:R-:W-:Y:S05]  /*14ac0*/  BRA `(.L_x_1087) ;  /* 0xffffff0000987947 */ /* 0x000fea000383ffff */
.L_x_1094:
[----:B-1----:R-:W-:-:S04]  /*14ad0*/  IMAD.U32 R10, RZ, RZ, UR6 ;  /* 0x00000006ff0a7e24 */ /* 0x002fc8000f8e00ff */
[----:B------:R1:W2:Y:S03]  /*14ae0*/  SYNCS.PHASECHK.TRANS64.TRYWAIT P2, [R10+URZ+0x28850], R5 ;  /* 0x028850050a0075a7 */ /* 0x0002a6000804017f */
[----:B--2---:R-:W-:Y:S05]  /*14af0*/  @!P2 NANOSLEEP.SYNCS 0x989680 ;  /* 0x009896800000a95d */ /* 0x004fea0003900000 */
[----:B------:R-:W2:Y:S02]  /*14b00*/  @!P2 SYNCS.PHASECHK.TRANS64 P2, [R10+URZ+0x28850], R5 ;  /* 0x028850050a00a5a7 */ /* 0x000ea4000804007f */
[----:B--2---:R-:W-:Y:S05]  /*14b10*/  @!P2 BRA `(.L_x_1094) ;  /* 0xfffffffc00eca947 */ /* 0x004fea000383ffff */
[----:B------:R-:W-:Y:S05]  /*14b20*/  BRA `(.L_x_1091) ;  /* 0xffffff0400607947 */ /* 0x000fea000383ffff */
.L_x_1111:
[----:B-1----:R-:W-:-:S04]  /*14b30*/  IMAD.U32 R5, RZ, RZ, UR6 ;  /* 0x00000006ff057e24 */ /* 0x002fc8000f8e00ff */
[----:B------:R1:W2:Y:S03]  /*14b40*/  SYNCS.PHASECHK.TRANS64.TRYWAIT P2, [R5+URZ+0x28830], R0 ;  /* 0x02883000050075a7 */ /* 0x0002a6000804017f */
[----:B--2---:R-:W-:Y:S05]  /*14b50*/  @!P2 NANOSLEEP.SYNCS 0x989680 ;  /* 0x009896800000a95d */ /* 0x004fea0003900000 */
[----:B------:R-:W2:Y:S02]  /*14b60*/  @!P2 SYNCS.PHASECHK.TRANS64 P2, [R5+URZ+0x28830], R0 ;  /* 0x028830000500a5a7 */ /* 0x000ea4000804007f */
[----:B--2---:R-:W-:Y:S05]  /*14b70*/  @!P2 BRA `(.L_x_1111) ;  /* 0xfffffffc00eca947 */ /* 0x004fea000383ffff */
[----:B------:R-:W-:Y:S05]  /*14b80*/  BRA `(.L_x_1108) ;  /* 0xffffff34000c7947 */ /* 0x000fea000383ffff */
.L_x_1115:
[----:B-1----:R-:W-:-:S04]  /*14b90*/  IMAD.U32 R5, RZ, RZ, UR6 ;  /* 0x00000006ff057e24 */ /* 0x002fc8000f8e00ff */
[----:B------:R1:W2:Y:S03]  /*14ba0*/  SYNCS.PHASECHK.TRANS64.TRYWAIT P2, [R5+URZ+0x28850], R0 ;  /* 0x02885000050075a7 */ /* 0x0002a6000804017f */
[----:B--2---:R-:W-:Y:S05]  /*14bb0*/  @!P2 NANOSLEEP.SYNCS 0x989680 ;  /* 0x009896800000a95d */ /* 0x004fea0003900000 */
[----:B------:R-:W2:Y:S02]  /*14bc0*/  @!P2 SYNCS.PHASECHK.TRANS64 P2, [R5+URZ+0x28850], R0 ;  /* 0x028850000500a5a7 */ /* 0x000ea4000804007f */
[----:B--2---:R-:W-:Y:S05]  /*14bd0*/  @!P2 BRA `(.L_x_1115) ;  /* 0xfffffffc00eca947 */ /* 0x004fea000383ffff */
[----:B------:R-:W-:Y:S05]  /*14be0*/  BRA `(.L_x_1112) ;  /* 0xffffff3400d47947 */ /* 0x000fea000383ffff */
.L_x_1121:
[----:B-1----:R-:W-:-:S04]  /*14bf0*/  IMAD.U32 R5, RZ, RZ, UR6 ;  /* 0x00000006ff057e24 */ /* 0x002fc8000f8e00ff */
[----:B------:R1:W2:Y:S03]  /*14c00*/  SYNCS.PHASECHK.TRANS64.TRYWAIT P2, [R5+URZ+0x28830], R0 ;  /* 0x02883000050075a7 */ /* 0x0002a6000804017f */
[----:B--2---:R-:W-:Y:S05]  /*14c10*/  @!P2 NANOSLEEP.SYNCS 0x989680 ;  /* 0x009896800000a95d */ /* 0x004fea0003900000 */
[----:B------:R-:W2:Y:S02]  /*14c20*/  @!P2 SYNCS.PHASECHK.TRANS64 P2, [R5+URZ+0x28830], R0 ;  /* 0x028830000500a5a7 */ /* 0x000ea4000804007f */
[----:B--2---:R-:W-:Y:S05]  /*14c30*/  @!P2 BRA `(.L_x_1121) ;  /* 0xfffffffc00eca947 */ /* 0x004fea000383ffff */
[----:B------:R-:W-:Y:S05]  /*14c40*/  BRA `(.L_x_1118) ;  /* 0xffffff5400047947 */ /* 0x000fea000383ffff */
.L_x_1125:
[----:B-1----:R-:W-:-:S04]  /*14c50*/  IMAD.U32 R5, RZ, RZ, UR6 ;  /* 0x00000006ff057e24 */ /* 0x002fc8000f8e00ff */
[----:B------:R1:W2:Y:S03]  /*14c60*/  SYNCS.PHASECHK.TRANS64.TRYWAIT P2, [R5+URZ+0x28850], R0 ;  /* 0x02885000050075a7 */ /* 0x0002a6000804017f */
[----:B--2---:R-:W-:Y:S05]  /*14c70*/  @!P2 NANOSLEEP.SYNCS 0x989680 ;  /* 0x009896800000a95d */ /* 0x004fea0003900000 */
[----:B------:R-:W2:Y:S02]  /*14c80*/  @!P2 SYNCS.PHASECHK.TRANS64 P2, [R5+URZ+0x28850], R0 ;  /* 0x028850000500a5a7 */ /* 0x000ea4000804007f */
[----:B--2---:R-:W-:Y:S05]  /*14c90*/  @!P2 BRA `(.L_x_1125) ;  /* 0xfffffffc00eca947 */ /* 0x004fea000383ffff */
[----:B------:R-:W-:Y:S05]  /*14ca0*/  BRA `(.L_x_1122) ;  /* 0xffffff5400cc7947 */ /* 0x000fea000383ffff */
.L_x_1138:
[----:B-1----:R-:W-:-:S04]  /*14cb0*/  IMAD.U32 R7, RZ, RZ, UR5 ;  /* 0x00000005ff077e24 */ /* 0x002fc8000f8e00ff */
[----:B------:R1:W2:Y:S03]  /*14cc0*/  SYNCS.PHASECHK.TRANS64.TRYWAIT P0, [R7+URZ+0x28850], R2 ;  /* 0x02885002070075a7 */ /* 0x0002a6000800017f */
[----:B--2---:R-:W-:Y:S05]  /*14cd0*/  @!P0 NANOSLEEP.SYNCS 0x989680 ;  /* 0x009896800000895d */ /* 0x004fea0003900000 */
[----:B------:R-:W2:Y:S02]  /*14ce0*/  @!P0 SYNCS.PHASECHK.TRANS64 P0, [R7+URZ+0x28850], R2 ;  /* 0x02885002070085a7 */ /* 0x000ea4000800007f */
[----:B--2---:R-:W-:Y:S05]  /*14cf0*/  @!P0 BRA `(.L_x_1138) ;  /* 0xfffffffc00ec8947 */ /* 0x004fea000383ffff */
[----:B------:R-:W-:Y:S05]  /*14d00*/  BRA `(.L_x_1137) ;  /* 0xffffff8000b47947 */ /* 0x000fea000383ffff */
.L_x_1186:
[----:B------:R-:W1:Y:S01]  /*14d10*/  S2R R9, SR_TID.X ;  /* 0x0000000000097919 */ /* 0x000e620000002100 */
[----:B------:R-:W-:Y:S01]  /*14d20*/  BSSY B0, `(.L_x_1254) ;  /* 0x000000a000007945 */ /* 0x000fe20003800000 */
[----:B------:R-:W-:Y:S02]  /*14d30*/  IMAD.MOV.U32 R12, RZ, RZ, RZ ;  /* 0x000000ffff0c7224 */ /* 0x000fe400078e00ff */
[----:B------:R-:W-:Y:S02]  /*14d40*/  IMAD.MOV.U32 R11, RZ, RZ, 0x1f ;  /* 0x0000001fff0b7424 */ /* 0x000fe400078e00ff */
[----:B------:R-:W-:Y:S01]  /*14d50*/  IMAD.MOV.U32 R15, RZ, RZ, -0x1 ;  /* 0xffffffffff0f7424 */ /* 0x000fe200078e00ff */
[----:B-1----:R-:W-:-:S04]  /*14d60*/  SHF.R.U32.HI R9, RZ, 0x5, R9 ;  /* 0x00000005ff097819 */ /* 0x002fc80000011609 */
[----:B------:R-:W-:-:S05]  /*14d70*/  LOP3.LUT R9, R9, 0x3, RZ, 0xc0, !PT ;  /* 0x0000000309097812 */ /* 0x000fca00078ec0ff */
[----:B0-----:R-:W-:-:S07]  /*14d80*/  IMAD.MOV.U32 R13, RZ, RZ, R9 ;  /* 0x000000ffff0d7224 */ /* 0x001fce00078e0009 */
[----:B------:R-:W-:Y:S05]  /*14d90*/  WARPSYNC.COLLECTIVE R15, `(.L_x_1255) ;  /* 0x000000000f087348 */ /* 0x000fea0003c00000 */
[----:B------:R0:W1:Y:S02]  /*14da0*/  SHFL.IDX P6, R14, R13, R12, R11 ;  /* 0x0000000c0d0e7389 */ /* 0x00006400000c000b */
[----:B01----:R-:W-:Y:S01]  /*14db0*/  ENDCOLLECTIVE ;  /* 0x000000000000791b */ /* 0x003fe20003800000 */
.L_x_1255:
[----:B------:R-:W-:Y:S05]  /*14dc0*/  BSYNC B0 ;  /* 0x0000000000007941 */ /* 0x000fea0003800000 */
.L_x_1254:
[----:B------:R-:W-:Y:S05]  /*14dd0*/  BRA `(.L_x_1256) ;  /* 0xffffffc400d07947 */ /* 0x000fea000383ffff */
.L_x_1187:
[----:B------:R-:W-:Y:S01]  /*14de0*/  BSSY B0, `(.L_x_1257) ;  /* 0x0000006000007945 */ /* 0x000fe20003800000 */
[----:B------:R-:W-:-:S07]  /*14df0*/  IMAD.MOV.U32 R15, RZ, RZ, -0x1 ;  /* 0xffffffffff0f7424 */ /* 0x000fce00078e00ff */
[----:B0-----:R-:W-:Y:S05]  /*14e00*/  WARPSYNC.COLLECTIVE R15, `(.L_x_1258) ;  /* 0x000000000f0c7348 */ /* 0x001fea0003c00000 */
[----:B------:R-:W-:Y:S02]  /*14e10*/  ELECT P6, UR62, PT ;  /* 0x00000000003e782f */ /* 0x000fe400038c0000 */
[----:B------:R-:W-:Y:S01]  /*14e20*/  MOV R14, UR62 ;  /* 0x0000003e000e7c02 */ /* 0x000fe20008000f00 */
[----:B0-----:R-:W-:Y:S10]  /*14e30*/  ENDCOLLECTIVE ;  /* 0x000000000000791b */ /* 0x001ff40003800000 */
.L_x_1258:
[----:B------:R-:W-:Y:S05]  /*14e40*/  BSYNC B0 ;  /* 0x0000000000007941 */ /* 0x000fea0003800000 */
.L_x_1257:
[----:B------:R-:W-:Y:S05]  /*14e50*/  BRA `(.L_x_1259) ;  /* 0xffffffc400c07947 */ /* 0x000fea000383ffff */
.L_x_1190:
[----:B-1----:R1:W2:Y:S02]  /*14e60*/  SYNCS.PHASECHK.TRANS64.TRYWAIT P0, [R9+URZ+0x28840], R10 ;  /* 0x0288400a090075a7 */ /* 0x0022a4000800017f */
[----:B--2---:R-:W-:Y:S05]  /*14e70*/  @!P0 NANOSLEEP.SYNCS 0x989680 ;  /* 0x009896800000895d */ /* 0x004fea0003900000 */
[----:B------:R-:W2:Y:S02]  /*14e80*/  @!P0 SYNCS.PHASECHK.TRANS64 P0, [R9+URZ+0x28840], R10 ;  /* 0x0288400a090085a7 */ /* 0x000ea4000800007f */
[----:B--2---:R-:W-:Y:S05]  /*14e90*/  @!P0 BRA `(.L_x_1190) ;  /* 0xfffffffc00f08947 */ /* 0x004fea000383ffff */
[----:B------:R-:W-:Y:S05]  /*14ea0*/  BRA `(.L_x_1260) ;  /* 0xffffffc800287947 */ /* 0x000fea000383ffff */
.L_x_1193:
        /* <DEDUP_REMOVED lines=8> */
.L_x_1201:
[----:B0-----:R0:W1:Y:S02]  /*14f30*/  SYNCS.PHASECHK.TRANS64.TRYWAIT P0, [R2+URZ+0x28840], R3 ;  /* 0x02884003020075a7 */ /* 0x001064000800017f */
[----:B-1----:R-:W-:Y:S05]  /*14f40*/  @!P0 NANOSLEEP.SYNCS 0x989680 ;  /* 0x009896800000895d */ /* 0x002fea0003900000 */
[----:B------:R-:W1:Y:S02]  /*14f50*/  @!P0 SYNCS.PHASECHK.TRANS64 P0, [R2+URZ+0x28840], R3 ;  /* 0x02884003020085a7 */ /* 0x000e64000800007f */
[----:B-1----:R-:W-:Y:S05]  /*14f60*/  @!P0 BRA `(.L_x_1201) ;  /* 0xfffffffc00f08947 */ /* 0x002fea000383ffff */
[----:B------:R-:W-:Y:S05]  /*14f70*/  BRA `(.L_x_1262) ;  /* 0xffffffcc00f87947 */ /* 0x000fea000383ffff */
.L_x_1203:
[----:B0-----:R0:W1:Y:S02]  /*14f80*/  SYNCS.PHASECHK.TRANS64.TRYWAIT P0, [R3+URZ+0x60], R2 ;  /* 0x00006002030075a7 */ /* 0x001064000800017f */
[----:B-1----:R-:W-:Y:S05]  /*14f90*/  @!P0 NANOSLEEP.SYNCS 0x989680 ;  /* 0x009896800000895d */ /* 0x002fea0003900000 */
[----:B------:R-:W1:Y:S02]  /*14fa0*/  @!P0 SYNCS.PHASECHK.TRANS64 P0, [R3+URZ+0x60], R2 ;  /* 0x00006002030085a7 */ /* 0x000e64000800007f */
[----:B-1----:R-:W-:Y:S05]  /*14fb0*/  @!P0 BRA `(.L_x_1203) ;  /* 0xfffffffc00f08947 */ /* 0x002fea000383ffff */
[----:B------:R-:W-:Y:S05]  /*14fc0*/  BRA `(.L_x_1263) ;  /* 0xffffffd000947947 */ /* 0x000fea000383ffff */
.L_x_1208:
[----:B-1----:R1:W2:Y:S02]  /*14fd0*/  SYNCS.PHASECHK.TRANS64.TRYWAIT P0, [R2+URZ+0x28840], R3 ;  /* 0x02884003020075a7 */ /* 0x0022a4000800017f */
[----:B--2---:R-:W-:Y:S05]  /*14fe0*/  @!P0 NANOSLEEP.SYNCS 0x989680 ;  /* 0x009896800000895d */ /* 0x004fea0003900000 */
[----:B------:R-:W2:Y:S02]  /*14ff0*/  @!P0 SYNCS.PHASECHK.TRANS64 P0, [R2+URZ+0x28840], R3 ;  /* 0x02884003020085a7 */ /* 0x000ea4000800007f */
[----:B--2---:R-:W-:Y:S05]  /*15000*/  @!P0 BRA `(.L_x_1208) ;  /* 0xfffffffc00f08947 */ /* 0x004fea000383ffff */
[----:B------:R-:W-:Y:S05]  /*15010*/  BRA `(.L_x_1264) ;  /* 0xffffffd400fc7947 */ /* 0x000fea000383ffff */
.L_x_1210:
[----:B0-----:R0:W1:Y:S02]  /*15020*/  SYNCS.PHASECHK.TRANS64.TRYWAIT P1, [R2+URZ+0x60], R3 ;  /* 0x00006003020075a7 */ /* 0x001064000802017f */
[----:B-1----:R-:W-:Y:S05]  /*15030*/  @!P1 NANOSLEEP.SYNCS 0x989680 ;  /* 0x009896800000995d */ /* 0x002fea0003900000 */
[----:B------:R-:W1:Y:S02]  /*15040*/  @!P1 SYNCS.PHASECHK.TRANS64 P1, [R2+URZ+0x60], R3 ;  /* 0x00006003020095a7 */ /* 0x000e64000802007f */
[----:B-1----:R-:W-:Y:S05]  /*15050*/  @!P1 BRA `(.L_x_1210) ;  /* 0xfffffffc00f09947 */ /* 0x002fea000383ffff */
[----:B------:R-:W-:Y:S05]  /*15060*/  BRA `(.L_x_1265) ;  /* 0xffffffd800987947 */ /* 0x000fea000383ffff */
.L_x_1215:
[----:B--2---:R2:W3:Y:S02]  /*15070*/  SYNCS.PHASECHK.TRANS64.TRYWAIT P0, [R2+URZ+0x28840], R3 ;  /* 0x02884003020075a7 */ /* 0x0044e4000800017f */
[----:B---3--:R-:W-:Y:S05]  /*15080*/  @!P0 NANOSLEEP.SYNCS 0x989680 ;  /* 0x009896800000895d */ /* 0x008fea0003900000 */
[----:B------:R-:W3:Y:S02]  /*15090*/  @!P0 SYNCS.PHASECHK.TRANS64 P0, [R2+URZ+0x28840], R3 ;  /* 0x02884003020085a7 */ /* 0x000ee4000800007f */
[----:B---3--:R-:W-:Y:S05]  /*150a0*/  @!P0 BRA `(.L_x_1215) ;  /* 0xfffffffc00f08947 */ /* 0x008fea000383ffff */
[----:B------:R-:W-:Y:S05]  /*150b0*/  BRA `(.L_x_1266) ;  /* 0xffffffdc00b87947 */ /* 0x000fea000383ffff */
.L_x_1217:
[----:B0-----:R0:W1:Y:S02]  /*150c0*/  SYNCS.PHASECHK.TRANS64.TRYWAIT P1, [R2+URZ+0x60], R9 ;  /* 0x00006009020075a7 */ /* 0x001064000802017f */
[----:B-1----:R-:W-:Y:S05]  /*150d0*/  @!P1 NANOSLEEP.SYNCS 0x989680 ;  /* 0x009896800000995d */ /* 0x002fea0003900000 */
[----:B------:R-:W1:Y:S02]  /*150e0*/  @!P1 SYNCS.PHASECHK.TRANS64 P1, [R2+URZ+0x60], R9 ;  /* 0x00006009020095a7 */ /* 0x000e64000802007f */
[----:B-1----:R-:W-:Y:S05]  /*150f0*/  @!P1 BRA `(.L_x_1217) ;  /* 0xfffffffc00f09947 */ /* 0x002fea000383ffff */
[----:B------:R-:W-:Y:S05]  /*15100*/  BRA `(.L_x_1267) ;  /* 0xffffffe000547947 */ /* 0x000fea000383ffff */
.L_x_1224:
[----:B-1----:R1:W2:Y:S02]  /*15110*/  SYNCS.PHASECHK.TRANS64.TRYWAIT P0, [R3+URZ+0x28860], R0 ;  /* 0x02886000030075a7 */ /* 0x0022a4000800017f */
[----:B--2---:R-:W-:Y:S05]  /*15120*/  @!P0 NANOSLEEP.SYNCS 0x989680 ;  /* 0x009896800000895d */ /* 0x004fea0003900000 */
[----:B------:R-:W2:Y:S02]  /*15130*/  @!P0 SYNCS.PHASECHK.TRANS64 P0, [R3+URZ+0x28860], R0 ;  /* 0x02886000030085a7 */ /* 0x000ea4000800007f */
[----:B--2---:R-:W-:Y:S05]  /*15140*/  @!P0 BRA `(.L_x_1224) ;  /* 0xfffffffc00f08947 */ /* 0x004fea000383ffff */
[----:B------:R-:W-:Y:S05]  /*15150*/  BRA `(.L_x_1268) ;  /* 0xffffffe4005c7947 */ /* 0x000fea000383ffff */
.L_x_1226:
        /* <DEDUP_REMOVED lines=8> */
.L_x_1270:
[----:B------:R-:W-:Y:S05]  /*151e0*/  BSYNC B0 ;  /* 0x0000000000007941 */ /* 0x000fea0003800000 */
.L_x_1269:
        /* <DEDUP_REMOVED lines=8> */
.L_x_1271:
[----:B------:R-:W-:Y:S01]  /*15270*/  IMAD.MOV.U32 R7, RZ, RZ, R14 ;  /* 0x000000ffff077224 */ /* 0x000fe200078e000e */
[----:B------:R-:W-:Y:S06]  /*15280*/  BRA `(.L_x_1272) ;  /* 0xffffffe400e47947 */ /* 0x000fec000383ffff */
.L_x_1229:
[----:B------:R-:W-:Y:S01]  /*15290*/  BSSY B0, `(.L_x_1273) ;  /* 0x0000008000007945 */ /* 0x000fe20003800000 */
[----:B0----5:R-:W-:Y:S02]  /*152a0*/  IMAD.MOV.U32 R13, RZ, RZ, R17 ;  /* 0x000000ffff0d7224 */ /* 0x021fe400078e0011 */
[----:B------:R-:W-:Y:S02]  /*152b0*/  IMAD.MOV.U32 R12, RZ, RZ, 0x1 ;  /* 0x00000001ff0c7424 */ /* 0x000fe400078e00ff */
[----:B------:R-:W-:Y:S02]  /*152c0*/  IMAD.MOV.U32 R11, RZ, RZ, RZ ;  /* 0x000000ffff0b7224 */ /* 0x000fe400078e00ff */
[----:B------:R-:W-:-:S07]  /*152d0*/  IMAD.MOV.U32 R15, RZ, RZ, -0x1 ;  /* 0xffffffffff0f7424 */ /* 0x000fce00078e00ff */
[----:B-1234-:R-:W-:Y:S05]  /*152e0*/  WARPSYNC.COLLECTIVE R15, `(.L_x_1274) ;  /* 0x000000000f087348 */ /* 0x01efea0003c00000 */
[----:B------:R0:W0:Y:S02]  /*152f0*/  SHFL.UP P6, R14, R13, R12, R11 ;  /* 0x0400000c0d0e7389 */ /* 0x00002400000c000b */
[----:B01234-:R-:W-:Y:S01]  /*15300*/  ENDCOLLECTIVE ;  /* 0x000000000000791b */ /* 0x01ffe20003800000 */
.L_x_1274:
[----:B------:R-:W-:Y:S05]  /*15310*/  BSYNC B0 ;  /* 0x0000000000007941 */ /* 0x000fea0003800000 */
.L_x_1273:
        /* <DEDUP_REMOVED lines=10> */
.L_x_1275:
        /* <DEDUP_REMOVED lines=8> */
.L_x_1276:
        /* <DEDUP_REMOVED lines=8> */
.L_x_1277:
        /* <DEDUP_REMOVED lines=8> */
.L_x_1278:
        /* <DEDUP_REMOVED lines=8> */
.L_x_1279:
[----:B------:R-:W-:Y:S05]  /*155c0*/  BRA `(.L_x_1280) ;  /* 0xffffffe400a87947 */ /* 0x000fea000383ffff */
.L_x_1234:
[----:B------:R-:W-:Y:S01]  /*155d0*/  BSSY B0, `(.L_x_1281) ;  /* 0x0000008000007945 */ /* 0x000fe20003800000 */
[----:B-----5:R-:W-:Y:S02]  /*155e0*/  IMAD.MOV.U32 R13, RZ, RZ, R17 ;  /* 0x000000ffff0d7224 */ /* 0x020fe400078e0011 */
[----:B------:R-:W-:Y:S02]  /*155f0*/  IMAD.MOV.U32 R12, RZ, RZ, 0x1 ;  /* 0x00000001ff0c7424 */ /* 0x000fe400078e00ff */
[----:B------:R-:W-:Y:S02]  /*15600*/  IMAD.MOV.U32 R11, RZ, RZ, RZ ;  /* 0x000000ffff0b7224 */ /* 0x000fe400078e00ff */
[----:B------:R-:W-:-:S07]  /*15610*/  IMAD.MOV.U32 R15, RZ, RZ, -0x1 ;  /* 0xffffffffff0f7424 */ /* 0x000fce00078e00ff */
[----:B0-2---:R-:W-:Y:S05]  /*15620*/  WARPSYNC.COLLECTIVE R15, `(.L_x_1282) ;  /* 0x000000000f087348 */ /* 0x005fea0003c00000 */
[----:B------:R1:W3:Y:S02]  /*15630*/  SHFL.UP P6, R14, R13, R12, R11 ;  /* 0x0400000c0d0e7389 */ /* 0x0002e400000c000b */
[----:B0123--:R-:W-:Y:S01]  /*15640*/  ENDCOLLECTIVE ;  /* 0x000000000000791b */ /* 0x00ffe20003800000 */
.L_x_1282:
[----:B------:R-:W-:Y:S05]  /*15650*/  BSYNC B0 ;  /* 0x0000000000007941 */ /* 0x000fea0003800000 */
.L_x_1281:
        /* <DEDUP_REMOVED lines=10> */
.L_x_1283:
        /* <DEDUP_REMOVED lines=8> */
.L_x_1284:
        /* <DEDUP_REMOVED lines=8> */
.L_x_1285:
        /* <DEDUP_REMOVED lines=8> */
.L_x_1286:
        /* <DEDUP_REMOVED lines=8> */
.L_x_1287:
[----:B------:R-:W-:Y:S05]  /*15900*/  BRA `(.L_x_1288) ;  /* 0xffffffe4008c7947 */ /* 0x000fea000383ffff */
.L_x_1236:
[----:B------:R-:W-:Y:S01]  /*15910*/  BSSY B0, `(.L_x_1289) ;  /* 0x0000006000007945 */ /* 0x000fe20003800000 */
[----:B------:R-:W-:Y:S01]  /*15920*/  PLOP3.LUT P6, PT, P6, PT, PT, 0x8, 0x0 ;  /* 0x000000000000781c */ /* 0x000fe200037ce170 */
[----:B------:R-:W-:-:S12]  /*15930*/  IMAD.MOV.U32 R15, RZ, RZ, -0x1 ;  /* 0xffffffffff0f7424 */ /* 0x000fd800078e00ff */
[----:B0-----:R-:W-:Y:S05]  /*15940*/  WARPSYNC.COLLECTIVE R15, `(.L_x_1290) ;  /* 0x000000000f087348 */ /* 0x001fea0003c00000 */
[----:B------:R-:W-:Y:S01]  /*15950*/  VOTE.ANY R14, PT, P6 ;  /* 0x00000000000e7806 */ /* 0x000fe200030e0100 */
[----:B0-----:R-:W-:Y:S06]  /*15960*/  ENDCOLLECTIVE ;  /* 0x000000000000791b */ /* 0x001fec0003800000 */
.L_x_1290:
[----:B------:R-:W-:Y:S05]  /*15970*/  BSYNC B0 ;  /* 0x0000000000007941 */ /* 0x000fea0003800000 */
.L_x_1289:
        /* <DEDUP_REMOVED lines=9> */
.L_x_1291:
[----:B------:R-:W-:Y:S01]  /*15a10*/  IMAD.MOV.U32 R17, RZ, RZ, R14 ;  /* 0x000000ffff117224 */ /* 0x000fe200078e000e */
[----:B------:R-:W-:Y:S06]  /*15a20*/  BRA `(.L_x_1292) ;  /* 0xffffffe4007c7947 */ /* 0x000fec000383ffff */
.L_x_1238:
[----:B------:R-:W-:Y:S01]  /*15a30*/  BSSY B0, `(.L_x_1293) ;  /* 0x0000007000007945 */ /* 0x000fe20003800000 */
[----:B------:R-:W-:Y:S02]  /*15a40*/  IMAD.MOV.U32 R13, RZ, RZ, R2 ;  /* 0x000000ffff0d7224 */ /* 0x000fe400078e0002 */
[----:B------:R-:W-:Y:S02]  /*15a50*/  IMAD.MOV.U32 R11, RZ, RZ, 0x1f ;  /* 0x0000001fff0b7424 */ /* 0x000fe400078e00ff */
[----:B------:R-:W-:-:S07]  /*15a60*/  IMAD.MOV.U32 R15, RZ, RZ, -0x1 ;  /* 0xffffffffff0f7424 */ /* 0x000fce00078e00ff */
[----:B012---:R-:W-:Y:S05]  /*15a70*/  WARPSYNC.COLLECTIVE R15, `(.L_x_1294) ;  /* 0x000000000f087348 */ /* 0x007fea0003c00000 */
[----:B------:R3:W4:Y:S02]  /*15a80*/  SHFL.IDX P6, R14, R13, R12, R11 ;  /* 0x0000000c0d0e7389 */ /* 0x00072400000c000b */
[----:B01234-:R-:W-:Y:S01]  /*15a90*/  ENDCOLLECTIVE ;  /* 0x000000000000791b */ /* 0x01ffe20003800000 */
.L_x_1294:
[----:B------:R-:W-:Y:S05]  /*15aa0*/  BSYNC B0 ;  /* 0x0000000000007941 */ /* 0x000fea0003800000 */
.L_x_1293:
[----:B------:R-:W-:Y:S01]  /*15ab0*/  IMAD.MOV.U32 R7, RZ, RZ, R14 ;  /* 0x000000ffff077224 */ /* 0x000fe200078e000e */
[----:B------:R-:W-:Y:S06]  /*15ac0*/  BRA `(.L_x_1237) ;  /* 0xffffffe400707947 */ /* 0x000fec000383ffff */
.L_x_1242:
[----:B-1----:R1:W2:Y:S02]  /*15ad0*/  SYNCS.PHASECHK.TRANS64.TRYWAIT P0, [R0+URZ+0x28820], R3 ;  /* 0x02882003000075a7 */ /* 0x0022a4000800017f */
[----:B--2---:R-:W-:Y:S05]  /*15ae0*/  @!P0 NANOSLEEP.SYNCS 0x989680 ;  /* 0x009896800000895d */ /* 0x004fea0003900000 */
[----:B------:R-:W2:Y:S02]  /*15af0*/  @!P0 SYNCS.PHASECHK.TRANS64 P0, [R0+URZ+0x28820], R3 ;  /* 0x02882003000085a7 */ /* 0x000ea4000800007f */
[----:B--2---:R-:W-:Y:S05]  /*15b00*/  @!P0 BRA `(.L_x_1242) ;  /* 0xfffffffc00f08947 */ /* 0x004fea000383ffff */
[----:B------:R-:W-:Y:S05]  /*15b10*/  BRA `(.L_x_1295) ;  /* 0xffffffe800e47947 */ /* 0x000fea000383ffff */
.L_x_1243:
[----:B------:R-:W2:Y:S01]  /*15b20*/  S2R R2, SR_TID.X ;  /* 0x0000000000027919 */ /* 0x000ea20000002100 */
[----:B------:R-:W-:Y:S01]  /*15b30*/  BSSY B0, `(.L_x_1296) ;  /* 0x000000a000007945 */ /* 0x000fe20003800000 */
[----:B------:R-:W-:Y:S02]  /*15b40*/  IMAD.MOV.U32 R12, RZ, RZ, RZ ;  /* 0x000000ffff0c7224 */ /* 0x000fe400078e00ff */
[----:B------:R-:W-:Y:S02]  /*15b50*/  IMAD.MOV.U32 R11, RZ, RZ, 0x1f ;  /* 0x0000001fff0b7424 */ /* 0x000fe400078e00ff */
[----:B------:R-:W-:Y:S01]  /*15b60*/  IMAD.MOV.U32 R15, RZ, RZ, -0x1 ;  /* 0xffffffffff0f7424 */ /* 0x000fe200078e00ff */
[----:B--2---:R-:W-:-:S04]  /*15b70*/  SHF.R.U32.HI R2, RZ, 0x5, R2 ;  /* 0x00000005ff027819 */ /* 0x004fc80000011602 */
[----:B------:R-:W-:-:S05]  /*15b80*/  LOP3.LUT R2, R2, 0x3, RZ, 0xc0, !PT ;  /* 0x0000000302027812 */ /* 0x000fca00078ec0ff */
[----:B0-----:R-:W-:-:S07]  /*15b90*/  IMAD.MOV.U32 R13, RZ, RZ, R2 ;  /* 0x000000ffff0d7224 */ /* 0x001fce00078e0002 */
[----:B-1----:R-:W-:Y:S05]  /*15ba0*/  WARPSYNC.COLLECTIVE R15, `(.L_x_1297) ;  /* 0x000000000f087348 */ /* 0x002fea0003c00000 */
[----:B------:R0:W2:Y:S02]  /*15bb0*/  SHFL.IDX P6, R14, R13, R12, R11 ;  /* 0x0000000c0d0e7389 */ /* 0x0000a400000c000b */
[----:B012---:R-:W-:Y:S01]  /*15bc0*/  ENDCOLLECTIVE ;  /* 0x000000000000791b */ /* 0x007fe20003800000 */
.L_x_1297:
[----:B------:R-:W-:Y:S05]  /*15bd0*/  BSYNC B0 ;  /* 0x0000000000007941 */ /* 0x000fea0003800000 */
.L_x_1296:
[----:B------:R-:W-:Y:S05]  /*15be0*/  BRA `(.L_x_1298) ;  /* 0xffffffe800cc7947 */ /* 0x000fea000383ffff */
.L_x_1246:
[----:B------:R-:W-:Y:S01]  /*15bf0*/  BSSY B1, `(.L_x_1299) ;  /* 0x0000006000017945 */ /* 0x000fe20003800000 */
[----:B------:R-:W-:-:S07]  /*15c00*/  IMAD.MOV.U32 R15, RZ, RZ, -0x1 ;  /* 0xffffffffff0f7424 */ /* 0x000fce00078e00ff */
[----:B012---:R-:W-:Y:S05]  /*15c10*/  WARPSYNC.COLLECTIVE R15, `(.L_x_1300) ;  /* 0x000000000f0c7348 */ /* 0x007fea0003c00000 */
[----:B------:R-:W-:Y:S02]  /*15c20*/  ELECT P6, UR62, PT ;  /* 0x00000000003e782f */ /* 0x000fe400038c0000 */
[----:B------:R-:W-:Y:S01]  /*15c30*/  MOV R14, UR62 ;  /* 0x0000003e000e7c02 */ /* 0x000fe20008000f00 */
[----:B012---:R-:W-:Y:S10]  /*15c40*/  ENDCOLLECTIVE ;  /* 0x000000000000791b */ /* 0x007ff40003800000 */
.L_x_1300:
[----:B------:R-:W-:Y:S05]  /*15c50*/  BSYNC B1 ;  /* 0x0000000000017941 */ /* 0x000fea0003800000 */
.L_x_1299:
[----:B------:R-:W-:Y:S05]  /*15c60*/  BRA `(.L_x_1301) ;  /* 0xffffffe800c47947 */ /* 0x000fea000383ffff */
.L_x_1248:
[----:B-1----:R1:W2:Y:S02]  /*15c70*/  SYNCS.PHASECHK.TRANS64.TRYWAIT P0, [R6+URZ], R5 ;  /* 0x00000005060075a7 */ /* 0x0022a4000800017f */
[----:B--2---:R-:W-:Y:S05]  /*15c80*/  @!P0 NANOSLEEP.SYNCS 0x989680 ;  /* 0x009896800000895d */ /* 0x004fea0003900000 */
[----:B------:R-:W2:Y:S02]  /*15c90*/  @!P0 SYNCS.PHASECHK.TRANS64 P0, [R6+URZ], R5 ;  /* 0x00000005060085a7 */ /* 0x000ea4000800007f */
[----:B--2---:R-:W-:Y:S05]  /*15ca0*/  @!P0 BRA `(.L_x_1248) ;  /* 0xfffffffc00f08947 */ /* 0x004fea000383ffff */
[----:B------:R-:W-:Y:S05]  /*15cb0*/  BRA `(.L_x_1302) ;  /* 0xffffffec00007947 */ /* 0x000fea000383ffff */
.L_x_1249:
[----:B--2---:R2:W3:Y:S02]  /*15cc0*/  SYNCS.PHASECHK.TRANS64.TRYWAIT P0, [R7+URZ], R2 ;  /* 0x00000002070075a7 */ /* 0x0044e4000800017f */
[----:B---3--:R-:W-:Y:S05]  /*15cd0*/  @!P0 NANOSLEEP.SYNCS 0x989680 ;  /* 0x009896800000895d */ /* 0x008fea0003900000 */
[----:B------:R-:W3:Y:S02]  /*15ce0*/  @!P0 SYNCS.PHASECHK.TRANS64 P0, [R7+URZ], R2 ;  /* 0x00000002070085a7 */ /* 0x000ee4000800007f */
[----:B---3--:R-:W-:Y:S05]  /*15cf0*/  @!P0 BRA `(.L_x_1249) ;  /* 0xfffffffc00f08947 */ /* 0x008fea000383ffff */
[----:B------:R-:W-:Y:S05]  /*15d00*/  BRA `(.L_x_1303) ;  /* 0xffffffe800f47947 */ /* 0x000fea000383ffff */
.L_x_1251:
[----:B---3--:R3:W4:Y:S02]  /*15d10*/  SYNCS.PHASECHK.TRANS64.TRYWAIT P0, [R4+URZ], R5 ;  /* 0x00000005040075a7 */ /* 0x008724000800017f */
[----:B----4-:R-:W-:Y:S05]  /*15d20*/  @!P0 NANOSLEEP.SYNCS 0x989680 ;  /* 0x009896800000895d */ /* 0x010fea0003900000 */
[----:B------:R-:W4:Y:S02]  /*15d30*/  @!P0 SYNCS.PHASECHK.TRANS64 P0, [R4+URZ], R5 ;  /* 0x00000005040085a7 */ /* 0x000f24000800007f */
[----:B----4-:R-:W-:Y:S05]  /*15d40*/  @!P0 BRA `(.L_x_1251) ;  /* 0xfffffffc00f08947 */ /* 0x010fea000383ffff */
[----:B------:R-:W-:Y:S05]  /*15d50*/  BRA `(.L_x_1304) ;  /* 0xffffffe800fc7947 */ /* 0x000fea000383ffff */
.L_x_1305:
        /* <DEDUP_REMOVED lines=10> */
.L_x_2731:


//--------------------- .text._ZN7cutlass13device_kernelIN5flash11enable_sm90INS1_16FlashAttnFwdSm90INS1_25CollectiveMainloopFwdSm90ILi2EN4cute5tupleIJNS5_1CILi1EEES8_S8_EEENS6_IJNS7_ILi128EEESA_SA_EEELi128ENS_10bfloat16_tEfNS_4arch4Sm90ELb0ELb1ELb0ELb1ELb0ELb1ELb0ELb1ELb1ELb0ELb0ELb0EEENS1_21CollectiveEpilogueFwdISB_S9_SC_SE_Li256ELb1ELb0ELb0ELb0EEENS1_36VarlenDynamicPersistentTileSchedulerILi128ELi128ELi256ELi32ELb0ELb0ELb1ELb1ELb0ELb1EEEEEEEEEvNT_6ParamsE --------------------------
	.section	.text._ZN7cutlass13device_kernelIN5flash11enable_sm90INS1_16FlashAttnFwdSm90INS1_25CollectiveMainloopFwdSm90ILi2EN4cute5tupleIJNS5_1CILi1EEES8_S8_EEENS6_IJNS7_ILi128EEESA_SA_EEELi128ENS_10bfloat16_tEfNS_4arch4Sm90ELb0ELb1ELb0ELb1ELb0ELb1ELb0ELb1ELb1ELb0ELb0ELb0EEENS1_21CollectiveEpilogueFwdISB_S9_SC_SE_Li256ELb1ELb0ELb0ELb0EEENS1_36VarlenDynamicPersistentTileSchedulerILi128ELi128ELi256ELi32ELb0ELb0ELb1ELb1ELb0ELb1EEEEEEEEEvNT_6ParamsE,"ax",@progbits
	.align	128
.text._ZN7cutlass13device_kernelIN5flash11enable_sm90INS1_16FlashAttnFwdSm90INS1_25CollectiveMainloopFwdSm90ILi2EN4cute5tupleIJNS5_1CILi1EEES8_S8_EEENS6_IJNS7_ILi128EEESA_SA_EEELi128ENS_10bfloat16_tEfNS_4arch4Sm90ELb0ELb1ELb0ELb1ELb0ELb1ELb0ELb1ELb1ELb0ELb0ELb0EEENS1_21CollectiveEpilogueFwdISB_S9_SC_SE_Li256ELb1ELb0ELb0ELb0EEENS1_36VarlenDynamicPersistentTileSchedulerILi128ELi128ELi256ELi32ELb0ELb0ELb1ELb1ELb0ELb1EEEEEEEEEvNT_6ParamsE:
        .type           _ZN7cutlass13device_kernelIN5flash11enable_sm90INS1_16FlashAttnFwdSm90INS1_25CollectiveMainloopFwdSm90ILi2EN4cute5tupleIJNS5_1CILi1EEES8_S8_EEENS6_IJNS7_ILi128EEESA_SA_EEELi128ENS_10bfloat16_tEfNS_4arch4Sm90ELb0ELb1ELb0ELb1ELb0ELb1ELb0ELb1ELb1ELb0ELb0ELb0EEENS1_21CollectiveEpilogueFwdISB_S9_SC_SE_Li256ELb1ELb0ELb0ELb0EEENS1_36VarlenDynamicPersistentTileSchedulerILi128ELi128ELi256ELi32ELb0ELb0ELb1ELb1ELb0ELb1EEEEEEEEEvNT_6ParamsE,@function
        .size           _ZN7cutlass13device_kernelIN5flash11enable_sm90INS1_16FlashAttnFwdSm90INS1_25CollectiveMainloopFwdSm90ILi2EN4cute5tupleIJNS5_1CILi1EEES8_S8_EEENS6_IJNS7_ILi128EEESA_SA_EEELi128ENS_10bfloat16_tEfNS_4arch4Sm90ELb0ELb1ELb0ELb1ELb0ELb1ELb0ELb1ELb1ELb0ELb0ELb0EEENS1_21CollectiveEpilogueFwdISB_S9_SC_SE_Li256ELb1ELb0ELb0ELb0EEENS1_36VarlenDynamicPersistentTileSchedulerILi128ELi128ELi256ELi32ELb0ELb0ELb1ELb1ELb0ELb1EEEEEEEEEvNT_6ParamsE,(.L_x_2732 - _ZN7cutlass13device_kernelIN5flash11enable_sm90INS1_16FlashAttnFwdSm90INS1_25CollectiveMainloopFwdSm90ILi2EN4cute5tupleIJNS5_1CILi1EEES8_S8_EEENS6_IJNS7_ILi128EEESA_SA_EEELi128ENS_10bfloat16_tEfNS_4arch4Sm90ELb0ELb1ELb0ELb1ELb0ELb1ELb0ELb1ELb1ELb0ELb0ELb0EEENS1_21CollectiveEpilogueFwdISB_S9_SC_SE_Li256ELb1ELb0ELb0ELb0EEENS1_36VarlenDynamicPersistentTileSchedulerILi128ELi128ELi256ELi32ELb0ELb0ELb1ELb1ELb0ELb1EEEEEEEEEvNT_6ParamsE)
        .other          _ZN7cutlass13device_kernelIN5flash11enable_sm90INS1_16FlashAttnFwdSm90INS1_25CollectiveMainloopFwdSm90ILi2EN4cute5tupleIJNS5_1CILi1EEES8_S8_EEENS6_IJNS7_ILi128EEESA_SA_EEELi128ENS_10bfloat16_tEfNS_4arch4Sm90ELb0ELb1ELb0ELb1ELb0ELb1ELb0ELb1ELb1ELb0ELb0ELb0EEENS1_21CollectiveEpilogueFwdISB_S9_SC_SE_Li256ELb1ELb0ELb0ELb0EEENS1_36VarlenDynamicPersistentTileSchedulerILi128ELi128ELi256ELi32ELb0ELb0ELb1ELb1ELb0ELb1EEEEEEEEEvNT_6ParamsE,@"STO_CUDA_ENTRY STV_DEFAULT"
_ZN7cutlass13device_kernelIN5flash11enable_sm90INS1_16FlashAttnFwdSm90INS1_25CollectiveMainloopFwdSm90ILi2EN4cute5tupleIJNS5_1CILi1EEES8_S8_EEENS6_IJNS7_ILi128EEESA_SA_EEELi128ENS_10bfloat16_tEfNS_4arch4Sm90ELb0ELb1ELb0ELb1ELb0ELb1ELb0ELb1ELb1ELb0ELb0ELb0EEENS1_21CollectiveEpilogueFwdISB_S9_SC_SE_Li256ELb1ELb0ELb0ELb0EEENS1_36VarlenDynamicPersistentTileSchedulerILi128ELi128ELi256ELi32ELb0ELb0ELb1ELb1ELb0ELb1EEEEEEEEEvNT_6ParamsE:
        /* <DEDUP_REMOVED lines=27> */
.L_x_1307:
[----:B------:R-:W-:Y:S05]  /*01b0*/  BSYNC B0 ;  /* 0x0000000000007941 */ /* 0x000fea0003800000 */
.L_x_1306:
        /* <DEDUP_REMOVED lines=41> */
.L_x_1308:
        /* <DEDUP_REMOVED lines=22> */
.L_x_1309:
        /* <DEDUP_REMOVED lines=18> */
.L_x_1310:
        /* <DEDUP_REMOVED lines=22> */
.L_x_1311:
        /* <DEDUP_REMOVED lines=22> */
.L_x_1312:
[----:B------:R-:W-:Y:S01]  /*0990*/  PLOP3.LUT P0, PT, PT, PT, UP0, 0x80, 0x0 ;  /* 0x000000000000781c */ /* 0x000fe20003f0f008 */
[----:B------:R-:W-:Y:S01]  /*09a0*/  UMOV UR36, 0x1 ;  /* 0x0000000100247882 */ /* 0x000fe20000000000 */
[----:B------:R-:W-:Y:S01]  /*09b0*/  NOP ;  /* 0x0000000000007918 */ /* 0x000fe20000000000 */
[----:B------:R-:W-:Y:S01]  /*09c0*/  USEL UR36, UR36, 0x2, !UP0 ;  /* 0x0000000224247887 */ /* 0x000fe2000c000000 */
[----:B------:R-:W-:Y:S01]  /*09d0*/  BSSY B7, `(.L_x_1313) ;  /* 0x0002283000077945 */ /* 0x000fe20003800000 */
[----:B------:R-:W-:Y:S01]  /*09e0*/  ULDC.64 UR54, c[0x0][0x208] ;  /* 0x0000820000367ab9 */ /* 0x000fe20000000a00 */
[----:B012-4-:R-:W-:Y:S07]  /*09f0*/  BAR.SYNC.DEFER_BLOCKING 0x0 ;  /* 0x0000000000007b1d */ /* 0x017fee0000010000 */
[----:B------:R-:W-:Y:S05]  /*0a00*/  @!P0 BRA `(.L_x_1314) ;  /* 0x000001c4004c8947 */ /* 0x000fea0003800000 */
.L_x_1315:
[----:B------:R-:W-:-:S08]  /*0a10*/  NOP ;  /* 0x0000000000007918 */ /* 0x000fd00000000000 */
[----:B------:R-:W0:Y:S02]  /*0a20*/  USETMAXREG.TRY_ALLOC.CTAPOOL UP0, 0xf0 ;  /* 0x000000f0000079c8 */ /* 0x000e240008000600 */
[----:B0-----:R-:W-:-:S13]  /*0a30*/  PLOP3.LUT P0, PT, PT, PT, UP0, 0x80, 0x0 ;  /* 0x000000000000781c */ /* 0x001fda0003f0f008 */
[----:B------:R-:W-:Y:S05]  /*0a40*/  @!P0 BRA `(.L_x_1315) ;  /* 0xfffffffc00f08947 */ /* 0x000fea000383ffff */
[----:B------:R-:W-:Y:S01]  /*0a50*/  SHF.R.U32.HI R0, RZ, 0x7, R3 ;  /* 0x00000007ff007819 */ /* 0x000fe20000011603 */
[----:B------:R-:W0:Y:S08]  /*0a60*/  S2UR UR5, SR_CgaCtaId ;  /* 0x00000000000579c3 */ /* 0x000e300000008800 */
[----:B------:R-:W-:Y:S06]  /*0a70*/  BAR.ARV 0x8, 0x120 ;  /* 0x0204800000007b1d */ /* 0x000fec0000002000 */
[----:B------:R-:W-:Y:S01]  /*0a80*/  ISETP.NE.AND P0, PT, R0, 0x1, PT ;  /* 0x000000010000780c */ /* 0x000fe20003f05270 */
[----:B------:R-:W-:-:S12]  /*0a90*/  UMOV UR4, 0x400 ;  /* 0x0000040000047882 */ /* 0x000fd80000000000 */
[----:B------:R-:W-:Y:S06]  /*0aa0*/  @!P0 BAR.ARV 0x9, 0x100 ;  /* 0x0244000000008b1d */ /* 0x000fec0000002000 */
[----:B0-----:R-:W-:Y:S02]  /*0ab0*/  ULEA UR4, UR5, UR4, 0x18 ;  /* 0x0000000405047291 */ /* 0x001fe4000f8ec03f */
[----:B------:R-:W-:Y:S04]  /*0ac0*/  BAR.SYNC.DEFER_BLOCKING 0x5, 0x120 ;  /* 0x0144800000007b1d */ /* 0x000fe80000010000 */
[----:B------:R-:W-:-:S02]  /*0ad0*/  IMAD.U32 R2, RZ, RZ, UR4 ;  /* 0x00000004ff027e24 */ /* 0x000fc4000f8e00ff */
[----:B------:R-:W-:-:S03]  /*0ae0*/  ULDC UR4, c[0x0][0xc14] ;  /* 0x0003050000047ab9 */ /* 0x000fc60000000800 */
[----:B------:R-:W0:Y:S01]  /*0af0*/  LDS.128 R196, [R2+0x288d0] ;  /* 0x0288d00002c47984 */ /* 0x000e220000000c00 */
[----:B------:R-:W-:Y:S06]  /*0b00*/  BAR.ARV 0x4, 0x120 ;  /* 0x0104800000007b1d */ /* 0x000fec0000002000 */
[----:B0-----:R-:W-:-:S13]  /*0b10*/  ISETP.GE.AND P0, PT, R199, UR4, PT ;  /* 0x00000004c7007c0c */ /* 0x001fda000bf06270 */
[----:B------:R-:W-:Y:S05]  /*0b20*/  @P0 BRA `(.L_x_1316) ;  /* 0x0000022400b40947 */ /* 0x000fea0003800000 */
[----:B------:R-:W-:Y:S01]  /*0b30*/  VIADD R230, R3, 0xffffff80 ;  /* 0xffffff8003e67836 */ /* 0x000fe20000000000 */
[----:B------:R-:W-:Y:S01]  /*0b40*/  R2UR UR38, R2 ;  /* 0x00000000022672ca */ /* 0x000fe200000e0000 */
[----:B------:R-:W-:Y:S01]  /*0b50*/  IMAD.MOV.U32 R222, RZ, RZ, RZ ;  /* 0x000000ffffde7224 */ /* 0x000fe200078e00ff */
[----:B------:R-:W-:Y:S01]  /*0b60*/  CS2R R184, SRZ ;  /* 0x0000000000b87805 */ /* 0x000fe2000001ff00 */
[----:B------:R-:W-:Y:S01]  /*0b70*/  IMAD.MOV.U32 R194, RZ, RZ, RZ ;  /* 0x000000ffffc27224 */ /* 0x000fe200078e00ff */
[----:B------:R-:W-:Y:S01]  /*0b80*/  SHF.R.S32.HI R3, RZ, 0x1f, R230 ;  /* 0x0000001fff037819 */ /* 0x000fe200000114e6 */
[----:B------:R-:W-:Y:S01]  /*0b90*/  IMAD.MOV.U32 R186, RZ, RZ, RZ ;  /* 0x000000ffffba7224 */ /* 0x000fe200078e00ff */
[----:B------:R-:W-:Y:S02]  /*0ba0*/  ULOP3.LUT UR39, UR36, 0x1, URZ, 0xfc, !UPT ;  /* 0x0000000124277892 */ /* 0x000fe4000f8efc3f */
[CC--:B------:R-:W-:Y:S02]  /*0bb0*/  LEA.HI R5, R3.reuse, R230.reuse, RZ, 0x7 ;  /* 0x000000e603057211 */ /* 0x0c0fe400078f38ff */
[----:B------:R-:W-:-:S02]  /*0bc0*/  LEA.HI R4, R3, R230, RZ, 0x5 ;  /* 0x000000e603047211 */ /* 0x000fc400078f28ff */
[C---:B------:R-:W-:Y:S01]  /*0bd0*/  LOP3.LUT R7, R5.reuse, 0xffffff80, RZ, 0xc0, !PT ;  /* 0xffffff8005077812 */ /* 0x040fe200078ec0ff */
[----:B------:R-:W-:Y:S01]  /*0be0*/  UIADD3 UR38, UR38, 0x10400, URZ ;  /* 0x0001040026267890 */ /* 0x000fe2000fffe03f */
[----:B------:R-:W-:Y:S01]  /*0bf0*/  SHF.R.S32.HI R228, RZ, 0x7, R5 ;  /* 0x00000007ffe47819 */ /* 0x000fe20000011405 */
[----:B------:R-:W-:Y:S02]  /*0c00*/  IMAD.SHL.U32 R4, R4, 0x20, RZ ;  /* 0x0000002004047824 */ /* 0x000fe400078e00ff */
[----:B------:R-:W-:Y:S01]  /*0c10*/  IMAD.IADD R224, R230, 0x1, -R7 ;  /* 0x00000001e6e07824 */ /* 0x000fe200078e0a07 */
[----:B------:R-:W-:Y:S02]  /*0c20*/  LEA.HI R5, R5, R228, RZ, 0x1 ;  /* 0x000000e405057211 */ /* 0x000fe400078f08ff */
[----:B------:R-:W-:Y:S02]  /*0c30*/  LOP3.LUT R4, R4, 0xfffffc00, RZ, 0xc0, !PT ;  /* 0xfffffc0004047812 */ /* 0x000fe400078ec0ff */
[----:B------:R-:W-:-:S02]  /*0c40*/  SHF.R.S32.HI R11, RZ, 0x1f, R224 ;  /* 0x0000001fff0b7819 */ /* 0x000fc400000114e0 */
[----:B------:R-:W-:Y:S02]  /*0c50*/  LOP3.LUT R5, R5, 0x3fffffe, RZ, 0xc0, !PT ;  /* 0x03fffffe05057812 */ /* 0x000fe400078ec0ff */
[CC--:B------:R-:W-:Y:S02]  /*0c60*/  LEA.HI R6, R11.reuse, R224.reuse, RZ, 0x2 ;  /* 0x000000e00b067211 */ /* 0x0c0fe400078f10ff */
[----:B------:R-:W-:Y:S01]  /*0c70*/  LEA.HI R11, R11, R224, RZ, 0x5 ;  /* 0x000000e00b0b7211 */ /* 0x000fe200078f28ff */
[----:B------:R-:W-:Y:S01]  /*0c80*/  IMAD.IADD R5, R228, 0x1, -R5 ;  /* 0x00000001e4057824 */ /* 0x000fe200078e0a05 */
[--C-:B------:R-:W-:Y:S02]  /*0c90*/  SHF.R.S32.HI R7, RZ, 0x2, R6.reuse ;  /* 0x00000002ff077819 */ /* 0x100fe40000011406 */
[----:B------:R-:W-:Y:S02]  /*0ca0*/  SHF.R.S32.HI R0, RZ, 0x1f, R6 ;  /* 0x0000001fff007819 */ /* 0x000fe40000011406 */
[----:B------:R-:W-:-:S02]  /*0cb0*/  SHF.R.S32.HI R11, RZ, 0x5, R11 ;  /* 0x00000005ff0b7819 */ /* 0x000fc4000001140b */
[----:B------:R-:W-:Y:S02]  /*0cc0*/  LEA.HI R8, R0, R7, RZ, 0x3 ;  /* 0x0000000700087211 */ /* 0x000fe400078f18ff */
[----:B------:R-:W-:Y:S02]  /*0cd0*/  LEA.HI R0, R3, R230, RZ, 0x4 ;  /* 0x000000e603007211 */ /* 0x000fe400078f20ff */
[----:B------:R-:W-:Y:S02]  /*0ce0*/  LOP3.LUT R8, R8, 0xfffffff8, RZ, 0xc0, !PT ;  /* 0xfffffff808087812 */ /* 0x000fe400078ec0ff */
[----:B------:R-:W-:Y:S02]  /*0cf0*/  SHF.R.S32.HI R9, RZ, 0x4, R0 ;  /* 0x00000004ff097819 */ /* 0x000fe40000011400 */
[----:B------:R-:W-:Y:S01]  /*0d00*/  LOP3.LUT R191, R6, 0x7ffffffc, RZ, 0xc0, !PT ;  /* 0x7ffffffc06bf7812 */ /* 0x000fe200078ec0ff */
[----:B------:R-:W-:Y:S01]  /*0d10*/  IMAD.IADD R8, R7, 0x1, -R8 ;  /* 0x0000000107087824 */ /* 0x000fe200078e0a08 */
[----:B------:R-:W-:-:S02]  /*0d20*/  LOP3.LUT R7, R0, 0x3fffff0, RZ, 0xc0, !PT ;  /* 0x03fffff000077812 */ /* 0x000fc400078ec0ff */
[----:B------:R-:W-:Y:S01]  /*0d30*/  LEA.HI R0, R0, R9, RZ, 0x1 ;  /* 0x0000000900007211 */ /* 0x000fe200078f08ff */
[----:B------:R-:W-:Y:S02]  /*0d40*/  IMAD R8, R11, 0x10, R8 ;  /* 0x000000100b087824 */ /* 0x000fe400078e0208 */
[----:B------:R-:W-:Y:S01]  /*0d50*/  IMAD.IADD R7, R230, 0x1, -R7 ;  /* 0x00000001e6077824 */ /* 0x000fe200078e0a07 */
[----:B------:R-:W-:Y:S01]  /*0d60*/  LOP3.LUT R0, R0, 0x1ffffffe, RZ, 0xc0, !PT ;  /* 0x1ffffffe00007812 */ /* 0x000fe200078ec0ff */
[----:B------:R-:W-:Y:S02]  /*0d70*/  IMAD R204, R5, 0x40, R8 ;  /* 0x0000004005cc7824 */ /* 0x000fe400078e0208 */
[----:B------:R-:W-:Y:S02]  /*0d80*/  IMAD R7, R7, 0x40, R4 ;  /* 0x0000004007077824 */ /* 0x000fe400078e0204 */
[----:B------:R-:W-:Y:S02]  /*0d90*/  IMAD.IADD R0, R9, 0x1, -R0 ;  /* 0x0000000109007824 */ /* 0x000fe400078e0a00 */
[----:B------:R-:W-:-:S02]  /*0da0*/  IMAD.IADD R191, R224, 0x1, -R191 ;  /* 0x00000001e0bf7824 */ /* 0x000fc400078e0abf */
[----:B------:R-:W-:Y:S01]  /*0db0*/  IMAD R229, R0, 0x8, R7 ;  /* 0x0000000800e57824 */ /* 0x000fe200078e0207 */
[CC--:B------:R-:W-:Y:S02]  /*0dc0*/  LEA.HI R0, R3.reuse, R230.reuse, RZ, 0x6 ;  /* 0x000000e603007211 */ /* 0x0c0fe400078f30ff */
[----:B------:R-:W-:-:S03]  /*0dd0*/  LEA.HI R3, R3, R230, RZ, 0x3 ;  /* 0x000000e603037211 */ /* 0x000fc600078f18ff */
[----:B------:R-:W-:Y:S01]  /*0de0*/  IMAD.SHL.U32 R0, R0, 0x8, RZ ;  /* 0x0000000800007824 */ /* 0x000fe200078e00ff */
[----:B------:R-:W-:Y:S02]  /*0df0*/  SHF.R.S32.HI R18, RZ, 0x3, R3 ;  /* 0x00000003ff127819 */ /* 0x000fe40000011403 */
[----:B------:R-:W-:Y:S02]  /*0e00*/  LOP3.LUT R5, R3, 0xfffffff8, RZ, 0xc0, !PT ;  /* 0xfffffff803057812 */ /* 0x000fe400078ec0ff */
[----:B------:R-:W-:Y:S01]  /*0e10*/  LOP3.LUT R212, R0, 0xfffffe00, RZ, 0xc0, !PT ;  /* 0xfffffe0000d47812 */ /* 0x000fe200078ec0ff */
[C---:B------:R-:W-:Y:S01]  /*0e20*/  VIADD R189, R18.reuse, 0x20 ;  /* 0x0000002012bd7836 */ /* 0x040fe20000000000 */
[----:B------:R-:W-:Y:S01]  /*0e30*/  SHF.R.S32.HI R19, RZ, 0x1f, R18 ;  /* 0x0000001fff137819 */ /* 0x000fe20000011412 */
[C---:B------:R-:W-:Y:S02]  /*0e40*/  VIADD R188, R18.reuse, 0x40 ;  /* 0x0000004012bc7836 */ /* 0x040fe40000000000 */
[----:B------:R-:W-:Y:S01]  /*0e50*/  VIADD R190, R18, 0x60 ;  /* 0x0000006012be7836 */ /* 0x000fe20000000000 */
[----:B------:R-:W-:Y:S01]  /*0e60*/  SHF.R.S32.HI R0, RZ, 0x1f, R189 ;  /* 0x0000001fff007819 */ /* 0x000fe200000114bd */
[----:B------:R-:W-:Y:S01]  /*0e70*/  IMAD.IADD R220, R230, 0x1, -R5 ;  /* 0x00000001e6dc7824 */ /* 0x000fe200078e0a05 */
[----:B------:R-:W-:Y:S01]  /*0e80*/  SHF.R.S32.HI R5, RZ, 0x1f, R188 ;  /* 0x0000001fff057819 */ /* 0x000fe200000114bc */
[----:B------:R-:W-:Y:S01]  /*0e90*/  IMAD.SHL.U32 R203, R18, 0x40, RZ ;  /* 0x0000004012cb7824 */ /* 0x000fe200078e00ff */
[----:B------:R-:W-:Y:S01]  /*0ea0*/  SHF.R.S32.HI R7, RZ, 0x1f, R190 ;  /* 0x0000001fff077819 */ /* 0x000fe200000114be */
[----:B------:R-:W-:Y:S01]  /*0eb0*/  IMAD.SHL.U32 R202, R189, 0x40, RZ ;  /* 0x00000040bdca7824 */ /* 0x000fe200078e00ff */
[----:B------:R-:W-:Y:S01]  /*0ec0*/  LEA.HI R0, R0, R189, RZ, 0x3 ;  /* 0x000000bd00007211 */ /* 0x000fe200078f18ff */
[----:B------:R-:W-:Y:S01]  /*0ed0*/  IMAD.SHL.U32 R201, R188, 0x40, RZ ;  /* 0x00000040bcc97824 */ /* 0x000fe200078e00ff */
[----:B------:R-:W-:Y:S01]  /*0ee0*/  LEA.HI R5, R5, R188, RZ, 0x3 ;  /* 0x000000bc05057211 */ /* 0x000fe200078f18ff */
[----:B------:R-:W-:Y:S01]  /*0ef0*/  IMAD.SHL.U32 R200, R190, 0x40, RZ ;  /* 0x00000040bec87824 */ /* 0x000fe200078e00ff */
[----:B------:R-:W-:Y:S01]  /*0f00*/  LEA.HI R7, R7, R190, RZ, 0x3 ;  /* 0x000000be07077211 */ /* 0x000fe200078f18ff */
[----:B------:R-:W-:Y:S01]  /*0f10*/  IMAD.SHL.U32 R16, R220, 0x8, RZ ;  /* 0x00000008dc107824 */ /* 0x000fe200078e00ff */
[----:B------:R-:W-:Y:S01]  /*0f20*/  LOP3.LUT R3, R203, 0x1c0, RZ, 0xc0, !PT ;  /* 0x000001c0cb037812 */ /* 0x000fe200078ec0ff */
[----:B------:R-:W-:Y:S01]  /*0f30*/  IMAD.SHL.U32 R0, R0, 0x40, RZ ;  /* 0x0000004000007824 */ /* 0x000fe200078e00ff */
[----:B------:R-:W-:Y:S01]  /*0f40*/  LOP3.LUT R202, R202, 0x1c0, RZ, 0xc0, !PT ;  /* 0x000001c0caca7812 */ /* 0x000fe200078ec0ff */
[----:B------:R-:W-:Y:S01]  /*0f50*/  IMAD.SHL.U32 R5, R5, 0x40, RZ ;  /* 0x0000004005057824 */ /* 0x000fe200078e00ff */
[----:B------:R-:W-:Y:S01]  /*0f60*/  LOP3.LUT R201, R201, 0x1c0, RZ, 0xc0, !PT ;  /* 0x000001c0c9c97812 */ /* 0x000fe200078ec0ff */
[----:B------:R-:W-:Y:S01]  /*0f70*/  IMAD.SHL.U32 R7, R7, 0x40, RZ ;  /* 0x0000004007077824 */ /* 0x000fe200078e00ff */
[----:B------:R-:W-:Y:S01]  /*0f80*/  LOP3.LUT R200, R200, 0x1c0, RZ, 0xc0, !PT ;  /* 0x000001c0c8c87812 */ /* 0x000fe200078ec0ff */
[----:B------:R-:W-:Y:S01]  /*0f90*/  IMAD.SHL.U32 R22, R220, 0x4, RZ ;  /* 0x00000004dc167824 */ /* 0x000fe200078e00ff */
[----:B------:R-:W-:Y:S01]  /*0fa0*/  SHF.R.U32.HI R211, RZ, 0x3, R3 ;  /* 0x00000003ffd37819 */ /* 0x000fe20000011603 */
[----:B------:R-:W-:Y:S01]  /*0fb0*/  VIADD R195, R16, 0x40 ;  /* 0x0000004010c37836 */ /* 0x000fe20000000000 */
[----:B------:R-:W-:Y:S01]  /*0fc0*/  LOP3.LUT R214, R3, 0x38, R16, 0xf8, !PT ;  /* 0x0000003803d67812 */ /* 0x000fe200078ef810 */
[----:B------:R-:W-:Y:S01]  /*0fd0*/  VIADD R187, R22, 0x20 ;  /* 0x0000002016bb7836 */ /* 0x000fe20000000000 */
[----:B------:R-:W-:-:S02]  /*0fe0*/  SHF.R.U32.HI R209, RZ, 0x3, R202 ;  /* 0x00000003ffd17819 */ /* 0x000fc400000116ca */
[--C-:B------:R-:W-:Y:S02]  /*0ff0*/  LOP3.LUT R3, R202, 0x38, R16.reuse, 0xf8, !PT ;  /* 0x00000038ca037812 */ /* 0x100fe400078ef810 */
[----:B------:R-:W-:Y:S02]  /*1000*/  SHF.R.U32.HI R207, RZ, 0x3, R201 ;  /* 0x00000003ffcf7819 */ /* 0x000fe400000116c9 */
[----:B------:R-:W-:Y:S02]  /*1010*/  LOP3.LUT R4, R201, 0x38, R16, 0xf8, !PT ;  /* 0x00000038c9047812 */ /* 0x000fe400078ef810 */
[----:B------:R-:W-:Y:S02]  /*1020*/  SHF.R.U32.HI R205, RZ, 0x3, R200 ;  /* 0x00000003ffcd7819 */ /* 0x000fe400000116c8 */
[----:B------:R-:W-:Y:S02]  /*1030*/  LOP3.LUT R6, R200, 0x38, R16, 0xf8, !PT ;  /* 0x00000038c8067812 */ /* 0x000fe400078ef810 */
[----:B------:R-:W-:-:S02]  /*1040*/  LOP3.LUT R210, R0, 0xfffffe00, RZ, 0xc0, !PT ;  /* 0xfffffe0000d27812 */ /* 0x000fc400078ec0ff */
[----:B------:R-:W-:Y:S02]  /*1050*/  LOP3.LUT R208, R5, 0xfffffe00, RZ, 0xc0, !PT ;  /* 0xfffffe0005d07812 */ /* 0x000fe400078ec0ff */
[----:B------:R-:W-:Y:S02]  /*1060*/  LOP3.LUT R206, R7, 0xfffffe00, RZ, 0xc0, !PT ;  /* 0xfffffe0007ce7812 */ /* 0x000fe400078ec0ff */
[----:B------:R-:W-:Y:S02]  /*1070*/  LOP3.LUT R214, R212, R214, R211, 0xf6, !PT ;  /* 0x000000d6d4d67212 */ /* 0x000fe400078ef6d3 */
[----:B------:R-:W-:Y:S02]  /*1080*/  LOP3.LUT R3, R210, R3, R209, 0xf6, !PT ;  /* 0x00000003d2037212 */ /* 0x000fe400078ef6d1 */
[----:B------:R-:W-:Y:S02]  /*1090*/  LOP3.LUT R4, R208, R4, R207, 0xf6, !PT ;  /* 0x00000004d0047212 */ /* 0x000fe400078ef6cf */
[----:B------:R-:W-:-:S02]  /*10a0*/  LOP3.LUT R6, R206, R6, R205, 0xf6, !PT ;  /* 0x00000006ce067212 */ /* 0x000fc400078ef6cd */
[----:B------:R-:W-:Y:S02]  /*10b0*/  SHF.R.S32.HI R218, RZ, 0x1f, R189 ;  /* 0x0000001fffda7819 */ /* 0x000fe400000114bd */
[----:B------:R-:W-:Y:S02]  /*10c0*/  SHF.R.S32.HI R217, RZ, 0x1f, R188 ;  /* 0x0000001fffd97819 */ /* 0x000fe400000114bc */
[----:B------:R-:W-:Y:S02]  /*10d0*/  SHF.R.S32.HI R216, RZ, 0x1f, R190 ;  /* 0x0000001fffd87819 */ /* 0x000fe400000114be */
[----:B------:R-:W-:Y:S02]  /*10e0*/  SHF.R.S32.HI R17, RZ, 0x1f, R16 ;  /* 0x0000001fff117819 */ /* 0x000fe40000011410 */
[----:B------:R-:W-:Y:S02]  /*10f0*/  LEA R213, R214, UR38, 0x1 ;  /* 0x00000026d6d57c11 */ /* 0x000fe4000f8e08ff */
[----:B------:R-:W-:-:S02]  /*1100*/  LEA R227, R3, UR38, 0x1 ;  /* 0x0000002603e37c11 */ /* 0x000fc4000f8e08ff */
[----:B------:R-:W-:Y:S02]  /*1110*/  LEA R226, R4, UR38, 0x1 ;  /* 0x0000002604e27c11 */ /* 0x000fe4000f8e08ff */
[----:B------:R-:W-:-:S07]  /*1120*/  LEA R225, R6, UR38, 0x1 ;  /* 0x0000002606e17c11 */ /* 0x000fce000f8e08ff */
.L_x_1596:
[----:B------:R-:W-:Y:S05]  /*1130*/  YIELD ;  /* 0x0000000000007946 */ /* 0x000fea0003800000 */
[----:B------:R-:W-:Y:S01]  /*1140*/  ULDC.64 UR4, c[0x0][0xa28] ;  /* 0x00028a0000047ab9 */ /* 0x000fe20000000a00 */
[----:B0-2345:R-:W0:Y:S01]  /*1150*/  LDC.64 R6, c[0x0][0xa08] ;  /* 0x00028200ff067b82 */ /* 0x03de220000000a00 */
[----:B------:R-:W-:Y:S01]  /*1160*/  ISETP.NE.U32.AND P1, PT, RZ, UR4, PT ;  /* 0x00000004ff007c0c */ /* 0x000fe2000bf25070 */
[----:B------:R-:W-:Y:S02]  /*1170*/  IMAD.MOV.U32 R0, RZ, RZ, RZ ;  /* 0x000000ffff007224 */ /* 0x000fe400078e00ff */
[----:B------:R-:W-:Y:S01]  /*1180*/  IMAD.MOV.U32 R28, RZ, RZ, RZ ;  /* 0x000000ffff1c7224 */ /* 0x000fe200078e00ff */
[----:B------:R-:W-:Y:S01]  /*1190*/  ISETP.NE.AND.EX P1, PT, RZ, UR5, PT, P1 ;  /* 0x00000005ff007c0c */ /* 0x000fe2000bf25310 */
[----:B------:R-:W-:-:S02]  /*11a0*/  ULDC.64 UR4, c[0x0][0xa18] ;  /* 0x0002860000047ab9 */ /* 0x000fc40000000a00 */
[----:B------:R-:W-:-:S04]  /*11b0*/  ISETP.NE.U32.AND P2, PT, RZ, UR4, PT ;  /* 0x00000004ff007c0c */ /* 0x000fc8000bf45070 */
[----:B------:R-:W-:Y:S01]  /*11c0*/  ISETP.NE.AND.EX P2, PT, RZ, UR5, PT, P2 ;  /* 0x00000005ff007c0c */ /* 0x000fe2000bf45320 */
[----:B------:R-:W-:Y:S02]  /*11d0*/  ULDC.64 UR4, c[0x0][0xa08] ;  /* 0x0002820000047ab9 */ /* 0x000fe40000000a00 */
[----:B------:R-:W-:-:S03]  /*11e0*/  ISETP.NE.U32.AND P0, PT, RZ, UR4, PT ;  /* 0x00000004ff007c0c */ /* 0x000fc6000bf05070 */
[----:B------:R-:W1:Y:S01]  /*11f0*/  @P1 LDC.64 R4, c[0x0][0xa28] ;  /* 0x00028a00ff041b82 */ /* 0x000e620000000a00 */
[----:B------:R-:W-:Y:S01]  /*1200*/  ISETP.NE.AND.EX P0, PT, RZ, UR5, PT, P0 ;  /* 0x00000005ff007c0c */ /* 0x000fe2000bf05300 */
[----:B0-----:R-:W-:-:S06]  /*1210*/  IMAD.WIDE R10, R199, 0x4, R6 ;  /* 0x00000004c70a7825 */ /* 0x001fcc00078e0206 */
[----:B------:R-:W0:Y:S01]  /*1220*/  @P2 LDC.64 R8, c[0x0][0xa18] ;  /* 0x00028600ff082b82 */ /* 0x000e220000000a00 */
[----:B------:R-:W-:Y:S02]  /*1230*/  ULDC UR4, c[0x0][0x288] ;  /* 0x0000a20000047ab9 */ /* 0x000fe40000000800 */
[----:B------:R-:W-:Y:S01]  /*1240*/  IMAD.U32 R193, RZ, RZ, UR4 ;  /* 0x00000004ffc17e24 */ /* 0x000fe2000f8e00ff */
[----:B------:R-:W-:Y:S02]  /*1250*/  ULDC.64 UR4, c[0x0][0x3f8] ;  /* 0x0000fe0000047ab9 */ /* 0x000fe40000000a00 */
[----:B------:R2:W5:Y:S01]  /*1260*/  @P0 LDG.E R28, desc[UR54][R10.64] ;  /* 0x000000360a1c0981 */ /* 0x000562000c1e1900 */
[----:B-1----:R-:W-:-:S05]  /*1270*/  @P1 IMAD.WIDE R4, R199, 0x4, R4 ;  /* 0x00000004c7041825 */ /* 0x002fca00078e0204 */
[----:B------:R2:W5:Y:S01]  /*1280*/  @P1 LDG.E R0, desc[UR54][R4.64] ;  /* 0x0000003604001981 */ /* 0x000562000c1e1900 */
[----:B0-----:R-:W-:-:S05]  /*1290*/  @P2 IMAD.WIDE R6, R199, 0x4, R8 ;  /* 0x00000004c7062825 */ /* 0x001fca00078e0208 */
[----:B------:R2:W5:Y:S01]  /*12a0*/  @P2 LDG.E R193, desc[UR54][R6.64] ;  /* 0x0000003606c12981 */ /* 0x000562000c1e1900 */
[----:B------:R-:W-:-:S03]  /*12b0*/  UISETP.NE.U32.AND UP0, UPT, UR4, URZ, UPT ;  /* 0x0000003f0400728c */ /* 0x000fc6000bf05070 */
[----:B------:R-:W-:Y:S01]  /*12c0*/  ULDC UR4, c[0x0][0x404] ;  /* 0x0001010000047ab9 */ /* 0x000fe20000000800 */
[----:B------:R-:W-:-:S03]  /*12d0*/  UISETP.NE.AND.EX UP0, UPT, UR5, URZ, UPT, UP0 ;  /* 0x0000003f0500728c */ /* 0x000fc6000bf05300 */
[----:B------:R-:W-:Y:S01]  /*12e0*/  ULDC UR5, c[0x0][0x2e0] ;  /* 0x0000b80000057ab9 */ /* 0x000fe20000000800 */
[----:B------:R-:W-:-:S04]  /*12f0*/  USEL UR4, UR4, 0x1, UP0 ;  /* 0x0000000104047887 */ /* 0x000fc80008000000 */
[----:B------:R-:W-:-:S03]  /*1300*/  UIMAD UR4, UR4, UR5, URZ ;  /* 0x00000005040472a4 */ /* 0x000fc6000f8e023f */
[----:B------:R-:W-:Y:S02]  /*1310*/  ULDC UR5, c[0x0][0x338] ;  /* 0x0000ce0000057ab9 */ /* 0x000fe40000000800 */
[----:B------:R-:W-:Y:S02]  /*1320*/  IMAD.U32 R24, RZ, RZ, UR5 ;  /* 0x00000005ff187e24 */ /* 0x000fe4000f8e00ff */
[----:B------:R-:W-:Y:S01]  /*1330*/  IMAD.U32 R27, RZ, RZ, UR4 ;  /* 0x00000004ff1b7e24 */ /* 0x000fe2000f8e00ff */
[----:B--2---:R-:W-:Y:S06]  /*1340*/  @P2 BRA `(.L_x_1317) ;  /* 0x0000000000242947 */ /* 0x004fec0003800000 */
[----:B------:R-:W-:Y:S02]  /*1350*/  ULDC.64 UR4, c[0x0][0xa00] ;  /* 0x0002800000047ab9 */ /* 0x000fe40000000a00 */
[----:B------:R-:W-:-:S04]  /*1360*/  ISETP.NE.U32.AND P1, PT, RZ, UR4, PT ;  /* 0x00000004ff007c0c */ /* 0x000fc8000bf25070 */
[----:B------:R-:W-:-:S13]  /*1370*/  ISETP.NE.AND.EX P1, PT, RZ, UR5, PT, P1 ;  /* 0x00000005ff007c0c */ /* 0x000fda000bf25310 */
[----:B------:R-:W-:Y:S05]  /*1380*/  @!P1 BRA `(.L_x_1317) ;  /* 0x0000000000149947 */ /* 0x000fea0003800000 */
[----:B------:R-:W0:Y:S02]  /*1390*/  LDC.64 R4, c[0x0][0xa00] ;  /* 0x00028000ff047b82 */ /* 0x000e240000000a00 */
[----:B0-----:R-:W-:-:S05]  /*13a0*/  IMAD.WIDE R4, R199, 0x4, R4 ;  /* 0x00000004c7047825 */ /* 0x001fca00078e0204 */
[----:B-----5:R-:W2:Y:S04]  /*13b0*/  LDG.E R193, desc[UR54][R4.64] ;  /* 0x0000003604c17981 */ /* 0x020ea8000c1e1900 */
[----:B------:R-:W2:Y:S02]  /*13c0*/  LDG.E R6, desc[UR54][R4.64+0x4] ;  /* 0x0000043604067981 */ /* 0x000ea4000c1e1900 */
[----:B--2---:R-:W-:-:S07]  /*13d0*/  IMAD.IADD R193, R6, 0x1, -R193 ;  /* 0x0000000106c17824 */ /* 0x004fce00078e0ac1 */
.L_x_1317:
[----:B------:R-:W-:Y:S01]  /*13e0*/  ULDC.64 UR4, c[0x0][0xa20] ;  /* 0x0002880000047ab9 */ /* 0x000fe20000000a00 */
[----:B------:R-:W-:Y:S01]  /*13f0*/  IMAD.MOV.U32 R223, RZ, RZ, R197 ;  /* 0x000000ffffdf7224 */ /* 0x000fe200078e00c5 */
[----:B------:R-:W-:Y:S01]  /*1400*/  ISETP.NE.U32.AND P1, PT, RZ, UR4, PT ;  /* 0x00000004ff007c0c */ /* 0x000fe2000bf25070 */
[----:B------:R-:W-:Y:S02]  /*1410*/  IMAD.MOV.U32 R219, RZ, RZ, R198 ;  /* 0x000000ffffdb7224 */ /* 0x000fe400078e00c6 */
[----:B------:R-:W-:Y:S01]  /*1420*/  IMAD.MOV.U32 R221, RZ, RZ, R199 ;  /* 0x000000ffffdd7224 */ /* 0x000fe200078e00c7 */
[----:B------:R-:W-:-:S13]  /*1430*/  ISETP.NE.AND.EX P1, PT, RZ, UR5, PT, P1 ;  /* 0x00000005ff007c0c */ /* 0x000fda000bf25310 */
[----:B------:R-:W-:Y:S05]  /*1440*/  @!P1 BRA `(.L_x_1318) ;  /* 0x0000000000109947 */ /* 0x000fea0003800000 */
[----:B------:R-:W0:Y:S02]  /*1450*/  LDC.64 R4, c[0x0][0xa20] ;  /* 0x00028800ff047b82 */ /* 0x000e240000000a00 */
[----:B0-----:R-:W-:-:S05]  /*1460*/  IMAD.WIDE R4, R199, 0x4, R4 ;  /* 0x00000004c7047825 */ /* 0x001fca00078e0204 */
[----:B------:R0:W5:Y:S01]  /*1470*/  LDG.E R27, desc[UR54][R4.64] ;  /* 0x00000036041b7981 */ /* 0x000162000c1e1900 */
[----:B------:R-:W-:Y:S05]  /*1480*/  BRA `(.L_x_1319) ;  /* 0x0000000000107947 */ /* 0x000fea0003800000 */
.L_x_1318:
[----:B------:R-:W-:Y:S05]  /*1490*/  @!P0 BRA `(.L_x_1319) ;  /* 0x00000000000c8947 */ /* 0x000fea0003800000 */
[----:B------:R-:W2:Y:S04]  /*14a0*/  LDG.E R4, desc[UR54][R10.64] ;  /* 0x000000360a047981 */ /* 0x000ea8000c1e1900 */
[----:B------:R-:W2:Y:S02]  /*14b0*/  LDG.E R27, desc[UR54][R10.64+0x4] ;  /* 0x000004360a1b7981 */ /* 0x000ea4000c1e1900 */
[----:B--2---:R-:W-:-:S07]  /*14c0*/  IMAD.IADD R27, R27, 0x1, -R4 ;  /* 0x000000011b1b7824 */ /* 0x004fce00078e0a04 */
.L_x_1319:
[----:B------:R-:W-:Y:S01]  /*14d0*/  ULDC.64 UR4, c[0x0][0xa10] ;  /* 0x0002840000047ab9 */ /* 0x000fe20000000a00 */
[----:B------:R-:W1:Y:S01]  /*14e0*/  LDC.64 R10, c[0x0][0x9e0] ;  /* 0x00027800ff0a7b82 */ /* 0x000e620000000a00 */
[----:B------:R-:W-:-:S04]  /*14f0*/  ISETP.NE.U32.AND P0, PT, RZ, UR4, PT ;  /* 0x00000004ff007c0c */ /* 0x000fc8000bf05070 */
[----:B------:R-:W-:Y:S01]  /*1500*/  ISETP.NE.AND.EX P0, PT, RZ, UR5, PT, P0 ;  /* 0x00000005ff007c0c */ /* 0x000fe2000bf05300 */
[----:B------:R-:W-:Y:S02]  /*1510*/  ULDC.64 UR4, c[0x0][0xa30] ;  /* 0x00028c0000047ab9 */ /* 0x000fe40000000a00 */
[----:B------:R-:W-:-:S04]  /*1520*/  ISETP.NE.U32.AND P1, PT, RZ, UR4, PT ;  /* 0x00000004ff007c0c */ /* 0x000fc8000bf25070 */
[----:B------:R-:W-:-:S06]  /*1530*/  ISETP.NE.AND.EX P1, PT, RZ, UR5, PT, P1 ;  /* 0x00000005ff007c0c */ /* 0x000fcc000bf25310 */
[----:B0-----:R-:W0:Y:S08]  /*1540*/  @P0 LDC.64 R4, c[0x0][0xa10] ;  /* 0x00028400ff040b82 */ /* 0x001e300000000a00 */
[----:B------:R-:W2:Y:S01]  /*1550*/  @P1 LDC.64 R6, c[0x0][0xa30] ;  /* 0x00028c00ff061b82 */ /* 0x000ea20000000a00 */
[----:B0-----:R-:W-:-:S05]  /*1560*/  @P0 IMAD.WIDE R4, R199, 0x4, R4 ;  /* 0x00000004c7040825 */ /* 0x001fca00078e0204 */
[----:B------:R-:W3:Y:S04]  /*1570*/  @P0 LDG.E R3, desc[UR54][R4.64] ;  /* 0x0000003604030981 */ /* 0x000ee8000c1e1900 */
[----:B------:R-:W3:Y:S01]  /*1580*/  @P0 LDG.E R8, desc[UR54][R4.64+0x4] ;  /* 0x0000043604080981 */ /* 0x000ee2000c1e1900 */
[----:B-----5:R-:W-:Y:S02]  /*1590*/  IMAD.MOV.U32 R117, RZ, RZ, R27 ;  /* 0x000000ffff757224 */ /* 0x020fe400078e001b */
[----:B--2---:R-:W-:-:S04]  /*15a0*/  @P1 IMAD.WIDE R6, R199, 0x4, R6 ;  /* 0x00000004c7061825 */ /* 0x004fc800078e0206 */
[----:B------:R-:W-:Y:S01]  /*15b0*/  IMAD.IADD R9, R27, 0x1, -R0 ;  /* 0x000000011b097824 */ /* 0x000fe200078e0a00 */
[----:B------:R0:W5:Y:S01]  /*15c0*/  @P1 LDG.E R117, desc[UR54][R6.64] ;  /* 0x0000003606751981 */ /* 0x000162000c1e1900 */
[----:B-1----:R-:W-:Y:S02]  /*15d0*/  ISETP.GE.AND P1, PT, R11, 0x1, PT ;  /* 0x000000010b00780c */ /* 0x002fe40003f26270 */
[----:B------:R-:W-:Y:S01]  /*15e0*/  LEA R119, R197, 0x80, 0x7 ;  /* 0x00000080c5777811 */ /* 0x000fe200078e38ff */
[----:B---3--:R-:W-:-:S04]  /*15f0*/  @P0 IMAD.IADD R24, R8, 0x1, -R3 ;  /* 0x0000000108180824 */ /* 0x008fc800078e0a03 */
[----:B------:R-:W-:-:S04]  /*1600*/  IMAD.IADD R192, R9, 0x1, R24 ;  /* 0x0000000109c07824 */ /* 0x000fc800078e0218 */
[C---:B------:R-:W-:Y:S01]  /*1610*/  VIADD R0, R192.reuse, 0x7f ;  /* 0x0000007fc0007836 */ /* 0x040fe20000000000 */
[----:B------:R-:W-:-:S04]  /*1620*/  IADD3 R119, R192, R119, -R193 ;  /* 0x00000077c0777210 */ /* 0x000fc80007ffe8c1 */
[----:B------:R-:W-:-:S04]  /*1630*/  SHF.R.S32.HI R3, RZ, 0x1f, R0 ;  /* 0x0000001fff037819 */ /* 0x000fc80000011400 */
[----:B------:R-:W-:Y:S01]  /*1640*/  LEA.HI R3, R3, R0, RZ, 0x7 ;  /* 0x0000000003037211 */ /* 0x000fe200078f38ff */
[----:B------:R-:W-:-:S03]  /*1650*/  IMAD.IADD R0, R119, 0x1, R10 ;  /* 0x0000000177007824 */ /* 0x000fc600078e020a */
[----:B------:R-:W-:Y:S01]  /*1660*/  SHF.R.S32.HI R129, RZ, 0x7, R3 ;  /* 0x00000007ff817819 */ /* 0x000fe20000011403 */
[----:B0-----:R-:W-:Y:S06]  /*1670*/  @!P1 BRA `(.L_x_1320) ;  /* 0x0000000000489947 */ /* 0x001fec0003800000 */
[C---:B------:R-:W-:Y:S01]  /*1680*/  ISETP.GT.AND P0, PT, R119.reuse, RZ, PT ;  /* 0x000000ff7700720c */ /* 0x040fe20003f04270 */
[----:B------:R-:W-:Y:S01]  /*1690*/  BSSY B0, `(.L_x_1321) ;  /* 0x000000e000007945 */ /* 0x000fe20003800000 */
[----:B------:R-:W-:-:S11]  /*16a0*/  VIADD R3, R119, 0xffffffff ;  /* 0xffffffff77037836 */ /* 0x000fd60000000000 */
        /* <DEDUP_REMOVED lines=8> */
.L_x_1322:
[----:B------:R-:W-:-:S13]  /*1730*/  ISETP.NE.AND P0, PT, R11, 0x1, PT ;  /* 0x000000010b00780c */ /* 0x000fda0003f05270 */
[----:B------:R-:W0:Y:S02]  /*1740*/  @P0 LDC.64 R4, c[0x0][0x9e8] ;  /* 0x00027a00ff040b82 */ /* 0x000e240000000a00 */
[----:B0-----:R-:W-:-:S05]  /*1750*/  @P0 IMAD.HI.U32 R4, R3, R4, RZ ;  /* 0x0000000403040227 */ /* 0x001fca00078e00ff */
[----:B------:R-:W-:-:S07]  /*1760*/  @P0 SHF.R.U32.HI R3, RZ, R5, R4 ;  /* 0x00000005ff030219 */ /* 0x000fce0000011604 */
.L_x_1323:
[----:B------:R-:W-:Y:S05]  /*1770*/  BSYNC B0 ;  /* 0x0000000000007941 */ /* 0x000fea0003800000 */
.L_x_1321:
[----:B------:R-:W-:-:S05]  /*1780*/  IMAD R3, R3, R11, R11 ;  /* 0x0000000b03037224 */ /* 0x000fca00078e020b */
[----:B------:R-:W-:-:S07]  /*1790*/  VIMNMX R0, R0, R3, PT ;  /* 0x0000000300007248 */ /* 0x000fce0003fe0100 */
.L_x_1320:
[----:B------:R-:W-:Y:S01]  /*17a0*/  IMAD R3, R197, 0x80, -R193 ;  /* 0x00000080c5037824 */ /* 0x000fe200078e0ac1 */
[----:B------:R-:W-:-:S03]  /*17b0*/  ULDC UR4, c[0x0][0x9dc] ;  /* 0x0002770000047ab9 */ /* 0x000fc60000000800 */
[----:B------:R-:W-:-:S04]  /*17c0*/  IMAD.IADD R118, R192, 0x1, R3 ;  /* 0x00000001c0767824 */ /* 0x000fc800078e0203 */
[----:B------:R-:W-:Y:S01]  /*17d0*/  VIADD R3, R118, -UR4 ;  /* 0x8000000476037c36 */ /* 0x000fe20008000000 */
[----:B------:R-:W-:Y:S06]  /*17e0*/  @!P1 BRA `(.L_x_1324) ;  /* 0x0000000000489947 */ /* 0x000fec0003800000 */
[----:B------:R-:W-:Y:S01]  /*17f0*/  ISETP.GT.AND P0, PT, R118, -0x1, PT ;  /* 0xffffffff7600780c */ /* 0x000fe20003f04270 */
[----:B------:R-:W-:-:S12]  /*1800*/  BSSY B0, `(.L_x_1325) ;  /* 0x000000e000007945 */ /* 0x000fd80003800000 */
        /* <DEDUP_REMOVED lines=8> */
.L_x_1326:
[----:B------:R-:W-:Y:S01]  /*1890*/  ISETP.NE.AND P0, PT, R11, 0x1, PT ;  /* 0x000000010b00780c */ /* 0x000fe20003f05270 */
[----:B------:R-:W-:-:S12]  /*18a0*/  IMAD.MOV.U32 R4, RZ, RZ, R118 ;  /* 0x000000ffff047224 */ /* 0x000fd800078e0076 */
[----:B------:R-:W0:Y:S02]  /*18b0*/  @P0 LDC.64 R6, c[0x0][0x9e8] ;  /* 0x00027a00ff060b82 */ /* 0x000e240000000a00 */
[----:B0-----:R-:W-:-:S05]  /*18c0*/  @P0 IMAD.HI.U32 R6, R118, R6, RZ ;  /* 0x0000000676060227 */ /* 0x001fca00078e00ff */
[----:B------:R-:W-:-:S07]  /*18d0*/  @P0 SHF.R.U32.HI R4, RZ, R7, R6 ;  /* 0x00000007ff040219 */ /* 0x000fce0000011606 */
.L_x_1327:
[----:B------:R-:W-:Y:S05]  /*18e0*/  BSYNC B0 ;  /* 0x0000000000007941 */ /* 0x000fea0003800000 */
.L_x_1325:
[----:B------:R-:W-:-:S05]  /*18f0*/  IMAD R4, R4, R11, RZ ;  /* 0x0000000b04047224 */ /* 0x000fca00078e02ff */
[----:B------:R-:W-:-:S07]  /*1900*/  VIMNMX R3, R3, R4, !PT ;  /* 0x0000000403037248 */ /* 0x000fce0007fe0100 */
.L_x_1324:
[----:B------:R-:W-:Y:S01]  /*1910*/  VIADD R0, R0, 0x7f ;  /* 0x0000007f00007836 */ /* 0x000fe20000000000 */
[----:B------:R-:W-:-:S04]  /*1920*/  SHF.R.S32.HI R4, RZ, 0x1f, R3 ;  /* 0x0000001fff047819 */ /* 0x000fc80000011403 */
[----:B------:R-:W-:Y:S02]  /*1930*/  SHF.R.S32.HI R5, RZ, 0x1f, R0 ;  /* 0x0000001fff057819 */ /* 0x000fe40000011400 */
[----:B------:R-:W-:Y:S02]  /*1940*/  LEA.HI R4, R4, R3, RZ, 0x7 ;  /* 0x0000000304047211 */ /* 0x000fe400078f38ff */
[----:B------:R-:W-:Y:S02]  /*1950*/  LEA.HI R5, R5, R0, RZ, 0x7 ;  /* 0x0000000005057211 */ /* 0x000fe400078f38ff */
[----:B------:R-:W-:Y:S02]  /*1960*/  SHF.R.S32.HI R4, RZ, 0x7, R4 ;  /* 0x00000007ff047819 */ /* 0x000fe40000011404 */
[----:B------:R-:W-:Y:S02]  /*1970*/  SHF.R.S32.HI R0, RZ, 0x7, R5 ;  /* 0x00000007ff007819 */ /* 0x000fe40000011405 */
[----:B------:R-:W-:-:S02]  /*1980*/  VIMNMX R4, RZ, R4, !PT ;  /* 0x00000004ff047248 */ /* 0x000fc40007fe0100 */
[----:B------:R-:W-:-:S03]  /*1990*/  VIMNMX R0, R129, R0, PT ;  /* 0x0000000081007248 */ /* 0x000fc60003fe0100 */
[--C-:B------:R-:W-:Y:S02]  /*19a0*/  IMAD R4, R4, 0x80, -R9.reuse ;  /* 0x0000008004047824 */ /* 0x100fe400078e0a09 */
[----:B------:R-:W-:-:S03]  /*19b0*/  IMAD R3, R0, 0x80, -R9 ;  /* 0x0000008000037824 */ /* 0x000fc600078e0a09 */
[----:B------:R-:W-:Y:S02]  /*19c0*/  VIMNMX R4, RZ, R4, !PT ;  /* 0x00000004ff047248 */ /* 0x000fe40007fe0100 */
[----:B------:R-:W-:Y:S02]  /*19d0*/  VIMNMX R3, R3, R24, PT ;  /* 0x0000001803037248 */ /* 0x000fe40003fe0100 */
[----:B------:R-:W-:Y:S02]  /*19e0*/  SHF.R.U32.HI R25, RZ, 0x7, R4 ;  /* 0x00000007ff197819 */ /* 0x000fe40000011604 */
[----:B------:R-:W-:-:S03]  /*19f0*/  ISETP.GT.AND P0, PT, R3, R4, PT ;  /* 0x000000040300720c */ /* 0x000fc60003f04270 */
[----:B------:R-:W-:-:S10]  /*1a00*/  IMAD.MOV.U32 R26, RZ, RZ, R25 ;  /* 0x000000ffff1a7224 */ /* 0x000fd400078e0019 */
[----:B------:R-:W-:-:S05]  /*1a10*/  @P0 VIADD R0, R3, 0x7f ;  /* 0x0000007f03000836 */ /* 0x000fca0000000000 */
[----:B------:R-:W-:-:S04]  /*1a20*/  @P0 SHF.R.S32.HI R3, RZ, 0x1f, R0 ;  /* 0x0000001fff030819 */ /* 0x000fc80000011400 */
[----:B------:R-:W-:-:S04]  /*1a30*/  @P0 LEA.HI R3, R3, R0, RZ, 0x7 ;  /* 0x0000000003030211 */ /* 0x000fc800078f38ff */
[----:B------:R-:W-:Y:S02]  /*1a40*/  @P0 SHF.R.S32.HI R26, RZ, 0x7, R3 ;  /* 0x00000007ff1a0819 */ /* 0x000fe40000011403 */
[----:B------:R-:W-:Y:S02]  /*1a50*/  PLOP3.LUT P0, PT, PT, PT, PT, 0x80, 0x0 ;  /* 0x000000000000781c */ /* 0x000fe40003f0f070 */
[----:B------:R-:W-:-:S13]  /*1a60*/  ISETP.GT.AND P1, PT, R26, R25, PT ;  /* 0x000000191a00720c */ /* 0x000fda0003f24270 */
[----:B------:R-:W-:Y:S05]  /*1a70*/  @!P1 BRA `(.L_x_1328) ;  /* 0x0000007000989947 */ /* 0x000fea0003800000 */
        /* <DEDUP_REMOVED lines=20> */
.L_x_1330:
[----:B------:R-:W-:Y:S05]  /*1bc0*/  BSYNC B6 ;  /* 0x0000000000067941 */ /* 0x000fea0003800000 */
.L_x_1329:
        /* <DEDUP_REMOVED lines=20> */
.L_x_1332:
[----:B------:R-:W-:Y:S05]  /*1d10*/  BSYNC B6 ;  /* 0x0000000000067941 */ /* 0x000fea0003800000 */
.L_x_1331:
[----:B------:R-:W-:Y:S01]  /*1d20*/  ULDC.64 UR4, c[0x0][0x9f8] ;  /* 0x00027e0000047ab9 */ /* 0x000fe20000000a00 */
[----:B------:R-:W0:Y:S01]  /*1d30*/  LDC R0, c[0x0][0x428] ;  /* 0x00010a00ff007b82 */ /* 0x000e220000000800 */
[----:B------:R-:W-:-:S07]  /*1d40*/  ISETP.NE.U32.AND P0, PT, RZ, UR4, PT ;  /* 0x00000004ff007c0c */ /* 0x000fce000bf05070 */
[----:B------:R-:W1:Y:S01]  /*1d50*/  LDC.64 R38, c[0x0][0x2f0] ;  /* 0x0000bc00ff267b82 */ /* 0x000e620000000a00 */
[----:B------:R-:W-:Y:S01]  /*1d60*/  ISETP.NE.AND.EX P0, PT, RZ, UR5, PT, P0 ;  /* 0x00000005ff007c0c */ /* 0x000fe2000bf05300 */
[----:B------:R-:W2:Y:S01]  /*1d70*/  S2R R30, SR_TID.X ;  /* 0x00000000001e7919 */ /* 0x000ea20000002100 */
[----:B------:R-:W-:Y:S01]  /*1d80*/  IMAD.IADD R43, R28, 0x1, R27 ;  /* 0x000000011c2b7824 */ /* 0x000fe200078e021b */
[----:B------:R-:W-:Y:S01]  /*1d90*/  ULDC.64 UR6, c[0x0][0xa08] ;  /* 0x0002820000067ab9 */ /* 0x000fe20000000a00 */
[----:B------:R-:W-:-:S03]  /*1da0*/  ULDC.64 UR4, c[0x0][0x2f8] ;  /* 0x0000be0000047ab9 */ /* 0x000fc60000000a00 */
[----:B------:R-:W3:Y:S08]  /*1db0*/  LDC.64 R32, c[0x0][0x3d8] ;  /* 0x0000f600ff207b82 */ /* 0x000ef00000000a00 */
[----:B------:R-:W4:Y:S08]  /*1dc0*/  @P0 LDC.64 R4, c[0x0][0x9f8] ;  /* 0x00027e00ff040b82 */ /* 0x000f300000000a00 */
[----:B------:R-:W1:Y:S01]  /*1dd0*/  LDC R27, c[0x0][0x3d4] ;  /* 0x0000f500ff1b7b82 */ /* 0x000e620000000800 */
[----:B----4-:R-:W-:-:S05]  /*1de0*/  @P0 IMAD.WIDE R4, R199, 0x4, R4 ;  /* 0x00000004c7040825 */ /* 0x010fca00078e0204 */
[----:B------:R4:W4:Y:S01]  /*1df0*/  @P0 LDG.E R199, desc[UR54][R4.64] ;  /* 0x0000003604c70981 */ /* 0x000922000c1e1900 */
[----:B0-----:R-:W-:Y:S01]  /*1e00*/  ISETP.NE.AND P0, PT, R0, 0x1, PT ;  /* 0x000000010000780c */ /* 0x001fe20003f05270 */
[----:B---3--:R-:W-:Y:S01]  /*1e10*/  IMAD.WIDE.U32 R10, R18, R32, R16 ;  /* 0x00000020120a7225 */ /* 0x008fe200078e0010 */
[----:B------:R-:W-:Y:S02]  /*1e20*/  SHF.R.S32.HI R35, RZ, 0x1f, R43 ;  /* 0x0000001fff237819 */ /* 0x000fe4000001142b */
[----:B--2---:R-:W-:Y:S01]  /*1e30*/  SHF.R.U32.HI R30, RZ, 0x7, R30 ;  /* 0x00000007ff1e7819 */ /* 0x004fe2000001161e */
[----:B-1----:R-:W-:Y:S01]  /*1e40*/  IMAD.SHL.U32 R90, R38, 0x20, RZ ;  /* 0x00000020265a7824 */ /* 0x002fe200078e00ff */
[----:B------:R-:W-:Y:S01]  /*1e50*/  ISETP.GE.AND P1, PT, R16, R27, PT ;  /* 0x0000001b1000720c */ /* 0x000fe20003f26270 */
[-C--:B------:R-:W-:Y:S01]  /*1e60*/  IMAD R6, R35, R38.reuse, RZ ;  /* 0x0000002623067224 */ /* 0x080fe200078e02ff */
[----:B------:R-:W-:Y:S01]  /*1e70*/  ISETP.NE.AND P6, PT, R30, 0x1, PT ;  /* 0x000000011e00780c */ /* 0x000fe20003fc5270 */
[----:B----4-:R-:W-:Y:S01]  /*1e80*/  IMAD.WIDE.U32 R4, R43, R38, RZ ;  /* 0x000000262b047225 */ /* 0x010fe200078e00ff */
[----:B------:R-:W-:-:S02]  /*1e90*/  SHF.R.S32.HI R23, RZ, 0x1f, R22 ;  /* 0x0000001fff177819 */ /* 0x000fc40000011416 */
[----:B------:R-:W-:Y:S01]  /*1ea0*/  SHF.L.U64.HI R91, R38, 0x5, R39 ;  /* 0x00000005265b7819 */ /* 0x000fe20000010227 */
[----:B------:R-:W0:Y:S01]  /*1eb0*/  @P0 LDC R3, c[0x0][0x42c] ;  /* 0x00010b00ff030b82 */ /* 0x000e220000000800 */
[-C--:B------:R-:W-:Y:S01]  /*1ec0*/  IMAD.WIDE.U32 R40, R18, R38.reuse, R16 ;  /* 0x0000002612287225 */ /* 0x080fe200078e0010 */
[C-C-:B------:R-:W-:Y:S02]  /*1ed0*/  SHF.L.U64.HI R15, R32.reuse, 0x5, R33.reuse ;  /* 0x00000005200f7819 */ /* 0x140fe40000010221 */
[----:B------:R-:W-:Y:S01]  /*1ee0*/  SHF.L.U64.HI R110, R32, 0x7, R33 ;  /* 0x00000007206e7819 */ /* 0x000fe20000010221 */
[----:B------:R-:W-:Y:S01]  /*1ef0*/  IMAD.WIDE.U32 R88, R18, R38, R90 ;  /* 0x0000002612587225 */ /* 0x000fe200078e005a */
[----:B------:R-:W-:Y:S02]  /*1f00*/  SHF.L.U64.HI R105, R38, 0x6, R39 ;  /* 0x0000000626697819 */ /* 0x000fe40000010227 */
[----:B------:R-:W1:Y:S01]  /*1f10*/  @P0 LDC R7, c[0x0][0x430] ;  /* 0x00010c00ff070b82 */ /* 0x000e620000000800 */
[----:B------:R-:W-:-:S02]  /*1f20*/  VIADD R125, R30, 0x8 ;  /* 0x000000081e7d7836 */ /* 0x000fc40000000000 */
[----:B------:R-:W-:Y:S02]  /*1f30*/  IMAD.SHL.U32 R116, R27, 0x2, RZ ;  /* 0x000000021b747824 */ /* 0x000fe400078e00ff */
[----:B------:R-:W-:Y:S02]  /*1f40*/  IMAD.SHL.U32 R128, R38, 0x80, RZ ;  /* 0x0000008026807824 */ /* 0x000fe400078e00ff */
[----:B0-----:R-:W-:-:S04]  /*1f50*/  @P0 IMAD.HI.U32 R0, R198, R3, RZ ;  /* 0x00000003c6000227 */ /* 0x001fc800078e00ff */
[----:B------:R-:W-:Y:S01]  /*1f60*/  IMAD R3, R43, R39, R6 ;  /* 0x000000272b037224 */ /* 0x000fe200078e0206 */
[----:B-1----:R-:W-:-:S03]  /*1f70*/  @P0 SHF.R.U32.HI R198, RZ, R7, R0 ;  /* 0x00000007ffc60219 */ /* 0x002fc60000011600 */
[----:B------:R-:W-:Y:S01]  /*1f80*/  IMAD.IADD R5, R5, 0x1, R3 ;  /* 0x0000000105057824 */ /* 0x000fe200078e0203 */
[----:B------:R-:W-:Y:S01]  /*1f90*/  ISETP.NE.U32.AND P0, PT, RZ, UR6, PT ;  /* 0x00000006ff007c0c */ /* 0x000fe2000bf05070 */
[----:B------:R-:W0:Y:S01]  /*1fa0*/  LDC.64 R6, c[0x0][0x3e8] ;  /* 0x0000fa00ff067b82 */ /* 0x000e220000000a00 */
[----:B------:R-:W-:Y:S01]  /*1fb0*/  SHF.R.S32.HI R8, RZ, 0x1f, R198 ;  /* 0x0000001fff087819 */ /* 0x000fe200000114c6 */
[----:B------:R-:W-:Y:S01]  /*1fc0*/  IMAD.WIDE.U32 R4, R198, UR4, R4 ;  /* 0x00000004c6047c25 */ /* 0x000fe2000f8e0004 */
[----:B------:R-:W-:-:S03]  /*1fd0*/  ISETP.NE.AND.EX P0, PT, RZ, UR7, PT, P0 ;  /* 0x00000007ff007c0c */ /* 0x000fc6000bf05300 */
[----:B------:R-:W-:-:S04]  /*1fe0*/  IMAD R3, R8, UR4, RZ ;  /* 0x0000000408037c24 */ /* 0x000fc8000f8e02ff */
[----:B------:R-:W-:Y:S01]  /*1ff0*/  IMAD R3, R198, UR5, R3 ;  /* 0x00000005c6037c24 */ /* 0x000fe2000f8e0203 */
[----:B------:R-:W-:-:S03]  /*2000*/  ULDC.64 UR4, c[0x0][0x300] ;  /* 0x0000c00000047ab9 */ /* 0x000fc60000000a00 */
[----:B------:R-:W-:Y:S02]  /*2010*/  IMAD.IADD R5, R5, 0x1, R3 ;  /* 0x0000000105057824 */ /* 0x000fe400078e0203 */
[----:B0-----:R-:W-:Y:S01]  /*2020*/  IMAD R12, R19, R6, RZ ;  /* 0x00000006130c7224 */ /* 0x001fe200078e02ff */
[----:B------:R-:W-:-:S03]  /*2030*/  SHF.L.U64.HI R109, R6, 0x7, R7 ;  /* 0x00000007066d7819 */ /* 0x000fc60000010207 */
[----:B------:R-:W-:Y:S01]  /*2040*/  IMAD R85, R18, R7, R12 ;  /* 0x0000000712557224 */ /* 0x000fe200078e020c */
[----:B------:R-:W-:Y:S02]  /*2050*/  SHF.R.S32.HI R0, RZ, 0x1f, R199 ;  /* 0x0000001fff007819 */ /* 0x000fe400000114c7 */
[----:B------:R-:W-:Y:S02]  /*2060*/  SEL R97, R199, RZ, !P0 ;  /* 0x000000ffc7617207 */ /* 0x000fe40004000000 */
[----:B------:R-:W-:Y:S02]  /*2070*/  SEL R9, R0, RZ, !P0 ;  /* 0x000000ff00097207 */ /* 0x000fe40004000000 */
[----:B------:R-:W-:Y:S01]  /*2080*/  IADD3 R42, P0, R18, R43, RZ ;  /* 0x0000002b122a7210 */ /* 0x000fe20007f1e0ff */
[----:B------:R-:W-:-:S04]  /*2090*/  IMAD.WIDE.U32 R98, R97, UR4, R4 ;  /* 0x0000000461627c25 */ /* 0x000fc8000f8e0004 */
[----:B------:R-:W-:Y:S02]  /*20a0*/  IMAD R0, R9, UR4, RZ ;  /* 0x0000000409007c24 */ /* 0x000fe4000f8e02ff */
[----:B------:R-:W-:Y:S02]  /*20b0*/  IMAD.X R43, R19, 0x1, R35, P0 ;  /* 0x00000001132b7824 */ /* 0x000fe400000e0623 */
[----:B------:R-:W-:Y:S01]  /*20c0*/  IMAD R31, R97, UR5, R0 ;  /* 0x00000005611f7c24 */ /* 0x000fe2000f8e0200 */
[----:B------:R-:W-:Y:S05]  /*20d0*/  @!P6 WARPSYNC.ALL ;  /* 0x000000000000e948 */ /* 0x000fea0003800000 */
[----:B------:R-:W-:Y:S01]  /*20e0*/  ULDC.64 UR4, c[0x0][0x320] ;  /* 0x0000c80000047ab9 */ /* 0x000fe20000000a00 */
[----:B------:R-:W-:-:S02]  /*20f0*/  IMAD R0, R19, R32, RZ ;  /* 0x0000002013007224 */ /* 0x000fc400078e02ff */
[----:B------:R-:W-:Y:S02]  /*2100*/  IMAD R3, R8, UR4, RZ ;  /* 0x0000000408037c24 */ /* 0x000fe4000f8e02ff */
[----:B------:R-:W-:-:S04]  /*2110*/  IMAD.WIDE.U32 R4, R198, UR4, R16 ;  /* 0x00000004c6047c25 */ /* 0x000fc8000f8e0010 */
[----:B------:R-:W-:Y:S01]  /*2120*/  IMAD R3, R198, UR5, R3 ;  /* 0x00000005c6037c24 */ /* 0x000fe2000f8e0203 */
[----:B------:R-:W-:Y:S01]  /*2130*/  ULDC.64 UR4, c[0x0][0x328] ;  /* 0x0000ca0000047ab9 */ /* 0x000fe20000000a00 */
[C---:B------:R-:W-:Y:S01]  /*2140*/  IMAD R13, R18.reuse, R33, R0 ;  /* 0x00000021120d7224 */ /* 0x040fe200078e0200 */
[----:B------:R-:W-:Y:S01]  /*2150*/  P2R R0, PR, RZ, 0x2 ;  /* 0x00000002ff007803 */ /* 0x000fe20000000000 */
[----:B------:R-:W-:Y:S02]  /*2160*/  IMAD.IADD R5, R5, 0x1, R3 ;  /* 0x0000000105057824 */ /* 0x000fe400078e0203 */
[----:B------:R-:W-:Y:S02]  /*2170*/  IMAD R3, R9, UR4, RZ ;  /* 0x0000000409037c24 */ /* 0x000fe4000f8e02ff */
[----:B------:R-:W-:-:S04]  /*2180*/  IMAD.WIDE.U32 R8, R18, R6, R22 ;  /* 0x0000000612087225 */ /* 0x000fc800078e0016 */
[----:B------:R-:W-:Y:S01]  /*2190*/  IMAD R47, R97, UR5, R3 ;  /* 0x00000005612f7c24 */ /* 0x000fe2000f8e0203 */
[----:B------:R-:W-:Y:S01]  /*21a0*/  SEL R3, R27, RZ, P1 ;  /* 0x000000ff1b037207 */ /* 0x000fe20000800000 */
[----:B------:R-:W-:Y:S01]  /*21b0*/  IMAD.WIDE.U32 R96, R97, UR4, R4 ;  /* 0x0000000461607c25 */ /* 0x000fe2000f8e0004 */
[----:B------:R-:W-:Y:S02]  /*21c0*/  ULDC UR4, c[0x0][0x2e4] ;  /* 0x0000b90000047ab9 */ /* 0x000fe40000000800 */
[C---:B------:R-:W-:Y:S01]  /*21d0*/  ISETP.GE.AND P2, PT, R16.reuse, UR4, PT ;  /* 0x0000000410007c0c */ /* 0x040fe2000bf46270 */
[----:B------:R-:W-:Y:S02]  /*21e0*/  IMAD.IADD R3, R16, 0x1, R3 ;  /* 0x0000000110037824 */ /* 0x000fe400078e0203 */
[----:B------:R-:W-:Y:S02]  /*21f0*/  IMAD.MOV.U32 R86, RZ, RZ, R8 ;  /* 0x000000ffff567224 */ /* 0x000fe400078e0008 */
[----:B------:R-:W-:Y:S01]  /*2200*/  IMAD.WIDE.U32 R4, R18, R32, R22 ;  /* 0x0000002012047225 */ /* 0x000fe200078e0016 */
[----:B------:R-:W-:-:S03]  /*2210*/  SHF.R.S32.HI R14, RZ, 0x1f, R3 ;  /* 0x0000001fff0e7819 */ /* 0x000fc60000011403 */
[----:B------:R-:W-:Y:S01]  /*2220*/  IMAD.IADD R5, R5, 0x1, R13 ;  /* 0x0000000105057824 */ /* 0x000fe200078e020d */
[CC--:B------:R-:W-:Y:S01]  /*2230*/  LEA.HI R8, R14.reuse, R3.reuse, RZ, 0x6 ;  /* 0x000000030e087211 */ /* 0x0c0fe200078f30ff */
[----:B------:R-:W-:Y:S01]  /*2240*/  IMAD.IADD R11, R13, 0x1, R11 ;  /* 0x000000010d0b7824 */ /* 0x000fe200078e020b */
[----:B------:R-:W-:Y:S01]  /*2250*/  LEA.HI R37, R14, R3, RZ, 0x3 ;  /* 0x000000030e257211 */ /* 0x000fe200078f18ff */
[----:B------:R-:W-:-:S03]  /*2260*/  IMAD.WIDE.U32 R12, R18, R6, R16 ;  /* 0x00000006120c7225 */ /* 0x000fc600078e0010 */
[--C-:B------:R-:W-:Y:S01]  /*2270*/  LOP3.LUT R14, R201, 0x38, R37.reuse, 0xf8, !PT ;  /* 0x00000038c90e7812 */ /* 0x100fe200078ef825 */
[----:B------:R-:W-:Y:S01]  /*2280*/  IMAD.SHL.U32 R3, R8, 0x80, RZ ;  /* 0x0000008008037824 */ /* 0x000fe200078e00ff */
[----:B------:R-:W-:Y:S01]  /*2290*/  LOP3.LUT R8, R37, 0x38, RZ, 0xc0, !PT ;  /* 0x0000003825087812 */ /* 0x000fe200078ec0ff */
[----:B------:R-:W-:Y:S01]  /*22a0*/  IMAD.MOV.U32 R84, RZ, RZ, R12 ;  /* 0x000000ffff547224 */ /* 0x000fe200078e000c */
[----:B------:R-:W-:Y:S01]  /*22b0*/  LOP3.LUT R12, R202, 0x38, R37, 0xf8, !PT ;  /* 0x00000038ca0c7812 */ /* 0x000fe200078ef825 */
[----:B------:R-:W-:Y:S01]  /*22c0*/  IMAD.IADD R87, R9, 0x1, R85 ;  /* 0x0000000109577824 */ /* 0x000fe200078e0255 */
[----:B------:R-:W-:Y:S01]  /*22d0*/  LOP3.LUT R20, R200, 0x38, R37, 0xf8, !PT ;  /* 0x00000038c8147812 */ /* 0x000fe200078ef825 */
[-C--:B-----5:R-:W-:Y:S01]  /*22e0*/  IMAD.WIDE.U32 R94, R117, R32.reuse, R4 ;  /* 0x00000020755e7225 */ /* 0x0a0fe200078e0004 */
[----:B------:R-:W-:Y:S02]  /*22f0*/  LOP3.LUT R8, R8, 0x1c0, R203, 0xf8, !PT ;  /* 0x000001c008087812 */ /* 0x000fe400078ef8cb */
[----:B------:R-:W-:Y:S01]  /*2300*/  LOP3.LUT R3, R3, 0xffffe000, RZ, 0xc0, !PT ;  /* 0xffffe00003037812 */ /* 0x000fe200078ec0ff */
[----:B------:R-:W-:Y:S01]  /*2310*/  IMAD.IADD R30, R99, 0x1, R31 ;  /* 0x00000001631e7824 */ /* 0x000fe200078e021f */
[----:B------:R-:W-:Y:S01]  /*2320*/  LOP3.LUT R12, R12, R209, RZ, 0x3c, !PT ;  /* 0x000000d10c0c7212 */ /* 0x000fe200078e3cff */
[----:B------:R-:W-:Y:S01]  /*2330*/  IMAD.IADD R85, R85, 0x1, R13 ;  /* 0x0000000155557824 */ /* 0x000fe200078e020d */
[----:B------:R-:W-:Y:S01]  /*2340*/  LOP3.LUT R14, R14, R207, RZ, 0x3c, !PT ;  /* 0x000000cf0e0e7212 */ /* 0x000fe200078e3cff */
[----:B------:R-:W-:Y:S01]  /*2350*/  IMAD.WIDE.U32 R92, R117, R32, R10 ;  /* 0x00000020755c7225 */ /* 0x000fe200078e000a */
[----:B------:R-:W-:-:S02]  /*2360*/  LOP3.LUT R20, R20, R205, RZ, 0x3c, !PT ;  /* 0x000000cd14147212 */ /* 0x000fc400078e3cff */
[----:B------:R-:W-:Y:S01]  /*2370*/  LOP3.LUT R8, R8, R211, RZ, 0x3c, !PT ;  /* 0x000000d308087212 */ /* 0x000fe200078e3cff */
[C---:B------:R-:W-:Y:S01]  /*2380*/  IMAD.SHL.U32 R13, R32.reuse, 0x20, RZ ;  /* 0x00000020200d7824 */ /* 0x040fe200078e00ff */
[----:B------:R-:W-:Y:S01]  /*2390*/  SHF.R.S32.HI R9, RZ, 0x1f, R117 ;  /* 0x0000001fff097819 */ /* 0x000fe20000011475 */
[----:B------:R-:W-:Y:S01]  /*23a0*/  IMAD.SHL.U32 R11, R32, 0x80, RZ ;  /* 0x00000080200b7824 */ /* 0x000fe200078e00ff */
[-C--:B------:R-:W-:Y:S01]  /*23b0*/  IADD3 R114, R12, R3.reuse, R210 ;  /* 0x000000030c727210 */ /* 0x080fe20007ffe0d2 */
[----:B------:R-:W-:Y:S01]  /*23c0*/  IMAD.SHL.U32 R12, R32, 0x40, RZ ;  /* 0x00000040200c7824 */ /* 0x000fe200078e00ff */
[-C--:B------:R-:W-:Y:S01]  /*23d0*/  IADD3 R113, R14, R3.reuse, R208 ;  /* 0x000000030e717210 */ /* 0x080fe20007ffe0d0 */
[C---:B------:R-:W-:Y:S01]  /*23e0*/  IMAD R4, R9.reuse, R6, RZ ;  /* 0x0000000609047224 */ /* 0x040fe200078e02ff */
[-C--:B------:R-:W-:Y:S01]  /*23f0*/  IADD3 R111, R20, R3.reuse, R206 ;  /* 0x00000003146f7210 */ /* 0x080fe20007ffe0ce */
[----:B------:R-:W-:Y:S01]  /*2400*/  IMAD R28, R9, R32, RZ ;  /* 0x00000020091c7224 */ /* 0x000fe200078e02ff */
[----:B------:R-:W-:Y:S01]  /*2410*/  IADD3 R115, R8, R3, R212 ;  /* 0x0000000308737210 */ /* 0x000fe20007ffe0d4 */
[----:B------:R-:W-:Y:S01]  /*2420*/  IMAD R3, R19, R38, RZ ;  /* 0x0000002613037224 */ /* 0x000fe200078e02ff */
[----:B------:R-:W-:Y:S01]  /*2430*/  IADD3 R31, P0, R98, R40, RZ ;  /* 0x00000028621f7210 */ /* 0x000fe20007f1e0ff */
[C---:B------:R-:W-:Y:S01]  /*2440*/  IMAD R45, R117.reuse, R7, R4 ;  /* 0x00000007752d7224 */ /* 0x040fe200078e0204 */
[----:B------:R-:W-:Y:S01]  /*2450*/  IADD3 R4, P1, R90, R88, RZ ;  /* 0x000000585a047210 */ /* 0x000fe20007f3e0ff */
[----:B------:R-:W-:Y:S01]  /*2460*/  IMAD R21, R18, R39, R3 ;  /* 0x0000002712157224 */ /* 0x000fe200078e0203 */
[----:B------:R-:W-:Y:S01]  /*2470*/  SHF.L.U64.HI R14, R32, 0x6, R33 ;  /* 0x00000006200e7819 */ /* 0x000fe20000010221 */
[----:B------:R-:W-:Y:S01]  /*2480*/  IMAD R29, R117, R33, R28 ;  /* 0x00000021751d7224 */ /* 0x000fe200078e021c */
[----:B------:R-:W-:Y:S01]  /*2490*/  IADD3 R33, P3, R98, 0x40, RZ ;  /* 0x0000004062217810 */ /* 0x000fe20007f7e0ff */
[----:B------:R-:W-:Y:S01]  /*24a0*/  IMAD.IADD R5, R21, 0x1, R89 ;  /* 0x0000000115057824 */ /* 0x000fe200078e0259 */
[----:B------:R-:W-:Y:S01]  /*24b0*/  LOP3.LUT R32, R37, 0xfffffff8, RZ, 0xc0, !PT ;  /* 0xfffffff825207812 */ /* 0x000fe200078ec0ff */
[----:B------:R-:W-:Y:S01]  /*24c0*/  IMAD.IADD R21, R41, 0x1, R21 ;  /* 0x0000000129157824 */ /* 0x000fe200078e0215 */
[----:B------:R-:W-:Y:S01]  /*24d0*/  SHF.L.U64.HI R10, R6, 0x5, R7 ;  /* 0x00000005060a7819 */ /* 0x000fe20000010207 */
[----:B------:R-:W-:Y:S01]  /*24e0*/  IMAD.X R20, R5, 0x1, R91, P1 ;  /* 0x0000000105147824 */ /* 0x000fe200008e065b */
[----:B------:R-:W-:Y:S01]  /*24f0*/  IADD3 R107, P1, R4, R90, RZ ;  /* 0x0000005a046b7210 */ /* 0x000fe20007f3e0ff */
[----:B------:R-:W-:Y:S01]  /*2500*/  IMAD.X R34, R21, 0x1, R30, P0 ;  /* 0x0000000115227824 */ /* 0x000fe200000e061e */
[----:B------:R-:W-:Y:S01]  /*2510*/  IADD3 R35, P0, R31, 0x40, RZ ;  /* 0x000000401f237810 */ /* 0x000fe20007f1e0ff */
[----:B------:R-:W-:Y:S01]  /*2520*/  IMAD.WIDE.U32 R86, R117, R6, R86 ;  /* 0x0000000675567225 */ /* 0x000fe200078e0056 */
[----:B------:R-:W-:-:S02]  /*2530*/  SHF.L.U64.HI R9, R6, 0x6, R7 ;  /* 0x0000000606097819 */ /* 0x000fc40000010207 */
[----:B------:R-:W-:Y:S01]  /*2540*/  SHF.L.U64.HI R3, R38, 0x7, R39 ;  /* 0x0000000726037819 */ /* 0x000fe20000010227 */
[----:B------:R-:W-:Y:S01]  /*2550*/  IMAD.WIDE.U32 R84, R117, R6, R84 ;  /* 0x0000000675547225 */ /* 0x000fe200078e0054 */
[----:B------:R-:W-:Y:S02]  /*2560*/  SHF.R.S32.HI R37, RZ, 0x3, R37 ;  /* 0x00000003ff257819 */ /* 0x000fe40000011425 */
[----:B------:R-:W-:Y:S01]  /*2570*/  SHF.R.S32.HI R39, RZ, 0x1f, R32 ;  /* 0x0000001fff277819 */ /* 0x000fe20000011420 */
[C---:B------:R-:W-:Y:S02]  /*2580*/  IMAD.SHL.U32 R8, R6.reuse, 0x20, RZ ;  /* 0x0000002006087824 */ /* 0x040fe400078e00ff */
[----:B------:R-:W-:Y:S02]  /*2590*/  IMAD.SHL.U32 R7, R6, 0x40, RZ ;  /* 0x0000004006077824 */ /* 0x000fe400078e00ff */
[----:B------:R-:W-:Y:S01]  /*25a0*/  IMAD.X R106, R20, 0x1, R91, P1 ;  /* 0x00000001146a7824 */ /* 0x000fe200008e065b */
[----:B------:R-:W-:Y:S01]  /*25b0*/  ISETP.GE.AND P1, PT, R195, UR4, PT ;  /* 0x00000004c3007c0c */ /* 0x000fe2000bf26270 */
[----:B------:R-:W-:-:S02]  /*25c0*/  IMAD.IADD R27, R95, 0x1, R29 ;  /* 0x000000015f1b7824 */ /* 0x000fc400078e021d */
[----:B------:R-:W-:Y:S02]  /*25d0*/  IMAD.IADD R28, R29, 0x1, R93 ;  /* 0x000000011d1c7824 */ /* 0x000fe400078e025d */
[----:B------:R-:W-:Y:S02]  /*25e0*/  IMAD.SHL.U32 R6, R6, 0x80, RZ ;  /* 0x0000008006067824 */ /* 0x000fe400078e00ff */
[----:B------:R-:W-:Y:S02]  /*25f0*/  IMAD.IADD R29, R87, 0x1, R45 ;  /* 0x00000001571d7824 */ /* 0x000fe400078e022d */
[----:B------:R-:W-:Y:S02]  /*2600*/  IMAD.IADD R36, R45, 0x1, R85 ;  /* 0x000000012d247824 */ /* 0x000fe400078e0255 */
[----:B------:R-:W-:Y:S02]  /*2610*/  IMAD.X R100, RZ, RZ, R30, P3 ;  /* 0x000000ffff647224 */ /* 0x000fe400018e061e */
[----:B------:R-:W-:-:S02]  /*2620*/  IMAD.X R101, RZ, RZ, R34, P0 ;  /* 0x000000ffff657224 */ /* 0x000fc400000e0622 */
[----:B------:R-:W-:Y:S01]  /*2630*/  IMAD.IADD R102, R97, 0x1, R47 ;  /* 0x0000000161667824 */ /* 0x000fe200078e022f */
[----:B------:R-:W-:Y:S06]  /*2640*/  @!P6 BAR.SYNC.DEFER_BLOCKING 0x9, 0x100 ;  /* 0x024400000000eb1d */ /* 0x000fec0000010000 */
.L_x_1418:
[----:B0-----:R-:W0:Y:S01]  /*2650*/  LDC R123, c[0x0][0x3d4] ;  /* 0x0000f500ff7b7b82 */ /* 0x001e220000000800 */
[----:B------:R-:W-:Y:S01]  /*2660*/  VIADD R26, R26, 0xffffffff ;  /* 0xffffffff1a1a7836 */ /* 0x000fe20000000000 */
[----:B------:R-:W-:Y:S05]  /*2670*/  YIELD ;  /* 0x0000000000007946 */ /* 0x000fea0003800000 */
[----:B------:R-:W-:Y:S01]  /*2680*/  IMAD R45, R185, 0x4000, R214 ;  /* 0x00004000b92d7824 */ /* 0x000fe200078e02d6 */
[----:B------:R-:W-:Y:S01]  /*2690*/  ISETP.GT.AND P3, PT, R26, R25, PT ;  /* 0x000000191a00720c */ /* 0x000fe20003f64270 */
[----:B------:R-:W-:Y:S02]  /*26a0*/  BSSY B0, `(.L_x_1333) ;  /* 0x00005e5000007945 */ /* 0x000fe40003800000 */
[----:B------:R-:W-:Y:S01]  /*26b0*/  IMAD R108, R45, 0x2, R2 ;  /* 0x000000022d6c7824 */ /* 0x000fe200078e0202 */
[----:B------:R-:W-:-:S02]  /*26c0*/  P2R R104, PR, RZ, 0x8 ;  /* 0x00000008ff687803 */ /* 0x000fc40000000000 */
[----:B0-----:R-:W-:-:S13]  /*26d0*/  ISETP.GE.AND P0, PT, R123, 0x1, PT ;  /* 0x000000017b00780c */ /* 0x001fda0003f06270 */
[----:B------:R-:W-:Y:S05]  /*26e0*/  @!P0 BRA `(.L_x_1334) ;  /* 0x0000005800008947 */ /* 0x000fea0003800000 */
[----:B------:R-:W-:Y:S01]  /*26f0*/  ULDC.U8 UR4, c[0x0][0x3f0] ;  /* 0x0000fc0000047ab9 */ /* 0x000fe20000000000 */
[----:B------:R-:W-:Y:S01]  /*2700*/  SHF.R.S32.HI R45, RZ, 0x1f, R26 ;  /* 0x0000001fff2d7819 */ /* 0x000fe2000001141a */
[-C--:B------:R-:W-:Y:S01]  /*2710*/  IMAD R44, R3, R26.reuse, RZ ;  /* 0x0000001a032c7224 */ /* 0x080fe200078e02ff */
[----:B------:R-:W-:Y:S01]  /*2720*/  ISETP.NE.AND P0, PT, RZ, UR4, PT ;  /* 0x00000004ff007c0c */ /* 0x000fe2000bf05270 */
[-C--:B------:R-:W-:Y:S02]  /*2730*/  IMAD R46, R110, R26.reuse, RZ ;  /* 0x0000001a6e2e7224 */ /* 0x080fe400078e02ff */
[----:B------:R-:W-:Y:S02]  /*2740*/  IMAD R48, R109, R26, RZ ;  /* 0x0000001a6d307224 */ /* 0x000fe400078e02ff */
[----:B------:R-:W-:Y:S02]  /*2750*/  IMAD R112, R26, -0x80, R24 ;  /* 0xffffff801a707824 */ /* 0x000fe400078e0218 */
[----:B------:R-:W-:-:S02]  /*2760*/  IMAD R47, R45, R128, R44 ;  /* 0x000000802d2f7224 */ /* 0x000fc400078e022c */
[C---:B------:R-:W-:Y:S01]  /*2770*/  IMAD R49, R45.reuse, R11, R46 ;  /* 0x0000000b2d317224 */ /* 0x040fe200078e022e */
[----:B------:R-:W-:Y:S01]  /*2780*/  VIMNMX R112, R112, 0x80, PT ;  /* 0x0000008070707848 */ /* 0x000fe20003fe0100 */
[----:B------:R-:W-:Y:S02]  /*2790*/  IMAD R103, R45, R6, R48 ;  /* 0x000000062d677224 */ /* 0x000fe400078e0230 */
        /* <DEDUP_REMOVED lines=35> */
.L_x_1337:
[----:B------:R-:W-:Y:S05]  /*29d0*/  BSYNC B1 ;  /* 0x0000000000017941 */ /* 0x000fea0003800000 */
.L_x_1336:
        /* <DEDUP_REMOVED lines=26> */
[----:B------:R-:W-:Y:S02]  /*2b80*/  IADD3.X R46, R27, R124, R15, P0, P5 ;  /* 0x0000007c1b2e7210 */ /* 0x000fe400007ea40f */
        /* <DEDUP_REMOVED lines=15> */
.L_x_1339:
[----:B------:R-:W-:Y:S05]  /*2c80*/  BSYNC B1 ;  /* 0x0000000000017941 */ /* 0x000fea0003800000 */
.L_x_1338:
        /* <DEDUP_REMOVED lines=48> */
.L_x_1341:
[----:B------:R-:W-:Y:S05]  /*2f90*/  BSYNC B1 ;  /* 0x0000000000017941 */ /* 0x000fea0003800000 */
.L_x_1340:
        /* <DEDUP_REMOVED lines=31> */
.L_x_1343:
[----:B------:R-:W-:Y:S05]  /*3190*/  BSYNC B1 ;  /* 0x0000000000017941 */ /* 0x000fea0003800000 */
.L_x_1342:
[----:B01---5:R-:W-:Y:S01]  /*31a0*/  IMAD.MOV.U32 R44, RZ, RZ, R56 ;  /* 0x000000ffff2c7224 */ /* 0x023fe200078e0038 */
[----:B------:R-:W-:Y:S01]  /*31b0*/  UISETP.NE.AND UP0, UPT, UR39, 0x3, UPT ;  /* 0x000000032700788c */ /* 0x000fe2000bf05270 */
        /* <DEDUP_REMOVED lines=34> */
.L_x_1344:
[----:B------:R-:W-:Y:S01]  /*33e0*/  IMAD R103, R185, 0x8, R2 ;  /* 0x00000008b9677824 */ /* 0x000fe200078e0202 */
[----:B------:R-:W-:Y:S01]  /*33f0*/  SHF.L.U32 R124, R194, 0x1f, RZ ;  /* 0x0000001fc27c7819 */ /* 0x000fe200000006ff */
[----:B------:R-:W-:Y:S03]  /*3400*/  BSSY B1, `(.L_x_1345) ;  /* 0x0000003000017945 */ /* 0x000fe60003800000 */
[----:B------:R-:W0:Y:S02]  /*3410*/  SYNCS.PHASECHK.TRANS64.TRYWAIT P6, [R103+URZ+0x28890], R124 ;  /* 0x0288907c670075a7 */ /* 0x000e2400080c017f */
[----:B0-----:R-:W-:Y:S05]  /*3420*/  @!P6 BRA `(.L_x_1346) ;  /* 0x000001fc007ce947 */ /* 0x001fea0003800000 */
.L_x_1716:
[----:B------:R-:W-:Y:S05]  /*3430*/  BSYNC B1 ;  /* 0x0000000000017941 */ /* 0x000fea0003800000 */
.L_x_1345:
        /* <DEDUP_REMOVED lines=15> */
[----:B------:R-:W-:Y:S01]  /*3530*/  SHF.R.U32.HI R163, RZ, 0x10, R81 ;  /* 0x00000010ffa37819 */ /* 0x000fe20000011651 */
[----:B------:R-:W-:Y:S01]  /*3540*/  IMAD.U32 R81, R47, 0x10000, RZ ;  /* 0x000100002f517824 */ /* 0x000fe200078e00ff */
        /* <DEDUP_REMOVED lines=13> */
[----:B------:R-:W-:Y:S01]  /*3620*/  FMUL.FTZ R167, R47, R162 ;  /* 0x000000a22fa77220 */ /* 0x000fe20000410000 */
[----:B------:R-:W-:-:S02]  /*3630*/  IMAD.U32 R46, R45, 0x10000, RZ ;  /* 0x000100002d2e7824 */ /* 0x000fc400078e00ff */
[----:B------:R-:W-:Y:S01]  /*3640*/  FMUL.FTZ R47, R47, R83 ;  /* 0x000000532f2f7220 */ /* 0x000fe20000410000 */
[C---:B------:R-:W-:Y:S01]  /*3650*/  IMAD.U32 R45, R44.reuse, 0x10000, RZ ;  /* 0x000100002c2d7824 */ /* 0x040fe200078e00ff */
[----:B------:R-:W-:Y:S01]  /*3660*/  LOP3.LUT R44, R44, 0xffff0000, RZ, 0xc0, !PT ;  /* 0xffff00002c2c7812 */ /* 0x000fe200078ec0ff */
[----:B------:R-:W-:Y:S01]  /*3670*/  FMUL.FTZ R169, R80, R165 ;  /* 0x000000a550a97220 */ /* 0x000fe20000410000 */
[----:B------:R-:W-:Y:S01]  /*3680*/  FFMA.FTZ R162, R46, R162, R47 ;  /* 0x000000a22ea27223 */ /* 0x000fe2000001002f */
[----:B------:R-:W-:Y:S01]  /*3690*/  LOP3.LUT R163, R163, 0xffff0000, RZ, 0xc0, !PT ;  /* 0xffff0000a3a37812 */ /* 0x000fe200078ec0ff */
[----:B------:R-:W-:Y:S01]  /*36a0*/  FMUL.FTZ R47, R80, R157 ;  /* 0x0000009d502f7220 */ /* 0x000fe20000410000 */
[----:B------:R-:W-:Y:S01]  /*36b0*/  LOP3.LUT R160, R160, 0xffff0000, RZ, 0xc0, !PT ;  /* 0xffff0000a0a07812 */ /* 0x000fe200078ec0ff */
[----:B------:R-:W-:Y:S02]  /*36c0*/  IMAD.U32 R161, R161, 0x10000, RZ ;  /* 0x00010000a1a17824 */ /* 0x000fe400078e00ff */
[----:B------:R-:W-:Y:S01]  /*36d0*/  FFMA.FTZ R167, R46, R83, -R167 ;  /* 0x000000532ea77223 */ /* 0x000fe200000108a7 */
[----:B------:R-:W-:Y:S01]  /*36e0*/  FFMA.FTZ R169, R76, R157, -R169 ;  /* 0x0000009d4ca97223 */ /* 0x000fe200000108a9 */
[----:B------:R-:W-:Y:S01]  /*36f0*/  FMUL.FTZ R46, R44, R159 ;  /* 0x0000009f2c2e7220 */ /* 0x000fe20000410000 */
[----:B------:R-:W-:Y:S01]  /*3700*/  FFMA.FTZ R76, R76, R165, R47 ;  /* 0x000000a54c4c7223 */ /* 0x000fe2000001002f */
[----:B------:R-:W-:Y:S01]  /*3710*/  FMUL.FTZ R80, R82, R163 ;  /* 0x000000a352507220 */ /* 0x000fe20000410000 */
[-C--:B------:R-:W-:Y:S01]  /*3720*/  FMUL.FTZ R44, R44, R161.reuse ;  /* 0x000000a12c2c7220 */ /* 0x080fe20000410000 */
[-C--:B------:R-:W-:Y:S01]  /*3730*/  FMUL.FTZ R82, R82, R160.reuse ;  /* 0x000000a052527220 */ /* 0x080fe20000410000 */
[----:B------:R-:W-:Y:S01]  /*3740*/  FFMA.FTZ R46, R45, R161, -R46 ;  /* 0x000000a12d2e7223 */ /* 0x000fe2000001082e */
[----:B------:R-:W-:Y:S01]  /*3750*/  FFMA.FTZ R80, R81, R160, -R80 ;  /* 0x000000a051507223 */ /* 0x000fe20000010850 */
        /* <DEDUP_REMOVED lines=8> */
.L_x_1352:
[----:B------:R-:W-:Y:S05]  /*37e0*/  BSYNC B3 ;  /* 0x0000000000037941 */ /* 0x000fea0003800000 */
.L_x_1351:
[----:B------:R-:W-:Y:S02]  /*37f0*/  ULDC.64 UR4, c[0x0][0x2d8] ;  /* 0x0000b60000047ab9 */ /* 0x000fe40000000a00 */
[----:B------:R-:W-:-:S04]  /*3800*/  LEA R76, P3, R77, UR4, 0x1 ;  /* 0x000000044d4c7c11 */ /* 0x000fc8000f8608ff */
[----:B------:R-:W-:-:S05]  /*3810*/  LEA.HI.X R77, R77, UR5, R158, 0x1, P3 ;  /* 0x000000054d4d7c11 */ /* 0x000fca00098f0c9e */
[----:B--2---:R1:W-:Y:S04]  /*3820*/  STG.E.128 desc[UR54][R76.64], R44 ;  /* 0x0000002c4c007986 */ /* 0x0043e8000c101d36 */
.L_x_1350:
[----:B------:R-:W-:Y:S05]  /*3830*/  BSYNC B2 ;  /* 0x0000000000027941 */ /* 0x000fea0003800000 */
.L_x_1349:
[----:B------:R-:W-:Y:S05]  /*3840*/  @P1 BRA `(.L_x_1348) ;  /* 0x0000000000e41947 */ /* 0x000fea0003800000 */
[----:B-1----:R1:W2:Y:S01]  /*3850*/  LDS.128 R44, [R108+0x1c400] ;  /* 0x01c400006c2c7984 */ /* 0x0022a20000000c00 */
        /* <DEDUP_REMOVED lines=51> */
.L_x_1354:
[----:B------:R-:W-:Y:S05]  /*3b90*/  BSYNC B2 ;  /* 0x0000000000027941 */ /* 0x000fea0003800000 */
.L_x_1353:
[----:B------:R-:W-:Y:S02]  /*3ba0*/  ULDC.64 UR4, c[0x0][0x2d8] ;  /* 0x0000b60000047ab9 */ /* 0x000fe40000000a00 */
[----:B------:R-:W-:-:S04]  /*3bb0*/  LEA R72, P3, R156, UR4, 0x1 ;  /* 0x000000049c487c11 */ /* 0x000fc8000f8608ff */
[----:B------:R-:W-:-:S05]  /*3bc0*/  LEA.HI.X R73, R156, UR5, R155, 0x1, P3 ;  /* 0x000000059c497c11 */ /* 0x000fca00098f0c9b */
[----:B--2---:R2:W-:Y:S04]  /*3bd0*/  STG.E.128 desc[UR54][R72.64], R44 ;  /* 0x0000002c48007986 */ /* 0x0045e8000c101d36 */
.L_x_1348:
[----:B------:R-:W-:Y:S05]  /*3be0*/  BSYNC B1 ;  /* 0x0000000000017941 */ /* 0x000fea0003800000 */
.L_x_1347:
[----:B------:R-:W-:Y:S04]  /*3bf0*/  BSSY B1, `(.L_x_1355) ;  /* 0x000007a000017945 */ /* 0x000fe80003800000 */
[----:B------:R-:W-:Y:S05]  /*3c00*/  @P4 BRA `(.L_x_1356) ;  /* 0x0000000400e04947 */ /* 0x000fea0003800000 */
[----:B------:R-:W-:Y:S01]  /*3c10*/  IADD3 R80, P3, P4, R88, R120, R16 ;  /* 0x0000007858507210 */ /* 0x000fe20007c7e010 */
        /* <DEDUP_REMOVED lines=55> */
.L_x_1360:
[----:B------:R-:W-:Y:S05]  /*3f90*/  BSYNC B3 ;  /* 0x0000000000037941 */ /* 0x000fea0003800000 */
.L_x_1359:
[----:B------:R-:W-:Y:S02]  /*3fa0*/  ULDC.64 UR4, c[0x0][0x2d8] ;  /* 0x0000b60000047ab9 */ /* 0x000fe40000000a00 */
[----:B------:R-:W-:-:S04]  /*3fb0*/  LEA R68, P3, R76, UR4, 0x1 ;  /* 0x000000044c447c11 */ /* 0x000fc8000f8608ff */
[----:B------:R-:W-:-:S05]  /*3fc0*/  LEA.HI.X R69, R76, UR5, R83, 0x1, P3 ;  /* 0x000000054c457c11 */ /* 0x000fca00098f0c53 */
[----:B--2---:R3:W-:Y:S04]  /*3fd0*/  STG.E.128 desc[UR54][R68.64], R44 ;  /* 0x0000002c44007986 */ /* 0x0047e8000c101d36 */
.L_x_1358:
[----:B------:R-:W-:Y:S05]  /*3fe0*/  BSYNC B2 ;  /* 0x0000000000027941 */ /* 0x000fea0003800000 */
.L_x_1357:
[----:B------:R-:W-:Y:S05]  /*3ff0*/  @P1 BRA `(.L_x_1356) ;  /* 0x0000000000e41947 */ /* 0x000fea0003800000 */
        /* <DEDUP_REMOVED lines=52> */
.L_x_1362:
[----:B------:R-:W-:Y:S05]  /*4340*/  BSYNC B2 ;  /* 0x0000000000027941 */ /* 0x000fea0003800000 */
.L_x_1361:
[----:B------:R-:W-:Y:S02]  /*4350*/  ULDC.64 UR4, c[0x0][0x2d8] ;  /* 0x0000b60000047ab9 */ /* 0x000fe40000000a00 */
[----:B------:R-:W-:-:S04]  /*4360*/  LEA R64, P3, R72, UR4, 0x1 ;  /* 0x0000000448407c11 */ /* 0x000fc8000f8608ff */
[----:B------:R-:W-:-:S05]  /*4370*/  LEA.HI.X R65, R72, UR5, R77, 0x1, P3 ;  /* 0x0000000548417c11 */ /* 0x000fca00098f0c4d */
[----:B--2---:R4:W-:Y:S04]  /*4380*/  STG.E.128 desc[UR54][R64.64], R44 ;  /* 0x0000002c40007986 */ /* 0x0049e8000c101d36 */
.L_x_1356:
[----:B------:R-:W-:Y:S05]  /*4390*/  BSYNC B1 ;  /* 0x0000000000017941 */ /* 0x000fea0003800000 */
.L_x_1355:
[----:B------:R-:W-:Y:S01]  /*43a0*/  ISETP.NE.AND P3, PT, R148, RZ, PT ;  /* 0x000000ff9400720c */ /* 0x000fe20003f65270 */
[----:B------:R-:W-:-:S12]  /*43b0*/  BSSY B1, `(.L_x_1363) ;  /* 0x000007a000017945 */ /* 0x000fd80003800000 */
[----:B------:R-:W-:Y:S05]  /*43c0*/  @P3 BRA `(.L_x_1364) ;  /* 0x0000000400e03947 */ /* 0x000fea0003800000 */
[----:B------:R-:W-:Y:S01]  /*43d0*/  IADD3 R70, P3, P4, R4, R120, R16 ;  /* 0x0000007804467210 */ /* 0x000fe20007c7e010 */
[----:B------:R-:W-:Y:S03]  /*43e0*/  BSSY B2, `(.L_x_1365) ;  /* 0x000003c000027945 */ /* 0x000fe60003800000 */
[----:B------:R-:W-:Y:S01]  /*43f0*/  IADD3.X R75, R20, R122, R17, P3, P4 ;  /* 0x0000007a144b7210 */ /* 0x000fe20001fe8411 */
[----:B------:R-:W-:Y:S08]  /*4400*/  @P2 BRA `(.L_x_1366) ;  /* 0x0000000000e42947 */ /* 0x000ff00003800000 */
        /* <DEDUP_REMOVED lines=52> */
.L_x_1368:
[----:B------:R-:W-:Y:S05]  /*4750*/  BSYNC B3 ;  /* 0x0000000000037941 */ /* 0x000fea0003800000 */
.L_x_1367:
[----:B------:R-:W-:Y:S02]  /*4760*/  ULDC.64 UR4, c[0x0][0x2d8] ;  /* 0x0000b60000047ab9 */ /* 0x000fe40000000a00 */
[----:B------:R-:W-:-:S04]  /*4770*/  LEA R60, P3, R68, UR4, 0x1 ;  /* 0x00000004443c7c11 */ /* 0x000fc8000f8608ff */
[----:B------:R-:W-:-:S05]  /*4780*/  LEA.HI.X R61, R68, UR5, R73, 0x1, P3 ;  /* 0x00000005443d7c11 */ /* 0x000fca00098f0c49 */
[----:B--2---:R1:W-:Y:S04]  /*4790*/  STG.E.128 desc[UR54][R60.64], R44 ;  /* 0x0000002c3c007986 */ /* 0x0043e8000c101d36 */
.L_x_1366:
[----:B------:R-:W-:Y:S05]  /*47a0*/  BSYNC B2 ;  /* 0x0000000000027941 */ /* 0x000fea0003800000 */
.L_x_1365:
        /* <DEDUP_REMOVED lines=53> */
.L_x_1370:
[----:B------:R-:W-:Y:S05]  /*4b00*/  BSYNC B2 ;  /* 0x0000000000027941 */ /* 0x000fea0003800000 */
.L_x_1369:
[----:B------:R-:W-:Y:S02]  /*4b10*/  ULDC.64 UR4, c[0x0][0x2d8] ;  /* 0x0000b60000047ab9 */ /* 0x000fe40000000a00 */
[----:B------:R-:W-:-:S04]  /*4b20*/  LEA R56, P3, R64, UR4, 0x1 ;  /* 0x0000000440387c11 */ /* 0x000fc8000f8608ff */
[----:B------:R-:W-:-:S05]  /*4b30*/  LEA.HI.X R57, R64, UR5, R69, 0x1, P3 ;  /* 0x0000000540397c11 */ /* 0x000fca00098f0c45 */
[----:B--2---:R1:W-:Y:S04]  /*4b40*/  STG.E.128 desc[UR54][R56.64], R44 ;  /* 0x0000002c38007986 */ /* 0x0043e8000c101d36 */
.L_x_1364:
[----:B------:R-:W-:Y:S05]  /*4b50*/  BSYNC B1 ;  /* 0x0000000000017941 */ /* 0x000fea0003800000 */
.L_x_1363:
[----:B------:R-:W-:Y:S05]  /*4b60*/  @P5 BRA `(.L_x_1371) ;  /* 0x0000003800605947 */ /* 0x000fea0003800000 */
[----:B------:R-:W-:Y:S01]  /*4b70*/  IADD3 R120, P3, P4, R107, R120, R16 ;  /* 0x000000786b787210 */ /* 0x000fe20007c7e010 */
[----:B------:R-:W-:Y:S03]  /*4b80*/  BSSY B1, `(.L_x_1372) ;  /* 0x000003c000017945 */ /* 0x000fe60003800000 */
[----:B-1----:R-:W-:Y:S01]  /*4b90*/  IADD3.X R57, R106, R122, R17, P3, P4 ;  /* 0x0000007a6a397210 */ /* 0x002fe20001fe8411 */
[----:B------:R-:W-:Y:S08]  /*4ba0*/  @P2 BRA `(.L_x_1373) ;  /* 0x0000000000e42947 */ /* 0x000ff00003800000 */
[----:B--234-:R1:W2:Y:S01]  /*4bb0*/  LDS.128 R44, [R108+0x1b400] ;  /* 0x01b400006c2c7984 */ /* 0x01c2a20000000c00 */
[----:B------:R-:W-:Y:S01]  /*4bc0*/  ISETP.GE.AND P4, PT, R22, R123, PT ;  /* 0x0000007b1600720c */ /* 0x000fe20003f86270 */
[----:B------:R-:W-:Y:S01]  /*4bd0*/  BSSY B2, `(.L_x_1374) ;  /* 0x0000031000027945 */ /* 0x000fe20003800000 */
[----:B------:R-:W-:-:S11]  /*4be0*/  IADD3 R63, P3, R120, R98, RZ ;  /* 0x00000062783f7210 */ /* 0x000fd60007f7e0ff */
[----:B-1----:R-:W-:Y:S05]  /*4bf0*/  @P4 BRA `(.L_x_1375) ;  /* 0x0000000000b84947 */ /* 0x002fea0003800000 */
[----:B------:R-:W-:Y:S01]  /*4c00*/  SHF.R.U64 R61, R52, 0x10, R53 ;  /* 0x00000010343d7819 */ /* 0x000fe20000001235 */
[----:B--2---:R-:W-:Y:S01]  /*4c10*/  IMAD.U32 R52, R46, 0x10000, RZ ;  /* 0x000100002e347824 */ /* 0x004fe200078e00ff */
[--C-:B------:R-:W-:Y:S01]  /*4c20*/  SHF.R.U64 R59, R54, 0x10, R55.reuse ;  /* 0x00000010363b7819 */ /* 0x100fe20000001237 */
[----:B------:R-:W-:Y:S01]  /*4c30*/  IMAD.U32 R54, R47, 0x10000, RZ ;  /* 0x000100002f367824 */ /* 0x000fe200078e00ff */
[----:B------:R-:W-:Y:S02]  /*4c40*/  SHF.R.U32.HI R56, RZ, 0x10, R55 ;  /* 0x00000010ff387819 */ /* 0x000fe40000011637 */
[----:B------:R-:W-:Y:S02]  /*4c50*/  SHF.R.U32.HI R58, RZ, 0x10, R53 ;  /* 0x00000010ff3a7819 */ /* 0x000fe40000011635 */
[----:B------:R-:W-:Y:S02]  /*4c60*/  PRMT R138, R138, 0x5410, R61 ;  /* 0x000054108a8a7816 */ /* 0x000fe4000000003d */
[----:B------:R-:W-:-:S02]  /*4c70*/  PRMT R140, R140, 0x5410, R59 ;  /* 0x000054108c8c7816 */ /* 0x000fc4000000003b */
[----:B------:R-:W-:Y:S02]  /*4c80*/  PRMT R141, R141, 0x5410, R56 ;  /* 0x000054108d8d7816 */ /* 0x000fe40000000038 */
[----:B------:R-:W-:Y:S02]  /*4c90*/  PRMT R139, R139, 0x5410, R58 ;  /* 0x000054108b8b7816 */ /* 0x000fe4000000003a */
[----:B------:R-:W-:Y:S01]  /*4ca0*/  LOP3.LUT R55, R47, 0xffff0000, RZ, 0xc0, !PT ;  /* 0xffff00002f377812 */ /* 0x000fe200078ec0ff */
[----:B------:R-:W-:Y:S01]  /*4cb0*/  IMAD.U32 R60, R141, 0x10000, RZ ;  /* 0x000100008d3c7824 */ /* 0x000fe200078e00ff */
[----:B------:R-:W-:Y:S01]  /*4cc0*/  LOP3.LUT R47, R45, 0xffff0000, RZ, 0xc0, !PT ;  /* 0xffff00002d2f7812 */ /* 0x000fe200078ec0ff */
[----:B------:R-:W-:Y:S01]  /*4cd0*/  IMAD.U32 R58, R139, 0x10000, RZ ;  /* 0x000100008b3a7824 */ /* 0x000fe200078e00ff */
[C---:B------:R-:W-:Y:S01]  /*4ce0*/  LOP3.LUT R59, R140.reuse, 0xffff0000, RZ, 0xc0, !PT ;  /* 0xffff00008c3b7812 */ /* 0x040fe200078ec0ff */
[----:B------:R-:W-:Y:S01]  /*4cf0*/  IMAD.U32 R140, R140, 0x10000, RZ ;  /* 0x000100008c8c7824 */ /* 0x000fe200078e00ff */
[C---:B------:R-:W-:Y:S01]  /*4d00*/  LOP3.LUT R56, R138.reuse, 0xffff0000, RZ, 0xc0, !PT ;  /* 0xffff00008a387812 */ /* 0x040fe200078ec0ff */
[----:B------:R-:W-:Y:S01]  /*4d10*/  IMAD.U32 R138, R138, 0x10000, RZ ;  /* 0x000100008a8a7824 */ /* 0x000fe200078e00ff */
[----:B------:R-:W-:Y:S01]  /*4d20*/  LOP3.LUT R53, R46, 0xffff0000, RZ, 0xc0, !PT ;  /* 0xffff00002e357812 */ /* 0x000fe200078ec0ff */
[----:B------:R-:W-:Y:S01]  /*4d30*/  FMUL.FTZ R61, R47, R59 ;  /* 0x0000003b2f3d7220 */ /* 0x000fe20000410000 */
[----:B------:R-:W-:-:S02]  /*4d40*/  IMAD.U32 R46, R45, 0x10000, RZ ;  /* 0x000100002d2e7824 */ /* 0x000fc400078e00ff */
[----:B------:R-:W-:Y:S01]  /*4d50*/  FMUL.FTZ R62, R47, R56 ;  /* 0x000000382f3e7220 */ /* 0x000fe20000410000 */
[----:B------:R-:W-:Y:S01]  /*4d60*/  LOP3.LUT R141, R141, 0xffff0000, RZ, 0xc0, !PT ;  /* 0xffff00008d8d7812 */ /* 0x000fe200078ec0ff */
[C---:B------:R-:W-:Y:S01]  /*4d70*/  FMUL.FTZ R47, R53.reuse, R60 ;  /* 0x0000003c352f7220 */ /* 0x040fe20000410000 */
[-C--:B------:R-:W-:Y:S01]  /*4d80*/  FMUL.FTZ R53, R53, R58.reuse ;  /* 0x0000003a35357220 */ /* 0x080fe20000410000 */
[----:B------:R-:W-:Y:S01]  /*4d90*/  LOP3.LUT R139, R139, 0xffff0000, RZ, 0xc0, !PT ;  /* 0xffff00008b8b7812 */ /* 0x000fe200078ec0ff */
[C---:B------:R-:W-:Y:S01]  /*4da0*/  IMAD.U32 R45, R44.reuse, 0x10000, RZ ;  /* 0x000100002c2d7824 */ /* 0x040fe200078e00ff */
[----:B------:R-:W-:Y:S01]  /*4db0*/  LOP3.LUT R44, R44, 0xffff0000, RZ, 0xc0, !PT ;  /* 0xffff00002c2c7812 */ /* 0x000fe200078ec0ff */
[----:B------:R-:W-:Y:S01]  /*4dc0*/  FFMA.FTZ R62, R46, R59, R62 ;  /* 0x0000003b2e3e7223 */ /* 0x000fe2000001003e */
[C---:B------:R-:W-:Y:S01]  /*4dd0*/  FFMA.FTZ R58, R52.reuse, R58, -R47 ;  /* 0x0000003a343a7223 */ /* 0x040fe2000001082f */
[----:B------:R-:W-:Y:S01]  /*4de0*/  FFMA.FTZ R53, R52, R60, R53 ;  /* 0x0000003c34357223 */ /* 0x000fe20000010035 */
[C---:B------:R-:W-:Y:S01]  /*4df0*/  FMUL.FTZ R59, R55.reuse, R141 ;  /* 0x0000008d373b7220 */ /* 0x040fe20000410000 */
[-C--:B------:R-:W-:Y:S01]  /*4e00*/  FMUL.FTZ R52, R55, R139.reuse ;  /* 0x0000008b37347220 */ /* 0x080fe20000410000 */
[----:B------:R-:W-:Y:S01]  /*4e10*/  FFMA.FTZ R61, R46, R56, -R61 ;  /* 0x000000382e3d7223 */ /* 0x000fe2000001083d */
        /* <DEDUP_REMOVED lines=12> */
.L_x_1375:
[----:B------:R-:W-:Y:S05]  /*4ee0*/  BSYNC B2 ;  /* 0x0000000000027941 */ /* 0x000fea0003800000 */
.L_x_1374:
[----:B------:R-:W-:Y:S01]  /*4ef0*/  ULDC.64 UR4, c[0x0][0x2d8] ;  /* 0x0000b60000047ab9 */ /* 0x000fe20000000a00 */
[----:B------:R-:W-:Y:S01]  /*4f00*/  IMAD.X R54, R57, 0x1, R30, P3 ;  /* 0x0000000139367824 */ /* 0x000fe200018e061e */
[----:B------:R-:W-:-:S04]  /*4f10*/  LEA R52, P3, R63, UR4, 0x1 ;  /* 0x000000043f347c11 */ /* 0x000fc8000f8608ff */
[----:B------:R-:W-:-:S05]  /*4f20*/  LEA.HI.X R53, R63, UR5, R54, 0x1, P3 ;  /* 0x000000053f357c11 */ /* 0x000fca00098f0c36 */
[----:B--2---:R1:W-:Y:S04]  /*4f30*/  STG.E.128 desc[UR54][R52.64], R44 ;  /* 0x0000002c34007986 */ /* 0x0043e8000c101d36 */
.L_x_1373:
[----:B------:R-:W-:Y:S05]  /*4f40*/  BSYNC B1 ;  /* 0x0000000000017941 */ /* 0x000fea0003800000 */
.L_x_1372:
        /* <DEDUP_REMOVED lines=52> */
.L_x_1377:
[----:B------:R-:W-:Y:S05]  /*5290*/  BSYNC B1 ;  /* 0x0000000000017941 */ /* 0x000fea0003800000 */
.L_x_1376:
[----:B------:R-:W-:Y:S01]  /*52a0*/  ULDC.64 UR4, c[0x0][0x2d8] ;  /* 0x0000b60000047ab9 */ /* 0x000fe20000000a00 */
[----:B------:R-:W-:Y:S01]  /*52b0*/  IMAD.X R57, R57, 0x1, R100, P3 ;  /* 0x0000000139397824 */ /* 0x000fe200018e0664 */
[----:B------:R-:W-:-:S04]  /*52c0*/  LEA R48, P3, R56, UR4, 0x1 ;  /* 0x0000000438307c11 */ /* 0x000fc8000f8608ff */
[----:B------:R-:W-:-:S05]  /*52d0*/  LEA.HI.X R49, R56, UR5, R57, 0x1, P3 ;  /* 0x0000000538317c11 */ /* 0x000fca00098f0c39 */
[----:B--2---:R1:W-:Y:S01]  /*52e0*/  STG.E.128 desc[UR54][R48.64], R44 ;  /* 0x0000002c30007986 */ /* 0x0043e2000c101d36 */
[----:B------:R-:W-:Y:S05]  /*52f0*/  BRA `(.L_x_1371) ;  /* 0x00000030007c7947 */ /* 0x000fea0003800000 */
.L_x_1335:
[----:B------:R-:W-:Y:S02]  /*5300*/  ISETP.GE.AND P3, PT, R189, R112, PT ;  /* 0x00000070bd00720c */ /* 0x000fe40003f66270 */
[----:B------:R-:W-:Y:S02]  /*5310*/  CS2R R50, SRZ ;  /* 0x0000000000327805 */ /* 0x000fe4000001ff00 */
        /* <DEDUP_REMOVED lines=17> */
[----:B------:R-:W4:Y:S01]  /*5430*/  @!P4 LDC.64 R52, c[0x0][0x3c8] ;  /* 0x0000f200ff34cb82 */ /* 0x000f220000000a00 */
[----:B------:R-:W-:-:S05]  /*5440*/  @!P4 IADD3 R48, P5, R92, R78, RZ ;  /* 0x0000004e5c30c210 */ /* 0x000fca0007fbe0ff */
[----:B------:R-:W-:Y:S02]  /*5450*/  @!P4 IMAD.X R49, R124, 0x1, R28, P5 ;  /* 0x000000017c31c824 */ /* 0x000fe400028e061c */
[----:B------:R-:W0:Y:S01]  /*5460*/  @!P4 LDC.64 R54, c[0x0][0x3e0] ;  /* 0x0000f800ff36cb82 */ /* 0x000e220000000a00 */
[----:B----4-:R-:W-:-:S04]  /*5470*/  @!P4 LEA R52, P5, R48, R52, 0x1 ;  /* 0x000000343034c211 */ /* 0x010fc800078a08ff */
[----:B------:R-:W-:Y:S02]  /*5480*/  @!P4 LEA.HI.X R53, R48, R53, R49, 0x1, P5 ;  /* 0x000000353035c211 */ /* 0x000fe400028f0c31 */
[----:B------:R-:W-:-:S05]  /*5490*/  @!P4 IADD3 R48, P5, R84, R76, RZ ;  /* 0x0000004c5430c210 */ /* 0x000fca0007fbe0ff */
[----:B------:R-:W-:Y:S01]  /*54a0*/  @!P4 IMAD.X R49, R103, 0x1, R36, P5 ;  /* 0x000000016731c824 */ /* 0x000fe200028e0624 */
[----:B0-----:R-:W-:-:S04]  /*54b0*/  @!P4 LEA R54, P5, R48, R54, 0x1 ;  /* 0x000000363036c211 */ /* 0x001fc800078a08ff */
[----:B------:R-:W-:Y:S02]  /*54c0*/  @!P4 LEA.HI.X R55, R48, R55, R49, 0x1, P5 ;  /* 0x000000373037c211 */ /* 0x000fe400028f0c31 */
[----:B------:R-:W-:Y:S02]  /*54d0*/  CS2R R48, SRZ ;  /* 0x0000000000307805 */ /* 0x000fe4000001ff00 */
[----:B------:R-:W-:-:S04]  /*54e0*/  @!P3 LEA R60, P5, R46, R60, 0x1 ;  /* 0x0000003c2e3cb211 */ /* 0x000fc800078a08ff */
[----:B------:R-:W-:Y:S02]  /*54f0*/  @!P3 LEA.HI.X R61, R46, R61, R47, 0x1, P5 ;  /* 0x0000003d2e3db211 */ /* 0x000fe400028f0c2f */
[----:B------:R-:W-:Y:S02]  /*5500*/  CS2R R46, SRZ ;  /* 0x00000000002e7805 */ /* 0x000fe4000001ff00 */
[C---:B-1----:R-:W-:Y:S01]  /*5510*/  @!P3 LEA R62, P5, R44.reuse, R62, 0x1 ;  /* 0x0000003e2c3eb211 */ /* 0x042fe200078a08ff */
[----:B------:R0:W5:Y:S03]  /*5520*/  @!P4 LDG.E.128 R48, desc[UR54][R54.64] ;  /* 0x000000363630c981 */ /* 0x000166000c1e1d00 */
[----:B------:R-:W-:Y:S02]  /*5530*/  @!P3 LEA.HI.X R63, R44, R63, R45, 0x1, P5 ;  /* 0x0000003f2c3fb211 */ /* 0x000fe400028f0c2d */
[----:B------:R-:W-:-:S02]  /*5540*/  CS2R R44, SRZ ;  /* 0x00000000002c7805 */ /* 0x000fc4000001ff00 */
[----:B------:R-:W-:Y:S02]  /*5550*/  CS2R R58, SRZ ;  /* 0x00000000003a7805 */ /* 0x000fe4000001ff00 */
[----:B------:R-:W-:Y:S02]  /*5560*/  CS2R R56, SRZ ;  /* 0x0000000000387805 */ /* 0x000fe4000001ff00 */
[----:B------:R1:W5:Y:S01]  /*5570*/  @!P4 LDG.E.128 R44, desc[UR54][R52.64] ;  /* 0x00000036342cc981 */ /* 0x000362000c1e1d00 */
[----:B0-----:R-:W-:-:S03]  /*5580*/  CS2R R54, SRZ ;  /* 0x0000000000367805 */ /* 0x001fc6000001ff00 */
[----:B------:R0:W5:Y:S01]  /*5590*/  @!P3 LDG.E.128 R56, desc[UR54][R62.64] ;  /* 0x000000363e38b981 */ /* 0x000162000c1e1d00 */
[----:B-1----:R-:W-:-:S06]  /*55a0*/  CS2R R52, SRZ ;  /* 0x0000000000347805 */ /* 0x002fcc000001ff00 */
[----:B------:R1:W5:Y:S01]  /*55b0*/  @!P3 LDG.E.128 R52, desc[UR54][R60.64] ;  /* 0x000000363c34b981 */ /* 0x000362000c1e1d00 */
[----:B--2---:R-:W-:-:S04]  /*55c0*/  @!P0 LEA R68, P3, R66, R68, 0x1 ;  /* 0x0000004442448211 */ /* 0x004fc800078608ff */
[----:B------:R-:W-:Y:S02]  /*55d0*/  @!P0 LEA.HI.X R69, R66, R69, R67, 0x1, P3 ;  /* 0x0000004542458211 */ /* 0x000fe400018f0c43 */
[C---:B---3--:R-:W-:Y:S02]  /*55e0*/  @!P0 LEA R70, P3, R64.reuse, R70, 0x1 ;  /* 0x0000004640468211 */ /* 0x048fe400078608ff */
[----:B0-----:R-:W-:Y:S02]  /*55f0*/  CS2R R62, SRZ ;  /* 0x00000000003e7805 */ /* 0x001fe4000001ff00 */
[----:B------:R-:W-:Y:S02]  /*5600*/  CS2R R66, SRZ ;  /* 0x0000000000427805 */ /* 0x000fe4000001ff00 */
[----:B-1----:R-:W-:Y:S02]  /*5610*/  CS2R R60, SRZ ;  /* 0x00000000003c7805 */ /* 0x002fe4000001ff00 */
[----:B------:R-:W-:-:S02]  /*5620*/  @!P0 LEA.HI.X R71, R64, R71, R65, 0x1, P3 ;  /* 0x0000004740478211 */ /* 0x000fc400018f0c41 */
[----:B------:R-:W-:Y:S02]  /*5630*/  CS2R R64, SRZ ;  /* 0x0000000000407805 */ /* 0x000fe4000001ff00 */
[----:B------:R0:W5:Y:S04]  /*5640*/  @!P0 LDG.E.128 R60, desc[UR54][R68.64] ;  /* 0x00000036443c8981 */ /* 0x000168000c1e1d00 */
[----:B------:R1:W5:Y:S01]  /*5650*/  @!P0 LDG.E.128 R64, desc[UR54][R70.64] ;  /* 0x0000003646408981 */ /* 0x000362000c1e1d00 */
[----:B------:R-:W-:-:S04]  /*5660*/  ISETP.GE.AND P0, PT, R190, R112, PT ;  /* 0x00000070be00720c */ /* 0x000fc80003f06270 */
[CC--:B------:R-:W-:Y:S01]  /*5670*/  ISETP.GE.OR P0, PT, R16.reuse, R123.reuse, P0 ;  /* 0x0000007b1000720c */ /* 0x0c0fe20000706670 */
[----:B------:R-:W-:Y:S01]  /*5680*/  BSSY B1, `(.L_x_1378) ;  /* 0x000001c000017945 */ /* 0x000fe20003800000 */
[----:B------:R-:W-:Y:S02]  /*5690*/  ISETP.GE.AND P3, PT, R16, R123, PT ;  /* 0x0000007b1000720c */ /* 0x000fe40003f66270 */
[----:B0-----:R-:W-:Y:S02]  /*56a0*/  CS2R R68, SRZ ;  /* 0x0000000000447805 */ /* 0x001fe4000001ff00 */
[----:B------:R-:W-:Y:S02]  /*56b0*/  CS2R R74, SRZ ;  /* 0x00000000004a7805 */ /* 0x000fe4000001ff00 */
[----:B-1----:R-:W-:Y:S02]  /*56c0*/  CS2R R70, SRZ ;  /* 0x0000000000467805 */ /* 0x002fe4000001ff00 */
[----:B------:R-:W-:-:S03]  /*56d0*/  CS2R R72, SRZ ;  /* 0x0000000000487805 */ /* 0x000fc6000001ff00 */
[----:B------:R-:W-:Y:S05]  /*56e0*/  @P0 BRA `(.L_x_1379) ;  /* 0x0000000000540947 */ /* 0x000fea0003800000 */
[----:B------:R-:W0:Y:S01]  /*56f0*/  LDC.64 R68, c[0x0][0x3d8] ;  /* 0x0000f600ff447b82 */ /* 0x000e220000000a00 */
[----:B------:R-:W-:Y:S01]  /*5700*/  IMAD.MOV.U32 R72, RZ, RZ, R78 ;  /* 0x000000ffff487224 */ /* 0x000fe200078e004e */
[----:B------:R-:W-:Y:S01]  /*5710*/  ULDC.64 UR4, c[0x0][0x3c8] ;  /* 0x0000f20000047ab9 */ /* 0x000fe20000000a00 */
[----:B------:R-:W-:Y:S01]  /*5720*/  IMAD.MOV.U32 R73, RZ, RZ, R124 ;  /* 0x000000ffff497224 */ /* 0x000fe200078e007c */
[----:B------:R-:W-:Y:S01]  /*5730*/  ULDC.64 UR6, c[0x0][0x3e0] ;  /* 0x0000f80000067ab9 */ /* 0x000fe20000000a00 */
[----:B------:R-:W-:-:S03]  /*5740*/  IMAD.MOV.U32 R77, RZ, RZ, R103 ;  /* 0x000000ffff4d7224 */ /* 0x000fc600078e0067 */
        /* <DEDUP_REMOVED lines=15> */
.L_x_1379:
[----:B------:R-:W-:Y:S05]  /*5840*/  BSYNC B1 ;  /* 0x0000000000017941 */ /* 0x000fea0003800000 */
.L_x_1378:
[----:B-----5:R-:W-:Y:S01]  /*5850*/  IMAD.MOV.U32 R76, RZ, RZ, R70 ;  /* 0x000000ffff4c7224 */ /* 0x020fe200078e0046 */
        /* <DEDUP_REMOVED lines=67> */
.L_x_1380:
[----:B------:R-:W-:Y:S01]  /*5c90*/  IMAD R103, R185, 0x8, R2 ;  /* 0x00000008b9677824 */ /* 0x000fe200078e0202 */
[----:B------:R-:W-:Y:S01]  /*5ca0*/  SHF.L.U32 R124, R194, 0x1f, RZ ;  /* 0x0000001fc27c7819 */ /* 0x000fe200000006ff */
[----:B------:R-:W0:Y:S01]  /*5cb0*/  LDC R131, c[0x0][0x2e4] ;  /* 0x0000b900ff837b82 */ /* 0x000e220000000800 */
[----:B------:R-:W-:Y:S01]  /*5cc0*/  IMAD.MOV.U32 R121, RZ, RZ, R122 ;  /* 0x000000ffff797224 */ /* 0x000fe200078e007a */
[----:B------:R-:W-:Y:S01]  /*5cd0*/  BSSY B1, `(.L_x_1381) ;  /* 0x0000005000017945 */ /* 0x000fe20003800000 */
[----:B------:R-:W1:Y:S05]  /*5ce0*/  SYNCS.PHASECHK.TRANS64.TRYWAIT P4, [R103+URZ+0x28890], R124 ;  /* 0x0288907c670075a7 */ /* 0x000e6a000808017f */
[----:B------:R-:W2:Y:S01]  /*5cf0*/  LDC.64 R122, c[0x0][0x2f0] ;  /* 0x0000bc00ff7a7b82 */ /* 0x000ea20000000a00 */
[----:B0-----:R-:W-:Y:S01]  /*5d00*/  IMAD.IADD R139, R131, 0x1, -R116 ;  /* 0x00000001838b7824 */ /* 0x001fe200078e0a74 */
[----:B-1----:R-:W-:Y:S06]  /*5d10*/  @!P4 BRA `(.L_x_1382) ;  /* 0x000001d40054c947 */ /* 0x002fec0003800000 */
.L_x_1717:
[----:B------:R-:W-:Y:S05]  /*5d20*/  BSYNC B1 ;  /* 0x0000000000017941 */ /* 0x000fea0003800000 */
.L_x_1381:
[----:B------:R-:W-:Y:S01]  /*5d30*/  ISETP.GE.OR P4, PT, R18, R112, P2 ;  /* 0x000000701200720c */ /* 0x000fe20001786670 */
[----:B------:R-:W-:-:S12]  /*5d40*/  BSSY B1, `(.L_x_1383) ;  /* 0x0000087000017945 */ /* 0x000fd80003800000 */
[----:B------:R-:W-:Y:S05]  /*5d50*/  @P4 BRA `(.L_x_1384) ;  /* 0x0000000800144947 */ /* 0x000fea0003800000 */
[-C--:B--2---:R-:W-:Y:S01]  /*5d60*/  IMAD R76, R19, R122.reuse, RZ ;  /* 0x0000007a134c7224 */ /* 0x084fe200078e02ff */
[----:B------:R-:W-:Y:S01]  /*5d70*/  ISETP.NE.AND P6, PT, R0, RZ, PT ;  /* 0x000000ff0000720c */ /* 0x000fe20003fc5270 */
[C---:B------:R-:W-:Y:S01]  /*5d80*/  IMAD.WIDE.U32 R126, R18.reuse, R122, R120 ;  /* 0x0000007a127e7225 */ /* 0x040fe200078e0078 */
[----:B------:R-:W-:Y:S03]  /*5d90*/  BSSY B2, `(.L_x_1385) ;  /* 0x0000076000027945 */ /* 0x000fe60003800000 */
[----:B------:R-:W-:Y:S01]  /*5da0*/  IMAD R159, R18, R123, R76 ;  /* 0x0000007b129f7224 */ /* 0x000fe200078e024c */
[----:B------:R-:W-:Y:S02]  /*5db0*/  SEL R76, R116, R139, !P6 ;  /* 0x0000008b744c7207 */ /* 0x000fe40007000000 */
[----:B------:R-:W-:Y:S01]  /*5dc0*/  IADD3 R156, P4, P5, R98, R126, R32 ;  /* 0x0000007e629c7210 */ /* 0x000fe20007d9e020 */
        /* <DEDUP_REMOVED lines=8> */
[----:B------:R-:W-:-:S03]  /*5e50*/  LOP3.LUT R76, R161, 0x38, RZ, 0xc0, !PT ;  /* 0x00000038a14c7812 */ /* 0x000fc600078ec0ff */
[----:B------:R-:W-:Y:S01]  /*5e60*/  IMAD.SHL.U32 R77, R77, 0x400, RZ ;  /* 0x000004004d4d7824 */ /* 0x000fe200078e00ff */
[----:B------:R-:W-:-:S04]  /*5e70*/  LOP3.LUT R76, R76, 0x1c0, R203, 0xf8, !PT ;  /* 0x000001c04c4c7812 */ /* 0x000fc800078ef8cb */
[----:B------:R-:W-:Y:S02]  /*5e80*/  LOP3.LUT R77, R77, 0x7fffe000, RZ, 0xc0, !PT ;  /* 0x7fffe0004d4d7812 */ /* 0x000fe400078ec0ff */
[----:B------:R-:W-:-:S04]  /*5e90*/  LOP3.LUT R76, R76, R211, RZ, 0x3c, !PT ;  /* 0x000000d34c4c7212 */ /* 0x000fc800078e3cff */
[----:B------:R-:W-:Y:S01]  /*5ea0*/  IADD3 R76, R76, R77, R212 ;  /* 0x0000004d4c4c7210 */ /* 0x000fe20007ffe0d4 */
[----:B------:R-:W-:-:S04]  /*5eb0*/  IMAD R77, R185, 0x4000, R115 ;  /* 0x00004000b94d7824 */ /* 0x000fc800078e0273 */
[----:B------:R-:W-:Y:S02]  /*5ec0*/  IMAD R79, R185, 0x4000, R76 ;  /* 0x00004000b94f7824 */ /* 0x000fe400078e024c */
[--C-:B------:R-:W-:Y:S02]  /*5ed0*/  IMAD R77, R77, 0x2, R2.reuse ;  /* 0x000000024d4d7824 */ /* 0x100fe400078e0202 */
[----:B------:R-:W-:-:S04]  /*5ee0*/  IMAD R80, R79, 0x2, R2 ;  /* 0x000000024f507824 */ /* 0x000fc800078e0202 */
[----:B------:R-:W1:Y:S04]  /*5ef0*/  LDS.128 R76, [R77+0x18400] ;  /* 0x018400004d4c7984 */ /* 0x000e680000000c00 */
[----:B------:R-:W2:Y:S01]  /*5f00*/  LDS.128 R80, [R80+0x18400] ;  /* 0x0184000050507984 */ /* 0x000ea20000000c00 */
[----:B------:R-:W-:Y:S05]  /*5f10*/  @P3 BRA `(.L_x_1386) ;  /* 0x0000000400743947 */ /* 0x000fea0003800000 */
[----:B------:R-:W-:Y:S01]  /*5f20*/  SHF.R.U32.HI R173, RZ, 0x10, R49 ;  /* 0x00000010ffad7819 */ /* 0x000fe20000011631 */
[----:B--2---:R-:W-:Y:S01]  /*5f30*/  IMAD.U32 R168, R83, 0x10000, RZ ;  /* 0x0001000053a87824 */ /* 0x004fe200078e00ff */
[----:B------:R-:W-:Y:S01]  /*5f40*/  SHF.R.U32.HI R177, RZ, 0x10, R45 ;  /* 0x00000010ffb17819 */ /* 0x000fe2000001162d */
[----:B------:R-:W-:Y:S01]  /*5f50*/  IMAD.U32 R172, R81, 0x10000, RZ ;  /* 0x0001000051ac7824 */ /* 0x000fe200078e00ff */
[----:B------:R-:W-:Y:S01]  /*5f60*/  PRMT R164, R164, 0x5410, R173 ;  /* 0x00005410a4a47816 */ /* 0x000fe200000000ad */
[----:B-1----:R-:W-:Y:S01]  /*5f70*/  IMAD.U32 R167, R77, 0x10000, RZ ;  /* 0x000100004da77824 */ /* 0x002fe200078e00ff */
[----:B------:R-:W-:Y:S02]  /*5f80*/  PRMT R166, R166, 0x5410, R177 ;  /* 0x00005410a6a67816 */ /* 0x000fe400000000b1 */
[----:B------:R-:W-:Y:S02]  /*5f90*/  SHF.R.U64 R170, R48, 0x10, R49 ;  /* 0x0000001030aa7819 */ /* 0x000fe40000001231 */
[----:B------:R-:W-:-:S02]  /*5fa0*/  SHF.R.U64 R169, R50, 0x10, R51 ;  /* 0x0000001032a97819 */ /* 0x000fc40000001233 */
[----:B------:R-:W-:Y:S01]  /*5fb0*/  SHF.R.U32.HI R171, RZ, 0x10, R51 ;  /* 0x00000010ffab7819 */ /* 0x000fe20000011633 */
[----:B------:R-:W-:Y:S01]  /*5fc0*/  IMAD.U32 R51, R79, 0x10000, RZ ;  /* 0x000100004f337824 */ /* 0x000fe200078e00ff */
[----:B------:R-:W-:Y:S01]  /*5fd0*/  LOP3.LUT R49, R83, 0xffff0000, RZ, 0xc0, !PT ;  /* 0xffff000053317812 */ /* 0x000fe200078ec0ff */
[----:B------:R-:W-:Y:S01]  /*5fe0*/  IMAD.U32 R83, R164, 0x10000, RZ ;  /* 0x00010000a4537824 */ /* 0x000fe200078e00ff */
[----:B------:R-:W-:Y:S01]  /*5ff0*/  LOP3.LUT R48, R79, 0xffff0000, RZ, 0xc0, !PT ;  /* 0xffff00004f307812 */ /* 0x000fe200078ec0ff */
[----:B------:R-:W-:Y:S01]  /*6000*/  IMAD.U32 R79, R166, 0x10000, RZ ;  /* 0x00010000a64f7824 */ /* 0x000fe200078e00ff */
[----:B------:R-:W-:Y:S02]  /*6010*/  SHF.R.U32.HI R175, RZ, 0x10, R47 ;  /* 0x00000010ffaf7819 */ /* 0x000fe4000001162f */
[----:B------:R-:W-:Y:S01]  /*6020*/  PRMT R163, R163, 0x5410, R170 ;  /* 0x00005410a3a37816 */ /* 0x000fe200000000aa */
[----:B------:R-:W-:Y:S01]  /*6030*/  FMUL.FTZ R170, R172, R83 ;  /* 0x00000053acaa7220 */ /* 0x000fe20000410000 */
[----:B------:R-:W-:Y:S01]  /*6040*/  PRMT R171, R158, 0x5410, R171 ;  /* 0x000054109eab7816 */ /* 0x000fe200000000ab */
[-C--:B------:R-:W-:Y:S01]  /*6050*/  FMUL.FTZ R172, R172, R79.reuse ;  /* 0x0000004facac7220 */ /* 0x080fe20000410000 */
[----:B------:R-:W-:Y:S01]  /*6060*/  LOP3.LUT R81, R81, 0xffff0000, RZ, 0xc0, !PT ;  /* 0xffff000051517812 */ /* 0x000fe200078ec0ff */
[C---:B------:R-:W-:Y:S01]  /*6070*/  FFMA.FTZ R79, R167.reuse, R79, -R170 ;  /* 0x0000004fa74f7223 */ /* 0x040fe200000108aa */
[----:B------:R-:W-:Y:S01]  /*6080*/  LOP3.LUT R164, R164, 0xffff0000, RZ, 0xc0, !PT ;  /* 0xffff0000a4a47812 */ /* 0x000fe200078ec0ff */
[----:B------:R-:W-:Y:S01]  /*6090*/  FFMA.FTZ R167, R167, R83, R172 ;  /* 0x00000053a7a77223 */ /* 0x000fe200000100ac */
[----:B------:R-:W-:-:S02]  /*60a0*/  PRMT R162, R162, 0x5410, R175 ;  /* 0x00005410a2a27816 */ /* 0x000fc400000000af */
[----:B------:R-:W-:Y:S01]  /*60b0*/  LOP3.LUT R158, R166, 0xffff0000, RZ, 0xc0, !PT ;  /* 0xffff0000a69e7812 */ /* 0x000fe200078ec0ff */
[----:B------:R-:W-:Y:S01]  /*60c0*/  IMAD.U32 R166, R171, 0x10000, RZ ;  /* 0x00010000aba67824 */ /* 0x000fe200078e00ff */
[----:B------:R-:W-:Y:S01]  /*60d0*/  SHF.R.U64 R179, R44, 0x10, R45 ;  /* 0x000000102cb37819 */ /* 0x000fe2000000122d */
[----:B------:R-:W-:Y:S01]  /*60e0*/  IMAD.U32 R83, R162, 0x10000, RZ ;  /* 0x00010000a2537824 */ /* 0x000fe200078e00ff */
[----:B------:R-:W-:Y:S01]  /*60f0*/  LOP3.LUT R50, R77, 0xffff0000, RZ, 0xc0, !PT ;  /* 0xffff00004d327812 */ /* 0x000fe200078ec0ff */
[----:B------:R-:W-:Y:S01]  /*6100*/  FMUL.FTZ R170, R168, R166 ;  /* 0x000000a6a8aa7220 */ /* 0x000fe20000410000 */
[----:B------:R-:W-:Y:S01]  /*6110*/  PRMT R160, R160, 0x5410, R169 ;  /* 0x00005410a0a07816 */ /* 0x000fe200000000a9 */
[C---:B------:R-:W-:Y:S01]  /*6120*/  FMUL.FTZ R169, R81.reuse, R164 ;  /* 0x000000a451a97220 */ /* 0x040fe20000410000 */
[----:B------:R-:W-:Y:S01]  /*6130*/  FMUL.FTZ R81, R81, R158 ;  /* 0x0000009e51517220 */ /* 0x000fe20000410000 */
[----:B------:R-:W-:Y:S01]  /*6140*/  PRMT R77, R130, 0x5432, R179 ;  /* 0x00005432824d7816 */ /* 0x000fe200000000b3 */
[----:B------:R-:W-:-:S02]  /*6150*/  IMAD.U32 R45, R80, 0x10000, RZ ;  /* 0x00010000502d7824 */ /* 0x000fc400078e00ff */
[----:B------:R-:W-:Y:S01]  /*6160*/  FFMA.FTZ R158, R50, R158, -R169 ;  /* 0x0000009e329e7223 */ /* 0x000fe200000108a9 */
[----:B------:R-:W-:Y:S01]  /*6170*/  LOP3.LUT R171, R171, 0xffff0000, RZ, 0xc0, !PT ;  /* 0xffff0000abab7812 */ /* 0x000fe200078ec0ff */
[-C--:B------:R-:W-:Y:S01]  /*6180*/  FMUL.FTZ R169, R168, R83.reuse ;  /* 0x00000053a8a97220 */ /* 0x080fe20000410000 */
[----:B------:R-:W-:Y:S01]  /*6190*/  LOP3.LUT R162, R162, 0xffff0000, RZ, 0xc0, !PT ;  /* 0xffff0000a2a27812 */ /* 0x000fe200078ec0ff */
[----:B------:R-:W-:Y:S01]  /*61a0*/  FFMA.FTZ R50, R50, R164, R81 ;  /* 0x000000a432327223 */ /* 0x000fe20000010051 */
[----:B------:R-:W-:Y:S01]  /*61b0*/  FFMA.FTZ R81, R51, R83, -R170 ;  /* 0x0000005333517223 */ /* 0x000fe200000108aa */
[----:B------:R-:W-:Y:S01]  /*61c0*/  IMAD.U32 R164, R163, 0x10000, RZ ;  /* 0x00010000a3a47824 */ /* 0x000fe200078e00ff */
[----:B------:R-:W-:Y:S01]  /*61d0*/  SHF.R.U64 R174, R46, 0x10, R47 ;  /* 0x000000102eae7819 */ /* 0x000fe2000000122f */
[----:B------:R-:W-:Y:S02]  /*61e0*/  IMAD.U32 R83, R77, 0x10000, RZ ;  /* 0x000100004d537824 */ /* 0x000fe400078e00ff */
[----:B------:R-:W-:Y:S01]  /*61f0*/  FFMA.FTZ R51, R51, R166, R169 ;  /* 0x000000a633337223 */ /* 0x000fe200000100a9 */
[C---:B------:R-:W-:Y:S01]  /*6200*/  FMUL.FTZ R169, R49.reuse, R171 ;  /* 0x000000ab31a97220 */ /* 0x040fe20000410000 */
[----:B------:R-:W-:Y:S01]  /*6210*/  FMUL.FTZ R173, R49, R162 ;  /* 0x000000a231ad7220 */ /* 0x000fe20000410000 */
[----:B------:R-:W-:Y:S01]  /*6220*/  LOP3.LUT R80, R80, 0xffff0000, RZ, 0xc0, !PT ;  /* 0xffff000050507812 */ /* 0x000fe200078ec0ff */
[----:B------:R-:W-:Y:S01]  /*6230*/  FMUL.FTZ R49, R45, R164 ;  /* 0x000000a42d317220 */ /* 0x000fe20000410000 */
[----:B------:R-:W-:Y:S01]  /*6240*/  LOP3.LUT R163, R163, 0xffff0000, RZ, 0xc0, !PT ;  /* 0xffff0000a3a37812 */ /* 0x000fe200078ec0ff */
[----:B------:R-:W-:Y:S01]  /*6250*/  IMAD.U32 R44, R76, 0x10000, RZ ;  /* 0x000100004c2c7824 */ /* 0x000fe200078e00ff */
[----:B------:R-:W-:Y:S01]  /*6260*/  LOP3.LUT R77, R77, 0xffff0000, RZ, 0xc0, !PT ;  /* 0xffff00004d4d7812 */ /* 0x000fe200078ec0ff */
[----:B------:R-:W-:Y:S01]  /*6270*/  FMUL.FTZ R45, R45, R83 ;  /* 0x000000532d2d7220 */ /* 0x000fe20000410000 */
[----:B------:R-:W-:Y:S01]  /*6280*/  PRMT R165, R165, 0x5410, R174 ;  /* 0x00005410a5a57816 */ /* 0x000fe200000000ae */
[----:B------:R-:W-:Y:S01]  /*6290*/  FFMA.FTZ R162, R48, R162, -R169 ;  /* 0x000000a230a27223 */ /* 0x000fe200000108a9 */
[----:B------:R-:W-:Y:S01]  /*62a0*/  LOP3.LUT R76, R76, 0xffff0000, RZ, 0xc0, !PT ;  /* 0xffff00004c4c7812 */ /* 0x000fe200078ec0ff */
[----:B------:R-:W-:Y:S01]  /*62b0*/  FFMA.FTZ R166, R48, R171, R173 ;  /* 0x000000ab30a67223 */ /* 0x000fe200000100ad */
[----:B------:R-:W-:-:S02]  /*62c0*/  IMAD.U32 R47, R82, 0x10000, RZ ;  /* 0x00010000522f7824 */ /* 0x000fc400078e00ff */
[----:B------:R-:W-:Y:S01]  /*62d0*/  FMUL.FTZ R169, R80, R163 ;  /* 0x000000a350a97220 */ /* 0x000fe20000410000 */
[C---:B------:R-:W-:Y:S01]  /*62e0*/  FFMA.FTZ R83, R44.reuse, R83, -R49 ;  /* 0x000000532c537223 */ /* 0x040fe20000010831 */
[----:B------:R-:W-:Y:S01]  /*62f0*/  FFMA.FTZ R164, R44, R164, R45 ;  /* 0x000000a42ca47223 */ /* 0x000fe2000001002d */
[-C--:B------:R-:W-:Y:S01]  /*6300*/  FMUL.FTZ R171, R80, R77.reuse ;  /* 0x0000004d50ab7220 */ /* 0x080fe20000410000 */
[----:B------:R-:W-:Y:S01]  /*6310*/  LOP3.LUT R82, R82, 0xffff0000, RZ, 0xc0, !PT ;  /* 0xffff000052527812 */ /* 0x000fe200078ec0ff */
[C---:B------:R-:W-:Y:S01]  /*6320*/  IMAD.U32 R45, R160.reuse, 0x10000, RZ ;  /* 0x00010000a02d7824 */ /* 0x040fe200078e00ff */
[----:B------:R-:W-:Y:S01]  /*6330*/  LOP3.LUT R49, R160, 0xffff0000, RZ, 0xc0, !PT ;  /* 0xffff0000a0317812 */ /* 0x000fe200078ec0ff */
[C---:B------:R-:W-:Y:S02]  /*6340*/  IMAD.U32 R44, R165.reuse, 0x10000, RZ ;  /* 0x00010000a52c7824 */ /* 0x040fe400078e00ff */
[----:B------:R-:W-:Y:S01]  /*6350*/  FFMA.FTZ R48, R76, R77, -R169 ;  /* 0x0000004d4c307223 */ /* 0x000fe200000108a9 */
[----:B------:R-:W-:Y:S01]  /*6360*/  IMAD.U32 R46, R78, 0x10000, RZ ;  /* 0x000100004e2e7824 */ /* 0x000fe200078e00ff */
[----:B------:R-:W-:Y:S01]  /*6370*/  LOP3.LUT R165, R165, 0xffff0000, RZ, 0xc0, !PT ;  /* 0xffff0000a5a57812 */ /* 0x000fe200078ec0ff */
[----:B------:R-:W-:Y:S01]  /*6380*/  FFMA.FTZ R171, R76, R163, R171 ;  /* 0x000000a34cab7223 */ /* 0x000fe200000100ab */
[----:B------:R-:W-:Y:S01]  /*6390*/  LOP3.LUT R78, R78, 0xffff0000, RZ, 0xc0, !PT ;  /* 0xffff00004e4e7812 */ /* 0x000fe200078ec0ff */
[C---:B------:R-:W-:Y:S01]  /*63a0*/  FMUL.FTZ R77, R47.reuse, R45 ;  /* 0x0000002d2f4d7220 */ /* 0x040fe20000410000 */
[-C--:B------:R-:W-:Y:S01]  /*63b0*/  FMUL.FTZ R76, R47, R44.reuse ;  /* 0x0000002c2f4c7220 */ /* 0x080fe20000410000 */
        /* <DEDUP_REMOVED lines=17> */
[----:B------:R-:W-:-:S02]  /*64d0*/  IMAD.MOV.U32 R79, RZ, RZ, R162 ;  /* 0x000000ffff4f7224 */ /* 0x000fc400078e00a2 */
[----:B------:R-:W-:-:S07]  /*64e0*/  IMAD.MOV.U32 R83, RZ, RZ, R51 ;  /* 0x000000ffff537224 */ /* 0x000fce00078e0033 */
.L_x_1386:
[----:B------:R-:W-:Y:S05]  /*64f0*/  BSYNC B2 ;  /* 0x0000000000027941 */ /* 0x000fea0003800000 */
.L_x_1385:
[----:B------:R-:W-:Y:S01]  /*6500*/  ISETP.GE.AND P4, PT, R161, R131, PT ;  /* 0x00000083a100720c */ /* 0x000fe20003f86270 */
[----:B------:R-:W-:-:S12]  /*6510*/  ULDC.64 UR4, c[0x0][0x2d8] ;  /* 0x0000b60000047ab9 */ /* 0x000fd80000000a00 */
        /* <DEDUP_REMOVED lines=9> */
.L_x_1384:
[----:B------:R-:W-:Y:S05]  /*65b0*/  BSYNC B1 ;  /* 0x0000000000017941 */ /* 0x000fea0003800000 */
.L_x_1383:
[----:B------:R-:W-:Y:S01]  /*65c0*/  ISETP.GE.OR P4, PT, R189, R112, P2 ;  /* 0x00000070bd00720c */ /* 0x000fe20001786670 */
[----:B------:R-:W-:-:S12]  /*65d0*/  BSSY B1, `(.L_x_1387) ;  /* 0x0000087000017945 */ /* 0x000fd80003800000 */
[----:B------:R-:W-:Y:S05]  /*65e0*/  @P4 BRA `(.L_x_1388) ;  /* 0x0000000800144947 */ /* 0x000fea0003800000 */
[-C--:B-12---:R-:W-:Y:S01]  /*65f0*/  IMAD R44, R218, R122.reuse, RZ ;  /* 0x0000007ada2c7224 */ /* 0x086fe200078e02ff */
        /* <DEDUP_REMOVED lines=14> */
[----:B------:R-:W-:-:S03]  /*66e0*/  LOP3.LUT R44, R202, 0x38, R83, 0xf8, !PT ;  /* 0x00000038ca2c7812 */ /* 0x000fc600078ef853 */
[----:B------:R-:W-:Y:S01]  /*66f0*/  IMAD.SHL.U32 R46, R45, 0x400, RZ ;  /* 0x000004002d2e7824 */ /* 0x000fe200078e00ff */
[----:B------:R-:W-:-:S04]  /*6700*/  LOP3.LUT R45, R44, R209, RZ, 0x3c, !PT ;  /* 0x000000d12c2d7212 */ /* 0x000fc800078e3cff */
[----:B------:R-:W-:-:S04]  /*6710*/  LOP3.LUT R44, R46, 0x7fffe000, RZ, 0xc0, !PT ;  /* 0x7fffe0002e2c7812 */ /* 0x000fc800078ec0ff */
        /* <DEDUP_REMOVED lines=10> */
[----:B------:R-:W-:Y:S02]  /*67c0*/  SHF.R.U32.HI R126, RZ, 0x10, R57 ;  /* 0x00000010ff7e7819 */ /* 0x000fe40000011639 */
[----:B------:R-:W-:Y:S02]  /*67d0*/  PRMT R151, R151, 0x5410, R160 ;  /* 0x0000541097977816 */ /* 0x000fe400000000a0 */
[----:B------:R-:W-:Y:S02]  /*67e0*/  PRMT R155, R155, 0x5410, R126 ;  /* 0x000054109b9b7816 */ /* 0x000fe4000000007e */
[--C-:B------:R-:W-:Y:S01]  /*67f0*/  SHF.R.U64 R127, R58, 0x10, R59.reuse ;  /* 0x000000103a7f7819 */ /* 0x100fe2000000123b */
[----:B------:R-:W-:Y:S01]  /*6800*/  IMAD.U32 R58, R49, 0x10000, RZ ;  /* 0x00010000313a7824 */ /* 0x000fe200078e00ff */
[----:B------:R-:W-:-:S02]  /*6810*/  SHF.R.U32.HI R156, RZ, 0x10, R59 ;  /* 0x00000010ff9c7819 */ /* 0x000fc4000001163b */
[----:B------:R-:W-:Y:S01]  /*6820*/  LOP3.LUT R59, R49, 0xffff0000, RZ, 0xc0, !PT ;  /* 0xffff0000313b7812 */ /* 0x000fe200078ec0ff */
[----:B------:R-:W-:Y:S01]  /*6830*/  IMAD.U32 R49, R151, 0x10000, RZ ;  /* 0x0001000097317824 */ /* 0x000fe200078e00ff */
[----:B------:R-:W-:Y:S01]  /*6840*/  LOP3.LUT R82, R51, 0xffff0000, RZ, 0xc0, !PT ;  /* 0xffff000033527812 */ /* 0x000fe200078ec0ff */
[----:B------:R-:W-:Y:S01]  /*6850*/  IMAD.U32 R51, R155, 0x10000, RZ ;  /* 0x000100009b337824 */ /* 0x000fe200078e00ff */
[--C-:B------:R-:W-:Y:S02]  /*6860*/  SHF.R.U32.HI R158, RZ, 0x10, R55.reuse ;  /* 0x00000010ff9e7819 */ /* 0x100fe40000011637 */
[----:B------:R-:W-:Y:S01]  /*6870*/  SHF.R.U64 R159, R54, 0x10, R55 ;  /* 0x00000010369f7819 */ /* 0x000fe20000001237 */
[----:B-1----:R-:W-:Y:S01]  /*6880*/  IMAD.U32 R55, R45, 0x10000, RZ ;  /* 0x000100002d377824 */ /* 0x002fe200078e00ff */
[----:B------:R-:W-:Y:S01]  /*6890*/  PRMT R153, R153, 0x5410, R156 ;  /* 0x0000541099997816 */ /* 0x000fe2000000009c */
[C---:B------:R-:W-:Y:S01]  /*68a0*/  FMUL.FTZ R126, R58.reuse, R51 ;  /* 0x000000333a7e7220 */ /* 0x040fe20000410000 */
[----:B------:R-:W-:Y:S01]  /*68b0*/  LOP3.LUT R155, R155, 0xffff0000, RZ, 0xc0, !PT ;  /* 0xffff00009b9b7812 */ /* 0x000fe200078ec0ff */
[-C--:B------:R-:W-:Y:S01]  /*68c0*/  FMUL.FTZ R156, R58, R49.reuse ;  /* 0x000000313a9c7220 */ /* 0x080fe20000410000 */
[----:B------:R-:W-:Y:S01]  /*68d0*/  PRMT R149, R149, 0x5410, R158 ;  /* 0x0000541095957816 */ /* 0x000fe2000000009e */
[C---:B------:R-:W-:Y:S01]  /*68e0*/  FFMA.FTZ R49, R55.reuse, R49, -R126 ;  /* 0x0000003137317223 */ /* 0x040fe2000001087e */
[----:B------:R-:W-:Y:S01]  /*68f0*/  SHF.R.U64 R157, R56, 0x10, R57 ;  /* 0x00000010389d7819 */ /* 0x000fe20000001239 */
[----:B------:R-:W-:Y:S01]  /*6900*/  FFMA.FTZ R51, R55, R51, R156 ;  /* 0x0000003337337223 */ /* 0x000fe2000001009c */
[----:B------:R-:W-:Y:S01]  /*6910*/  LOP3.LUT R56, R45, 0xffff0000, RZ, 0xc0, !PT ;  /* 0xffff00002d387812 */ /* 0x000fe200078ec0ff */
[----:B------:R-:W-:Y:S01]  /*6920*/  IMAD.U32 R58, R153, 0x10000, RZ ;  /* 0x00010000993a7824 */ /* 0x000fe200078e00ff */
[----:B------:R-:W-:Y:S01]  /*6930*/  PRMT R152, R152, 0x5410, R127 ;  /* 0x0000541098987816 */ /* 0x000fe2000000007f */
[----:B------:R-:W-:Y:S01]  /*6940*/  FMUL.FTZ R127, R59, R155 ;  /* 0x0000009b3b7f7220 */ /* 0x000fe20000410000 */
[----:B------:R-:W-:Y:S01]  /*6950*/  LOP3.LUT R151, R151, 0xffff0000, RZ, 0xc0, !PT ;  /* 0xffff000097977812 */ /* 0x000fe200078ec0ff */
[----:B------:R-:W-:Y:S01]  /*6960*/  IMAD.U32 R55, R149, 0x10000, RZ ;  /* 0x0001000095377824 */ /* 0x000fe200078e00ff */
[----:B------:R-:W-:Y:S01]  /*6970*/  SHF.R.U64 R161, R52, 0x10, R53 ;  /* 0x0000001034a17819 */ /* 0x000fe20000001235 */
[----:B------:R-:W-:-:S02]  /*6980*/  IMAD.U32 R57, R47, 0x10000, RZ ;  /* 0x000100002f397824 */ /* 0x000fc400078e00ff */
[-C--:B------:R-:W-:Y:S01]  /*6990*/  FMUL.FTZ R156, R80, R58.reuse ;  /* 0x0000003a509c7220 */ /* 0x080fe20000410000 */
[----:B------:R-:W-:Y:S01]  /*69a0*/  FFMA.FTZ R126, R56, R151, -R127 ;  /* 0x00000097387e7223 */ /* 0x000fe2000001087f */
[----:B------:R-:W-:Y:S01]  /*69b0*/  LOP3.LUT R153, R153, 0xffff0000, RZ, 0xc0, !PT ;  /* 0xffff000099997812 */ /* 0x000fe200078ec0ff */
[----:B------:R-:W-:Y:S01]  /*69c0*/  FMUL.FTZ R127, R80, R55 ;  /* 0x00000037507f7220 */ /* 0x000fe20000410000 */
[----:B------:R-:W-:Y:S01]  /*69d0*/  PRMT R154, R154, 0x5410, R157 ;  /* 0x000054109a9a7816 */ /* 0x000fe2000000009d */
[----:B------:R-:W-:Y:S01]  /*69e0*/  FMUL.FTZ R59, R59, R151 ;  /* 0x000000973b3b7220 */ /* 0x000fe20000410000 */
[----:B------:R-:W-:Y:S01]  /*69f0*/  LOP3.LUT R54, R47, 0xffff0000, RZ, 0xc0, !PT ;  /* 0xffff00002f367812 */ /* 0x000fe200078ec0ff */
[C---:B------:R-:W-:Y:S01]  /*6a00*/  FFMA.FTZ R156, R57.reuse, R55, -R156 ;  /* 0x00000037399c7223 */ /* 0x040fe2000001089c */
[----:B------:R-:W-:Y:S01]  /*6a10*/  PRMT R150, R150, 0x5410, R161 ;  /* 0x0000541096967816 */ /* 0x000fe200000000a1 */
[----:B------:R-:W-:Y:S01]  /*6a20*/  FFMA.FTZ R58, R57, R58, R127 ;  /* 0x0000003a393a7223 */ /* 0x000fe2000001007f */
[----:B------:R-:W-:Y:S01]  /*6a30*/  LOP3.LUT R149, R149, 0xffff0000, RZ, 0xc0, !PT ;  /* 0xffff000095957812 */ /* 0x000fe200078ec0ff */
[----:B------:R-:W-:Y:S01]  /*6a40*/  FFMA.FTZ R80, R56, R155, R59 ;  /* 0x0000009b38507223 */ /* 0x000fe2000001003b */
[----:B------:R-:W-:Y:S01]  /*6a50*/  FMUL.FTZ R57, R82, R153 ;  /* 0x0000009952397220 */ /* 0x000fe20000410000 */
[C---:B------:R-:W-:Y:S01]  /*6a60*/  IMAD.U32 R53, R48.reuse, 0x10000, RZ ;  /* 0x0001000030357824 */ /* 0x040fe200078e00ff */
[----:B------:R-:W-:Y:S01]  /*6a70*/  LOP3.LUT R48, R48, 0xffff0000, RZ, 0xc0, !PT ;  /* 0xffff000030307812 */ /* 0x000fe200078ec0ff */
[----:B------:R-:W-:-:S02]  /*6a80*/  IMAD.U32 R56, R154, 0x10000, RZ ;  /* 0x000100009a387824 */ /* 0x000fc400078e00ff */
[----:B------:R-:W-:Y:S01]  /*6a90*/  FFMA.FTZ R151, R54, R149, -R57 ;  /* 0x0000009536977223 */ /* 0x000fe20000010839 */
[----:B------:R-:W-:Y:S01]  /*6aa0*/  IMAD.U32 R55, R150, 0x10000, RZ ;  /* 0x0001000096377824 */ /* 0x000fe200078e00ff */
[----:B------:R-:W-:Y:S01]  /*6ab0*/  LOP3.LUT R59, R154, 0xffff0000, RZ, 0xc0, !PT ;  /* 0xffff00009a3b7812 */ /* 0x000fe200078ec0ff */
[----:B------:R-:W-:Y:S01]  /*6ac0*/  IMAD.U32 R52, R44, 0x10000, RZ ;  /* 0x000100002c347824 */ /* 0x000fe200078e00ff */
[----:B------:R-:W-:Y:S01]  /*6ad0*/  LOP3.LUT R57, R150, 0xffff0000, RZ, 0xc0, !PT ;  /* 0xffff000096397812 */ /* 0x000fe200078ec0ff */
[C---:B------:R-:W-:Y:S01]  /*6ae0*/  FMUL.FTZ R127, R53.reuse, R56 ;  /* 0x00000038357f7220 */ /* 0x040fe20000410000 */
[----:B------:R-:W-:Y:S01]  /*6af0*/  PRMT R148, R148, 0x5410, R159 ;  /* 0x0000541094947816 */ /* 0x000fe2000000009f */
[----:B------:R-:W-:Y:S01]  /*6b00*/  FMUL.FTZ R53, R53, R55 ;  /* 0x0000003735357220 */ /* 0x000fe20000410000 */
[----:B------:R-:W-:Y:S01]  /*6b10*/  FMUL.FTZ R155, R82, R149 ;  /* 0x00000095529b7220 */ /* 0x000fe20000410000 */
[----:B------:R-:W-:Y:S01]  /*6b20*/  FFMA.FTZ R127, R52, R55, -R127 ;  /* 0x00000037347f7223 */ /* 0x000fe2000001087f */
[----:B------:R-:W-:Y:S01]  /*6b30*/  LOP3.LUT R44, R44, 0xffff0000, RZ, 0xc0, !PT ;  /* 0xffff00002c2c7812 */ /* 0x000fe200078ec0ff */
[C---:B------:R-:W-:Y:S01]  /*6b40*/  IMAD.U32 R45, R46.reuse, 0x10000, RZ ;  /* 0x000100002e2d7824 */ /* 0x040fe200078e00ff */
[----:B------:R-:W-:Y:S01]  /*6b50*/  LOP3.LUT R47, R46, 0xffff0000, RZ, 0xc0, !PT ;  /* 0xffff00002e2f7812 */ /* 0x000fe200078ec0ff */
[C---:B------:R-:W-:Y:S01]  /*6b60*/  FMUL.FTZ R149, R48.reuse, R59 ;  /* 0x0000003b30957220 */ /* 0x040fe20000410000 */
[----:B------:R-:W-:Y:S01]  /*6b70*/  FMUL.FTZ R55, R48, R57 ;  /* 0x0000003930377220 */ /* 0x000fe20000410000 */
[C---:B------:R-:W-:Y:S01]  /*6b80*/  IMAD.U32 R46, R50.reuse, 0x10000, RZ ;  /* 0x00010000322e7824 */ /* 0x040fe200078e00ff */
[----:B------:R-:W-:Y:S01]  /*6b90*/  LOP3.LUT R50, R50, 0xffff0000, RZ, 0xc0, !PT ;  /* 0xffff000032327812 */ /* 0x000fe200078ec0ff */
[----:B------:R-:W-:-:S02]  /*6ba0*/  IMAD.U32 R48, R148, 0x10000, RZ ;  /* 0x0001000094307824 */ /* 0x000fc400078e00ff */
[----:B------:R-:W-:Y:S01]  /*6bb0*/  FFMA.FTZ R53, R52, R56, R53 ;  /* 0x0000003834357223 */ /* 0x000fe20000010035 */
[----:B------:R-:W-:Y:S01]  /*6bc0*/  LOP3.LUT R148, R148, 0xffff0000, RZ, 0xc0, !PT ;  /* 0xffff000094947812 */ /* 0x000fe200078ec0ff */
[----:B------:R-:W-:Y:S02]  /*6bd0*/  IMAD.U32 R52, R152, 0x10000, RZ ;  /* 0x0001000098347824 */ /* 0x000fe400078e00ff */
[----:B------:R-:W-:Y:S01]  /*6be0*/  FFMA.FTZ R155, R54, R153, R155 ;  /* 0x00000099369b7223 */ /* 0x000fe2000001009b */
[----:B------:R-:W-:Y:S01]  /*6bf0*/  LOP3.LUT R152, R152, 0xffff0000, RZ, 0xc0, !PT ;  /* 0xffff000098987812 */ /* 0x000fe200078ec0ff */
[C---:B------:R-:W-:Y:S01]  /*6c00*/  FFMA.FTZ R54, R44.reuse, R57, -R149 ;  /* 0x000000392c367223 */ /* 0x040fe20000010895 */
[----:B------:R-:W-:Y:S01]  /*6c10*/  FFMA.FTZ R44, R44, R59, R55 ;  /* 0x0000003b2c2c7223 */ /* 0x000fe20000010037 */
[----:B------:R-:W-:Y:S01]  /*6c20*/  FMUL.FTZ R55, R46, R48 ;  /* 0x000000302e377220 */ /* 0x000fe20000410000 */
[----:B------:R-:W-:Y:S01]  /*6c30*/  FMUL.FTZ R57, R50, R148 ;  /* 0x0000009432397220 */ /* 0x000fe20000410000 */
[----:B------:R-:W-:Y:S01]  /*6c40*/  FMUL.FTZ R56, R46, R52 ;  /* 0x000000342e387220 */ /* 0x000fe20000410000 */
[----:B------:R-:W-:Y:S01]  /*6c50*/  FMUL.FTZ R46, R50, R152 ;  /* 0x00000098322e7220 */ /* 0x000fe20000410000 */
[----:B------:R-:W-:Y:S01]  /*6c60*/  FFMA.FTZ R55, R45, R52, R55 ;  /* 0x000000342d377223 */ /* 0x000fe20000010037 */
[----:B------:R-:W-:Y:S01]  /*6c70*/  FFMA.FTZ R152, R47, R152, R57 ;  /* 0x000000982f987223 */ /* 0x000fe20000010039 */
[----:B------:R-:W-:Y:S01]  /*6c80*/  FFMA.FTZ R56, R45, R48, -R56 ;  /* 0x000000302d387223 */ /* 0x000fe20000010838 */
[----:B------:R-:W-:Y:S01]  /*6c90*/  FFMA.FTZ R45, R47, R148, -R46 ;  /* 0x000000942f2d7223 */ /* 0x000fe2000001082e */
[----:B------:R-:W-:-:S02]  /*6ca0*/  F2FP.BF16.F32.PACK_AB R49, R126, R49 ;  /* 0x000000317e31723e */ /* 0x000fc400000010ff */
[----:B------:R-:W-:Y:S02]  /*6cb0*/  F2FP.BF16.F32.PACK_AB R48, R54, R127 ;  /* 0x0000007f3630723e */ /* 0x000fe400000010ff */
[----:B------:R-:W-:Y:S02]  /*6cc0*/  F2FP.BF16.F32.PACK_AB R51, R80, R51 ;  /* 0x000000335033723e */ /* 0x000fe400000010ff */
[----:B------:R-:W-:Y:S01]  /*6cd0*/  F2FP.BF16.F32.PACK_AB R50, R44, R53 ;  /* 0x000000352c32723e */ /* 0x000fe200000010ff */
[----:B------:R-:W-:Y:S01]  /*6ce0*/  IMAD.MOV.U32 R44, RZ, RZ, R48 ;  /* 0x000000ffff2c7224 */ /* 0x000fe200078e0030 */
        /* <DEDUP_REMOVED lines=8> */
[----:B------:R-:W-:-:S07]  /*6d70*/  IMAD.MOV.U32 R51, RZ, RZ, R58 ;  /* 0x000000ffff337224 */ /* 0x000fce00078e003a */
.L_x_1390:
[----:B------:R-:W-:Y:S05]  /*6d80*/  BSYNC B2 ;  /* 0x0000000000027941 */ /* 0x000fea0003800000 */
.L_x_1389:
        /* <DEDUP_REMOVED lines=11> */
.L_x_1388:
[----:B------:R-:W-:Y:S05]  /*6e40*/  BSYNC B1 ;  /* 0x0000000000017941 */ /* 0x000fea0003800000 */
.L_x_1387:
[----:B------:R-:W-:Y:S01]  /*6e50*/  ISETP.GE.OR P4, PT, R188, R112, P2 ;  /* 0x00000070bc00720c */ /* 0x000fe20001786670 */
[----:B------:R-:W-:-:S12]  /*6e60*/  BSSY B1, `(.L_x_1391) ;  /* 0x0000083000017945 */ /* 0x000fd80003800000 */
[----:B------:R-:W-:Y:S05]  /*6e70*/  @P4 BRA `(.L_x_1392) ;  /* 0x0000000800044947 */ /* 0x000fea0003800000 */
[-C--:B-123--:R-:W-:Y:S01]  /*6e80*/  IMAD R44, R217, R122.reuse, RZ ;  /* 0x0000007ad92c7224 */ /* 0x08efe200078e02ff */
        /* <DEDUP_REMOVED lines=27> */
[----:B-1----:R-:W-:Y:S01]  /*7040*/  IMAD.U32 R59, R45, 0x10000, RZ ;  /* 0x000100002d3b7824 */ /* 0x002fe200078e00ff */
[----:B------:R-:W-:Y:S01]  /*7050*/  SHF.R.U32.HI R76, RZ, 0x10, R65 ;  /* 0x00000010ff4c7819 */ /* 0x000fe20000011641 */
[----:B------:R-:W-:Y:S01]  /*7060*/  IMAD.U32 R58, R44, 0x10000, RZ ;  /* 0x000100002c3a7824 */ /* 0x000fe200078e00ff */
[----:B------:R-:W-:Y:S02]  /*7070*/  PRMT R143, R143, 0x5410, R82 ;  /* 0x000054108f8f7816 */ /* 0x000fe40000000052 */
[----:B------:R-:W-:Y:S02]  /*7080*/  PRMT R147, R147, 0x5410, R76 ;  /* 0x0000541093937816 */ /* 0x000fe4000000004c */
[--C-:B------:R-:W-:Y:S02]  /*7090*/  SHF.R.U64 R81, R62, 0x10, R63.reuse ;  /* 0x000000103e517819 */ /* 0x100fe4000000123f */
[----:B------:R-:W-:Y:S01]  /*70a0*/  SHF.R.U32.HI R78, RZ, 0x10, R63 ;  /* 0x00000010ff4e7819 */ /* 0x000fe2000001163f */
[----:B--2---:R-:W-:Y:S01]  /*70b0*/  IMAD.U32 R63, R49, 0x10000, RZ ;  /* 0x00010000313f7824 */ /* 0x004fe200078e00ff */
[--C-:B------:R-:W-:Y:S01]  /*70c0*/  SHF.R.U64 R77, R66, 0x10, R67.reuse ;  /* 0x00000010424d7819 */ /* 0x100fe20000001243 */
[----:B------:R-:W-:Y:S01]  /*70d0*/  IMAD.U32 R76, R147, 0x10000, RZ ;  /* 0x00010000934c7824 */ /* 0x000fe200078e00ff */
[----:B------:R-:W-:Y:S01]  /*70e0*/  SHF.R.U32.HI R80, RZ, 0x10, R67 ;  /* 0x00000010ff507819 */ /* 0x000fe20000011643 */
[----:B------:R-:W-:Y:S01]  /*70f0*/  IMAD.U32 R66, R143, 0x10000, RZ ;  /* 0x000100008f427824 */ /* 0x000fe200078e00ff */
[----:B------:R-:W-:Y:S01]  /*7100*/  PRMT R141, R141, 0x5410, R78 ;  /* 0x000054108d8d7816 */ /* 0x000fe2000000004e */
[----:B------:R-:W-:Y:S01]  /*7110*/  FMUL.FTZ R78, R63, R76 ;  /* 0x0000004c3f4e7220 */ /* 0x000fe20000410000 */
[----:B------:R-:W-:Y:S01]  /*7120*/  PRMT R145, R145, 0x5410, R80 ;  /* 0x0000541091917816 */ /* 0x000fe20000000050 */
[-C--:B------:R-:W-:Y:S01]  /*7130*/  FMUL.FTZ R80, R63, R66.reuse ;  /* 0x000000423f507220 */ /* 0x080fe20000410000 */
[----:B------:R-:W-:Y:S01]  /*7140*/  SHF.R.U64 R79, R64, 0x10, R65 ;  /* 0x00000010404f7819 */ /* 0x000fe20000001241 */
[----:B------:R-:W-:Y:S01]  /*7150*/  FFMA.FTZ R78, R59, R66, -R78 ;  /* 0x000000423b4e7223 */ /* 0x000fe2000001084e */
[----:B------:R-:W-:Y:S01]  /*7160*/  LOP3.LUT R64, R49, 0xffff0000, RZ, 0xc0, !PT ;  /* 0xffff000031407812 */ /* 0x000fe200078ec0ff */
[----:B------:R-:W-:Y:S01]  /*7170*/  FFMA.FTZ R80, R59, R76, R80 ;  /* 0x0000004c3b507223 */ /* 0x000fe20000010050 */
[----:B------:R-:W-:Y:S01]  /*7180*/  LOP3.LUT R147, R147, 0xffff0000, RZ, 0xc0, !PT ;  /* 0xffff000093937812 */ /* 0x000fe200078ec0ff */
[----:B------:R-:W-:Y:S01]  /*7190*/  IMAD.U32 R65, R51, 0x10000, RZ ;  /* 0x0001000033417824 */ /* 0x000fe200078e00ff */
[----:B------:R-:W-:Y:S01]  /*71a0*/  LOP3.LUT R143, R143, 0xffff0000, RZ, 0xc0, !PT ;  /* 0xffff00008f8f7812 */ /* 0x000fe200078ec0ff */
[----:B------:R-:W-:Y:S01]  /*71b0*/  IMAD.U32 R59, R141, 0x10000, RZ ;  /* 0x000100008d3b7824 */ /* 0x000fe200078e00ff */
[----:B------:R-:W-:Y:S01]  /*71c0*/  SHF.R.U64 R83, R60, 0x10, R61 ;  /* 0x000000103c537819 */ /* 0x000fe2000000123d */
[----:B------:R-:W-:Y:S01]  /*71d0*/  IMAD.U32 R63, R145, 0x10000, RZ ;  /* 0x00010000913f7824 */ /* 0x000fe200078e00ff */
[----:B------:R-:W-:Y:S01]  /*71e0*/  LOP3.LUT R60, R45, 0xffff0000, RZ, 0xc0, !PT ;  /* 0xffff00002d3c7812 */ /* 0x000fe200078ec0ff */
[----:B------:R-:W-:Y:S01]  /*71f0*/  IMAD.U32 R61, R48, 0x10000, RZ ;  /* 0x00010000303d7824 */ /* 0x000fe200078e00ff */
[----:B------:R-:W-:Y:S01]  /*7200*/  PRMT R144, R144, 0x5410, R77 ;  /* 0x0000541090907816 */ /* 0x000fe2000000004d */
[----:B------:R-:W-:Y:S01]  /*7210*/  FMUL.FTZ R67, R64, R147 ;  /* 0x0000009340437220 */ /* 0x000fe20000410000 */
[----:B------:R-:W-:Y:S01]  /*7220*/  LOP3.LUT R62, R48, 0xffff0000, RZ, 0xc0, !PT ;  /* 0xffff0000303e7812 */ /* 0x000fe200078ec0ff */
[----:B------:R-:W-:Y:S01]  /*7230*/  FMUL.FTZ R77, R64, R143 ;  /* 0x0000008f404d7220 */ /* 0x000fe20000410000 */
[----:B------:R-:W-:Y:S01]  /*7240*/  IMAD.U32 R48, R47, 0x10000, RZ ;  /* 0x000100002f307824 */ /* 0x000fe200078e00ff */
[----:B------:R-:W-:Y:S01]  /*7250*/  LOP3.LUT R51, R51, 0xffff0000, RZ, 0xc0, !PT ;  /* 0xffff000033337812 */ /* 0x000fe200078ec0ff */
[C---:B------:R-:W-:Y:S01]  /*7260*/  FMUL.FTZ R66, R65.reuse, R59 ;  /* 0x0000003b41427220 */ /* 0x040fe20000410000 */
[----:B------:R-:W-:Y:S01]  /*7270*/  PRMT R146, R146, 0x5410, R79 ;  /* 0x0000541092927816 */ /* 0x000fe2000000004f */
[----:B------:R-:W-:Y:S01]  /*7280*/  FMUL.FTZ R79, R65, R63 ;  /* 0x0000003f414f7220 */ /* 0x000fe20000410000 */
[----:B------:R-:W-:Y:S01]  /*7290*/  LOP3.LUT R64, R145, 0xffff0000, RZ, 0xc0, !PT ;  /* 0xffff000091407812 */ /* 0x000fe200078ec0ff */
[----:B------:R-:W-:Y:S01]  /*72a0*/  FFMA.FTZ R67, R60, R143, -R67 ;  /* 0x0000008f3c437223 */ /* 0x000fe20000010843 */
[----:B------:R-:W-:Y:S01]  /*72b0*/  PRMT R142, R142, 0x5410, R83 ;  /* 0x000054108e8e7816 */ /* 0x000fe20000000053 */
[----:B------:R-:W-:Y:S01]  /*72c0*/  FFMA.FTZ R77, R60, R147, R77 ;  /* 0x000000933c4d7223 */ /* 0x000fe2000001004d */
[----:B------:R-:W-:Y:S01]  /*72d0*/  LOP3.LUT R49, R47, 0xffff0000, RZ, 0xc0, !PT ;  /* 0xffff00002f317812 */ /* 0x000fe200078ec0ff */
[C---:B------:R-:W-:Y:S01]  /*72e0*/  FFMA.FTZ R65, R48.reuse, R63, R66 ;  /* 0x0000003f30417223 */ /* 0x040fe20000010042 */
[----:B------:R-:W-:Y:S01]  /*72f0*/  LOP3.LUT R60, R141, 0xffff0000, RZ, 0xc0, !PT ;  /* 0xffff00008d3c7812 */ /* 0x000fe200078ec0ff */
[----:B------:R-:W-:Y:S01]  /*7300*/  FFMA.FTZ R79, R48, R59, -R79 ;  /* 0x0000003b304f7223 */ /* 0x000fe2000001084f */
[----:B------:R-:W-:Y:S01]  /*7310*/  FMUL.FTZ R66, R51, R64 ;  /* 0x0000004033427220 */ /* 0x000fe20000410000 */
[----:B------:R-:W-:Y:S01]  /*7320*/  IMAD.U32 R48, R142, 0x10000, RZ ;  /* 0x000100008e307824 */ /* 0x000fe200078e00ff */
[----:B------:R-:W-:Y:S01]  /*7330*/  PRMT R140, R140, 0x5410, R81 ;  /* 0x000054108c8c7816 */ /* 0x000fe20000000051 */
[----:B------:R-:W-:-:S02]  /*7340*/  IMAD.U32 R59, R146, 0x10000, RZ ;  /* 0x00010000923b7824 */ /* 0x000fc400078e00ff */
[-C--:B------:R-:W-:Y:S01]  /*7350*/  FMUL.FTZ R82, R51, R60.reuse ;  /* 0x0000003c33527220 */ /* 0x080fe20000410000 */
[----:B------:R-:W-:Y:S01]  /*7360*/  FFMA.FTZ R76, R49, R60, -R66 ;  /* 0x0000003c314c7223 */ /* 0x000fe20000010842 */
[CC--:B------:R-:W-:Y:S01]  /*7370*/  FMUL.FTZ R66, R61.reuse, R48.reuse ;  /* 0x000000303d427220 */ /* 0x0c0fe20000410000 */
[-C--:B------:R-:W-:Y:S01]  /*7380*/  FMUL.FTZ R51, R61, R59.reuse ;  /* 0x0000003b3d337220 */ /* 0x080fe20000410000 */
[----:B------:R-:W-:Y:S01]  /*7390*/  LOP3.LUT R146, R146, 0xffff0000, RZ, 0xc0, !PT ;  /* 0xffff000092927812 */ /* 0x000fe200078ec0ff */
[----:B------:R-:W-:Y:S02]  /*73a0*/  IMAD.U32 R47, R50, 0x10000, RZ ;  /* 0x00010000322f7824 */ /* 0x000fe400078e00ff */
[C---:B------:R-:W-:Y:S01]  /*73b0*/  FFMA.FTZ R66, R58.reuse, R59, R66 ;  /* 0x0000003b3a427223 */ /* 0x040fe20000010042 */
[----:B------:R-:W-:Y:S01]  /*73c0*/  FFMA.FTZ R60, R58, R48, -R51 ;  /* 0x000000303a3c7223 */ /* 0x000fe20000010833 */
[----:B------:R-:W-:Y:S01]  /*73d0*/  LOP3.LUT R45, R44, 0xffff0000, RZ, 0xc0, !PT ;  /* 0xffff00002c2d7812 */ /* 0x000fe200078ec0ff */
        /* <DEDUP_REMOVED lines=8> */
[C---:B------:R-:W-:Y:S01]  /*7460*/  IMAD.U32 R44, R46.reuse, 0x10000, RZ ;  /* 0x000100002e2c7824 */ /* 0x040fe200078e00ff */
[----:B------:R-:W-:Y:S01]  /*7470*/  LOP3.LUT R46, R46, 0xffff0000, RZ, 0xc0, !PT ;  /* 0xffff00002e2e7812 */ /* 0x000fe200078ec0ff */
[C---:B------:R-:W-:Y:S01]  /*7480*/  FMUL.FTZ R63, R47.reuse, R51 ;  /* 0x000000332f3f7220 */ /* 0x040fe20000410000 */
[----:B------:R-:W-:Y:S01]  /*7490*/  FMUL.FTZ R58, R47, R48 ;  /* 0x000000302f3a7220 */ /* 0x000fe20000410000 */
[-C--:B------:R-:W-:Y:S01]  /*74a0*/  FMUL.FTZ R62, R62, R142.reuse ;  /* 0x0000008e3e3e7220 */ /* 0x080fe20000410000 */
[C---:B------:R-:W-:Y:S01]  /*74b0*/  FFMA.FTZ R61, R45.reuse, R142, -R64 ;  /* 0x0000008e2d3d7223 */ /* 0x040fe20000010840 */
[C---:B------:R-:W-:Y:S01]  /*74c0*/  FMUL.FTZ R47, R50.reuse, R59 ;  /* 0x0000003b322f7220 */ /* 0x040fe20000410000 */
[----:B------:R-:W-:Y:S01]  /*74d0*/  FMUL.FTZ R50, R50, R49 ;  /* 0x0000003132327220 */ /* 0x000fe20000410000 */
[C---:B------:R-:W-:Y:S01]  /*74e0*/  FFMA.FTZ R63, R44.reuse, R48, -R63 ;  /* 0x000000302c3f7223 */ /* 0x040fe2000001083f */
[----:B------:R-:W-:Y:S01]  /*74f0*/  FFMA.FTZ R58, R44, R51, R58 ;  /* 0x000000332c3a7223 */ /* 0x000fe2000001003a */
        /* <DEDUP_REMOVED lines=9> */
[----:B------:R-:W-:Y:S02]  /*7590*/  F2FP.BF16.F32.PACK_AB R47, R76, R79 ;  /* 0x0000004f4c2f723e */ /* 0x000fe400000010ff */
[----:B------:R-:W-:Y:S02]  /*75a0*/  F2FP.BF16.F32.PACK_AB R49, R77, R80 ;  /* 0x000000504d31723e */ /* 0x000fe400000010ff */
[----:B------:R-:W-:-:S02]  /*75b0*/  F2FP.BF16.F32.PACK_AB R51, R82, R65 ;  /* 0x000000415233723e */ /* 0x000fc400000010ff */
[----:B------:R-:W-:-:S07]  /*75c0*/  F2FP.BF16.F32.PACK_AB R50, R59, R58 ;  /* 0x0000003a3b32723e */ /* 0x000fce00000010ff */
.L_x_1394:
[----:B------:R-:W-:Y:S05]  /*75d0*/  BSYNC B2 ;  /* 0x0000000000027941 */ /* 0x000fea0003800000 */
.L_x_1393:
        /* <DEDUP_REMOVED lines=11> */
.L_x_1392:
[----:B------:R-:W-:Y:S05]  /*7690*/  BSYNC B1 ;  /* 0x0000000000017941 */ /* 0x000fea0003800000 */
.L_x_1391:
[----:B------:R-:W-:Y:S01]  /*76a0*/  ISETP.GE.OR P4, PT, R190, R112, P2 ;  /* 0x00000070be00720c */ /* 0x000fe20001786670 */
[-C--:B-1234-:R-:W-:Y:S02]  /*76b0*/  IMAD R44, R216, R122.reuse, RZ ;  /* 0x0000007ad82c7224 */ /* 0x09efe400078e02ff */
[----:B------:R-:W-:-:S04]  /*76c0*/  IMAD.WIDE.U32 R120, R190, R122, R120 ;  /* 0x0000007abe787225 */ /* 0x000fc800078e0078 */
[----:B------:R-:W-:-:S06]  /*76d0*/  IMAD R57, R190, R123, R44 ;  /* 0x0000007bbe397224 */ /* 0x000fcc00078e022c */
[----:B------:R-:W-:Y:S05]  /*76e0*/  @P4 BRA `(.L_x_1371) ;  /* 0x0000000c00804947 */ /* 0x000fea0003800000 */
[----:B------:R-:W1:Y:S01]  /*76f0*/  LDC.64 R52, c[0x0][0x2d8] ;  /* 0x0000b600ff347b82 */ /* 0x000e620000000a00 */
[----:B------:R-:W-:Y:S01]  /*7700*/  IMAD.IADD R57, R121, 0x1, R57 ;  /* 0x0000000179397824 */ /* 0x000fe200078e0239 */
[----:B------:R-:W-:Y:S01]  /*7710*/  IADD3 R44, P4, P5, R98, R120, R32 ;  /* 0x00000078622c7210 */ /* 0x000fe20007d9e020 */
[----:B------:R-:W-:Y:S01]  /*7720*/  BSSY B1, `(.L_x_1395) ;  /* 0x0000072000017945 */ /* 0x000fe20003800000 */
[----:B------:R-:W-:Y:S02]  /*7730*/  ISETP.NE.AND P6, PT, R0, RZ, PT ;  /* 0x000000ff0000720c */ /* 0x000fe40003fc5270 */
[----:B------:R-:W-:Y:S02]  /*7740*/  IADD3.X R45, R30, R57, R39, P4, P5 ;  /* 0x000000391e2d7210 */ /* 0x000fe400027ea427 */
[----:B------:R-:W-:Y:S02]  /*7750*/  SEL R139, R116, R139, !P6 ;  /* 0x0000008b748b7207 */ /* 0x000fe40007000000 */
[----:B-1----:R-:W-:-:S04]  /*7760*/  LEA R54, P4, R44, R52, 0x1 ;  /* 0x000000342c367211 */ /* 0x002fc800078808ff */
[----:B------:R-:W-:Y:S02]  /*7770*/  LEA.HI.X R55, R44, R53, R45, 0x1, P4 ;  /* 0x000000352c377211 */ /* 0x000fe400020f0c2d */
[----:B------:R-:W-:-:S04]  /*7780*/  SHF.R.S32.HI R44, RZ, 0x1f, R139 ;  /* 0x0000001fff2c7819 */ /* 0x000fc8000001148b */
[----:B------:R-:W-:-:S04]  /*7790*/  LEA.HI R44, R44, R139, RZ, 0x4 ;  /* 0x0000008b2c2c7211 */ /* 0x000fc800078f20ff */
        /* <DEDUP_REMOVED lines=16> */
[--C-:B------:R-:W-:Y:S01]  /*78a0*/  SHF.R.U64 R67, R72, 0x10, R73.reuse ;  /* 0x0000001048437819 */ /* 0x100fe20000001249 */
[----:B--2---:R-:W-:Y:S01]  /*78b0*/  IMAD.U32 R62, R49, 0x10000, RZ ;  /* 0x00010000313e7824 */ /* 0x004fe200078e00ff */
[----:B------:R-:W-:Y:S01]  /*78c0*/  SHF.R.U32.HI R73, RZ, 0x10, R73 ;  /* 0x00000010ff497819 */ /* 0x000fe20000011649 */
[----:B-1----:R-:W-:Y:S01]  /*78d0*/  IMAD.U32 R56, R45, 0x10000, RZ ;  /* 0x000100002d387824 */ /* 0x002fe200078e00ff */
[--C-:B------:R-:W-:Y:S01]  /*78e0*/  SHF.R.U64 R77, R68, 0x10, R69.reuse ;  /* 0x00000010444d7819 */ /* 0x100fe20000001245 */
[----:B------:R-:W-:Y:S01]  /*78f0*/  IMAD.U32 R64, R51, 0x10000, RZ ;  /* 0x0001000033407824 */ /* 0x000fe200078e00ff */
[----:B------:R-:W-:Y:S01]  /*7900*/  SHF.R.U32.HI R68, RZ, 0x10, R69 ;  /* 0x00000010ff447819 */ /* 0x000fe20000011645 */
[----:B------:R-:W-:Y:S01]  /*7910*/  IMAD.U32 R60, R48, 0x10000, RZ ;  /* 0x00010000303c7824 */ /* 0x000fe200078e00ff */
[----:B------:R-:W-:Y:S02]  /*7920*/  SHF.R.U64 R69, R70, 0x10, R71 ;  /* 0x0000001046457819 */ /* 0x000fe40000001247 */
[----:B------:R-:W-:-:S02]  /*7930*/  PRMT R130, R130, 0x5410, R73 ;  /* 0x0000541082827816 */ /* 0x000fc40000000049 */
[----:B------:R-:W-:Y:S02]  /*7940*/  SHF.R.U32.HI R70, RZ, 0x10, R71 ;  /* 0x00000010ff467819 */ /* 0x000fe40000011647 */
[----:B------:R-:W-:Y:S02]  /*7950*/  PRMT R135, R135, 0x5410, R68 ;  /* 0x0000541087877816 */ /* 0x000fe40000000044 */
[----:B------:R-:W-:Y:S02]  /*7960*/  SHF.R.U64 R71, R74, 0x10, R75 ;  /* 0x000000104a477819 */ /* 0x000fe4000000124b */
[----:B------:R-:W-:Y:S01]  /*7970*/  PRMT R138, R138, 0x5410, R69 ;  /* 0x000054108a8a7816 */ /* 0x000fe20000000045 */
[----:B------:R-:W-:Y:S01]  /*7980*/  IMAD.U32 R69, R130, 0x10000, RZ ;  /* 0x0001000082457824 */ /* 0x000fe200078e00ff */
[----:B------:R-:W-:Y:S02]  /*7990*/  SHF.R.U32.HI R74, RZ, 0x10, R75 ;  /* 0x00000010ff4a7819 */ /* 0x000fe4000001164b */
[----:B------:R-:W-:Y:S01]  /*79a0*/  PRMT R132, R132, 0x5410, R67 ;  /* 0x0000541084847816 */ /* 0x000fe20000000043 */
[----:B------:R-:W-:Y:S01]  /*79b0*/  IMAD.U32 R67, R135, 0x10000, RZ ;  /* 0x0001000087437824 */ /* 0x000fe200078e00ff */
[----:B------:R-:W-:Y:S01]  /*79c0*/  PRMT R134, R134, 0x5410, R71 ;  /* 0x0000541086867816 */ /* 0x000fe20000000047 */
[C---:B------:R-:W-:Y:S01]  /*79d0*/  FMUL.FTZ R71, R62.reuse, R69 ;  /* 0x000000453e477220 */ /* 0x040fe20000410000 */
[----:B------:R-:W-:Y:S01]  /*79e0*/  PRMT R133, R133, 0x5410, R74 ;  /* 0x0000541085857816 */ /* 0x000fe2000000004a */
[-C--:B------:R-:W-:Y:S01]  /*79f0*/  FMUL.FTZ R73, R62, R67.reuse ;  /* 0x000000433e497220 */ /* 0x080fe20000410000 */
[----:B------:R-:W-:Y:S01]  /*7a00*/  LOP3.LUT R63, R49, 0xffff0000, RZ, 0xc0, !PT ;  /* 0xffff0000313f7812 */ /* 0x000fe200078ec0ff */
[----:B------:R-:W-:Y:S01]  /*7a10*/  FFMA.FTZ R66, R56, R67, -R71 ;  /* 0x0000004338427223 */ /* 0x000fe20000010847 */
[----:B------:R-:W-:Y:S01]  /*7a20*/  PRMT R137, R137, 0x5410, R70 ;  /* 0x0000541089897816 */ /* 0x000fe20000000046 */
[----:B------:R-:W-:Y:S01]  /*7a30*/  IMAD.U32 R71, R133, 0x10000, RZ ;  /* 0x0001000085477824 */ /* 0x000fe200078e00ff */
[----:B------:R-:W-:Y:S01]  /*7a40*/  LOP3.LUT R130, R130, 0xffff0000, RZ, 0xc0, !PT ;  /* 0xffff000082827812 */ /* 0x000fe200078ec0ff */
[----:B------:R-:W-:Y:S01]  /*7a50*/  FFMA.FTZ R73, R56, R69, R73 ;  /* 0x0000004538497223 */ /* 0x000fe20000010049 */
[----:B------:R-:W-:Y:S01]  /*7a60*/  LOP3.LUT R135, R135, 0xffff0000, RZ, 0xc0, !PT ;  /* 0xffff000087877812 */ /* 0x000fe200078ec0ff */
[----:B------:R-:W-:Y:S01]  /*7a70*/  IMAD.U32 R67, R137, 0x10000, RZ ;  /* 0x0001000089437824 */ /* 0x000fe200078e00ff */
[----:B------:R-:W-:Y:S01]  /*7a80*/  LOP3.LUT R58, R45, 0xffff0000, RZ, 0xc0, !PT ;  /* 0xffff00002d3a7812 */ /* 0x000fe200078ec0ff */
[-C--:B------:R-:W-:Y:S01]  /*7a90*/  FMUL.FTZ R75, R63, R130.reuse ;  /* 0x000000823f4b7220 */ /* 0x080fe20000410000 */
[----:B------:R-:W-:Y:S01]  /*7aa0*/  LOP3.LUT R65, R51, 0xffff0000, RZ, 0xc0, !PT ;  /* 0xffff000033417812 */ /* 0x000fe200078ec0ff */
[----:B------:R-:W-:Y:S01]  /*7ab0*/  FMUL.FTZ R63, R63, R135 ;  /* 0x000000873f3f7220 */ /* 0x000fe20000410000 */
[----:B------:R-:W-:Y:S01]  /*7ac0*/  LOP3.LUT R62, R133, 0xffff0000, RZ, 0xc0, !PT ;  /* 0xffff0000853e7812 */ /* 0x000fe200078ec0ff */
[C---:B------:R-:W-:Y:S01]  /*7ad0*/  FMUL.FTZ R69, R64.reuse, R71 ;  /* 0x0000004740457220 */ /* 0x040fe20000410000 */
[----:B------:R-:W-:Y:S01]  /*7ae0*/  LOP3.LUT R56, R137, 0xffff0000, RZ, 0xc0, !PT ;  /* 0xffff000089387812 */ /* 0x000fe200078ec0ff */
[----:B------:R-:W-:Y:S01]  /*7af0*/  FMUL.FTZ R64, R64, R67 ;  /* 0x0000004340407220 */ /* 0x000fe20000410000 */
[----:B------:R-:W-:Y:S01]  /*7b00*/  LOP3.LUT R61, R48, 0xffff0000, RZ, 0xc0, !PT ;  /* 0xffff0000303d7812 */ /* 0x000fe200078ec0ff */
[C---:B------:R-:W-:Y:S01]  /*7b10*/  IMAD.U32 R48, R47.reuse, 0x10000, RZ ;  /* 0x000100002f307824 */ /* 0x040fe200078e00ff */
[----:B------:R-:W-:Y:S01]  /*7b20*/  PRMT R136, R136, 0x5410, R77 ;  /* 0x0000541088887816 */ /* 0x000fe2000000004d */
        /* <DEDUP_REMOVED lines=11> */
[C---:B------:R-:W-:Y:S01]  /*7be0*/  IMAD.U32 R45, R44.reuse, 0x10000, RZ ;  /* 0x000100002c2d7824 */ /* 0x040fe200078e00ff */
[----:B------:R-:W-:Y:S01]  /*7bf0*/  LOP3.LUT R44, R44, 0xffff0000, RZ, 0xc0, !PT ;  /* 0xffff00002c2c7812 */ /* 0x000fe200078ec0ff */
[C---:B------:R-:W-:Y:S01]  /*7c00*/  FFMA.FTZ R68, R49.reuse, R56, -R68 ;  /* 0x0000003831447223 */ /* 0x040fe20000010844 */
[----:B------:R-:W-:Y:S01]  /*7c10*/  FFMA.FTZ R67, R49, R62, R70 ;  /* 0x0000003e31437223 */ /* 0x000fe20000010046 */
[C---:B------:R-:W-:Y:S01]  /*7c20*/  FMUL.FTZ R49, R61.reuse, R132 ;  /* 0x000000843d317220 */ /* 0x040fe20000410000 */
[C---:B------:R-:W-:Y:S01]  /*7c30*/  FMUL.FTZ R56, R60.reuse, R58 ;  /* 0x0000003a3c387220 */ /* 0x040fe20000410000 */
[----:B------:R-:W-:Y:S01]  /*7c40*/  FMUL.FTZ R63, R60, R48 ;  /* 0x000000303c3f7220 */ /* 0x000fe20000410000 */
[----:B------:R-:W-:Y:S01]  /*7c50*/  FMUL.FTZ R65, R61, R136 ;  /* 0x000000883d417220 */ /* 0x000fe20000410000 */
[----:B------:R-:W-:-:S02]  /*7c60*/  IMAD.U32 R51, R50, 0x10000, RZ ;  /* 0x0001000032337824 */ /* 0x000fc400078e00ff */
[----:B------:R-:W-:Y:S01]  /*7c70*/  FFMA.FTZ R61, R44, R136, -R49 ;  /* 0x000000882c3d7223 */ /* 0x000fe20000010831 */
[----:B------:R-:W-:Y:S01]  /*7c80*/  LOP3.LUT R50, R50, 0xffff0000, RZ, 0xc0, !PT ;  /* 0xffff000032327812 */ /* 0x000fe200078ec0ff */
[C---:B------:R-:W-:Y:S01]  /*7c90*/  FFMA.FTZ R60, R45.reuse, R48, -R56 ;  /* 0x000000302d3c7223 */ /* 0x040fe20000010838 */
[----:B------:R-:W-:Y:S01]  /*7ca0*/  FFMA.FTZ R63, R45, R58, R63 ;  /* 0x0000003a2d3f7223 */ /* 0x000fe2000001003f */
[C---:B------:R-:W-:Y:S01]  /*7cb0*/  LOP3.LUT R49, R134.reuse, 0xffff0000, RZ, 0xc0, !PT ;  /* 0xffff000086317812 */ /* 0x040fe200078ec0ff */
[----:B------:R-:W-:Y:S01]  /*7cc0*/  IMAD.U32 R56, R134, 0x10000, RZ ;  /* 0x0001000086387824 */ /* 0x000fe200078e00ff */
[C---:B------:R-:W-:Y:S01]  /*7cd0*/  LOP3.LUT R45, R138.reuse, 0xffff0000, RZ, 0xc0, !PT ;  /* 0xffff00008a2d7812 */ /* 0x040fe200078ec0ff */
[----:B------:R-:W-:Y:S02]  /*7ce0*/  IMAD.U32 R48, R138, 0x10000, RZ ;  /* 0x000100008a307824 */ /* 0x000fe400078e00ff */
[----:B------:R-:W-:Y:S01]  /*7cf0*/  FFMA.FTZ R44, R44, R132, R65 ;  /* 0x000000842c2c7223 */ /* 0x000fe20000010041 */
[C---:B------:R-:W-:Y:S01]  /*7d00*/  IMAD.U32 R47, R46.reuse, 0x10000, RZ ;  /* 0x000100002e2f7824 */ /* 0x040fe200078e00ff */
        /* <DEDUP_REMOVED lines=12> */
[----:B------:R-:W-:Y:S01]  /*7dd0*/  F2FP.BF16.F32.PACK_AB R50, R50, R51 ;  /* 0x000000333232723e */ /* 0x000fe200000010ff */
[----:B------:R-:W-:Y:S01]  /*7de0*/  IMAD.MOV.U32 R44, RZ, RZ, R60 ;  /* 0x000000ffff2c7224 */ /* 0x000fe200078e003c */
[----:B------:R-:W-:Y:S01]  /*7df0*/  F2FP.BF16.F32.PACK_AB R45, R75, R66 ;  /* 0x000000424b2d723e */ /* 0x000fe200000010ff */
[----:B------:R-:W-:Y:S01]  /*7e00*/  IMAD.MOV.U32 R51, RZ, RZ, R64 ;  /* 0x000000ffff337224 */ /* 0x000fe200078e0040 */
[----:B------:R-:W-:Y:S02]  /*7e10*/  F2FP.BF16.F32.PACK_AB R47, R68, R69 ;  /* 0x00000045442f723e */ /* 0x000fe400000010ff */
[----:B------:R-:W-:-:S02]  /*7e20*/  F2FP.BF16.F32.PACK_AB R49, R130, R73 ;  /* 0x000000498231723e */ /* 0x000fc400000010ff */
[----:B------:R-:W-:-:S07]  /*7e30*/  F2FP.BF16.F32.PACK_AB R46, R65, R58 ;  /* 0x0000003a412e723e */ /* 0x000fce00000010ff */
.L_x_1396:
[----:B------:R-:W-:Y:S05]  /*7e40*/  BSYNC B1 ;  /* 0x0000000000017941 */ /* 0x000fea0003800000 */
.L_x_1395:
[----:B-1----:R1:W-:Y:S01]  /*7e50*/  STG.E.128 desc[UR54][R54.64], R44 ;  /* 0x0000002c36007986 */ /* 0x0023e2000c101d36 */
[----:B------:R-:W-:-:S13]  /*7e60*/  ISETP.GE.AND P3, PT, R59, R131, PT ;  /* 0x000000833b00720c */ /* 0x000fda0003f66270 */
[----:B------:R-:W-:Y:S05]  /*7e70*/  @P3 BRA `(.L_x_1371) ;  /* 0x00000004009c3947 */ /* 0x000fea0003800000 */
[--C-:B-1----:R-:W-:Y:S02]  /*7e80*/  SHF.R.S32.HI R44, RZ, 0x1f, R59.reuse ;  /* 0x0000001fff2c7819 */ /* 0x102fe4000001143b */
[----:B------:R-:W-:-:S04]  /*7e90*/  IADD3 R59, P3, P4, R98, R120, R59 ;  /* 0x00000078623b7210 */ /* 0x000fc80007c7e03b */
[----:B------:R-:W-:Y:S02]  /*7ea0*/  IADD3.X R44, R30, R57, R44, P3, P4 ;  /* 0x000000391e2c7210 */ /* 0x000fe40001fe842c */
[----:B------:R-:W-:-:S04]  /*7eb0*/  LEA R52, P3, R59, R52, 0x1 ;  /* 0x000000343b347211 */ /* 0x000fc800078608ff */
[----:B------:R-:W-:-:S05]  /*7ec0*/  LEA.HI.X R53, R59, R53, R44, 0x1, P3 ;  /* 0x000000353b357211 */ /* 0x000fca00018f0c2c */
[----:B--2---:R1:W-:Y:S01]  /*7ed0*/  STG.E.128 desc[UR54][R52.64], R48 ;  /* 0x0000003034007986 */ /* 0x0043e2000c101d36 */
[----:B------:R-:W-:Y:S05]  /*7ee0*/  BRA `(.L_x_1371) ;  /* 0x0000000400807947 */ /* 0x000fea0003800000 */
.L_x_1334:
[----:B------:R-:W-:-:S06]  /*7ef0*/  UISETP.NE.AND UP0, UPT, UR39, 0x3, UPT ;  /* 0x000000032700788c */ /* 0x000fcc000bf05270 */
[----:B------:R-:W-:-:S13]  /*7f00*/  PLOP3.LUT P0, PT, PT, PT, UP0, 0x80, 0x0 ;  /* 0x000000000000781c */ /* 0x000fda0003f0f008 */
[----:B------:R-:W-:Y:S05]  /*7f10*/  @!P0 BRA `(.L_x_1397) ;  /* 0x0000000000048947 */ /* 0x000fea0003800000 */
[----:B------:R-:W-:Y:S01]  /*7f20*/  BPT.TRAP 0x1 ;  /* 0x000000040000795c */ /* 0x000fe20000300000 */
.L_x_1397:
[----:B------:R-:W-:Y:S01]  /*7f30*/  IMAD R103, R185, 0x8, R2 ;  /* 0x00000008b9677824 */ /* 0x000fe200078e0202 */
[----:B------:R-:W-:Y:S01]  /*7f40*/  SHF.L.U32 R124, R194, 0x1f, RZ ;  /* 0x0000001fc27c7819 */ /* 0x000fe200000006ff */
[----:B------:R-:W-:Y:S01]  /*7f50*/  IMAD R112, R26, -0x80, R24 ;  /* 0xffffff801a707824 */ /* 0x000fe200078e0218 */
[----:B------:R-:W-:Y:S01]  /*7f60*/  BSSY B1, `(.L_x_1398) ;  /* 0x0000006000017945 */ /* 0x000fe20003800000 */
[----:B------:R-:W-:Y:S01]  /*7f70*/  SHF.R.S32.HI R45, RZ, 0x1f, R26 ;  /* 0x0000001fff2d7819 */ /* 0x000fe2000001141a */
[----:B------:R-:W0:Y:S01]  /*7f80*/  SYNCS.PHASECHK.TRANS64.TRYWAIT P3, [R103+URZ+0x28890], R124 ;  /* 0x0288907c670075a7 */ /* 0x000e22000806017f */
[----:B------:R-:W-:Y:S01]  /*7f90*/  IMAD R44, R3, R26, RZ ;  /* 0x0000001a032c7224 */ /* 0x000fe200078e02ff */
[----:B------:R-:W-:Y:S01]  /*7fa0*/  VIMNMX R112, R112, 0x80, PT ;  /* 0x0000008070707848 */ /* 0x000fe20003fe0100 */
[----:B0-----:R-:W-:Y:S06]  /*7fb0*/  @!P3 BRA `(.L_x_1399) ;  /* 0x000001b000c0b947 */ /* 0x001fec0003800000 */
.L_x_1718:
[----:B------:R-:W-:Y:S05]  /*7fc0*/  BSYNC B1 ;  /* 0x0000000000017941 */ /* 0x000fea0003800000 */
.L_x_1398:
        /* <DEDUP_REMOVED lines=8> */
[----:B------:R-:W-:-:S03]  /*8050*/  @!P2 IADD3 R58, P3, R31, R52, RZ ;  /* 0x000000341f3aa210 */ /* 0x000fc60007f7e0ff */
        /* <DEDUP_REMOVED lines=11> */
.L_x_1401:
[----:B------:R-:W-:Y:S05]  /*8110*/  BSYNC B1 ;  /* 0x0000000000017941 */ /* 0x000fea0003800000 */
.L_x_1400:
[----:B------:R-:W-:Y:S01]  /*8120*/  ISETP.GE.AND P3, PT, R189, R112, PT ;  /* 0x00000070bd00720c */ /* 0x000fe20003f66270 */
[----:B------:R-:W-:-:S12]  /*8130*/  BSSY B1, `(.L_x_1402) ;  /* 0x0000012000017945 */ /* 0x000fd80003800000 */
[----:B------:R-:W-:Y:S05]  /*8140*/  @P3 BRA `(.L_x_1403) ;  /* 0x0000000000403947 */ /* 0x000fea0003800000 */
[----:B-1----:R-:W1:Y:S01]  /*8150*/  @!P2 LDC.64 R54, c[0x0][0x2d8] ;  /* 0x0000b600ff36ab82 */ /* 0x002e620000000a00 */
[----:B------:R-:W2:Y:S01]  /*8160*/  @!P2 LDS.128 R44, [R108+0x19400] ;  /* 0x019400006c2ca984 */ /* 0x000ea20000000c00 */
[----:B------:R-:W-:-:S03]  /*8170*/  IADD3 R60, P3, R90, R52, RZ ;  /* 0x000000345a3c7210 */ /* 0x000fc60007f7e0ff */
        /* <DEDUP_REMOVED lines=13> */
.L_x_1403:
[----:B------:R-:W-:Y:S05]  /*8250*/  BSYNC B1 ;  /* 0x0000000000017941 */ /* 0x000fea0003800000 */
.L_x_1402:
[----:B------:R-:W-:Y:S01]  /*8260*/  ISETP.GE.AND P3, PT, R188, R112, PT ;  /* 0x00000070bc00720c */ /* 0x000fe20003f66270 */
[----:B------:R-:W-:-:S12]  /*8270*/  BSSY B1, `(.L_x_1404) ;  /* 0x0000012000017945 */ /* 0x000fd80003800000 */
[----:B------:R-:W-:Y:S05]  /*8280*/  @P3 BRA `(.L_x_1405) ;  /* 0x0000000000403947 */ /* 0x000fea0003800000 */
[----:B-12---:R-:W1:Y:S01]  /*8290*/  @!P2 LDC.64 R54, c[0x0][0x2d8] ;  /* 0x0000b600ff36ab82 */ /* 0x006e620000000a00 */
[----:B------:R-:W2:Y:S01]  /*82a0*/  @!P2 LDS.128 R44, [R108+0x1a400] ;  /* 0x01a400006c2ca984 */ /* 0x000ea20000000c00 */
[----:B------:R-:W-:-:S03]  /*82b0*/  LEA R60, P3, R38, R52, 0x6 ;  /* 0x00000034263c7211 */ /* 0x000fc600078630ff */
        /* <DEDUP_REMOVED lines=13> */
.L_x_1405:
[----:B------:R-:W-:Y:S05]  /*8390*/  BSYNC B1 ;  /* 0x0000000000017941 */ /* 0x000fea0003800000 */
.L_x_1404:
[----:B------:R-:W-:-:S13]  /*83a0*/  ISETP.GE.AND P3, PT, R190, R112, PT ;  /* 0x00000070be00720c */ /* 0x000fda0003f66270 */
[----:B------:R-:W-:Y:S05]  /*83b0*/  @P3 BRA `(.L_x_1371) ;  /* 0x00000000004c3947 */ /* 0x000fea0003800000 */
[----:B------:R-:W3:Y:S01]  /*83c0*/  LDC.64 R58, c[0x0][0x2f0] ;  /* 0x0000bc00ff3a7b82 */ /* 0x000ee20000000a00 */
[----:B-12-4-:R-:W1:Y:S01]  /*83d0*/  @!P2 LDS.128 R44, [R108+0x1b400] ;  /* 0x01b400006c2ca984 */ /* 0x016e620000000c00 */
[----:B------:R-:W-:-:S03]  /*83e0*/  IMAD.MOV.U32 R53, RZ, RZ, R61 ;  /* 0x000000ffff357224 */ /* 0x000fc600078e003d */
[----:B------:R-:W2:Y:S03]  /*83f0*/  @!P1 LDS.128 R48, [R108+0x1f400] ;  /* 0x01f400006c309984 */ /* 0x000ea60000000c00 */
[----:B------:R-:W4:Y:S08]  /*8400*/  @!P2 LDC.64 R54, c[0x0][0x2d8] ;  /* 0x0000b600ff36ab82 */ /* 0x000f300000000a00 */
[----:B------:R-:W5:Y:S01]  /*8410*/  @!P1 LDC.64 R56, c[0x0][0x2d8] ;  /* 0x0000b600ff389b82 */ /* 0x000f620000000a00 */
[----:B---3--:R-:W-:-:S04]  /*8420*/  IMAD.WIDE.U32 R52, R58, 0x60, R52 ;  /* 0x000000603a347825 */ /* 0x008fc800078e0034 */
[----:B------:R-:W-:-:S04]  /*8430*/  IMAD R59, R59, 0x60, RZ ;  /* 0x000000603b3b7824 */ /* 0x000fc800078e02ff */
[----:B------:R-:W-:Y:S01]  /*8440*/  IMAD.IADD R59, R53, 0x1, R59 ;  /* 0x00000001353b7824 */ /* 0x000fe200078e023b */
[----:B------:R-:W-:-:S05]  /*8450*/  @!P2 IADD3 R53, P3, R31, R52, RZ ;  /* 0x000000341f35a210 */ /* 0x000fca0007f7e0ff */
        /* <DEDUP_REMOVED lines=9> */
.L_x_1371:
[----:B------:R-:W-:Y:S05]  /*84f0*/  BSYNC B0 ;  /* 0x0000000000007941 */ /* 0x000fea0003800000 */
.L_x_1333:
        /* <DEDUP_REMOVED lines=17> */
.L_x_1407:
[----:B------:R-:W-:Y:S05]  /*8610*/  BSYNC B0 ;  /* 0x0000000000007941 */ /* 0x000fea0003800000 */
.L_x_1406:
[----:B------:R-:W2:Y:S01]  /*8620*/  SYNCS.PHASECHK.TRANS64.TRYWAIT P0, [R103+URZ+0x288b0], R124 ;  /* 0x0288b07c670075a7 */ /* 0x000ea2000800017f */
[----:B------:R-:W-:Y:S01]  /*8630*/  ULDC UR37, c[0x0][0x2e4] ;  /* 0x0000b90000257ab9 */ /* 0x000fe20000000800 */
[----:B------:R-:W-:Y:S01]  /*8640*/  ULDC.64 UR40, c[0x0][0x318] ;  /* 0x0000c60000287ab9 */ /* 0x000fe20000000a00 */
[----:B------:R-:W-:Y:S01]  /*8650*/  ULDC.64 UR42, c[0x0][0x308] ;  /* 0x0000c200002a7ab9 */ /* 0x000fe20000000a00 */
[----:B------:R-:W-:Y:S04]  /*8660*/  BSSY B0, `(.L_x_1408) ;  /* 0x0000002000007945 */ /* 0x000fe80003800000 */
[----:B--2---:R-:W-:Y:S05]  /*8670*/  @!P0 BRA `(.L_x_1409) ;  /* 0x000001ac00248947 */ /* 0x004fea0003800000 */
.L_x_1719:
[----:B------:R-:W-:Y:S05]  /*8680*/  BSYNC B0 ;  /* 0x0000000000007941 */ /* 0x000fea0003800000 */
.L_x_1408:
[----:B------:R-:W-:Y:S01]  /*8690*/  ISETP.GE.AND P0, PT, R18, R112, PT ;  /* 0x000000701200720c */ /* 0x000fe20003f06270 */
[----:B------:R-:W-:Y:S01]  /*86a0*/  BSSY B0, `(.L_x_1410) ;  /* 0x0000011000007945 */ /* 0x000fe20003800000 */
[----:B------:R-:W-:-:S11]  /*86b0*/  IMAD.WIDE R48, R26, 0x80, R42 ;  /* 0x000000801a307825 */ /* 0x000fd600078e022a */
[----:B------:R-:W-:Y:S05]  /*86c0*/  @P0 BRA `(.L_x_1411) ;  /* 0x0000000000380947 */ /* 0x000fea0003800000 */
[----:B------:R-:W-:Y:S02]  /*86d0*/  IMAD R47, R49, UR40, RZ ;  /* 0x00000028312f7c24 */ /* 0x000fe4000f8e02ff */
        /* <DEDUP_REMOVED lines=13> */
.L_x_1411:
[----:B------:R-:W-:Y:S05]  /*87b0*/  BSYNC B0 ;  /* 0x0000000000007941 */ /* 0x000fea0003800000 */
.L_x_1410:
[----:B------:R-:W-:Y:S01]  /*87c0*/  ISETP.GE.AND P0, PT, R189, R112, PT ;  /* 0x00000070bd00720c */ /* 0x000fe20003f06270 */
[----:B------:R-:W-:-:S12]  /*87d0*/  BSSY B0, `(.L_x_1412) ;  /* 0x0000012000007945 */ /* 0x000fd80003800000 */
[----:B------:R-:W-:Y:S05]  /*87e0*/  @P0 BRA `(.L_x_1413) ;  /* 0x0000000000400947 */ /* 0x000fea0003800000 */
[----:B---3--:R-:W-:Y:S01]  /*87f0*/  IADD3 R47, P0, R48, 0x20, RZ ;  /* 0x00000020302f7810 */ /* 0x008fe20007f1e0ff */
[----:B------:R-:W-:-:S04]  /*8800*/  IMAD.MOV.U32 R45, RZ, RZ, R102 ;  /* 0x000000ffff2d7224 */ /* 0x000fc800078e0066 */
[----:B-1----:R-:W-:-:S04]  /*8810*/  IMAD.X R44, RZ, RZ, R49, P0 ;  /* 0x000000ffff2c7224 */ /* 0x002fc800000e0631 */
[----:B------:R-:W-:Y:S02]  /*8820*/  IMAD R46, R44, UR40, RZ ;  /* 0x000000282c2e7c24 */ /* 0x000fe4000f8e02ff */
[----:B------:R-:W-:-:S04]  /*8830*/  IMAD.MOV.U32 R44, RZ, RZ, R96 ;  /* 0x000000ffff2c7224 */ /* 0x000fc800078e0060 */
[----:B------:R-:W-:-:S04]  /*8840*/  IMAD.WIDE.U32 R44, R47, UR40, R44 ;  /* 0x000000282f2c7c25 */ /* 0x000fc8000f8e002c */
[----:B------:R-:W-:Y:S01]  /*8850*/  IMAD R47, R47, UR41, R46 ;  /* 0x000000292f2f7c24 */ /* 0x000fe2000f8e022e */
[----:B------:R-:W-:-:S03]  /*8860*/  LEA R50, P0, R44, UR42, 0x1 ;  /* 0x0000002a2c327c11 */ /* 0x000fc6000f8008ff */
[----:B------:R-:W-:-:S05]  /*8870*/  IMAD.IADD R45, R45, 0x1, R47 ;  /* 0x000000012d2d7824 */ /* 0x000fca00078e022f */
[----:B------:R-:W-:Y:S02]  /*8880*/  LEA.HI.X R51, R44, UR43, R45, 0x1, P0 ;  /* 0x0000002b2c337c11 */ /* 0x000fe400080f0c2d */
[----:B------:R-:W-:-:S13]  /*8890*/  ISETP.GE.AND P0, PT, R16, UR37, PT ;  /* 0x0000002510007c0c */ /* 0x000fda000bf06270 */
[----:B------:R-:W1:Y:S04]  /*88a0*/  @!P0 LDS.128 R44, [R108+0x1400] ;  /* 0x001400006c2c8984 */ /* 0x000e680000000c00 */
[----:B-1----:R-:W-:Y:S01]  /*88b0*/  @!P0 STG.E.128 desc[UR54][R50.64], R44 ;  /* 0x0000002c32008986 */ /* 0x002fe2000c101d36 */
[----:B------:R-:W-:-:S13]  /*88c0*/  ISETP.GE.AND P0, PT, R195, UR37, PT ;  /* 0x00000025c3007c0c */ /* 0x000fda000bf06270 */
[----:B------:R-:W1:Y:S04]  /*88d0*/  @!P0 LDS.128 R44, [R108+0x5400] ;  /* 0x005400006c2c8984 */ /* 0x000e680000000c00 */
[----:B-1----:R4:W-:Y:S02]  /*88e0*/  @!P0 STG.E.128 desc[UR54][R50.64+0x80], R44 ;  /* 0x0000802c32008986 */ /* 0x0029e4000c101d36 */
.L_x_1413:
[----:B------:R-:W-:Y:S05]  /*88f0*/  BSYNC B0 ;  /* 0x0000000000007941 */ /* 0x000fea0003800000 */
.L_x_1412:
[----:B------:R-:W-:Y:S01]  /*8900*/  ISETP.GE.AND P0, PT, R188, R112, PT ;  /* 0x00000070bc00720c */ /* 0x000fe20003f06270 */
[----:B------:R-:W-:-:S12]  /*8910*/  BSSY B0, `(.L_x_1414) ;  /* 0x0000012000007945 */ /* 0x000fd80003800000 */
[----:B------:R-:W-:Y:S05]  /*8920*/  @P0 BRA `(.L_x_1415) ;  /* 0x0000000000400947 */ /* 0x000fea0003800000 */
[----:B---34-:R-:W-:Y:S01]  /*8930*/  IADD3 R47, P0, R48, 0x40, RZ ;  /* 0x00000040302f7810 */ /* 0x018fe20007f1e0ff */
        /* <DEDUP_REMOVED lines=15> */
.L_x_1415:
[----:B------:R-:W-:Y:S05]  /*8a30*/  BSYNC B0 ;  /* 0x0000000000007941 */ /* 0x000fea0003800000 */
.L_x_1414:
[----:B------:R-:W-:Y:S01]  /*8a40*/  ISETP.GE.AND P0, PT, R190, R112, PT ;  /* 0x00000070be00720c */ /* 0x000fe20003f06270 */
[----:B------:R-:W-:-:S12]  /*8a50*/  BSSY B0, `(.L_x_1416) ;  /* 0x0000012000007945 */ /* 0x000fd80003800000 */
[----:B------:R-:W-:Y:S05]  /*8a60*/  @P0 BRA `(.L_x_1417) ;  /* 0x0000000000400947 */ /* 0x000fea0003800000 */
[----:B-1-34-:R-:W-:Y:S01]  /*8a70*/  IADD3 R47, P0, R48, 0x60, RZ ;  /* 0x00000060302f7810 */ /* 0x01afe20007f1e0ff */
[----:B------:R-:W-:Y:S02]  /*8a80*/  IMAD.MOV.U32 R44, RZ, RZ, R96 ;  /* 0x000000ffff2c7224 */ /* 0x000fe400078e0060 */
        /* <DEDUP_REMOVED lines=14> */
.L_x_1417:
[----:B------:R-:W-:Y:S05]  /*8b70*/  BSYNC B0 ;  /* 0x0000000000007941 */ /* 0x000fea0003800000 */
.L_x_1416:
[----:B------:R-:W-:Y:S01]  /*8b80*/  @!PT LDS RZ, [RZ] ;  /* 0x00000000fffff984 */ /* 0x000fe20000000800 */
[----:B------:R-:W-:Y:S01]  /*8b90*/  @!PT LDS RZ, [RZ] ;  /* 0x00000000fffff984 */ /* 0x000fe20000000800 */
[----:B------:R-:W-:Y:S01]  /*8ba0*/  @!PT LDS RZ, [RZ] ;  /* 0x00000000fffff984 */ /* 0x000fe20000000800 */
[----:B------:R-:W-:Y:S01]  /*8bb0*/  @!PT LDS RZ, [RZ] ;  /* 0x00000000fffff984 */ /* 0x000fe20000000800 */
[----:B------:R5:W-:Y:S06]  /*8bc0*/  MEMBAR.ALL.CTA ;  /* 0x0000000000007992 */ /* 0x000bec0000008000 */
[----:B-----5:R-:W5:Y:S02]  /*8bd0*/  FENCE.VIEW.ASYNC.S ;  /* 0x00000000000073c6 */ /* 0x020f640000000000 */
[----:B-----5:R1:W-:Y:S01]  /*8be0*/  BAR.SYNC.DEFER_BLOCKING R125, 0x80 ;  /* 0x0002007d0000751d */ /* 0x0203e20000010000 */
[----:B------:R-:W-:Y:S01]  /*8bf0*/  ISETP.NE.AND P4, PT, R104, RZ, PT ;  /* 0x000000ff6800720c */ /* 0x000fe20003f85270 */
[----:B------:R-:W-:-:S02]  /*8c00*/  VIADD R185, R185, 0x1 ;  /* 0x00000001b9b97836 */ /* 0x000fc40000000000 */
[----:B0-2---:R-:W-:-:S03]  /*8c10*/  @!P3 VIADD R103, R103, 0x288c0 ;  /* 0x000288c06767b836 */ /* 0x005fc60000000000 */
[C---:B------:R-:W-:Y:S02]  /*8c20*/  ISETP.NE.AND P0, PT, R185.reuse, 0x2, PT ;  /* 0x00000002b900780c */ /* 0x040fe40003f05270 */
[----:B------:R-:W-:Y:S02]  /*8c30*/  @!P3 PRMT R103, RZ, 0x654, R103 ;  /* 0x00000654ff67b816 */ /* 0x000fe40000000067 */
[----:B-1-34-:R-:W-:Y:S02]  /*8c40*/  SEL R45, RZ, 0x1, P0 ;  /* 0x00000001ff2d7807 */ /* 0x01afe40000000000 */
[----:B------:R-:W-:Y:S02]  /*8c50*/  SEL R185, R185, RZ, P0 ;  /* 0x000000ffb9b97207 */ /* 0x000fe40000000000 */
[----:B------:R-:W-:Y:S01]  /*8c60*/  LOP3.LUT R194, R194, R45, RZ, 0x3c, !PT ;  /* 0x0000002dc2c27212 */ /* 0x000fe200078e3cff */
[----:B------:R0:W-:Y:S01]  /*8c70*/  @!P3 SYNCS.ARRIVE.TRANS64.RED.A1T0 RZ, [R103+URZ], RZ ;  /* 0x000000ff67ffb9a7 */ /* 0x0001e2000810043f */
[----:B------:R-:W-:Y:S05]  /*8c80*/  @P4 BRA `(.L_x_1418) ;  /* 0xffffff9800704947 */ /* 0x000fea000383ffff */
[----:B------:R-:W1:Y:S01]  /*8c90*/  S2R R44, SR_TID.X ;  /* 0x00000000002c7919 */ /* 0x000e620000002100 */
[----:B------:R-:W-:Y:S02]  /*8ca0*/  PLOP3.LUT P0, PT, PT, PT, PT, 0x8, 0x0 ;  /* 0x000000000000781c */ /* 0x000fe40003f0e170 */
[----:B-1----:R-:W-:-:S04]  /*8cb0*/  SHF.R.U32.HI R44, RZ, 0x7, R44 ;  /* 0x00000007ff2c7819 */ /* 0x002fc8000001162c */
[----:B------:R-:W-:-:S13]  /*8cc0*/  ISETP.NE.AND P4, PT, R44, 0x1, PT ;  /* 0x000000012c00780c */ /* 0x000fda0003f85270 */
[----:B------:R-:W-:Y:S06]  /*8cd0*/  @!P4 BAR.ARV 0x9, 0x100 ;  /* 0x024400000000cb1d */ /* 0x000fec0000002000 */
.L_x_1328:
[----:B------:R-:W1:Y:S02]  /*8ce0*/  LDC.64 R4, c[0x0][0x9e0] ;  /* 0x00027800ff047b82 */ /* 0x000e640000000a00 */
[----:B-1----:R-:W-:Y:S01]  /*8cf0*/  ISETP.GE.AND P1, PT, R5, 0x1, PT ;  /* 0x000000010500780c */ /* 0x002fe20003f26270 */
[----:B------:R-:W-:-:S12]  /*8d00*/  @P0 BRA `(.L_x_1419) ;  /* 0x00000000000c0947 */ /* 0x000fd80003800000 */
[----:B------:R-:W1:Y:S01]  /*8d10*/  FENCE.VIEW.ASYNC.G ;  /* 0x00000000000073c6 */ /* 0x000e620000000100 */
[----:B------:R-:W-:Y:S05]  /*8d20*/  WARPSYNC.ALL ;  /* 0x0000000000007948 */ /* 0x000fea0003800000 */
[----:B-1----:R-:W-:Y:S06]  /*8d30*/  BAR.ARV 0xc, 0x120 ;  /* 0x0304800000007b1d */ /* 0x002fec0000002000 */
.L_x_1419:
[----:B------:R-:W-:Y:S01]  /*8d40*/  IMAD.IADD R0, R119, 0x1, R4 ;  /* 0x0000000177007824 */ /* 0x000fe200078e0204 */
[----:B------:R-:W-:Y:S06]  /*8d50*/  @!P1 BRA `(.L_x_1420) ;  /* 0x0000000000489947 */ /* 0x000fec0003800000 */
[C---:B------:R-:W-:Y:S01]  /*8d60*/  ISETP.GT.AND P0, PT, R119.reuse, RZ, PT ;  /* 0x000000ff7700720c */ /* 0x040fe20003f04270 */
[----:B------:R-:W-:Y:S01]  /*8d70*/  BSSY B0, `(.L_x_1421) ;  /* 0x000000e000007945 */ /* 0x000fe20003800000 */
[----:B------:R-:W-:-:S11]  /*8d80*/  VIADD R3, R119, 0xffffffff ;  /* 0xffffffff77037836 */ /* 0x000fd60000000000 */
        /* <DEDUP_REMOVED lines=8> */
.L_x_1422:
[----:B------:R-:W-:-:S13]  /*8e10*/  ISETP.NE.AND P0, PT, R5, 0x1, PT ;  /* 0x000000010500780c */ /* 0x000fda0003f05270 */
[----:B------:R-:W1:Y:S02]  /*8e20*/  @P0 LDC.64 R6, c[0x0][0x9e8] ;  /* 0x00027a00ff060b82 */ /* 0x000e640000000a00 */
[----:B-1----:R-:W-:-:S05]  /*8e30*/  @P0 IMAD.HI.U32 R4, R3, R6, RZ ;  /* 0x0000000603040227 */ /* 0x002fca00078e00ff */
[----:B------:R-:W-:-:S07]  /*8e40*/  @P0 SHF.R.U32.HI R3, RZ, R7, R4 ;  /* 0x00000007ff030219 */ /* 0x000fce0000011604 */
.L_x_1423:
[----:B------:R-:W-:Y:S05]  /*8e50*/  BSYNC B0 ;  /* 0x0000000000007941 */ /* 0x000fea0003800000 */
.L_x_1421:
[----:B------:R-:W-:-:S05]  /*8e60*/  IMAD R3, R3, R5, R5 ;  /* 0x0000000503037224 */ /* 0x000fca00078e0205 */
[----:B------:R-:W-:-:S07]  /*8e70*/  VIMNMX R0, R0, R3, PT ;  /* 0x0000000300007248 */ /* 0x000fce0003fe0100 */
.L_x_1420:
[----:B------:R-:W-:Y:S01]  /*8e80*/  VIADD R0, R0, 0x7f ;  /* 0x0000007f00007836 */ /* 0x000fe20000000000 */
[----:B------:R-:W-:Y:S02]  /*8e90*/  ULDC UR4, c[0x0][0x9dc] ;  /* 0x0002770000047ab9 */ /* 0x000fe40000000800 */
[----:B------:R-:W-:Y:S02]  /*8ea0*/  VIADD R4, R118, -UR4 ;  /* 0x8000000476047c36 */ /* 0x000fe40008000000 */
[----:B------:R-:W-:-:S04]  /*8eb0*/  SHF.R.S32.HI R3, RZ, 0x1f, R0 ;  /* 0x0000001fff037819 */ /* 0x000fc80000011400 */
[----:B------:R-:W-:-:S04]  /*8ec0*/  LEA.HI R3, R3, R0, RZ, 0x7 ;  /* 0x0000000003037211 */ /* 0x000fc800078f38ff */
[----:B------:R-:W-:-:S04]  /*8ed0*/  SHF.R.S32.HI R0, RZ, 0x7, R3 ;  /* 0x00000007ff007819 */ /* 0x000fc80000011403 */
[----:B------:R-:W-:Y:S01]  /*8ee0*/  VIMNMX R129, R129, R0, PT ;  /* 0x0000000081817248 */ /* 0x000fe20003fe0100 */
[----:B------:R-:W-:Y:S06]  /*8ef0*/  @!P1 BRA `(.L_x_1424) ;  /* 0x0000000000449947 */ /* 0x000fec0003800000 */
[----:B------:R-:W-:Y:S01]  /*8f00*/  ISETP.GT.AND P0, PT, R118, -0x1, PT ;  /* 0xffffffff7600780c */ /* 0x000fe20003f04270 */
[----:B------:R-:W-:-:S12]  /*8f10*/  BSSY B0, `(.L_x_1425) ;  /* 0x000000d000007945 */ /* 0x000fd80003800000 */
        /* <DEDUP_REMOVED lines=8> */
.L_x_1426:
[----:B------:R-:W-:-:S13]  /*8fa0*/  ISETP.NE.AND P0, PT, R5, 0x1, PT ;  /* 0x000000010500780c */ /* 0x000fda0003f05270 */
[----:B------:R-:W1:Y:S02]  /*8fb0*/  @P0 LDC.64 R6, c[0x0][0x9e8] ;  /* 0x00027a00ff060b82 */ /* 0x000e640000000a00 */
[----:B-1----:R-:W-:-:S05]  /*8fc0*/  @P0 IMAD.HI.U32 R6, R118, R6, RZ ;  /* 0x0000000676060227 */ /* 0x002fca00078e00ff */
[----:B------:R-:W-:-:S07]  /*8fd0*/  @P0 SHF.R.U32.HI R118, RZ, R7, R6 ;  /* 0x00000007ff760219 */ /* 0x000fce0000011606 */
.L_x_1427:
[----:B------:R-:W-:Y:S05]  /*8fe0*/  BSYNC B0 ;  /* 0x0000000000007941 */ /* 0x000fea0003800000 */
.L_x_1425:
[----:B------:R-:W-:-:S05]  /*8ff0*/  IMAD R3, R118, R5, RZ ;  /* 0x0000000576037224 */ /* 0x000fca00078e02ff */
[----:B------:R-:W-:-:S07]  /*9000*/  VIMNMX R4, R4, R3, !PT ;  /* 0x0000000304047248 */ /* 0x000fce0007fe0100 */
.L_x_1424:
[----:B------:R-:W-:Y:S01]  /*9010*/  SHF.R.S32.HI R5, RZ, 0x1f, R4 ;  /* 0x0000001fff057819 */ /* 0x000fe20000011404 */
[----:B------:R-:W-:Y:S01]  /*9020*/  IMAD.MOV.U32 R3, RZ, RZ, RZ ;  /* 0x000000ffff037224 */ /* 0x000fe200078e00ff */
[----:B------:R-:W-:Y:S02]  /*9030*/  PLOP3.LUT P0, PT, PT, PT, PT, 0x80, 0x0 ;  /* 0x000000000000781c */ /* 0x000fe40003f0f070 */
[----:B------:R-:W-:Y:S02]  /*9040*/  CS2R R20, SRZ ;  /* 0x0000000000147805 */ /* 0x000fe4000001ff00 */
[----:B------:R-:W-:Y:S02]  /*9050*/  LEA.HI R5, R5, R4, RZ, 0x7 ;  /* 0x0000000405057211 */ /* 0x000fe400078f38ff */
[----:B------:R-:W-:Y:S02]  /*9060*/  CS2R R150, SRZ ;  /* 0x0000000000967805 */ /* 0x000fe4000001ff00 */
[----:B------:R-:W-:-:S02]  /*9070*/  CS2R R148, SRZ ;  /* 0x0000000000947805 */ /* 0x000fc4000001ff00 */
[----:B------:R-:W-:Y:S02]  /*9080*/  CS2R R146, SRZ ;  /* 0x0000000000927805 */ /* 0x000fe4000001ff00 */
[----:B------:R-:W-:Y:S02]  /*9090*/  SHF.R.S32.HI R5, RZ, 0x7, R5 ;  /* 0x00000007ff057819 */ /* 0x000fe40000011405 */
[----:B------:R-:W-:Y:S02]  /*90a0*/  CS2R R144, SRZ ;  /* 0x0000000000907805 */ /* 0x000fe4000001ff00 */
[----:B------:R-:W-:Y:S01]  /*90b0*/  CS2R R34, SRZ ;  /* 0x0000000000227805 */ /* 0x000fe2000001ff00 */
[----:B------:R-:W-:Y:S01]  /*90c0*/  IMAD.MOV.U32 R142, RZ, RZ, RZ ;  /* 0x000000ffff8e7224 */ /* 0x000fe200078e00ff */
[----:B------:R-:W-:Y:S01]  /*90d0*/  VIMNMX R198, RZ, R5, !PT ;  /* 0x00000005ffc67248 */ /* 0x000fe20007fe0100 */
[----:B------:R-:W-:Y:S01]  /*90e0*/  IMAD.MOV.U32 R141, RZ, RZ, RZ ;  /* 0x000000ffff8d7224 */ /* 0x000fe200078e00ff */
[----:B------:R-:W-:Y:S01]  /*90f0*/  CS2R R32, SRZ ;  /* 0x0000000000207805 */ /* 0x000fe2000001ff00 */
[----:B------:R-:W-:Y:S01]  /*9100*/  IMAD.MOV.U32 R138, RZ, RZ, RZ ;  /* 0x000000ffff8a7224 */ /* 0x000fe200078e00ff */
[----:B------:R-:W-:Y:S01]  /*9110*/  ISETP.GT.AND P1, PT, R129, R198, PT ;  /* 0x000000c68100720c */ /* 0x000fe20003f24270 */
[----:B------:R-:W-:Y:S01]  /*9120*/  IMAD.MOV.U32 R137, RZ, RZ, RZ ;  /* 0x000000ffff897224 */ /* 0x000fe200078e00ff */
[----:B------:R-:W-:Y:S01]  /*9130*/  CS2R R134, SRZ ;  /* 0x0000000000867805 */ /* 0x000fe2000001ff00 */
[----:B------:R-:W-:Y:S01]  /*9140*/  IMAD.MOV.U32 R133, RZ, RZ, RZ ;  /* 0x000000ffff857224 */ /* 0x000fe200078e00ff */
[----:B------:R-:W-:-:S02]  /*9150*/  CS2R R30, SRZ ;  /* 0x00000000001e7805 */ /* 0x000fc4000001ff00 */
[----:B------:R-:W-:Y:S01]  /*9160*/  CS2R R130, SRZ ;  /* 0x0000000000827805 */ /* 0x000fe2000001ff00 */
[----:B------:R-:W-:Y:S01]  /*9170*/  IMAD.MOV.U32 R128, RZ, RZ, RZ ;  /* 0x000000ffff807224 */ /* 0x000fe200078e00ff */
[----:B------:R-:W-:Y:S02]  /*9180*/  CS2R R126, SRZ ;  /* 0x00000000007e7805 */ /* 0x000fe4000001ff00 */
[----:B------:R-:W-:Y:S02]  /*9190*/  CS2R R124, SRZ ;  /* 0x00000000007c7805 */ /* 0x000fe4000001ff00 */
[----:B------:R-:W-:Y:S02]  /*91a0*/  CS2R R122, SRZ ;  /* 0x00000000007a7805 */ /* 0x000fe4000001ff00 */
[----:B------:R-:W-:Y:S02]  /*91b0*/  CS2R R120, SRZ ;  /* 0x0000000000787805 */ /* 0x000fe4000001ff00 */
        /* <DEDUP_REMOVED lines=8> */
[----:B0-----:R-:W-:-:S02]  /*9240*/  CS2R R102, SRZ ;  /* 0x0000000000667805 */ /* 0x001fc4000001ff00 */
[----:B------:R-:W-:Y:S02]  /*9250*/  CS2R R100, SRZ ;  /* 0x0000000000647805 */ /* 0x000fe4000001ff00 */
[----:B------:R-:W-:Y:S02]  /*9260*/  CS2R R98, SRZ ;  /* 0x0000000000627805 */ /* 0x000fe4000001ff00 */
[----:B------:R-:W-:Y:S02]  /*9270*/  CS2R R96, SRZ ;  /* 0x0000000000607805 */ /* 0x000fe4000001ff00 */
[----:B------:R-:W-:Y:S01]  /*9280*/  CS2R R6, SRZ ;  /* 0x0000000000067805 */ /* 0x000fe2000001ff00 */
[----:B------:R-:W-:Y:S01]  /*9290*/  IMAD.MOV.U32 R94, RZ, RZ, RZ ;  /* 0x000000ffff5e7224 */ /* 0x000fe200078e00ff */
[----:B------:R-:W-:Y:S01]  /*92a0*/  CS2R R90, SRZ ;  /* 0x00000000005a7805 */ /* 0x000fe2000001ff00 */
[----:B------:R-:W-:Y:S01]  /*92b0*/  IMAD.MOV.U32 R39, RZ, RZ, RZ ;  /* 0x000000ffff277224 */ /* 0x000fe200078e00ff */
[----:B------:R-:W-:Y:S01]  /*92c0*/  CS2R R88, SRZ ;  /* 0x0000000000587805 */ /* 0x000fe2000001ff00 */
[----:B------:R-:W-:Y:S06]  /*92d0*/  @!P1 BRA `(.L_x_1428) ;  /* 0x0000011c00d09947 */ /* 0x000fec0003800000 */
[----:B------:R-:W-:-:S03]  /*92e0*/  UMOV UR4, 0xffffffff ;  /* 0xffffffff00047882 */ /* 0x000fc60000000000 */
[----:B------:R-:W-:Y:S05]  /*92f0*/  BRA.DIV UR4, `(.L_x_1429) ;  /* 0x000001a204187947 */ /* 0x000fea000b800000 */
[----:B------:R0:W1:Y:S02]  /*9300*/  SHFL.IDX PT, R196, R228, RZ, 0x1f ;  /* 0x00001fffe4c47589 */ /* 0x00006400000e0000 */
.L_x_1722:
[----:B-1----:R-:W-:-:S04]  /*9310*/  LEA.HI R0, R196, R196, RZ, 0x1 ;  /* 0x000000c4c4007211 */ /* 0x002fc800078f08ff */
[----:B------:R-:W-:Y:S01]  /*9320*/  LOP3.LUT R3, R0, 0x1e, RZ, 0xc0, !PT ;  /* 0x0000001e00037812 */ /* 0x000fe200078ec0ff */
[----:B------:R-:W-:-:S04]  /*9330*/  IMAD.U32 R0, RZ, RZ, UR38 ;  /* 0x00000026ff007e24 */ /* 0x000fc8000f8e00ff */
[----:B------:R-:W-:Y:S01]  /*9340*/  IMAD.IADD R3, R196, 0x1, -R3 ;  /* 0x00000001c4037824 */ /* 0x000fe200078e0a03 */
[----:B------:R-:W-:-:S04]  /*9350*/  LOP3.LUT P0, RZ, R0, 0x3ff, RZ, 0xc0, !PT ;  /* 0x000003ff00ff7812 */ /* 0x000fc8000780c0ff */
[----:B------:R-:W-:Y:S02]  /*9360*/  LEA R3, R3, UR38, 0xd ;  /* 0x0000002603037c11 */ /* 0x000fe4000f8e68ff */
[----:B------:R-:W-:Y:S02]  /*9370*/  P2R R24, PR, RZ, 0x1 ;  /* 0x00000001ff187803 */ /* 0x000fe40000000000 */
[----:B------:R-:W-:-:S04]  /*9380*/  SHF.R.U32.HI R3, RZ, 0x4, R3 ;  /* 0x00000004ff037819 */ /* 0x000fc80000011603 */
[----:B------:R-:W-:Y:S01]  /*9390*/  LOP3.LUT R52, R3, 0x3fff, RZ, 0xc0, !PT ;  /* 0x00003fff03347812 */ /* 0x000fe200078ec0ff */
[----:B------:R-:W-:Y:S06]  /*93a0*/  @!P0 BRA `(.L_x_1430) ;  /* 0x0000000000408947 */ /* 0x000fec0003800000 */
        /* <DEDUP_REMOVED lines=15> */
[----:B0-2--5:R-:W-:Y:S05]  /*94a0*/  CALL.ABS.NOINC R14 ;  /* 0x000000000e007343 */ /* 0x025fea0003c00000 */
.L_x_1430:
[----:B------:R-:W-:Y:S02]  /*94b0*/  ULDC UR4, c[0x0][0x3d4] ;  /* 0x0000f50000047ab9 */ /* 0x000fe40000000800 */
[----:B------:R-:W-:-:S13]  /*94c0*/  ISETP.LT.AND P0, PT, RZ, UR4, PT ;  /* 0x00000004ff007c0c */ /* 0x000fda000bf01270 */
[----:B------:R-:W-:Y:S05]  /*94d0*/  @P0 BRA `(.L_x_1431) ;  /* 0x00000000003c0947 */ /* 0x000fea0003800000 */
[----:B------:R-:W-:-:S04]  /*94e0*/  LEA.HI R0, R222, R222, RZ, 0x1 ;  /* 0x000000dede007211 */ /* 0x000fc800078f08ff */
        /* <DEDUP_REMOVED lines=8> */
.L_x_1434:
[----:B--2---:R2:W3:Y:S02]  /*9570*/  SYNCS.PHASECHK.TRANS64.TRYWAIT P0, [R2+URZ+0x28800], R3 ;  /* 0x02880003020075a7 */ /* 0x0044e4000800017f */
[----:B---3--:R-:W-:Y:S05]  /*9580*/  @!P0 NANOSLEEP.SYNCS 0x989680 ;  /* 0x009896800000895d */ /* 0x008fea0003900000 */
[----:B------:R-:W3:Y:S02]  /*9590*/  @!P0 SYNCS.PHASECHK.TRANS64 P0, [R2+URZ+0x28800], R3 ;  /* 0x02880003020085a7 */ /* 0x000ee4000800007f */
[----:B---3--:R-:W-:Y:S05]  /*95a0*/  @!P0 BRA `(.L_x_1434) ;  /* 0xfffffffc00f08947 */ /* 0x008fea000383ffff */
.L_x_1433:
[----:B------:R-:W-:Y:S05]  /*95b0*/  BSYNC B0 ;  /* 0x0000000000007941 */ /* 0x000fea0003800000 */
.L_x_1432:
[----:B------:R-:W-:Y:S05]  /*95c0*/  BRA `(.L_x_1435) ;  /* 0x0000005400787947 */ /* 0x000fea0003800000 */
.L_x_1431:
[----:B------:R-:W1:Y:S01]  /*95d0*/  LDC.64 R12, c[0x0][0x3d8] ;  /* 0x0000f600ff0c7b82 */ /* 0x000e620000000a00 */
[----:B-----5:R-:W-:Y:S01]  /*95e0*/  SHF.R.S32.HI R3, RZ, 0x1f, R117 ;  /* 0x0000001fff037819 */ /* 0x020fe20000011475 */
[----:B------:R-:W-:Y:S01]  /*95f0*/  IMAD.MOV.U32 R6, RZ, RZ, R16 ;  /* 0x000000ffff067224 */ /* 0x000fe200078e0010 */
[----:B------:R-:W-:Y:S01]  /*9600*/  ISETP.NE.AND P4, PT, R24, RZ, PT ;  /* 0x000000ff1800720c */ /* 0x000fe20003f85270 */
[----:B------:R-:W-:Y:S01]  /*9610*/  IMAD.MOV.U32 R7, RZ, RZ, R17 ;  /* 0x000000ffff077224 */ /* 0x000fe200078e0011 */
[--C-:B------:R-:W-:Y:S01]  /*9620*/  SHF.R.S32.HI R5, RZ, 0x1f, R22.reuse ;  /* 0x0000001fff057819 */ /* 0x100fe20000011416 */
[----:B------:R-:W-:Y:S02]  /*9630*/  IMAD.MOV.U32 R4, RZ, RZ, R22 ;  /* 0x000000ffff047224 */ /* 0x000fe400078e0016 */
[----:B------:R-:W2:Y:S01]  /*9640*/  LDC.64 R14, c[0x0][0x3e8] ;  /* 0x0000fa00ff0e7b82 */ /* 0x000ea20000000a00 */
[-C--:B-1----:R-:W-:Y:S01]  /*9650*/  IMAD R0, R3, R12.reuse, RZ ;  /* 0x0000000c03007224 */ /* 0x082fe200078e02ff */
[----:B------:R-:W-:Y:S01]  /*9660*/  SHF.L.U64.HI R30, R12, 0x5, R13 ;  /* 0x000000050c1e7819 */ /* 0x000fe2000001020d */
[----:B------:R-:W-:-:S04]  /*9670*/  IMAD.WIDE.U32 R8, R18, R12, R6 ;  /* 0x0000000c12087225 */ /* 0x000fc800078e0006 */
[----:B------:R-:W-:Y:S02]  /*9680*/  IMAD R21, R19, R12, RZ ;  /* 0x0000000c13157224 */ /* 0x000fe400078e02ff */
[-C--:B--2---:R-:W-:Y:S01]  /*9690*/  IMAD R20, R3, R14.reuse, RZ ;  /* 0x0000000e03147224 */ /* 0x084fe200078e02ff */
[----:B------:R-:W-:Y:S01]  /*96a0*/  SHF.L.U64.HI R28, R14, 0x5, R15 ;  /* 0x000000050e1c7819 */ /* 0x000fe2000001020f */
[----:B------:R-:W-:-:S04]  /*96b0*/  IMAD.WIDE.U32 R10, R18, R14, R6 ;  /* 0x0000000e120a7225 */ /* 0x000fc800078e0006 */
[----:B------:R-:W-:-:S04]  /*96c0*/  IMAD.WIDE.U32 R6, R18, R12, R4 ;  /* 0x0000000c12067225 */ /* 0x000fc800078e0004 */
[----:B------:R-:W-:-:S04]  /*96d0*/  IMAD.WIDE.U32 R54, R117, R12, RZ ;  /* 0x0000000c75367225 */ /* 0x000fc800078e00ff */
[----:B------:R-:W-:Y:S01]  /*96e0*/  IMAD R3, R19, R14, RZ ;  /* 0x0000000e13037224 */ /* 0x000fe200078e02ff */
[-C--:B------:R-:W-:Y:S01]  /*96f0*/  IADD3 R27, P2, R8, R54.reuse, RZ ;  /* 0x00000036081b7210 */ /* 0x080fe20007f5e0ff */
[C---:B------:R-:W-:Y:S01]  /*9700*/  IMAD R59, R117.reuse, R13, R0 ;  /* 0x0000000d753b7224 */ /* 0x040fe200078e0200 */
[----:B------:R-:W-:Y:S01]  /*9710*/  IADD3 R63, P0, R6, R54, RZ ;  /* 0x00000036063f7210 */ /* 0x000fe20007f1e0ff */
[C---:B------:R-:W-:Y:S02]  /*9720*/  IMAD R53, R117.reuse, R15, R20 ;  /* 0x0000000f75357224 */ /* 0x040fe400078e0214 */
[----:B------:R-:W-:-:S04]  /*9730*/  IMAD.WIDE.U32 R56, R117, R14, RZ ;  /* 0x0000000e75387225 */ /* 0x000fc800078e00ff */
[----:B------:R-:W-:Y:S01]  /*9740*/  IMAD.WIDE.U32 R4, R18, R14, R4 ;  /* 0x0000000e12047225 */ /* 0x000fe200078e0004 */
[----:B------:R-:W-:-:S03]  /*9750*/  IADD3 R33, P3, R10, R56, RZ ;  /* 0x000000380a217210 */ /* 0x000fc60007f7e0ff */
[----:B------:R-:W-:Y:S01]  /*9760*/  IMAD R21, R18, R13, R21 ;  /* 0x0000000d12157224 */ /* 0x000fe200078e0215 */
[----:B------:R-:W-:Y:S01]  /*9770*/  IADD3 R61, P1, R4, R56, RZ ;  /* 0x00000038043d7210 */ /* 0x000fe20007f3e0ff */
[----:B------:R-:W-:Y:S02]  /*9780*/  IMAD R3, R18, R15, R3 ;  /* 0x0000000f12037224 */ /* 0x000fe400078e0203 */
[----:B------:R-:W-:Y:S02]  /*9790*/  IMAD.IADD R59, R59, 0x1, R55 ;  /* 0x000000013b3b7824 */ /* 0x000fe400078e0237 */
[----:B------:R-:W-:Y:S02]  /*97a0*/  IMAD.IADD R53, R53, 0x1, R57 ;  /* 0x0000000135357824 */ /* 0x000fe400078e0239 */
[----:B------:R-:W-:Y:S01]  /*97b0*/  IMAD.SHL.U32 R29, R12, 0x20, RZ ;  /* 0x000000200c1d7824 */ /* 0x000fe200078e00ff */
[C---:B------:R-:W-:Y:S01]  /*97c0*/  IADD3.X R65, R59.reuse, R7, R21, P0, !PT ;  /* 0x000000073b417210 */ /* 0x040fe200007fe415 */
[----:B------:R-:W-:Y:S01]  /*97d0*/  IMAD.SHL.U32 R24, R14, 0x20, RZ ;  /* 0x000000200e187824 */ /* 0x000fe200078e00ff */
[----:B------:R-:W-:-:S02]  /*97e0*/  IADD3.X R31, R59, R21, R9, P2, !PT ;  /* 0x000000153b1f7210 */ /* 0x000fc400017fe409 */
[C---:B------:R-:W-:Y:S02]  /*97f0*/  IADD3.X R77, R53.reuse, R5, R3, P1, !PT ;  /* 0x00000005354d7210 */ /* 0x040fe40000ffe403 */
[----:B------:R-:W-:Y:S01]  /*9800*/  IADD3.X R35, R53, R3, R11, P3, !PT ;  /* 0x0000000335237210 */ /* 0x000fe20001ffe40b */
        /* <DEDUP_REMOVED lines=16> */
[----:B0-2---:R-:W-:Y:S05]  /*9910*/  CALL.ABS.NOINC R14 ;  /* 0x000000000e007343 */ /* 0x005fea0003c00000 */
.L_x_1436:
[----:B------:R-:W1:Y:S01]  /*9920*/  LDC.64 R12, c[0x0][0x3d8] ;  /* 0x0000f600ff0c7b82 */ /* 0x000e620000000a00 */
[----:B------:R-:W-:Y:S01]  /*9930*/  SHF.R.S32.HI R3, RZ, 0x1f, R197 ;  /* 0x0000001fff037819 */ /* 0x000fe200000114c5 */
[----:B------:R-:W-:Y:S01]  /*9940*/  ULDC.U8 UR4, c[0x0][0x3f0] ;  /* 0x0000fc0000047ab9 */ /* 0x000fe20000000000 */
[----:B------:R-:W-:Y:S01]  /*9950*/  BSSY B0, `(.L_x_1437) ;  /* 0x000051d000007945 */ /* 0x000fe20003800000 */
[----:B------:R-:W-:-:S04]  /*9960*/  ISETP.NE.AND P0, PT, RZ, UR4, PT ;  /* 0x00000004ff007c0c */ /* 0x000fc8000bf05270 */
[----:B------:R-:W2:Y:S01]  /*9970*/  LDC.64 R10, c[0x0][0x3e8] ;  /* 0x0000fa00ff0a7b82 */ /* 0x000ea20000000a00 */
[-C--:B-1----:R-:W-:Y:S02]  /*9980*/  IMAD R0, R3, R12.reuse, RZ ;  /* 0x0000000c03007224 */ /* 0x082fe400078e02ff */
[----:B------:R-:W-:-:S04]  /*9990*/  IMAD.WIDE.U32 R4, R197, R12, RZ ;  /* 0x0000000cc5047225 */ /* 0x000fc800078e00ff */
[-C--:B--2---:R-:W-:Y:S02]  /*99a0*/  IMAD R6, R3, R10.reuse, RZ ;  /* 0x0000000a03067224 */ /* 0x084fe400078e02ff */
[C---:B------:R-:W-:Y:S02]  /*99b0*/  IMAD R3, R197.reuse, R13, R0 ;  /* 0x0000000dc5037224 */ /* 0x040fe400078e0200 */
[----:B------:R-:W-:-:S04]  /*99c0*/  IMAD.WIDE.U32 R8, R197, R10, RZ ;  /* 0x0000000ac5087225 */ /* 0x000fc800078e00ff */
[----:B------:R-:W-:Y:S02]  /*99d0*/  IMAD R7, R197, R11, R6 ;  /* 0x0000000bc5077224 */ /* 0x000fe400078e0206 */
[----:B------:R-:W-:Y:S02]  /*99e0*/  IMAD.IADD R5, R5, 0x1, R3 ;  /* 0x0000000105057824 */ /* 0x000fe400078e0203 */
[----:B------:R-:W-:Y:S02]  /*99f0*/  IMAD R0, R197, -0x80, R193 ;  /* 0xffffff80c5007824 */ /* 0x000fe400078e02c1 */
[----:B------:R-:W-:Y:S01]  /*9a00*/  IMAD.IADD R3, R9, 0x1, R7 ;  /* 0x0000000109037824 */ /* 0x000fe200078e0207 */
[C---:B------:R-:W-:Y:S01]  /*9a10*/  SHF.L.U64.HI R7, R4.reuse, 0x7, R5 ;  /* 0x0000000704077819 */ /* 0x040fe20000010205 */
[----:B------:R-:W-:Y:S01]  /*9a20*/  IMAD.SHL.U32 R6, R4, 0x80, RZ ;  /* 0x0000008004067824 */ /* 0x000fe200078e00ff */
[----:B------:R-:W-:Y:S01]  /*9a30*/  VIMNMX R73, R0, 0x80, PT ;  /* 0x0000008000497848 */ /* 0x000fe20003fe0100 */
[C---:B------:R-:W-:Y:S01]  /*9a40*/  IMAD.SHL.U32 R4, R8.reuse, 0x80, RZ ;  /* 0x0000008008047824 */ /* 0x040fe200078e00ff */
[----:B------:R-:W-:Y:S01]  /*9a50*/  SHF.L.U64.HI R5, R8, 0x7, R3 ;  /* 0x0000000708057819 */ /* 0x000fe20000010203 */
[----:B------:R-:W-:Y:S06]  /*9a60*/  @!P0 BRA `(.L_x_1438) ;  /* 0x00000028004c8947 */ /* 0x000fec0003800000 */
[----:B------:R-:W1:Y:S01]  /*9a70*/  LDC R0, c[0x0][0x428] ;  /* 0x00010a00ff007b82 */ /* 0x000e620000000800 */
[-C--:B------:R-:W-:Y:S01]  /*9a80*/  ISETP.GE.AND P0, PT, R18, R73.reuse, PT ;  /* 0x000000491200720c */ /* 0x080fe20003f06270 */
[----:B------:R-:W-:Y:S01]  /*9a90*/  BSSY B1, `(.L_x_1439) ;  /* 0x0000023000017945 */ /* 0x000fe20003800000 */
[----:B------:R-:W-:Y:S02]  /*9aa0*/  ISETP.GE.AND P1, PT, R189, R73, PT ;  /* 0x00000049bd00720c */ /* 0x000fe40003f26270 */
        /* <DEDUP_REMOVED lines=8> */
[----:B-1----:R-:W-:-:S13]  /*9b30*/  ISETP.NE.AND P4, PT, R0, 0x1, PT ;  /* 0x000000010000780c */ /* 0x002fda0003f85270 */
[----:B------:R-:W1:Y:S08]  /*9b40*/  @P4 LDC R20, c[0x0][0x42c] ;  /* 0x00010b00ff144b82 */ /* 0x000e700000000800 */
[----:B------:R-:W2:Y:S01]  /*9b50*/  @P4 LDC R21, c[0x0][0x430] ;  /* 0x00010c00ff154b82 */ /* 0x000ea20000000800 */
[----:B------:R-:W-:Y:S05]  /*9b60*/  @P0 BRA `(.L_x_1440) ;  /* 0x0000000000540947 */ /* 0x000fea0003800000 */
[----:B------:R-:W-:Y:S01]  /*9b70*/  IADD3 R3, P2, R6, R63, RZ ;  /* 0x0000003f06037210 */ /* 0x000fe20007f5e0ff */
[----:B------:R-:W-:Y:S01]  /*9b80*/  ULDC.64 UR4, c[0x0][0x3c8] ;  /* 0x0000f20000047ab9 */ /* 0x000fe20000000a00 */
[----:B------:R-:W-:Y:S01]  /*9b90*/  ULDC.64 UR6, c[0x0][0x3e0] ;  /* 0x0000f80000067ab9 */ /* 0x000fe20000000a00 */
[----:B------:R-:W-:Y:S02]  /*9ba0*/  CS2R R48, SRZ ;  /* 0x0000000000307805 */ /* 0x000fe4000001ff00 */
[----:B------:R-:W-:Y:S01]  /*9bb0*/  LEA R8, P3, R3, UR4, 0x1 ;  /* 0x0000000403087c11 */ /* 0x000fe2000f8608ff */
[----:B------:R-:W-:Y:S01]  /*9bc0*/  IMAD.X R14, R7, 0x1, R65, P2 ;  /* 0x00000001070e7824 */ /* 0x000fe200010e0641 */
[----:B------:R-:W-:Y:S01]  /*9bd0*/  ULDC UR4, c[0x0][0x3d4] ;  /* 0x0000f50000047ab9 */ /* 0x000fe20000000800 */
[----:B------:R-:W-:Y:S02]  /*9be0*/  IADD3 R0, P2, R4, R61, RZ ;  /* 0x0000003d04007210 */ /* 0x000fe40007f5e0ff */
[----:B------:R-:W-:-:S02]  /*9bf0*/  CS2R R46, SRZ ;  /* 0x00000000002e7805 */ /* 0x000fc4000001ff00 */
[----:B------:R-:W-:Y:S02]  /*9c00*/  ISETP.GE.AND P5, PT, R22, UR4, PT ;  /* 0x0000000416007c0c */ /* 0x000fe4000bfa6270 */
[----:B------:R-:W-:Y:S02]  /*9c10*/  CS2R R50, SRZ ;  /* 0x0000000000327805 */ /* 0x000fe4000001ff00 */
[----:B------:R-:W-:Y:S01]  /*9c20*/  LEA.HI.X R9, R3, UR5, R14, 0x1, P3 ;  /* 0x0000000503097c11 */ /* 0x000fe200098f0c0e */
[----:B------:R-:W-:Y:S01]  /*9c30*/  IMAD.X R3, R5, 0x1, R77, P2 ;  /* 0x0000000105037824 */ /* 0x000fe200010e064d */
[----:B------:R-:W-:Y:S02]  /*9c40*/  ISETP.GE.AND P3, PT, R187, UR4, PT ;  /* 0x00000004bb007c0c */ /* 0x000fe4000bf66270 */
[----:B------:R-:W-:Y:S02]  /*9c50*/  CS2R R44, SRZ ;  /* 0x00000000002c7805 */ /* 0x000fe4000001ff00 */
[----:B------:R-:W-:-:S04]  /*9c60*/  LEA R14, P2, R0, UR6, 0x1 ;  /* 0x00000006000e7c11 */ /* 0x000fc8000f8408ff */
[----:B------:R-:W-:Y:S01]  /*9c70*/  LEA.HI.X R15, R0, UR7, R3, 0x1, P2 ;  /* 0x00000007000f7c11 */ /* 0x000fe200090f0c03 */
[----:B------:R3:W5:Y:S04]  /*9c80*/  @!P5 LDG.E.64 R48, desc[UR54][R8.64] ;  /* 0x000000360830d981 */ /* 0x000768000c1e1b00 */
[----:B------:R3:W5:Y:S04]  /*9c90*/  @!P3 LDG.E.64 R46, desc[UR54][R8.64+0x40] ;  /* 0x00004036082eb981 */ /* 0x000768000c1e1b00 */
[----:B------:R3:W5:Y:S04]  /*9ca0*/  @!P5 LDG.E.64 R50, desc[UR54][R14.64] ;  /* 0x000000360e32d981 */ /* 0x000768000c1e1b00 */
[----:B------:R3:W5:Y:S02]  /*9cb0*/  @!P3 LDG.E.64 R44, desc[UR54][R14.64+0x40] ;  /* 0x000040360e2cb981 */ /* 0x000764000c1e1b00 */
.L_x_1440:
[----:B------:R-:W-:Y:S05]  /*9cc0*/  BSYNC B1 ;  /* 0x0000000000017941 */ /* 0x000fea0003800000 */
.L_x_1439:
[----:B------:R-:W-:Y:S04]  /*9cd0*/  BSSY B1, `(.L_x_1441) ;  /* 0x0000017000017945 */ /* 0x000fe80003800000 */
[----:B------:R-:W-:Y:S05]  /*9ce0*/  @P1 BRA `(.L_x_1442) ;  /* 0x0000000000541947 */ /* 0x000fea0003800000 */
[----:B---3--:R-:W-:Y:S01]  /*9cf0*/  IADD3 R9, P2, P3, R63, R29, R6 ;  /* 0x0000001d3f097210 */ /* 0x008fe20007b5e006 */
[----:B------:R-:W-:Y:S01]  /*9d00*/  ULDC.64 UR6, c[0x0][0x3c8] ;  /* 0x0000f20000067ab9 */ /* 0x000fe20000000a00 */
[----:B------:R-:W-:Y:S01]  /*9d10*/  ULDC UR4, c[0x0][0x3d4] ;  /* 0x0000f50000047ab9 */ /* 0x000fe20000000800 */
[----:B------:R-:W-:Y:S01]  /*9d20*/  ULDC.64 UR8, c[0x0][0x3e0] ;  /* 0x0000f80000087ab9 */ /* 0x000fe20000000a00 */
[----:B------:R-:W-:Y:S02]  /*9d30*/  IADD3.X R14, R65, R30, R7, P2, P3 ;  /* 0x0000001e410e7210 */ /* 0x000fe400017e6407 */
[----:B------:R-:W-:Y:S02]  /*9d40*/  CS2R R40, SRZ ;  /* 0x0000000000287805 */ /* 0x000fe4000001ff00 */
[----:B------:R-:W-:Y:S02]  /*9d50*/  IADD3 R0, P3, P5, R61, R24, R4 ;  /* 0x000000183d007210 */ /* 0x000fe40007d7e004 */
[----:B------:R-:W-:-:S02]  /*9d60*/  CS2R R38, SRZ ;  /* 0x0000000000267805 */ /* 0x000fc4000001ff00 */
[----:B------:R-:W-:Y:S02]  /*9d70*/  LEA R8, P2, R9, UR6, 0x1 ;  /* 0x0000000609087c11 */ /* 0x000fe4000f8408ff */
[----:B------:R-:W-:Y:S02]  /*9d80*/  CS2R R42, SRZ ;  /* 0x00000000002a7805 */ /* 0x000fe4000001ff00 */
[----:B------:R-:W-:Y:S02]  /*9d90*/  IADD3.X R3, R77, R28, R5, P3, P5 ;  /* 0x0000001c4d037210 */ /* 0x000fe40001fea405 */
[----:B------:R-:W-:Y:S02]  /*9da0*/  CS2R R36, SRZ ;  /* 0x0000000000247805 */ /* 0x000fe4000001ff00 */
[----:B------:R-:W-:Y:S02]  /*9db0*/  ISETP.GE.AND P5, PT, R22, UR4, PT ;  /* 0x0000000416007c0c */ /* 0x000fe4000bfa6270 */
[----:B------:R-:W-:-:S02]  /*9dc0*/  ISETP.GE.AND P3, PT, R187, UR4, PT ;  /* 0x00000004bb007c0c */ /* 0x000fc4000bf66270 */
[----:B------:R-:W-:Y:S02]  /*9dd0*/  LEA.HI.X R9, R9, UR7, R14, 0x1, P2 ;  /* 0x0000000709097c11 */ /* 0x000fe400090f0c0e */
[----:B------:R-:W-:-:S04]  /*9de0*/  LEA R14, P2, R0, UR8, 0x1 ;  /* 0x00000008000e7c11 */ /* 0x000fc8000f8408ff */
[----:B------:R-:W-:-:S03]  /*9df0*/  LEA.HI.X R15, R0, UR9, R3, 0x1, P2 ;  /* 0x00000009000f7c11 */ /* 0x000fc600090f0c03 */
[----:B------:R4:W5:Y:S04]  /*9e00*/  @!P5 LDG.E.64 R40, desc[UR54][R8.64] ;  /* 0x000000360828d981 */ /* 0x000968000c1e1b00 */
[----:B------:R4:W5:Y:S04]  /*9e10*/  @!P3 LDG.E.64 R38, desc[UR54][R8.64+0x40] ;  /* 0x000040360826b981 */ /* 0x000968000c1e1b00 */
[----:B------:R4:W5:Y:S04]  /*9e20*/  @!P5 LDG.E.64 R42, desc[UR54][R14.64] ;  /* 0x000000360e2ad981 */ /* 0x000968000c1e1b00 */
[----:B------:R4:W5:Y:S02]  /*9e30*/  @!P3 LDG.E.64 R36, desc[UR54][R14.64+0x40] ;  /* 0x000040360e24b981 */ /* 0x000964000c1e1b00 */
.L_x_1442:
[----:B------:R-:W-:Y:S05]  /*9e40*/  BSYNC B1 ;  /* 0x0000000000017941 */ /* 0x000fea0003800000 */
.L_x_1441:
[----:B-----5:R-:W-:Y:S01]  /*9e50*/  IMAD.MOV.U32 R0, RZ, RZ, R50 ;  /* 0x000000ffff007224 */ /* 0x020fe200078e0032 */
[-C--:B------:R-:W-:Y:S01]  /*9e60*/  ISETP.GE.AND P2, PT, R188, R73.reuse, PT ;  /* 0x00000049bc00720c */ /* 0x080fe20003f46270 */
[----:B------:R-:W-:Y:S01]  /*9e70*/  IMAD R3, R197, 0x80, R18 ;  /* 0x00000080c5037824 */ /* 0x000fe200078e0212 */
[----:B------:R-:W-:Y:S01]  /*9e80*/  BSSY B1, `(.L_x_1443) ;  /* 0x0000048000017945 */ /* 0x000fe20003800000 */
[----:B---34-:R-:W-:Y:S01]  /*9e90*/  IMAD.MOV.U32 R9, RZ, RZ, R53 ;  /* 0x000000ffff097224 */ /* 0x018fe200078e0035 */
[----:B------:R-:W-:Y:S01]  /*9ea0*/  PRMT R53, R53, 0x5410, R0 ;  /* 0x0000541035357816 */ /* 0x000fe20000000000 */
[----:B------:R-:W-:Y:S01]  /*9eb0*/  IMAD.MOV.U32 R0, RZ, RZ, R51 ;  /* 0x000000ffff007224 */ /* 0x000fe200078e0033 */
[----:B------:R-:W-:Y:S01]  /*9ec0*/  ISETP.GE.AND P3, PT, R190, R73, PT ;  /* 0x00000049be00720c */ /* 0x000fe20003f66270 */
[----:B------:R-:W-:Y:S01]  /*9ed0*/  IMAD R3, R220, 0x20, R3 ;  /* 0x00000020dc037824 */ /* 0x000fe200078e0203 */
[----:B------:R-:W-:Y:S01]  /*9ee0*/  CS2R R26, SRZ ;  /* 0x00000000001a7805 */ /* 0x000fe2000001ff00 */
[----:B------:R-:W-:Y:S01]  /*9ef0*/  IMAD.MOV.U32 R15, RZ, RZ, R45 ;  /* 0x000000ffff0f7224 */ /* 0x000fe200078e002d */
[----:B------:R-:W-:Y:S01]  /*9f00*/  PRMT R78, R0, 0x7610, R78 ;  /* 0x00007610004e7816 */ /* 0x000fe2000000004e */
[----:B------:R-:W-:Y:S01]  /*9f10*/  IMAD.MOV.U32 R14, RZ, RZ, R44 ;  /* 0x000000ffff0e7224 */ /* 0x000fe200078e002c */
[----:B------:R-:W-:Y:S01]  /*9f20*/  CS2R R34, SRZ ;  /* 0x0000000000227805 */ /* 0x000fe2000001ff00 */
[----:B-1----:R-:W-:Y:S01]  /*9f30*/  @P4 IMAD.HI.U32 R0, R3, R20, RZ ;  /* 0x0000001403004227 */ /* 0x002fe200078e00ff */
[----:B------:R-:W-:-:S02]  /*9f40*/  PRMT R67, R15, 0x7610, R67 ;  /* 0x000076100f437816 */ /* 0x000fc40000000043 */
[----:B------:R-:W-:Y:S02]  /*9f50*/  CS2R R30, SRZ ;  /* 0x00000000001e7805 */ /* 0x000fe4000001ff00 */
[----:B------:R-:W-:Y:S01]  /*9f60*/  PRMT R68, R14, 0x7610, R68 ;  /* 0x000076100e447816 */ /* 0x000fe20000000044 */
[----:B------:R-:W-:Y:S01]  /*9f70*/  IMAD.MOV.U32 R20, RZ, RZ, R47 ;  /* 0x000000ffff147224 */ /* 0x000fe200078e002f */
[----:B--2---:R-:W-:Y:S01]  /*9f80*/  @P4 SHF.R.U32.HI R3, RZ, R21, R0 ;  /* 0x00000015ff034219 */ /* 0x004fe20000011600 */
[----:B------:R-:W-:Y:S01]  /*9f90*/  IMAD.MOV.U32 R15, RZ, RZ, R46 ;  /* 0x000000ffff0f7224 */ /* 0x000fe200078e002e */
[----:B------:R-:W-:Y:S01]  /*9fa0*/  CS2R R32, SRZ ;  /* 0x0000000000207805 */ /* 0x000fe2000001ff00 */
[----:B------:R-:W-:Y:S01]  /*9fb0*/  IMAD.MOV.U32 R14, RZ, RZ, R49 ;  /* 0x000000ffff0e7224 */ /* 0x000fe200078e0031 */
[----:B------:R-:W-:Y:S01]  /*9fc0*/  PRMT R70, R20, 0x7610, R70 ;  /* 0x0000761014467816 */ /* 0x000fe20000000046 */
[----:B------:R-:W-:Y:S01]  /*9fd0*/  IMAD.MOV.U32 R20, RZ, RZ, R36 ;  /* 0x000000ffff147224 */ /* 0x000fe200078e0024 */
[----:B------:R-:W-:Y:S01]  /*9fe0*/  PRMT R69, R15, 0x7610, R69 ;  /* 0x000076100f457816 */ /* 0x000fe20000000045 */
[----:B------:R-:W-:Y:S01]  /*9ff0*/  IMAD.MOV.U32 R58, RZ, RZ, R54 ;  /* 0x000000ffff3a7224 */ /* 0x000fe200078e0036 */
[----:B------:R-:W-:Y:S01]  /*a000*/  SHF.R.S32.HI R15, RZ, 0x1f, R3 ;  /* 0x0000001fff0f7819 */ /* 0x000fe20000011403 */
[----:B------:R-:W-:Y:S01]  /*a010*/  IMAD.MOV.U32 R0, RZ, RZ, R42 ;  /* 0x000000ffff007224 */ /* 0x000fe200078e002a */
[----:B------:R-:W-:Y:S01]  /*a020*/  PRMT R54, R54, 0x5410, R14 ;  /* 0x0000541036367816 */ /* 0x000fe2000000000e */
[----:B------:R-:W-:Y:S01]  /*a030*/  IMAD.MOV.U32 R14, RZ, RZ, R43 ;  /* 0x000000ffff0e7224 */ /* 0x000fe200078e002b */
[----:B------:R-:W-:Y:S01]  /*a040*/  PRMT R53, R20, 0x7610, R53 ;  /* 0x0000761014357816 */ /* 0x000fe20000000035 */
[----:B------:R-:W-:Y:S01]  /*a050*/  IMAD.MOV.U32 R24, RZ, RZ, R48 ;  /* 0x000000ffff187224 */ /* 0x000fe200078e0030 */
[----:B------:R-:W-:Y:S01]  /*a060*/  PRMT R55, R0, 0x7610, R55 ;  /* 0x0000761000377816 */ /* 0x000fe20000000037 */
[----:B------:R-:W-:Y:S01]  /*a070*/  IMAD.MOV.U32 R21, RZ, RZ, R37 ;  /* 0x000000ffff157224 */ /* 0x000fe200078e0025 */
[----:B------:R-:W-:Y:S01]  /*a080*/  CS2R R28, SRZ ;  /* 0x00000000001c7805 */ /* 0x000fe2000001ff00 */
[--C-:B------:R-:W-:Y:S01]  /*a090*/  IMAD.MOV.U32 R8, RZ, RZ, R56.reuse ;  /* 0x000000ffff087224 */ /* 0x100fe200078e0038 */
[----:B------:R-:W-:Y:S01]  /*a0a0*/  PRMT R56, R14, 0x7610, R56 ;  /* 0x000076100e387816 */ /* 0x000fe20000000038 */
[C---:B------:R-:W-:Y:S01]  /*a0b0*/  IMAD R20, R15.reuse, R10, RZ ;  /* 0x0000000a0f147224 */ /* 0x040fe200078e02ff */
[----:B------:R-:W-:Y:S01]  /*a0c0*/  PRMT R79, R24, 0x7610, R79 ;  /* 0x00007610184f7816 */ /* 0x000fe2000000004f */
[-C--:B------:R-:W-:Y:S01]  /*a0d0*/  IMAD R0, R15, R12.reuse, RZ ;  /* 0x0000000c0f007224 */ /* 0x080fe200078e02ff */
[----:B------:R-:W-:Y:S01]  /*a0e0*/  PRMT R54, R21, 0x7610, R54 ;  /* 0x0000761015367816 */ /* 0x000fe20000000036 */
[----:B------:R-:W-:Y:S01]  /*a0f0*/  IMAD.WIDE.U32 R14, R3, R12, R58 ;  /* 0x0000000c030e7225 */ /* 0x000fe200078e003a */
[----:B------:R-:W-:-:S03]  /*a100*/  CS2R R24, SRZ ;  /* 0x0000000000187805 */ /* 0x000fc6000001ff00 */
[----:B------:R-:W-:Y:S01]  /*a110*/  IMAD.WIDE.U32 R58, R3, R10, R8 ;  /* 0x0000000a033a7225 */ /* 0x000fe200078e0008 */
[----:B------:R-:W-:-:S03]  /*a120*/  CS2R R8, SRZ ;  /* 0x0000000000087805 */ /* 0x000fc6000001ff00 */
[C---:B------:R-:W-:Y:S01]  /*a130*/  IMAD R71, R3.reuse, R11, R20 ;  /* 0x0000000b03477224 */ /* 0x040fe200078e0214 */
[----:B------:R-:W-:Y:S01]  /*a140*/  CS2R R20, SRZ ;  /* 0x0000000000147805 */ /* 0x000fe2000001ff00 */
[----:B------:R-:W-:Y:S01]  /*a150*/  IMAD R57, R3, R13, R0 ;  /* 0x0000000d03397224 */ /* 0x000fe200078e0200 */
[----:B------:R-:W-:Y:S06]  /*a160*/  @P2 BRA `(.L_x_1444) ;  /* 0x0000000000642947 */ /* 0x000fec0003800000 */
[----:B------:R-:W-:Y:S01]  /*a170*/  LEA R28, P4, R12, R6, 0x6 ;  /* 0x000000060c1c7211 */ /* 0x000fe200078830ff */
[----:B------:R-:W-:Y:S01]  /*a180*/  ULDC.64 UR4, c[0x0][0x3c8] ;  /* 0x0000f20000047ab9 */ /* 0x000fe20000000a00 */
[----:B------:R-:W-:Y:S01]  /*a190*/  ULDC.64 UR6, c[0x0][0x3e0] ;  /* 0x0000f80000067ab9 */ /* 0x000fe20000000a00 */
[----:B------:R-:W-:Y:S02]  /*a1a0*/  CS2R R32, SRZ ;  /* 0x0000000000207805 */ /* 0x000fe4000001ff00 */
[----:B------:R-:W-:Y:S02]  /*a1b0*/  IADD3 R28, P5, R28, R63, RZ ;  /* 0x0000003f1c1c7210 */ /* 0x000fe40007fbe0ff */
[----:B------:R-:W-:Y:S02]  /*a1c0*/  CS2R R34, SRZ ;  /* 0x0000000000227805 */ /* 0x000fe4000001ff00 */
[----:B------:R-:W-:Y:S02]  /*a1d0*/  LEA.HI.X R30, R12, R7, R13, 0x6, P4 ;  /* 0x000000070c1e7211 */ /* 0x000fe400020f340d */
[----:B------:R-:W-:-:S03]  /*a1e0*/  LEA R0, P4, R10, R4, 0x6 ;  /* 0x000000040a007211 */ /* 0x000fc600078830ff */
[----:B------:R-:W-:Y:S01]  /*a1f0*/  IMAD.X R29, R30, 0x1, R65, P5 ;  /* 0x000000011e1d7824 */ /* 0x000fe200028e0641 */
[----:B------:R-:W-:Y:S02]  /*a200*/  IADD3 R0, P5, R0, R61, RZ ;  /* 0x0000003d00007210 */ /* 0x000fe40007fbe0ff */
[----:B------:R-:W-:Y:S02]  /*a210*/  CS2R R30, SRZ ;  /* 0x00000000001e7805 */ /* 0x000fe4000001ff00 */
[----:B------:R-:W-:Y:S02]  /*a220*/  LEA.HI.X R3, R10, R5, R11, 0x6, P4 ;  /* 0x000000050a037211 */ /* 0x000fe400020f340b */
[----:B------:R-:W-:Y:S01]  /*a230*/  LEA R72, P4, R28, UR4, 0x1 ;  /* 0x000000041c487c11 */ /* 0x000fe2000f8808ff */
[----:B------:R-:W-:Y:S02]  /*a240*/  ULDC UR4, c[0x0][0x3d4] ;  /* 0x0000f50000047ab9 */ /* 0x000fe40000000800 */
[----:B------:R-:W-:Y:S01]  /*a250*/  IMAD.X R3, R3, 0x1, R77, P5 ;  /* 0x0000000103037824 */ /* 0x000fe200028e064d */
[----:B------:R-:W-:-:S02]  /*a260*/  LEA R74, P5, R0, UR6, 0x1 ;  /* 0x00000006004a7c11 */ /* 0x000fc4000f8a08ff */
[----:B------:R-:W-:Y:S02]  /*a270*/  LEA.HI.X R73, R28, UR5, R29, 0x1, P4 ;  /* 0x000000051c497c11 */ /* 0x000fe4000a0f0c1d */
[----:B------:R-:W-:Y:S02]  /*a280*/  CS2R R28, SRZ ;  /* 0x00000000001c7805 */ /* 0x000fe4000001ff00 */
[----:B------:R-:W-:Y:S02]  /*a290*/  LEA.HI.X R75, R0, UR7, R3, 0x1, P5 ;  /* 0x00000007004b7c11 */ /* 0x000fe4000a8f0c03 */
[----:B------:R-:W-:Y:S02]  /*a2a0*/  ISETP.GE.AND P4, PT, R22, UR4, PT ;  /* 0x0000000416007c0c */ /* 0x000fe4000bf86270 */
[----:B------:R-:W-:-:S11]  /*a2b0*/  ISETP.GE.AND P5, PT, R187, UR4, PT ;  /* 0x00000004bb007c0c */ /* 0x000fd6000bfa6270 */
[----:B------:R1:W5:Y:S04]  /*a2c0*/  @!P4 LDG.E.64 R32, desc[UR54][R72.64] ;  /* 0x000000364820c981 */ /* 0x000368000c1e1b00 */
[----:B------:R1:W5:Y:S04]  /*a2d0*/  @!P5 LDG.E.64 R28, desc[UR54][R72.64+0x40] ;  /* 0x00004036481cd981 */ /* 0x000368000c1e1b00 */
[----:B------:R1:W5:Y:S04]  /*a2e0*/  @!P4 LDG.E.64 R34, desc[UR54][R74.64] ;  /* 0x000000364a22c981 */ /* 0x000368000c1e1b00 */
[----:B------:R1:W5:Y:S02]  /*a2f0*/  @!P5 LDG.E.64 R30, desc[UR54][R74.64+0x40] ;  /* 0x000040364a1ed981 */ /* 0x000364000c1e1b00 */
.L_x_1444:
[----:B------:R-:W-:Y:S05]  /*a300*/  BSYNC B1 ;  /* 0x0000000000017941 */ /* 0x000fea0003800000 */
.L_x_1443:
[----:B------:R-:W-:Y:S04]  /*a310*/  BSSY B1, `(.L_x_1445) ;  /* 0x000001b000017945 */ /* 0x000fe80003800000 */
[----:B------:R-:W-:Y:S05]  /*a320*/  @P3 BRA `(.L_x_1446) ;  /* 0x0000000000643947 */ /* 0x000fea0003800000 */
[----:B------:R-:W-:Y:S01]  /*a330*/  IMAD.WIDE.U32 R6, R12, 0x60, R6 ;  /* 0x000000600c067825 */ /* 0x000fe200078e0006 */
[----:B------:R-:W-:Y:S01]  /*a340*/  ULDC.64 UR4, c[0x0][0x3c8] ;  /* 0x0000f20000047ab9 */ /* 0x000fe20000000a00 */
[----:B------:R-:W-:Y:S01]  /*a350*/  ULDC.64 UR6, c[0x0][0x3e0] ;  /* 0x0000f80000067ab9 */ /* 0x000fe20000000a00 */
[----:B------:R-:W-:Y:S01]  /*a360*/  CS2R R24, SRZ ;  /* 0x0000000000187805 */ /* 0x000fe2000001ff00 */
[----:B------:R-:W-:Y:S01]  /*a370*/  IMAD.WIDE.U32 R4, R10, 0x60, R4 ;  /* 0x000000600a047825 */ /* 0x000fe200078e0004 */
[----:B------:R-:W-:Y:S02]  /*a380*/  IADD3 R63, P4, R63, R6, RZ ;  /* 0x000000063f3f7210 */ /* 0x000fe40007f9e0ff */
[----:B------:R-:W-:Y:S02]  /*a390*/  CS2R R26, SRZ ;  /* 0x00000000001a7805 */ /* 0x000fe4000001ff00 */
[----:B------:R-:W-:Y:S01]  /*a3a0*/  CS2R R20, SRZ ;  /* 0x0000000000147805 */ /* 0x000fe2000001ff00 */
[----:B------:R-:W-:Y:S01]  /*a3b0*/  IMAD R8, R13, 0x60, RZ ;  /* 0x000000600d087824 */ /* 0x000fe200078e02ff */
[----:B------:R-:W-:Y:S01]  /*a3c0*/  IADD3 R61, P5, R61, R4, RZ ;  /* 0x000000043d3d7210 */ /* 0x000fe20007fbe0ff */
[----:B------:R-:W-:-:S03]  /*a3d0*/  IMAD R0, R11, 0x60, RZ ;  /* 0x000000600b007824 */ /* 0x000fc600078e02ff */
[----:B------:R-:W-:Y:S02]  /*a3e0*/  IADD3.X R8, R65, R8, R7, P4, !PT ;  /* 0x0000000841087210 */ /* 0x000fe400027fe407 */
[----:B------:R-:W-:Y:S02]  /*a3f0*/  IADD3.X R0, R77, R0, R5, P5, !PT ;  /* 0x000000004d007210 */ /* 0x000fe40002ffe405 */
[----:B------:R-:W-:Y:S01]  /*a400*/  LEA R4, P4, R63, UR4, 0x1 ;  /* 0x000000043f047c11 */ /* 0x000fe2000f8808ff */
[----:B------:R-:W-:Y:S01]  /*a410*/  ULDC UR4, c[0x0][0x3d4] ;  /* 0x0000f50000047ab9 */ /* 0x000fe20000000800 */
[----:B------:R-:W-:Y:S02]  /*a420*/  LEA R6, P5, R61, UR6, 0x1 ;  /* 0x000000063d067c11 */ /* 0x000fe4000f8a08ff */
[----:B------:R-:W-:Y:S02]  /*a430*/  LEA.HI.X R5, R63, UR5, R8, 0x1, P4 ;  /* 0x000000053f057c11 */ /* 0x000fe4000a0f0c08 */
[----:B------:R-:W-:-:S02]  /*a440*/  CS2R R8, SRZ ;  /* 0x0000000000087805 */ /* 0x000fc4000001ff00 */
[----:B------:R-:W-:Y:S02]  /*a450*/  LEA.HI.X R7, R61, UR7, R0, 0x1, P5 ;  /* 0x000000073d077c11 */ /* 0x000fe4000a8f0c00 */
[----:B------:R-:W-:Y:S02]  /*a460*/  ISETP.GE.AND P4, PT, R22, UR4, PT ;  /* 0x0000000416007c0c */ /* 0x000fe4000bf86270 */
[----:B------:R-:W-:-:S11]  /*a470*/  ISETP.GE.AND P5, PT, R187, UR4, PT ;  /* 0x00000004bb007c0c */ /* 0x000fd6000bfa6270 */
[----:B------:R2:W5:Y:S04]  /*a480*/  @!P4 LDG.E.64 R24, desc[UR54][R4.64] ;  /* 0x000000360418c981 */ /* 0x000568000c1e1b00 */
[----:B------:R2:W5:Y:S04]  /*a490*/  @!P5 LDG.E.64 R8, desc[UR54][R4.64+0x40] ;  /* 0x000040360408d981 */ /* 0x000568000c1e1b00 */
[----:B------:R2:W5:Y:S04]  /*a4a0*/  @!P4 LDG.E.64 R26, desc[UR54][R6.64] ;  /* 0x00000036061ac981 */ /* 0x000568000c1e1b00 */
[----:B------:R2:W5:Y:S02]  /*a4b0*/  @!P5 LDG.E.64 R20, desc[UR54][R6.64+0x40] ;  /* 0x000040360614d981 */ /* 0x000564000c1e1b00 */
.L_x_1446:
[----:B------:R-:W-:Y:S05]  /*a4c0*/  BSYNC B1 ;  /* 0x0000000000017941 */ /* 0x000fea0003800000 */
.L_x_1445:
[----:B------:R-:W-:Y:S01]  /*a4d0*/  ULDC.64 UR4, c[0x0][0x3c8] ;  /* 0x0000f20000047ab9 */ /* 0x000fe20000000a00 */
[----:B------:R-:W-:Y:S01]  /*a4e0*/  ULDC.64 UR6, c[0x0][0x3e0] ;  /* 0x0000f80000067ab9 */ /* 0x000fe20000000a00 */
[----:B--2---:R-:W-:Y:S01]  /*a4f0*/  IMAD.IADD R5, R15, 0x1, R57 ;  /* 0x000000010f057824 */ /* 0x004fe200078e0239 */
[----:B------:R-:W-:Y:S01]  /*a500*/  LEA R4, P4, R14, UR4, 0x1 ;  /* 0x000000040e047c11 */ /* 0x000fe2000f8808ff */
[----:B------:R-:W-:Y:S01]  /*a510*/  IMAD.IADD R3, R59, 0x1, R71 ;  /* 0x000000013b037824 */ /* 0x000fe200078e0247 */
[----:B------:R-:W-:Y:S01]  /*a520*/  LEA R0, P5, R58, UR6, 0x1 ;  /* 0x000000063a007c11 */ /* 0x000fe2000f8a08ff */
[----:B------:R-:W-:Y:S01]  /*a530*/  IMAD.MOV.U32 R6, RZ, RZ, R40 ;  /* 0x000000ffff067224 */ /* 0x000fe200078e0028 */
[----:B------:R-:W-:Y:S01]  /*a540*/  UMOV UR4, 0xffffffff ;  /* 0xffffffff00047882 */ /* 0x000fe20000000000 */
[----:B------:R-:W-:Y:S01]  /*a550*/  IMAD.MOV.U32 R7, RZ, RZ, R41 ;  /* 0x000000ffff077224 */ /* 0x000fe200078e0029 */
[----:B------:R-:W-:Y:S02]  /*a560*/  LEA.HI.X R5, R14, UR5, R5, 0x1, P4 ;  /* 0x000000050e057c11 */ /* 0x000fe4000a0f0c05 */
[----:B------:R-:W-:-:S02]  /*a570*/  LEA.HI.X R3, R58, UR7, R3, 0x1, P5 ;  /* 0x000000073a037c11 */ /* 0x000fc4000a8f0c03 */
[----:B------:R-:W-:Y:S02]  /*a580*/  PRMT R71, R6, 0x7610, R71 ;  /* 0x0000761006477816 */ /* 0x000fe40000000047 */
[----:B-1----:R-:W-:Y:S02]  /*a590*/  PRMT R72, R7, 0x7610, R72 ;  /* 0x0000761007487816 */ /* 0x002fe40000000048 */
[----:B------:R-:W-:Y:S01]  /*a5a0*/  LEA.HI R6, R222, R222, RZ, 0x1 ;  /* 0x000000dede067211 */ /* 0x000fe200078f08ff */
[----:B------:R-:W-:Y:S06]  /*a5b0*/  BRA.DIV UR4, `(.L_x_1447) ;  /* 0x0000018e04947947 */ /* 0x000fec000b800000 */
.L_x_1725:
[----:B------:R-:W-:-:S03]  /*a5c0*/  UMOV UR4, 0xffffffff ;  /* 0xffffffff00047882 */ /* 0x000fc60000000000 */
[----:B------:R-:W-:Y:S05]  /*a5d0*/  BRA.DIV UR4, `(.L_x_1448) ;  /* 0x0000018e04b47947 */ /* 0x000fea000b800000 */
.L_x_1728:
[----:B------:R-:W-:-:S03]  /*a5e0*/  UMOV UR4, 0xffffffff ;  /* 0xffffffff00047882 */ /* 0x000fc60000000000 */
[----:B------:R-:W-:Y:S05]  /*a5f0*/  BRA.DIV UR4, `(.L_x_1449) ;  /* 0x0000018e04d47947 */ /* 0x000fea000b800000 */
.L_x_1731:
[----:B------:R-:W-:-:S03]  /*a600*/  UMOV UR4, 0xffffffff ;  /* 0xffffffff00047882 */ /* 0x000fc60000000000 */
[----:B------:R-:W-:Y:S05]  /*a610*/  BRA.DIV UR4, `(.L_x_1450) ;  /* 0x0000018e04f47947 */ /* 0x000fea000b800000 */
.L_x_1734:
[----:B------:R-:W-:-:S03]  /*a620*/  UMOV UR4, 0xffffffff ;  /* 0xffffffff00047882 */ /* 0x000fc60000000000 */
[----:B------:R-:W-:Y:S05]  /*a630*/  BRA.DIV UR4, `(.L_x_1451) ;  /* 0x0000019204147947 */ /* 0x000fea000b800000 */
.L_x_1737:
[----:B------:R-:W-:-:S03]  /*a640*/  UMOV UR4, 0xffffffff ;  /* 0xffffffff00047882 */ /* 0x000fc60000000000 */
[----:B------:R-:W-:Y:S05]  /*a650*/  BRA.DIV UR4, `(.L_x_1452) ;  /* 0x0000019204347947 */ /* 0x000fea000b800000 */
.L_x_1740:
[----:B------:R-:W-:-:S03]  /*a660*/  UMOV UR4, 0xffffffff ;  /* 0xffffffff00047882 */ /* 0x000fc60000000000 */
[----:B------:R-:W-:Y:S05]  /*a670*/  BRA.DIV UR4, `(.L_x_1453) ;  /* 0x0000019204547947 */ /* 0x000fea000b800000 */
.L_x_1743:
[----:B------:R-:W-:-:S03]  /*a680*/  UMOV UR4, 0xffffffff ;  /* 0xffffffff00047882 */ /* 0x000fc60000000000 */
[----:B------:R-:W-:Y:S05]  /*a690*/  BRA.DIV UR4, `(.L_x_1454) ;  /* 0x0000019204747947 */ /* 0x000fea000b800000 */
.L_x_1746:
[----:B------:R-:W-:-:S03]  /*a6a0*/  UMOV UR4, 0xffffffff ;  /* 0xffffffff00047882 */ /* 0x000fc60000000000 */
[----:B------:R-:W-:Y:S05]  /*a6b0*/  BRA.DIV UR4, `(.L_x_1455) ;  /* 0x0000019204947947 */ /* 0x000fea000b800000 */
.L_x_1749:
[----:B------:R-:W-:-:S03]  /*a6c0*/  UMOV UR4, 0xffffffff ;  /* 0xffffffff00047882 */ /* 0x000fc60000000000 */
[----:B------:R-:W-:Y:S05]  /*a6d0*/  BRA.DIV UR4, `(.L_x_1456) ;  /* 0x0000019204b47947 */ /* 0x000fea000b800000 */
.L_x_1752:
[----:B------:R-:W-:-:S03]  /*a6e0*/  UMOV UR4, 0xffffffff ;  /* 0xffffffff00047882 */ /* 0x000fc60000000000 */
[----:B------:R-:W-:Y:S05]  /*a6f0*/  BRA.DIV UR4, `(.L_x_1457) ;  /* 0x0000019204d47947 */ /* 0x000fea000b800000 */
.L_x_1755:
[----:B------:R-:W-:-:S03]  /*a700*/  UMOV UR4, 0xffffffff ;  /* 0xffffffff00047882 */ /* 0x000fc60000000000 */
[----:B------:R-:W-:Y:S05]  /*a710*/  BRA.DIV UR4, `(.L_x_1458) ;  /* 0x0000019204f47947 */ /* 0x000fea000b800000 */
.L_x_1758:
[----:B------:R-:W-:-:S03]  /*a720*/  UMOV UR4, 0xffffffff ;  /* 0xffffffff00047882 */ /* 0x000fc60000000000 */
[----:B------:R-:W-:Y:S05]  /*a730*/  BRA.DIV UR4, `(.L_x_1459) ;  /* 0x0000019604147947 */ /* 0x000fea000b800000 */
.L_x_1761:
[----:B------:R-:W-:Y:S01]  /*a740*/  UMOV UR4, 0xffffffff ;  /* 0xffffffff00047882 */ /* 0x000fe20000000000 */
[----:B------:R-:W-:Y:S02]  /*a750*/  LOP3.LUT R5, R6, 0xfffffffe, RZ, 0xc0, !PT ;  /* 0xfffffffe06057812 */ /* 0x000fe400078ec0ff */
[----:B------:R-:W-:Y:S05]  /*a760*/  BRA.DIV UR4, `(.L_x_1460) ;  /* 0x0000019604307947 */ /* 0x000fea000b800000 */
.L_x_1764:
[----:B------:R-:W-:Y:S01]  /*a770*/  UMOV UR4, 0xffffffff ;  /* 0xffffffff00047882 */ /* 0x000fe20000000000 */
[----:B------:R-:W-:Y:S02]  /*a780*/  IMAD.IADD R5, R222, 0x1, -R5 ;  /* 0x00000001de057824 */ /* 0x000fe400078e0a05 */
[----:B------:R-:W-:Y:S05]  /*a790*/  BRA.DIV UR4, `(.L_x_1461) ;  /* 0x00000196044c7947 */ /* 0x000fea000b800000 */
.L_x_1767:
[----:B------:R-:W-:Y:S01]  /*a7a0*/  UMOV UR4, 0xffffffff ;  /* 0xffffffff00047882 */ /* 0x000fe20000000000 */
[----:B------:R-:W-:Y:S02]  /*a7b0*/  SHF.L.U32 R5, R5, 0x1f, RZ ;  /* 0x0000001f05057819 */ /* 0x000fe400000006ff */
[----:B------:R-:W-:Y:S05]  /*a7c0*/  BRA.DIV UR4, `(.L_x_1462) ;  /* 0x0000019604687947 */ /* 0x000fea000b800000 */
.L_x_1770:
[----:B------:R-:W1:Y:S01]  /*a7d0*/  SYNCS.PHASECHK.TRANS64.TRYWAIT P4, [R2+URZ+0x28800], R5 ;  /* 0x02880005020075a7 */ /* 0x000e62000808017f */
[----:B-----5:R-:W-:Y:S01]  /*a7e0*/  IMAD.MOV.U32 R4, RZ, RZ, R34 ;  /* 0x000000ffff047224 */ /* 0x020fe200078e0022 */
[----:B------:R-:W-:Y:S01]  /*a7f0*/  BSSY B1, `(.L_x_1463) ;  /* 0x0000021000017945 */ /* 0x000fe20003800000 */
        /* <DEDUP_REMOVED lines=29> */
[----:B------:R-:W-:-:S02]  /*a9d0*/  IMAD.MOV.U32 R4, RZ, RZ, R8 ;  /* 0x000000ffff047224 */ /* 0x000fc400078e0008 */
[----:B------:R-:W-:Y:S01]  /*a9e0*/  IMAD.MOV.U32 R6, RZ, RZ, R9 ;  /* 0x000000ffff067224 */ /* 0x000fe200078e0009 */
[----:B-1----:R-:W-:Y:S06]  /*a9f0*/  @!P4 BRA `(.L_x_1464) ;  /* 0x000001940004c947 */ /* 0x002fec0003800000 */
.L_x_1771:
[----:B------:R-:W-:Y:S05]  /*aa00*/  BSYNC B1 ;  /* 0x0000000000017941 */ /* 0x000fea0003800000 */
.L_x_1463:
[----:B------:R-:W-:Y:S01]  /*aa10*/  BSSY B1, `(.L_x_1465) ;  /* 0x0000067000017945 */ /* 0x000fe20003800000 */
[----:B------:R-:W-:Y:S02]  /*aa20*/  PRMT R10, R4, 0x7610, R10 ;  /* 0x00007610040a7816 */ /* 0x000fe4000000000a */
[----:B------:R-:W-:Y:S01]  /*aa30*/  PRMT R11, R6, 0x7610, R11 ;  /* 0x00007610060b7816 */ /* 0x000fe2000000000b */
[----:B------:R-:W-:Y:S06]  /*aa40*/  @P0 BRA `(.L_x_1466) ;  /* 0x00000004008c0947 */ /* 0x000fec0003800000 */
[----:B------:R-:W2:Y:S01]  /*aa50*/  LDC R4, c[0x0][0x3d4] ;  /* 0x0000f500ff047b82 */ /* 0x000ea20000000800 */
[----:B------:R-:W-:Y:S01]  /*aa60*/  BSSY B2, `(.L_x_1467) ;  /* 0x0000032000027945 */ /* 0x000fe20003800000 */
[-C--:B--2---:R-:W-:Y:S02]  /*aa70*/  ISETP.GE.AND P0, PT, R22, R4.reuse, PT ;  /* 0x000000041600720c */ /* 0x084fe40003f06270 */
[----:B------:R-:W-:-:S11]  /*aa80*/  ISETP.GE.AND P4, PT, R187, R4, PT ;  /* 0x00000004bb00720c */ /* 0x000fd60003f86270 */
[----:B------:R-:W-:Y:S05]  /*aa90*/  @P0 BRA `(.L_x_1468) ;  /* 0x0000000000b80947 */ /* 0x000fea0003800000 */
[----:B-1----:R-:W1:Y:S01]  /*aaa0*/  LDS.128 R4, [R213] ;  /* 0x00000000d5047984 */ /* 0x002e620000000c00 */
[----:B------:R-:W-:Y:S02]  /*aab0*/  SHF.R.U32.HI R77, RZ, 0x10, R51 ;  /* 0x00000010ff4d7819 */ /* 0x000fe40000011633 */
[----:B------:R-:W-:Y:S02]  /*aac0*/  SHF.R.U32.HI R74, RZ, 0x10, R49 ;  /* 0x00000010ff4a7819 */ /* 0x000fe40000011631 */
[----:B------:R-:W-:Y:S02]  /*aad0*/  PRMT R77, R78, 0x5410, R77 ;  /* 0x000054104e4d7816 */ /* 0x000fe4000000004d */
[----:B------:R-:W-:Y:S02]  /*aae0*/  PRMT R74, R54, 0x5432, R74 ;  /* 0x00005432364a7816 */ /* 0x000fe4000000004a */
[----:B------:R-:W-:Y:S01]  /*aaf0*/  SHF.R.U64 R73, R48, 0x10, R49 ;  /* 0x0000001030497819 */ /* 0x000fe20000001231 */
[----:B------:R-:W-:Y:S01]  /*ab00*/  IMAD.U32 R78, R77, 0x10000, RZ ;  /* 0x000100004d4e7824 */ /* 0x000fe200078e00ff */
[----:B------:R-:W-:Y:S01]  /*ab10*/  SHF.R.U64 R76, R50, 0x10, R51 ;  /* 0x00000010324c7819 */ /* 0x000fe20000001233 */
[----:B------:R-:W-:Y:S01]  /*ab20*/  IMAD.U32 R75, R74, 0x10000, RZ ;  /* 0x000100004a4b7824 */ /* 0x000fe200078e00ff */
[----:B------:R-:W-:-:S02]  /*ab30*/  PRMT R73, R79, 0x5410, R73 ;  /* 0x000054104f497816 */ /* 0x000fc40000000049 */
[----:B------:R-:W-:Y:S02]  /*ab40*/  LOP3.LUT R77, R77, 0xffff0000, RZ, 0xc0, !PT ;  /* 0xffff00004d4d7812 */ /* 0x000fe400078ec0ff */
[----:B------:R-:W-:Y:S02]  /*ab50*/  LOP3.LUT R74, R74, 0xffff0000, RZ, 0xc0, !PT ;  /* 0xffff00004a4a7812 */ /* 0x000fe400078ec0ff */
[----:B------:R-:W-:Y:S02]  /*ab60*/  PRMT R76, R53, 0x5432, R76 ;  /* 0x00005432354c7816 */ /* 0x000fe4000000004c */
[C---:B-1----:R-:W-:Y:S01]  /*ab70*/  LOP3.LUT R49, R6.reuse, 0xffff0000, RZ, 0xc0, !PT ;  /* 0xffff000006317812 */ /* 0x042fe200078ec0ff */
[----:B------:R-:W-:Y:S01]  /*ab80*/  IMAD.U32 R48, R6, 0x10000, RZ ;  /* 0x0001000006307824 */ /* 0x000fe200078e00ff */
[C---:B------:R-:W-:Y:S01]  /*ab90*/  LOP3.LUT R51, R7.reuse, 0xffff0000, RZ, 0xc0, !PT ;  /* 0xffff000007337812 */ /* 0x040fe200078ec0ff */
[----:B------:R-:W-:Y:S02]  /*aba0*/  IMAD.U32 R50, R7, 0x10000, RZ ;  /* 0x0001000007327824 */ /* 0x000fe400078e00ff */
[C---:B------:R-:W-:Y:S01]  /*abb0*/  FMUL.FTZ R79, R49.reuse, R78 ;  /* 0x0000004e314f7220 */ /* 0x040fe20000410000 */
[----:B------:R-:W-:Y:S01]  /*abc0*/  FMUL.FTZ R49, R49, R75 ;  /* 0x0000004b31317220 */ /* 0x000fe20000410000 */
[----:B------:R-:W-:Y:S01]  /*abd0*/  FMUL.FTZ R81, R51, R77 ;  /* 0x0000004d33517220 */ /* 0x000fe20000410000 */
[----:B------:R-:W-:-:S02]  /*abe0*/  IMAD.U32 R6, R4, 0x10000, RZ ;  /* 0x0001000004067824 */ /* 0x000fc400078e00ff */
[C---:B------:R-:W-:Y:S01]  /*abf0*/  FFMA.FTZ R79, R48.reuse, R75, -R79 ;  /* 0x0000004b304f7223 */ /* 0x040fe2000001084f */
[----:B------:R-:W-:Y:S01]  /*ac00*/  FMUL.FTZ R75, R51, R74 ;  /* 0x0000004a334b7220 */ /* 0x000fe20000410000 */
[----:B------:R-:W-:Y:S02]  /*ac10*/  IMAD.U32 R7, R5, 0x10000, RZ ;  /* 0x0001000005077824 */ /* 0x000fe400078e00ff */
[----:B------:R-:W-:Y:S01]  /*ac20*/  FFMA.FTZ R78, R48, R78, R49 ;  /* 0x0000004e304e7223 */ /* 0x000fe20000010031 */
[----:B------:R-:W-:Y:S01]  /*ac30*/  IMAD.U32 R51, R76, 0x10000, RZ ;  /* 0x000100004c337824 */ /* 0x000fe200078e00ff */
[----:B------:R-:W-:Y:S01]  /*ac40*/  LOP3.LUT R4, R4, 0xffff0000, RZ, 0xc0, !PT ;  /* 0xffff000004047812 */ /* 0x000fe200078ec0ff */
[----:B------:R-:W-:Y:S01]  /*ac50*/  IMAD.U32 R49, R73, 0x10000, RZ ;  /* 0x0001000049317824 */ /* 0x000fe200078e00ff */
[----:B------:R-:W-:Y:S01]  /*ac60*/  LOP3.LUT R5, R5, 0xffff0000, RZ, 0xc0, !PT ;  /* 0xffff000005057812 */ /* 0x000fe200078ec0ff */
[----:B------:R-:W-:Y:S01]  /*ac70*/  FFMA.FTZ R81, R50, R74, -R81 ;  /* 0x0000004a32517223 */ /* 0x000fe20000010851 */
[----:B------:R-:W-:Y:S01]  /*ac80*/  LOP3.LUT R76, R76, 0xffff0000, RZ, 0xc0, !PT ;  /* 0xffff00004c4c7812 */ /* 0x000fe200078ec0ff */
[----:B------:R-:W-:Y:S01]  /*ac90*/  FFMA.FTZ R80, R50, R77, R75 ;  /* 0x0000004d32507223 */ /* 0x000fe2000001004b */
[----:B------:R-:W-:Y:S01]  /*aca0*/  LOP3.LUT R48, R73, 0xffff0000, RZ, 0xc0, !PT ;  /* 0xffff000049307812 */ /* 0x000fe200078ec0ff */
[C---:B------:R-:W-:Y:S01]  /*acb0*/  FMUL.FTZ R73, R4.reuse, R51 ;  /* 0x0000003304497220 */ /* 0x040fe20000410000 */
[----:B------:R-:W-:Y:S01]  /*acc0*/  FMUL.FTZ R50, R4, R49 ;  /* 0x0000003104327220 */ /* 0x000fe20000410000 */
[----:B------:R-:W-:-:S02]  /*acd0*/  FMUL.FTZ R74, R5, R76 ;  /* 0x0000004c054a7220 */ /* 0x000fc40000410000 */
[-C--:B------:R-:W-:Y:S01]  /*ace0*/  FMUL.FTZ R75, R5, R48.reuse ;  /* 0x00000030054b7220 */ /* 0x080fe20000410000 */
[C---:B------:R-:W-:Y:S01]  /*acf0*/  FFMA.FTZ R4, R6.reuse, R49, -R73 ;  /* 0x0000003106047223 */ /* 0x040fe20000010849 */
[----:B------:R-:W-:Y:S01]  /*ad00*/  FFMA.FTZ R51, R6, R51, R50 ;  /* 0x0000003306337223 */ /* 0x000fe20000010032 */
[C---:B------:R-:W-:Y:S01]  /*ad10*/  FFMA.FTZ R5, R7.reuse, R48, -R74 ;  /* 0x0000003007057223 */ /* 0x040fe2000001084a */
[----:B------:R-:W-:Y:S01]  /*ad20*/  FFMA.FTZ R76, R7, R76, R75 ;  /* 0x0000004c074c7223 */ /* 0x000fe2000001004b */
[----:B------:R-:W-:Y:S02]  /*ad30*/  F2FP.BF16.F32.PACK_AB R6, R78, R79 ;  /* 0x0000004f4e06723e */ /* 0x000fe400000010ff */
[----:B------:R-:W-:Y:S02]  /*ad40*/  F2FP.BF16.F32.PACK_AB R7, R80, R81 ;  /* 0x000000515007723e */ /* 0x000fe400000010ff */
[----:B------:R-:W-:Y:S02]  /*ad50*/  F2FP.BF16.F32.PACK_AB R4, R51, R4 ;  /* 0x000000043304723e */ /* 0x000fe400000010ff */
[----:B------:R-:W-:-:S05]  /*ad60*/  F2FP.BF16.F32.PACK_AB R5, R76, R5 ;  /* 0x000000054c05723e */ /* 0x000fca00000010ff */
[----:B------:R2:W-:Y:S02]  /*ad70*/  STS.128 [R213], R4 ;  /* 0x00000004d5007388 */ /* 0x0005e40000000c00 */
.L_x_1468:
[----:B------:R-:W-:Y:S05]  /*ad80*/  BSYNC B2 ;  /* 0x0000000000027941 */ /* 0x000fea0003800000 */
.L_x_1467:
[----:B------:R-:W-:Y:S05]  /*ad90*/  @P4 BRA `(.L_x_1466) ;  /* 0x0000000000b84947 */ /* 0x000fea0003800000 */
[----:B-12---:R-:W1:Y:S01]  /*ada0*/  LDS.128 R4, [R213+0x4000] ;  /* 0x00400000d5047984 */ /* 0x006e620000000c00 */
[--C-:B------:R-:W-:Y:S02]  /*adb0*/  SHF.R.U64 R46, R46, 0x10, R47.reuse ;  /* 0x000000102e2e7819 */ /* 0x100fe4000000122f */
[----:B------:R-:W-:Y:S02]  /*adc0*/  SHF.R.U32.HI R49, RZ, 0x10, R47 ;  /* 0x00000010ff317819 */ /* 0x000fe4000001162f */
[--C-:B------:R-:W-:Y:S02]  /*add0*/  SHF.R.U64 R47, R44, 0x10, R45.reuse ;  /* 0x000000102c2f7819 */ /* 0x100fe4000000122d */
[----:B------:R-:W-:Y:S02]  /*ade0*/  SHF.R.U32.HI R44, RZ, 0x10, R45 ;  /* 0x00000010ff2c7819 */ /* 0x000fe4000001162d */
[----:B------:R-:W-:Y:S02]  /*adf0*/  PRMT R70, R70, 0x5410, R49 ;  /* 0x0000541046467816 */ /* 0x000fe40000000031 */
[----:B------:R-:W-:-:S02]  /*ae00*/  PRMT R67, R67, 0x5410, R44 ;  /* 0x0000541043437816 */ /* 0x000fc4000000002c */
[----:B------:R-:W-:Y:S01]  /*ae10*/  PRMT R68, R68, 0x5410, R47 ;  /* 0x0000541044447816 */ /* 0x000fe2000000002f */
[C---:B------:R-:W-:Y:S01]  /*ae20*/  IMAD.U32 R48, R70.reuse, 0x10000, RZ ;  /* 0x0001000046307824 */ /* 0x040fe200078e00ff */
[----:B------:R-:W-:Y:S01]  /*ae30*/  LOP3.LUT R70, R70, 0xffff0000, RZ, 0xc0, !PT ;  /* 0xffff000046467812 */ /* 0x000fe200078ec0ff */
[C---:B------:R-:W-:Y:S01]  /*ae40*/  IMAD.U32 R49, R67.reuse, 0x10000, RZ ;  /* 0x0001000043317824 */ /* 0x040fe200078e00ff */
[----:B------:R-:W-:Y:S02]  /*ae50*/  LOP3.LUT R67, R67, 0xffff0000, RZ, 0xc0, !PT ;  /* 0xffff000043437812 */ /* 0x000fe400078ec0ff */
[----:B------:R-:W-:Y:S02]  /*ae60*/  PRMT R69, R69, 0x5410, R46 ;  /* 0x0000541045457816 */ /* 0x000fe4000000002e */
[C---:B-1----:R-:W-:Y:S01]  /*ae70*/  LOP3.LUT R45, R6.reuse, 0xffff0000, RZ, 0xc0, !PT ;  /* 0xffff0000062d7812 */ /* 0x042fe200078ec0ff */
[----:B------:R-:W-:Y:S01]  /*ae80*/  IMAD.U32 R44, R6, 0x10000, RZ ;  /* 0x00010000062c7824 */ /* 0x000fe200078e00ff */
[C---:B------:R-:W-:Y:S01]  /*ae90*/  LOP3.LUT R47, R7.reuse, 0xffff0000, RZ, 0xc0, !PT ;  /* 0xffff0000072f7812 */ /* 0x040fe200078ec0ff */
[----:B------:R-:W-:-:S02]  /*aea0*/  IMAD.U32 R46, R7, 0x10000, RZ ;  /* 0x00010000072e7824 */ /* 0x000fc400078e00ff */
[C---:B------:R-:W-:Y:S01]  /*aeb0*/  FMUL.FTZ R74, R45.reuse, R48 ;  /* 0x000000302d4a7220 */ /* 0x040fe20000410000 */
[----:B------:R-:W-:Y:S01]  /*aec0*/  FMUL.FTZ R51, R45, R49 ;  /* 0x000000312d337220 */ /* 0x000fe20000410000 */
[C---:B------:R-:W-:Y:S01]  /*aed0*/  FMUL.FTZ R45, R47.reuse, R67 ;  /* 0x000000432f2d7220 */ /* 0x040fe20000410000 */
[----:B------:R-:W-:Y:S02]  /*aee0*/  IMAD.U32 R6, R4, 0x10000, RZ ;  /* 0x0001000004067824 */ /* 0x000fe400078e00ff */
[C---:B------:R-:W-:Y:S01]  /*aef0*/  FFMA.FTZ R73, R44.reuse, R49, R74 ;  /* 0x000000312c497223 */ /* 0x040fe2000001004a */
[----:B------:R-:W-:Y:S01]  /*af00*/  FMUL.FTZ R49, R47, R70 ;  /* 0x000000462f317220 */ /* 0x000fe20000410000 */
[C---:B------:R-:W-:Y:S02]  /*af10*/  IMAD.U32 R7, R5.reuse, 0x10000, RZ ;  /* 0x0001000005077824 */ /* 0x040fe400078e00ff */
[----:B------:R-:W-:Y:S01]  /*af20*/  FFMA.FTZ R50, R44, R48, -R51 ;  /* 0x000000302c327223 */ /* 0x000fe20000010833 */
[----:B------:R-:W-:Y:S01]  /*af30*/  IMAD.U32 R47, R68, 0x10000, RZ ;  /* 0x00010000442f7824 */ /* 0x000fe200078e00ff */
[----:B------:R-:W-:Y:S01]  /*af40*/  LOP3.LUT R4, R4, 0xffff0000, RZ, 0xc0, !PT ;  /* 0xffff000004047812 */ /* 0x000fe200078ec0ff */
[----:B------:R-:W-:Y:S01]  /*af50*/  FFMA.FTZ R70, R46, R70, -R45 ;  /* 0x000000462e467223 */ /* 0x000fe2000001082d */
[----:B------:R-:W-:Y:S01]  /*af60*/  LOP3.LUT R5, R5, 0xffff0000, RZ, 0xc0, !PT ;  /* 0xffff000005057812 */ /* 0x000fe200078ec0ff */
[C---:B------:R-:W-:Y:S01]  /*af70*/  IMAD.U32 R45, R69.reuse, 0x10000, RZ ;  /* 0x00010000452d7824 */ /* 0x040fe200078e00ff */
        /* <DEDUP_REMOVED lines=15> */
[----:B------:R3:W-:Y:S02]  /*b070*/  STS.128 [R213+0x4000], R4 ;  /* 0x00400004d5007388 */ /* 0x0007e40000000c00 */
.L_x_1466:
[----:B------:R-:W-:Y:S05]  /*b080*/  BSYNC B1 ;  /* 0x0000000000017941 */ /* 0x000fea0003800000 */
.L_x_1465:
[----:B------:R-:W-:Y:S04]  /*b090*/  BSSY B1, `(.L_x_1469) ;  /* 0x0000065000017945 */ /* 0x000fe80003800000 */
[----:B------:R-:W-:Y:S05]  /*b0a0*/  @P1 BRA `(.L_x_1470) ;  /* 0x00000004008c1947 */ /* 0x000fea0003800000 */
[----:B--23--:R-:W2:Y:S01]  /*b0b0*/  LDC R4, c[0x0][0x3d4] ;  /* 0x0000f500ff047b82 */ /* 0x00cea20000000800 */
[----:B------:R-:W-:Y:S01]  /*b0c0*/  BSSY B2, `(.L_x_1471) ;  /* 0x0000032000027945 */ /* 0x000fe20003800000 */
[-C--:B--2---:R-:W-:Y:S02]  /*b0d0*/  ISETP.GE.AND P0, PT, R22, R4.reuse, PT ;  /* 0x000000041600720c */ /* 0x084fe40003f06270 */
[----:B------:R-:W-:-:S11]  /*b0e0*/  ISETP.GE.AND P1, PT, R187, R4, PT ;  /* 0x00000004bb00720c */ /* 0x000fd60003f26270 */
[----:B------:R-:W-:Y:S05]  /*b0f0*/  @P0 BRA `(.L_x_1472) ;  /* 0x0000000000b80947 */ /* 0x000fea0003800000 */
[----:B-1----:R-:W1:Y:S01]  /*b100*/  LDS.128 R4, [R213+0x1000] ;  /* 0x00100000d5047984 */ /* 0x002e620000000c00 */
[----:B------:R-:W-:Y:S02]  /*b110*/  SHF.R.U64 R44, R40, 0x10, R41 ;  /* 0x00000010282c7819 */ /* 0x000fe40000001229 */
[----:B------:R-:W-:Y:S02]  /*b120*/  SHF.R.U64 R40, R42, 0x10, R43 ;  /* 0x000000102a287819 */ /* 0x000fe4000000122b */
[----:B------:R-:W-:Y:S02]  /*b130*/  SHF.R.U32.HI R41, RZ, 0x10, R41 ;  /* 0x00000010ff297819 */ /* 0x000fe40000011629 */
[----:B------:R-:W-:Y:S02]  /*b140*/  SHF.R.U32.HI R43, RZ, 0x10, R43 ;  /* 0x00000010ff2b7819 */ /* 0x000fe4000001162b */
[----:B------:R-:W-:Y:S02]  /*b150*/  PRMT R72, R72, 0x5410, R41 ;  /* 0x0000541048487816 */ /* 0x000fe40000000029 */
[----:B------:R-:W-:-:S02]  /*b160*/  PRMT R56, R56, 0x5410, R43 ;  /* 0x0000541038387816 */ /* 0x000fc4000000002b */
[----:B------:R-:W-:Y:S01]  /*b170*/  PRMT R71, R71, 0x5410, R44 ;  /* 0x0000541047477816 */ /* 0x000fe2000000002c */
[----:B------:R-:W-:Y:S01]  /*b180*/  IMAD.U32 R44, R72, 0x10000, RZ ;  /* 0x00010000482c7824 */ /* 0x000fe200078e00ff */
[----:B------:R-:W-:Y:S01]  /*b190*/  PRMT R55, R55, 0x5410, R40 ;  /* 0x0000541037377816 */ /* 0x000fe20000000028 */
[C---:B------:R-:W-:Y:S01]  /*b1a0*/  IMAD.U32 R45, R56.reuse, 0x10000, RZ ;  /* 0x00010000382d7824 */ /* 0x040fe200078e00ff */
[----:B------:R-:W-:Y:S02]  /*b1b0*/  LOP3.LUT R56, R56, 0xffff0000, RZ, 0xc0, !PT ;  /* 0xffff000038387812 */ /* 0x000fe400078ec0ff */
[----:B------:R-:W-:Y:S02]  /*b1c0*/  LOP3.LUT R72, R72, 0xffff0000, RZ, 0xc0, !PT ;  /* 0xffff000048487812 */ /* 0x000fe400078ec0ff */
[C---:B-1----:R-:W-:Y:S01]  /*b1d0*/  LOP3.LUT R41, R6.reuse, 0xffff0000, RZ, 0xc0, !PT ;  /* 0xffff000006297812 */ /* 0x042fe200078ec0ff */
[----:B------:R-:W-:Y:S01]  /*b1e0*/  IMAD.U32 R40, R6, 0x10000, RZ ;  /* 0x0001000006287824 */ /* 0x000fe200078e00ff */
[C---:B------:R-:W-:Y:S01]  /*b1f0*/  LOP3.LUT R43, R7.reuse, 0xffff0000, RZ, 0xc0, !PT ;  /* 0xffff0000072b7812 */ /* 0x040fe200078ec0ff */
[----:B------:R-:W-:-:S02]  /*b200*/  IMAD.U32 R42, R7, 0x10000, RZ ;  /* 0x00010000072a7824 */ /* 0x000fc400078e00ff */
[C---:B------:R-:W-:Y:S01]  /*b210*/  FMUL.FTZ R46, R41.reuse, R44 ;  /* 0x0000002c292e7220 */ /* 0x040fe20000410000 */
[-C--:B------:R-:W-:Y:S01]  /*b220*/  FMUL.FTZ R47, R41, R45.reuse ;  /* 0x0000002d292f7220 */ /* 0x080fe20000410000 */
[----:B------:R-:W-:Y:S01]  /*b230*/  FMUL.FTZ R41, R43, R56 ;  /* 0x000000382b297220 */ /* 0x000fe20000410000 */
[----:B------:R-:W-:Y:S02]  /*b240*/  IMAD.U32 R6, R4, 0x10000, RZ ;  /* 0x0001000004067824 */ /* 0x000fe400078e00ff */
[C---:B------:R-:W-:Y:S01]  /*b250*/  FFMA.FTZ R49, R40.reuse, R45, R46 ;  /* 0x0000002d28317223 */ /* 0x040fe2000001002e */
[----:B------:R-:W-:Y:S02]  /*b260*/  IMAD.U32 R7, R5, 0x10000, RZ ;  /* 0x0001000005077824 */ /* 0x000fe400078e00ff */
[----:B------:R-:W-:Y:S01]  /*b270*/  FFMA.FTZ R48, R40, R44, -R47 ;  /* 0x0000002c28307223 */ /* 0x000fe2000001082f */
[-C--:B------:R-:W-:Y:S01]  /*b280*/  FMUL.FTZ R45, R43, R72.reuse ;  /* 0x000000482b2d7220 */ /* 0x080fe20000410000 */
[----:B------:R-:W-:Y:S01]  /*b290*/  LOP3.LUT R4, R4, 0xffff0000, RZ, 0xc0, !PT ;  /* 0xffff000004047812 */ /* 0x000fe200078ec0ff */
[C---:B------:R-:W-:Y:S01]  /*b2a0*/  FFMA.FTZ R72, R42.reuse, R72, -R41 ;  /* 0x000000482a487223 */ /* 0x040fe20000010829 */
[----:B------:R-:W-:Y:S01]  /*b2b0*/  LOP3.LUT R5, R5, 0xffff0000, RZ, 0xc0, !PT ;  /* 0xffff000005057812 */ /* 0x000fe200078ec0ff */
[C---:B------:R-:W-:Y:S01]  /*b2c0*/  IMAD.U32 R43, R55.reuse, 0x10000, RZ ;  /* 0x00010000372b7824 */ /* 0x040fe200078e00ff */
[----:B------:R-:W-:Y:S01]  /*b2d0*/  LOP3.LUT R44, R55, 0xffff0000, RZ, 0xc0, !PT ;  /* 0xffff0000372c7812 */ /* 0x000fe200078ec0ff */
[C---:B------:R-:W-:Y:S01]  /*b2e0*/  IMAD.U32 R41, R71.reuse, 0x10000, RZ ;  /* 0x0001000047297824 */ /* 0x040fe200078e00ff */
[----:B------:R-:W-:Y:S01]  /*b2f0*/  LOP3.LUT R40, R71, 0xffff0000, RZ, 0xc0, !PT ;  /* 0xffff000047287812 */ /* 0x000fe200078ec0ff */
[----:B------:R-:W-:Y:S01]  /*b300*/  FFMA.FTZ R51, R42, R56, R45 ;  /* 0x000000382a337223 */ /* 0x000fe2000001002d */
[C---:B------:R-:W-:Y:S01]  /*b310*/  FMUL.FTZ R45, R4.reuse, R43 ;  /* 0x0000002b042d7220 */ /* 0x040fe20000410000 */
[-C--:B------:R-:W-:Y:S01]  /*b320*/  FMUL.FTZ R42, R4, R41.reuse ;  /* 0x00000029042a7220 */ /* 0x080fe20000410000 */
        /* <DEDUP_REMOVED lines=11> */
.L_x_1472:
[----:B------:R-:W-:Y:S05]  /*b3e0*/  BSYNC B2 ;  /* 0x0000000000027941 */ /* 0x000fea0003800000 */
.L_x_1471:
[----:B------:R-:W-:Y:S05]  /*b3f0*/  @P1 BRA `(.L_x_1470) ;  /* 0x0000000000b81947 */ /* 0x000fea0003800000 */
[----:B-12---:R-:W1:Y:S01]  /*b400*/  LDS.128 R4, [R213+0x5000] ;  /* 0x00500000d5047984 */ /* 0x006e620000000c00 */
[----:B------:R-:W-:Y:S02]  /*b410*/  SHF.R.U64 R38, R38, 0x10, R39 ;  /* 0x0000001026267819 */ /* 0x000fe40000001227 */
[----:B------:R-:W-:Y:S02]  /*b420*/  SHF.R.U64 R36, R36, 0x10, R37 ;  /* 0x0000001024247819 */ /* 0x000fe40000001225 */
[----:B------:R-:W-:Y:S02]  /*b430*/  SHF.R.U32.HI R39, RZ, 0x10, R39 ;  /* 0x00000010ff277819 */ /* 0x000fe40000011627 */
        /* <DEDUP_REMOVED lines=42> */
.L_x_1470:
[----:B------:R-:W-:Y:S05]  /*b6e0*/  BSYNC B1 ;  /* 0x0000000000017941 */ /* 0x000fea0003800000 */
.L_x_1469:
[----:B------:R-:W-:Y:S04]  /*b6f0*/  BSSY B1, `(.L_x_1473) ;  /* 0x0000065000017945 */ /* 0x000fe80003800000 */
[----:B------:R-:W-:Y:S05]  /*b700*/  @P2 BRA `(.L_x_1474) ;  /* 0x00000004008c2947 */ /* 0x000fea0003800000 */
[----:B--234-:R-:W2:Y:S01]  /*b710*/  LDC R4, c[0x0][0x3d4] ;  /* 0x0000f500ff047b82 */ /* 0x01cea20000000800 */
        /* <DEDUP_REMOVED lines=50> */
.L_x_1476:
[----:B------:R-:W-:Y:S05]  /*ba40*/  BSYNC B2 ;  /* 0x0000000000027941 */ /* 0x000fea0003800000 */
.L_x_1475:
        /* <DEDUP_REMOVED lines=47> */
.L_x_1474:
[----:B------:R-:W-:Y:S05]  /*bd40*/  BSYNC B1 ;  /* 0x0000000000017941 */ /* 0x000fea0003800000 */
.L_x_1473:
[----:B------:R-:W-:Y:S05]  /*bd50*/  @P3 BRA `(.L_x_1477) ;  /* 0x0000002c00703947 */ /* 0x000fea0003800000 */
[----:B-1234-:R-:W1:Y:S01]  /*bd60*/  LDC R4, c[0x0][0x3d4] ;  /* 0x0000f500ff047b82 */ /* 0x01ee620000000800 */
[----:B------:R-:W-:Y:S01]  /*bd70*/  BSSY B1, `(.L_x_1478) ;  /* 0x0000032000017945 */ /* 0x000fe20003800000 */
[-C--:B-1----:R-:W-:Y:S02]  /*bd80*/  ISETP.GE.AND P0, PT, R22, R4.reuse, PT ;  /* 0x000000041600720c */ /* 0x082fe40003f06270 */
[----:B------:R-:W-:-:S11]  /*bd90*/  ISETP.GE.AND P1, PT, R187, R4, PT ;  /* 0x00000004bb00720c */ /* 0x000fd60003f26270 */
[----:B------:R-:W-:Y:S05]  /*bda0*/  @P0 BRA `(.L_x_1479) ;  /* 0x0000000000b80947 */ /* 0x000fea0003800000 */
[----:B------:R-:W1:Y:S01]  /*bdb0*/  LDS.128 R4, [R213+0x3000] ;  /* 0x00300000d5047984 */ /* 0x000e620000000c00 */
[----:B------:R-:W-:Y:S02]  /*bdc0*/  SHF.R.U32.HI R28, RZ, 0x10, R27 ;  /* 0x00000010ff1c7819 */ /* 0x000fe4000001161b */
[--C-:B------:R-:W-:Y:S02]  /*bdd0*/  SHF.R.U32.HI R30, RZ, 0x10, R25.reuse ;  /* 0x00000010ff1e7819 */ /* 0x100fe40000011619 */
[----:B------:R-:W-:Y:S02]  /*bde0*/  SHF.R.U64 R31, R24, 0x10, R25 ;  /* 0x00000010181f7819 */ /* 0x000fe40000001219 */
[----:B------:R-:W-:Y:S02]  /*bdf0*/  SHF.R.U64 R29, R26, 0x10, R27 ;  /* 0x000000101a1d7819 */ /* 0x000fe4000000121b */
[----:B------:R-:W-:Y:S02]  /*be00*/  PRMT R28, R13, 0x5410, R28 ;  /* 0x000054100d1c7816 */ /* 0x000fe4000000001c */
[----:B------:R-:W-:-:S02]  /*be10*/  PRMT R25, R15, 0x5410, R30 ;  /* 0x000054100f197816 */ /* 0x000fc4000000001e */
[----:B------:R-:W-:Y:S01]  /*be20*/  PRMT R27, R12, 0x5410, R29 ;  /* 0x000054100c1b7816 */ /* 0x000fe2000000001d */
[C---:B------:R-:W-:Y:S01]  /*be30*/  IMAD.U32 R29, R28.reuse, 0x10000, RZ ;  /* 0x000100001c1d7824 */ /* 0x040fe200078e00ff */
[----:B------:R-:W-:Y:S01]  /*be40*/  LOP3.LUT R28, R28, 0xffff0000, RZ, 0xc0, !PT ;  /* 0xffff00001c1c7812 */ /* 0x000fe200078ec0ff */
[C---:B------:R-:W-:Y:S01]  /*be50*/  IMAD.U32 R26, R25.reuse, 0x10000, RZ ;  /* 0x00010000191a7824 */ /* 0x040fe200078e00ff */
[----:B------:R-:W-:Y:S02]  /*be60*/  PRMT R24, R14, 0x5410, R31 ;  /* 0x000054100e187816 */ /* 0x000fe4000000001f */
[----:B------:R-:W-:Y:S02]  /*be70*/  LOP3.LUT R25, R25, 0xffff0000, RZ, 0xc0, !PT ;  /* 0xffff000019197812 */ /* 0x000fe400078ec0ff */
[C---:B-1----:R-:W-:Y:S01]  /*be80*/  LOP3.LUT R13, R6.reuse, 0xffff0000, RZ, 0xc0, !PT ;  /* 0xffff0000060d7812 */ /* 0x042fe200078ec0ff */
[----:B------:R-:W-:Y:S01]  /*be90*/  IMAD.U32 R12, R6, 0x10000, RZ ;  /* 0x00010000060c7824 */ /* 0x000fe200078e00ff */
[C---:B------:R-:W-:Y:S01]  /*bea0*/  LOP3.LUT R15, R7.reuse, 0xffff0000, RZ, 0xc0, !PT ;  /* 0xffff0000070f7812 */ /* 0x040fe200078ec0ff */
[----:B------:R-:W-:-:S02]  /*beb0*/  IMAD.U32 R14, R7, 0x10000, RZ ;  /* 0x00010000070e7824 */ /* 0x000fc400078e00ff */
[CC--:B------:R-:W-:Y:S01]  /*bec0*/  FMUL.FTZ R31, R13.reuse, R29.reuse ;  /* 0x0000001d0d1f7220 */ /* 0x0c0fe20000410000 */
[----:B------:R-:W-:Y:S01]  /*bed0*/  FMUL.FTZ R30, R13, R26 ;  /* 0x0000001a0d1e7220 */ /* 0x000fe20000410000 */
[----:B------:R-:W-:Y:S01]  /*bee0*/  FMUL.FTZ R13, R15, R28 ;  /* 0x0000001c0f0d7220 */ /* 0x000fe20000410000 */
[----:B------:R-:W-:Y:S02]  /*bef0*/  IMAD.U32 R6, R4, 0x10000, RZ ;  /* 0x0001000004067824 */ /* 0x000fe400078e00ff */
[C---:B------:R-:W-:Y:S01]  /*bf00*/  FFMA.FTZ R31, R12.reuse, R26, -R31 ;  /* 0x0000001a0c1f7223 */ /* 0x040fe2000001081f */
[----:B------:R-:W-:Y:S01]  /*bf10*/  FFMA.FTZ R30, R12, R29, R30 ;  /* 0x0000001d0c1e7223 */ /* 0x000fe2000001001e */
[-C--:B------:R-:W-:Y:S01]  /*bf20*/  FFMA.FTZ R29, R14, R25.reuse, -R13 ;  /* 0x000000190e1d7223 */ /* 0x080fe2000001080d */
[C---:B------:R-:W-:Y:S01]  /*bf30*/  IMAD.U32 R7, R5.reuse, 0x10000, RZ ;  /* 0x0001000005077824 */ /* 0x040fe200078e00ff */
[----:B------:R-:W-:Y:S01]  /*bf40*/  LOP3.LUT R4, R4, 0xffff0000, RZ, 0xc0, !PT ;  /* 0xffff000004047812 */ /* 0x000fe200078ec0ff */
[C---:B------:R-:W-:Y:S01]  /*bf50*/  IMAD.U32 R13, R24.reuse, 0x10000, RZ ;  /* 0x00010000180d7824 */ /* 0x040fe200078e00ff */
[----:B------:R-:W-:Y:S01]  /*bf60*/  LOP3.LUT R5, R5, 0xffff0000, RZ, 0xc0, !PT ;  /* 0xffff000005057812 */ /* 0x000fe200078ec0ff */
[----:B------:R-:W-:Y:S01]  /*bf70*/  FMUL.FTZ R33, R15, R25 ;  /* 0x000000190f217220 */ /* 0x000fe20000410000 */
[C---:B------:R-:W-:Y:S01]  /*bf80*/  LOP3.LUT R12, R27.reuse, 0xffff0000, RZ, 0xc0, !PT ;  /* 0xffff00001b0c7812 */ /* 0x040fe200078ec0ff */
[----:B------:R-:W-:Y:S01]  /*bf90*/  IMAD.U32 R15, R27, 0x10000, RZ ;  /* 0x000100001b0f7824 */ /* 0x000fe200078e00ff */
[----:B------:R-:W-:Y:S01]  /*bfa0*/  LOP3.LUT R24, R24, 0xffff0000, RZ, 0xc0, !PT ;  /* 0xffff000018187812 */ /* 0x000fe200078ec0ff */
[----:B------:R-:W-:Y:S01]  /*bfb0*/  FFMA.FTZ R28, R14, R28, R33 ;  /* 0x0000001c0e1c7223 */ /* 0x000fe20000010021 */
[C---:B------:R-:W-:Y:S01]  /*bfc0*/  FMUL.FTZ R14, R4.reuse, R13 ;  /* 0x0000000d040e7220 */ /* 0x040fe20000410000 */
[-C--:B------:R-:W-:Y:S01]  /*bfd0*/  FMUL.FTZ R25, R4, R15.reuse ;  /* 0x0000000f04197220 */ /* 0x080fe20000410000 */
[C---:B------:R-:W-:Y:S01]  /*bfe0*/  FMUL.FTZ R26, R5.reuse, R12 ;  /* 0x0000000c051a7220 */ /* 0x040fe20000410000 */
[-C--:B------:R-:W-:Y:S01]  /*bff0*/  FMUL.FTZ R27, R5, R24.reuse ;  /* 0x00000018051b7220 */ /* 0x080fe20000410000 */
[C---:B------:R-:W-:Y:S01]  /*c000*/  FFMA.FTZ R15, R6.reuse, R15, R14 ;  /* 0x0000000f060f7223 */ /* 0x040fe2000001000e */
[----:B------:R-:W-:Y:S01]  /*c010*/  FFMA.FTZ R4, R6, R13, -R25 ;  /* 0x0000000d06047223 */ /* 0x000fe20000010819 */
[C---:B------:R-:W-:Y:S01]  /*c020*/  FFMA.FTZ R5, R7.reuse, R24, -R26 ;  /* 0x0000001807057223 */ /* 0x040fe2000001081a */
[----:B------:R-:W-:Y:S01]  /*c030*/  FFMA.FTZ R12, R7, R12, R27 ;  /* 0x0000000c070c7223 */ /* 0x000fe2000001001b */
[----:B------:R-:W-:-:S02]  /*c040*/  F2FP.BF16.F32.PACK_AB R6, R30, R31 ;  /* 0x0000001f1e06723e */ /* 0x000fc400000010ff */
[----:B------:R-:W-:Y:S02]  /*c050*/  F2FP.BF16.F32.PACK_AB R7, R28, R29 ;  /* 0x0000001d1c07723e */ /* 0x000fe400000010ff */
[----:B------:R-:W-:Y:S02]  /*c060*/  F2FP.BF16.F32.PACK_AB R4, R15, R4 ;  /* 0x000000040f04723e */ /* 0x000fe400000010ff */
[----:B------:R-:W-:-:S05]  /*c070*/  F2FP.BF16.F32.PACK_AB R5, R12, R5 ;  /* 0x000000050c05723e */ /* 0x000fca00000010ff */
[----:B------:R1:W-:Y:S02]  /*c080*/  STS.128 [R213+0x3000], R4 ;  /* 0x00300004d5007388 */ /* 0x0003e40000000c00 */
.L_x_1479:
[----:B------:R-:W-:Y:S05]  /*c090*/  BSYNC B1 ;  /* 0x0000000000017941 */ /* 0x000fea0003800000 */
.L_x_1478:
[----:B------:R-:W-:Y:S05]  /*c0a0*/  @P1 BRA `(.L_x_1477) ;  /* 0x00000028009c1947 */ /* 0x000fea0003800000 */
[----:B-1----:R-:W1:Y:S01]  /*c0b0*/  LDS.128 R4, [R213+0x7000] ;  /* 0x00700000d5047984 */ /* 0x002e620000000c00 */
[----:B------:R-:W-:Y:S02]  /*c0c0*/  SHF.R.U64 R13, R8, 0x10, R9 ;  /* 0x00000010080d7819 */ /* 0x000fe40000001209 */
[----:B------:R-:W-:Y:S02]  /*c0d0*/  SHF.R.U32.HI R12, RZ, 0x10, R21 ;  /* 0x00000010ff0c7819 */ /* 0x000fe40000011615 */
[----:B------:R-:W-:Y:S02]  /*c0e0*/  SHF.R.U32.HI R8, RZ, 0x10, R9 ;  /* 0x00000010ff087819 */ /* 0x000fe40000011609 */
[----:B------:R-:W-:Y:S02]  /*c0f0*/  PRMT R12, R3, 0x5410, R12 ;  /* 0x00005410030c7816 */ /* 0x000fe4000000000c */
[----:B------:R-:W-:Y:S02]  /*c100*/  PRMT R11, R11, 0x5410, R8 ;  /* 0x000054100b0b7816 */ /* 0x000fe40000000008 */
[----:B------:R-:W-:Y:S01]  /*c110*/  SHF.R.U64 R9, R20, 0x10, R21 ;  /* 0x0000001014097819 */ /* 0x000fe20000001215 */
[----:B------:R-:W-:Y:S01]  /*c120*/  IMAD.U32 R15, R12, 0x10000, RZ ;  /* 0x000100000c0f7824 */ /* 0x000fe200078e00ff */
[----:B------:R-:W-:Y:S01]  /*c130*/  PRMT R10, R10, 0x5410, R13 ;  /* 0x000054100a0a7816 */ /* 0x000fe2000000000d */
[----:B------:R-:W-:Y:S01]  /*c140*/  IMAD.U32 R13, R11, 0x10000, RZ ;  /* 0x000100000b0d7824 */ /* 0x000fe200078e00ff */
[----:B------:R-:W-:-:S02]  /*c150*/  LOP3.LUT R20, R12, 0xffff0000, RZ, 0xc0, !PT ;  /* 0xffff00000c147812 */ /* 0x000fc400078ec0ff */
[----:B------:R-:W-:Y:S02]  /*c160*/  PRMT R14, R0, 0x5410, R9 ;  /* 0x00005410000e7816 */ /* 0x000fe40000000009 */
[----:B------:R-:W-:Y:S01]  /*c170*/  LOP3.LUT R12, R11, 0xffff0000, RZ, 0xc0, !PT ;  /* 0xffff00000b0c7812 */ /* 0x000fe200078ec0ff */
[C---:B-1----:R-:W-:Y:S01]  /*c180*/  IMAD.U32 R8, R6.reuse, 0x10000, RZ ;  /* 0x0001000006087824 */ /* 0x042fe200078e00ff */
[----:B------:R-:W-:Y:S01]  /*c190*/  LOP3.LUT R6, R6, 0xffff0000, RZ, 0xc0, !PT ;  /* 0xffff000006067812 */ /* 0x000fe200078ec0ff */
[C---:B------:R-:W-:Y:S01]  /*c1a0*/  IMAD.U32 R9, R7.reuse, 0x10000, RZ ;  /* 0x0001000007097824 */ /* 0x040fe200078e00ff */
[----:B------:R-:W-:Y:S01]  /*c1b0*/  LOP3.LUT R7, R7, 0xffff0000, RZ, 0xc0, !PT ;  /* 0xffff000007077812 */ /* 0x000fe200078ec0ff */
[C---:B------:R-:W-:Y:S01]  /*c1c0*/  IMAD.U32 R0, R4.reuse, 0x10000, RZ ;  /* 0x0001000004007824 */ /* 0x040fe200078e00ff */
[----:B------:R-:W-:Y:S01]  /*c1d0*/  LOP3.LUT R3, R4, 0xffff0000, RZ, 0xc0, !PT ;  /* 0xffff000004037812 */ /* 0x000fe200078ec0ff */
[C---:B------:R-:W-:Y:S01]  /*c1e0*/  FMUL.FTZ R11, R6.reuse, R15 ;  /* 0x0000000f060b7220 */ /* 0x040fe20000410000 */
[----:B------:R-:W-:Y:S01]  /*c1f0*/  FMUL.FTZ R6, R6, R13 ;  /* 0x0000000d06067220 */ /* 0x000fe20000410000 */
[----:B------:R-:W-:Y:S01]  /*c200*/  FMUL.FTZ R26, R7, R20 ;  /* 0x00000014071a7220 */ /* 0x000fe20000410000 */
[----:B------:R-:W-:-:S02]  /*c210*/  IMAD.U32 R4, R5, 0x10000, RZ ;  /* 0x0001000005047824 */ /* 0x000fc400078e00ff */
[C---:B------:R-:W-:Y:S01]  /*c220*/  FFMA.FTZ R11, R8.reuse, R13, -R11 ;  /* 0x0000000d080b7223 */ /* 0x040fe2000001080b */
[----:B------:R-:W-:Y:S01]  /*c230*/  FFMA.FTZ R24, R8, R15, R6 ;  /* 0x0000000f08187223 */ /* 0x000fe20000010006 */
[-C--:B------:R-:W-:Y:S01]  /*c240*/  FMUL.FTZ R8, R7, R12.reuse ;  /* 0x0000000c07087220 */ /* 0x080fe20000410000 */
[----:B------:R-:W-:Y:S01]  /*c250*/  IMAD.U32 R7, R14, 0x10000, RZ ;  /* 0x000100000e077824 */ /* 0x000fe200078e00ff */
[----:B------:R-:W-:Y:S01]  /*c260*/  LOP3.LUT R5, R5, 0xffff0000, RZ, 0xc0, !PT ;  /* 0xffff000005057812 */ /* 0x000fe200078ec0ff */
[----:B------:R-:W-:Y:S01]  /*c270*/  IMAD.U32 R6, R10, 0x10000, RZ ;  /* 0x000100000a067824 */ /* 0x000fe200078e00ff */
[----:B------:R-:W-:Y:S01]  /*c280*/  LOP3.LUT R14, R14, 0xffff0000, RZ, 0xc0, !PT ;  /* 0xffff00000e0e7812 */ /* 0x000fe200078ec0ff */
[C---:B------:R-:W-:Y:S01]  /*c290*/  FFMA.FTZ R26, R9.reuse, R12, -R26 ;  /* 0x0000000c091a7223 */ /* 0x040fe2000001081a */
[----:B------:R-:W-:Y:S01]  /*c2a0*/  LOP3.LUT R10, R10, 0xffff0000, RZ, 0xc0, !PT ;  /* 0xffff00000a0a7812 */ /* 0x000fe200078ec0ff */
[----:B------:R-:W-:Y:S01]  /*c2b0*/  FFMA.FTZ R13, R9, R20, R8 ;  /* 0x00000014090d7223 */ /* 0x000fe20000010008 */
[CC--:B------:R-:W-:Y:S01]  /*c2c0*/  FMUL.FTZ R9, R3.reuse, R7.reuse ;  /* 0x0000000703097220 */ /* 0x0c0fe20000410000 */
[----:B------:R-:W-:Y:S01]  /*c2d0*/  FMUL.FTZ R8, R3, R6 ;  /* 0x0000000603087220 */ /* 0x000fe20000410000 */
        /* <DEDUP_REMOVED lines=10> */
[----:B------:R1:W-:Y:S01]  /*c380*/  STS.128 [R213+0x7000], R4 ;  /* 0x00700004d5007388 */ /* 0x0003e20000000c00 */
[----:B------:R-:W-:Y:S05]  /*c390*/  BRA `(.L_x_1477) ;  /* 0x0000002400e07947 */ /* 0x000fea0003800000 */
.L_x_1438:
[----:B------:R-:W1:Y:S01]  /*c3a0*/  LDC R21, c[0x0][0x3d4] ;  /* 0x0000f500ff157b82 */ /* 0x000e620000000800 */
[-C--:B------:R-:W-:Y:S01]  /*c3b0*/  ISETP.GE.AND P0, PT, R189, R73.reuse, PT ;  /* 0x00000049bd00720c */ /* 0x080fe20003f06270 */
[----:B------:R-:W-:Y:S01]  /*c3c0*/  ULDC.64 UR4, c[0x0][0x3c8] ;  /* 0x0000f20000047ab9 */ /* 0x000fe20000000a00 */
[-C--:B------:R-:W-:Y:S01]  /*c3d0*/  ISETP.GE.AND P1, PT, R188, R73.reuse, PT ;  /* 0x00000049bc00720c */ /* 0x080fe20003f26270 */
[----:B------:R-:W-:Y:S01]  /*c3e0*/  ULDC.64 UR6, c[0x0][0x3e0] ;  /* 0x0000f80000067ab9 */ /* 0x000fe20000000a00 */
[-C--:B------:R-:W-:Y:S02]  /*c3f0*/  ISETP.GE.AND P2, PT, R190, R73.reuse, PT ;  /* 0x00000049be00720c */ /* 0x080fe40003f46270 */
[----:B------:R-:W-:Y:S02]  /*c400*/  ISETP.GE.AND P3, PT, R18, R73, PT ;  /* 0x000000491200720c */ /* 0x000fe40003f66270 */
[CC--:B-1----:R-:W-:Y:S02]  /*c410*/  ISETP.GE.OR P0, PT, R16.reuse, R21.reuse, P0 ;  /* 0x000000151000720c */ /* 0x0c2fe40000706670 */
[----:B------:R-:W-:-:S02]  /*c420*/  ISETP.GE.OR P1, PT, R16, R21, P1 ;  /* 0x000000151000720c */ /* 0x000fc40000f26670 */
[CC--:B------:R-:W-:Y:S02]  /*c430*/  ISETP.GE.OR P2, PT, R16.reuse, R21.reuse, P2 ;  /* 0x000000151000720c */ /* 0x0c0fe40001746670 */
[----:B------:R-:W-:-:S07]  /*c440*/  ISETP.GE.OR P3, PT, R16, R21, P3 ;  /* 0x000000151000720c */ /* 0x000fce0001f66670 */
[--C-:B------:R-:W-:Y:S01]  /*c450*/  @!P0 IADD3 R29, P4, P5, R27, R29, R6.reuse ;  /* 0x0000001d1b1d8210 */ /* 0x100fe20007d9e006 */
[----:B------:R-:W1:Y:S03]  /*c460*/  @!P0 LDC.64 R62, c[0x0][0x3e0] ;  /* 0x0000f800ff3e8b82 */ /* 0x000e660000000a00 */
[--C-:B------:R-:W-:Y:S01]  /*c470*/  @!P0 IADD3.X R30, R31, R30, R7.reuse, P4, P5 ;  /* 0x0000001e1f1e8210 */ /* 0x100fe200027ea407 */
[C---:B------:R-:W-:Y:S01]  /*c480*/  @!P2 IMAD.WIDE.U32 R8, R12.reuse, 0x60, R6 ;  /* 0x000000600c08a825 */ /* 0x040fe200078e0006 */
[----:B------:R-:W-:-:S03]  /*c490*/  @!P1 LEA R0, P4, R12, R6, 0x6 ;  /* 0x000000060c009211 */ /* 0x000fc600078830ff */
[----:B------:R-:W2:Y:S01]  /*c4a0*/  @!P1 LDC.64 R66, c[0x0][0x3e0] ;  /* 0x0000f800ff429b82 */ /* 0x000ea20000000a00 */
[----:B------:R-:W-:Y:S01]  /*c4b0*/  @!P1 IADD3 R25, P5, R0, R27, RZ ;  /* 0x0000001b00199210 */ /* 0x000fe20007fbe0ff */
[----:B------:R-:W-:Y:S01]  /*c4c0*/  @!P2 IMAD R0, R13, 0x60, RZ ;  /* 0x000000600d00a824 */ /* 0x000fe200078e02ff */
[----:B------:R-:W-:Y:S02]  /*c4d0*/  @!P1 LEA.HI.X R26, R12, R7, R13, 0x6, P4 ;  /* 0x000000070c1a9211 */ /* 0x000fe400020f340d */
[----:B------:R-:W-:-:S03]  /*c4e0*/  @!P3 IADD3 R3, P4, R6, R27, RZ ;  /* 0x0000001b0603b210 */ /* 0x000fc60007f9e0ff */
[--C-:B------:R-:W-:Y:S01]  /*c4f0*/  @!P1 IMAD.X R26, R26, 0x1, R31.reuse, P5 ;  /* 0x000000011a1a9824 */ /* 0x100fe200028e061f */
[----:B------:R-:W-:Y:S01]  /*c500*/  @!P2 IADD3 R6, P5, R27, R8, RZ ;  /* 0x000000081b06a210 */ /* 0x000fe20007fbe0ff */
[----:B------:R-:W-:Y:S01]  /*c510*/  @!P3 IMAD.X R14, R7, 0x1, R31, P4 ;  /* 0x00000001070eb824 */ /* 0x000fe200020e061f */
[----:B------:R-:W3:Y:S02]  /*c520*/  @!P2 LDC.64 R70, c[0x0][0x3e0] ;  /* 0x0000f800ff46ab82 */ /* 0x000ee40000000a00 */
[----:B------:R-:W-:Y:S01]  /*c530*/  @!P2 IADD3.X R7, R31, R0, R9, P5, !PT ;  /* 0x000000001f07a210 */ /* 0x000fe20002ffe409 */
[----:B------:R-:W-:Y:S01]  /*c540*/  @!P2 IMAD R31, R11, 0x60, RZ ;  /* 0x000000600b1fa824 */ /* 0x000fe200078e02ff */
[----:B------:R-:W-:-:S04]  /*c550*/  @!P0 IADD3 R27, P4, P5, R33, R24, R4 ;  /* 0x00000018211b8210 */ /* 0x000fc80007d9e004 */
[----:B------:R-:W-:Y:S01]  /*c560*/  @!P0 IADD3.X R28, R35, R28, R5, P4, P5 ;  /* 0x0000001c231c8210 */ /* 0x000fe200027ea405 */
[----:B------:R-:W4:Y:S01]  /*c570*/  @!P0 LDC.64 R60, c[0x0][0x3c8] ;  /* 0x0000f200ff3c8b82 */ /* 0x000f220000000a00 */
[----:B------:R-:W-:Y:S02]  /*c580*/  @!P3 IADD3 R15, P4, R4, R33, RZ ;  /* 0x00000021040fb210 */ /* 0x000fe40007f9e0ff */
[----:B------:R-:W-:-:S03]  /*c590*/  @!P1 LEA R20, P5, R10, R4, 0x6 ;  /* 0x000000040a149211 */ /* 0x000fc600078a30ff */
[----:B------:R-:W-:Y:S01]  /*c5a0*/  @!P3 IMAD.X R32, R5, 0x1, R35, P4 ;  /* 0x000000010520b824 */ /* 0x000fe200020e0623 */
[C---:B------:R-:W-:Y:S01]  /*c5b0*/  @!P3 LEA R8, P4, R3.reuse, UR4, 0x1 ;  /* 0x000000040308bc11 */ /* 0x040fe2000f8808ff */
[----:B------:R-:W0:Y:S01]  /*c5c0*/  @!P1 LDC.64 R64, c[0x0][0x3c8] ;  /* 0x0000f200ff409b82 */ /* 0x000e220000000a00 */
[C---:B------:R-:W-:Y:S01]  /*c5d0*/  @!P1 LEA.HI.X R24, R10.reuse, R5, R11, 0x6, P5 ;  /* 0x000000050a189211 */ /* 0x040fe200028f340b */
[----:B------:R-:W-:Y:S01]  /*c5e0*/  @!P2 IMAD.WIDE.U32 R4, R10, 0x60, R4 ;  /* 0x000000600a04a825 */ /* 0x000fe200078e0004 */
[----:B------:R-:W-:Y:S02]  /*c5f0*/  @!P3 LEA.HI.X R9, R3, UR5, R14, 0x1, P4 ;  /* 0x000000050309bc11 */ /* 0x000fe4000a0f0c0e */
[C---:B------:R-:W-:Y:S02]  /*c600*/  @!P3 LEA R14, P4, R15.reuse, UR6, 0x1 ;  /* 0x000000060f0ebc11 */ /* 0x040fe4000f8808ff */
[----:B------:R-:W-:Y:S01]  /*c610*/  @!P1 IADD3 R20, P5, R20, R33, RZ ;  /* 0x0000002114149210 */ /* 0x000fe20007fbe0ff */
[----:B------:R-:W0:Y:S01]  /*c620*/  @!P2 LDC.64 R68, c[0x0][0x3c8] ;  /* 0x0000f200ff44ab82 */ /* 0x000e220000000a00 */
[----:B------:R-:W-:-:S02]  /*c630*/  @!P3 LEA.HI.X R15, R15, UR7, R32, 0x1, P4 ;  /* 0x000000070f0fbc11 */ /* 0x000fc4000a0f0c20 */
[----:B-1----:R-:W-:Y:S01]  /*c640*/  @!P0 LEA R62, P4, R27, R62, 0x1 ;  /* 0x0000003e1b3e8211 */ /* 0x002fe200078808ff */
[----:B------:R-:W-:Y:S01]  /*c650*/  @!P1 IMAD.X R24, R24, 0x1, R35, P5 ;  /* 0x0000000118189824 */ /* 0x000fe200028e0623 */
[----:B------:R-:W-:Y:S02]  /*c660*/  @!P2 IADD3 R0, P5, R33, R4, RZ ;  /* 0x000000042100a210 */ /* 0x000fe40007fbe0ff */
[----:B------:R-:W-:Y:S02]  /*c670*/  @!P0 LEA.HI.X R63, R27, R63, R28, 0x1, P4 ;  /* 0x0000003f1b3f8211 */ /* 0x000fe400020f0c1c */
[C---:B--2---:R-:W-:Y:S02]  /*c680*/  @!P1 LEA R66, P4, R20.reuse, R66, 0x1 ;  /* 0x0000004214429211 */ /* 0x044fe400078808ff */
[----:B------:R-:W-:Y:S02]  /*c690*/  @!P2 IADD3.X R3, R35, R31, R5, P5, !PT ;  /* 0x0000001f2303a210 */ /* 0x000fe40002ffe405 */
[----:B------:R-:W-:-:S02]  /*c6a0*/  @!P1 LEA.HI.X R67, R20, R67, R24, 0x1, P4 ;  /* 0x0000004314439211 */ /* 0x000fc400020f0c18 */
[----:B------:R-:W-:Y:S02]  /*c6b0*/  CS2R R32, SRZ ;  /* 0x0000000000207805 */ /* 0x000fe4000001ff00 */
[C---:B---3--:R-:W-:Y:S02]  /*c6c0*/  @!P2 LEA R70, P4, R0.reuse, R70, 0x1 ;  /* 0x000000460046a211 */ /* 0x048fe400078808ff */
[----:B------:R-:W-:Y:S02]  /*c6d0*/  CS2R R34, SRZ ;  /* 0x0000000000227805 */ /* 0x000fe4000001ff00 */
[----:B----4-:R-:W-:Y:S02]  /*c6e0*/  @!P0 LEA R60, P5, R29, R60, 0x1 ;  /* 0x0000003c1d3c8211 */ /* 0x010fe400078a08ff */
[----:B------:R-:W-:Y:S02]  /*c6f0*/  CS2R R4, SRZ ;  /* 0x0000000000047805 */ /* 0x000fe4000001ff00 */
[----:B------:R-:W-:-:S02]  /*c700*/  @!P2 LEA.HI.X R71, R0, R71, R3, 0x1, P4 ;  /* 0x000000470047a211 */ /* 0x000fc400020f0c03 */
[----:B------:R-:W1:Y:S01]  /*c710*/  LDC R0, c[0x0][0x428] ;  /* 0x00010a00ff007b82 */ /* 0x000e620000000800 */
[----:B------:R-:W-:Y:S02]  /*c720*/  @!P0 LEA.HI.X R61, R29, R61, R30, 0x1, P5 ;  /* 0x0000003d1d3d8211 */ /* 0x000fe400028f0c1e */
[----:B------:R-:W-:Y:S02]  /*c730*/  CS2R R28, SRZ ;  /* 0x00000000001c7805 */ /* 0x000fe4000001ff00 */
[----:B------:R-:W-:Y:S01]  /*c740*/  CS2R R30, SRZ ;  /* 0x00000000001e7805 */ /* 0x000fe2000001ff00 */
[----:B------:R-:W5:Y:S01]  /*c750*/  @!P0 LDG.E.128 R32, desc[UR54][R62.64] ;  /* 0x000000363e208981 */ /* 0x000f62000c1e1d00 */
[----:B0-----:R-:W-:-:S04]  /*c760*/  @!P1 LEA R64, P5, R25, R64, 0x1 ;  /* 0x0000004019409211 */ /* 0x001fc800078a08ff */
[----:B------:R-:W5:Y:S01]  /*c770*/  @!P0 LDG.E.128 R28, desc[UR54][R60.64] ;  /* 0x000000363c1c8981 */ /* 0x000f62000c1e1d00 */
[----:B------:R-:W-:Y:S01]  /*c780*/  @!P1 LEA.HI.X R65, R25, R65, R26, 0x1, P5 ;  /* 0x0000004119419211 */ /* 0x000fe200028f0c1a */
[----:B------:R-:W-:Y:S01]  /*c790*/  IMAD R3, R197, 0x80, R18 ;  /* 0x00000080c5037824 */ /* 0x000fe200078e0212 */
[C---:B------:R-:W-:Y:S02]  /*c7a0*/  @!P2 LEA R68, P5, R6.reuse, R68, 0x1 ;  /* 0x000000440644a211 */ /* 0x040fe400078a08ff */
[----:B------:R-:W-:Y:S02]  /*c7b0*/  CS2R R24, SRZ ;  /* 0x0000000000187805 */ /* 0x000fe4000001ff00 */
[----:B------:R-:W-:Y:S02]  /*c7c0*/  CS2R R26, SRZ ;  /* 0x00000000001a7805 */ /* 0x000fe4000001ff00 */
[----:B------:R-:W-:Y:S02]  /*c7d0*/  @!P2 LEA.HI.X R69, R6, R69, R7, 0x1, P5 ;  /* 0x000000450645a211 */ /* 0x000fe400028f0c07 */
[----:B------:R-:W-:-:S02]  /*c7e0*/  CS2R R6, SRZ ;  /* 0x0000000000067805 */ /* 0x000fc4000001ff00 */
[----:B-1----:R-:W-:-:S04]  /*c7f0*/  ISETP.NE.AND P0, PT, R0, 0x1, PT ;  /* 0x000000010000780c */ /* 0x002fc80003f05270 */
[----:B------:R0:W5:Y:S01]  /*c800*/  @!P3 LDG.E.128 R4, desc[UR54][R8.64] ;  /* 0x000000360804b981 */ /* 0x000162000c1e1d00 */
[----:B------:R-:W-:Y:S02]  /*c810*/  IMAD R3, R220, 0x20, R3 ;  /* 0x00000020dc037824 */ /* 0x000fe400078e0203 */
[----:B------:R-:W-:Y:S01]  /*c820*/  IMAD.MOV.U32 R58, RZ, RZ, R54 ;  /* 0x000000ffff3a7224 */ /* 0x000fe200078e0036 */
[----:B------:R1:W5:Y:S01]  /*c830*/  @!P3 LDG.E.128 R24, desc[UR54][R14.64] ;  /* 0x000000360e18b981 */ /* 0x000362000c1e1d00 */
[----:B------:R-:W-:Y:S02]  /*c840*/  CS2R R36, SRZ ;  /* 0x0000000000247805 */ /* 0x000fe4000001ff00 */
[----:B------:R-:W-:Y:S02]  /*c850*/  CS2R R38, SRZ ;  /* 0x0000000000267805 */ /* 0x000fe4000001ff00 */
[----:B------:R-:W2:Y:S01]  /*c860*/  @P0 LDC R0, c[0x0][0x42c] ;  /* 0x00010b00ff000b82 */ /* 0x000ea20000000800 */
[----:B------:R-:W-:Y:S01]  /*c870*/  IMAD.MOV.U32 R57, RZ, RZ, R53 ;  /* 0x000000ffff397224 */ /* 0x000fe200078e0035 */
[----:B------:R-:W-:-:S02]  /*c880*/  CS2R R40, SRZ ;  /* 0x0000000000287805 */ /* 0x000fc4000001ff00 */
[----:B------:R-:W-:Y:S02]  /*c890*/  CS2R R42, SRZ ;  /* 0x00000000002a7805 */ /* 0x000fe4000001ff00 */
[----:B------:R-:W-:Y:S02]  /*c8a0*/  CS2R R44, SRZ ;  /* 0x00000000002c7805 */ /* 0x000fe4000001ff00 */
[----:B------:R-:W-:Y:S02]  /*c8b0*/  CS2R R46, SRZ ;  /* 0x00000000002e7805 */ /* 0x000fe4000001ff00 */
[----:B------:R-:W-:Y:S02]  /*c8c0*/  CS2R R48, SRZ ;  /* 0x0000000000307805 */ /* 0x000fe4000001ff00 */
[----:B------:R-:W-:Y:S01]  /*c8d0*/  CS2R R50, SRZ ;  /* 0x0000000000327805 */ /* 0x000fe2000001ff00 */
[----:B0-----:R-:W0:Y:S01]  /*c8e0*/  @P0 LDC R9, c[0x0][0x430] ;  /* 0x00010c00ff090b82 */ /* 0x001e220000000800 */
[----:B------:R3:W5:Y:S04]  /*c8f0*/  @!P1 LDG.E.128 R36, desc[UR54][R64.64] ;  /* 0x0000003640249981 */ /* 0x000768000c1e1d00 */
[----:B------:R3:W5:Y:S04]  /*c900*/  @!P1 LDG.E.128 R40, desc[UR54][R66.64] ;  /* 0x0000003642289981 */ /* 0x000768000c1e1d00 */
[----:B------:R3:W5:Y:S04]  /*c910*/  @!P2 LDG.E.128 R44, desc[UR54][R68.64] ;  /* 0x00000036442ca981 */ /* 0x000768000c1e1d00 */
[----:B------:R3:W5:Y:S01]  /*c920*/  @!P2 LDG.E.128 R48, desc[UR54][R70.64] ;  /* 0x000000364630a981 */ /* 0x000762000c1e1d00 */
[----:B--2---:R-:W-:-:S05]  /*c930*/  @P0 IMAD.HI.U32 R0, R3, R0, RZ ;  /* 0x0000000003000227 */ /* 0x004fca00078e00ff */
[----:B0-----:R-:W-:-:S04]  /*c940*/  @P0 SHF.R.U32.HI R3, RZ, R9, R0 ;  /* 0x00000009ff030219 */ /* 0x001fc80000011600 */
[----:B------:R-:W-:Y:S01]  /*c950*/  SHF.R.S32.HI R9, RZ, 0x1f, R3 ;  /* 0x0000001fff097819 */ /* 0x000fe20000011403 */
[----:B-1----:R-:W-:-:S04]  /*c960*/  IMAD.WIDE.U32 R14, R3, R12, R58 ;  /* 0x0000000c030e7225 */ /* 0x002fc800078e003a */
[C---:B------:R-:W-:Y:S02]  /*c970*/  IMAD R0, R9.reuse, R12, RZ ;  /* 0x0000000c09007224 */ /* 0x040fe400078e02ff */
[-C--:B------:R-:W-:Y:S02]  /*c980*/  IMAD R8, R9, R10.reuse, RZ ;  /* 0x0000000a09087224 */ /* 0x080fe400078e02ff */
[C---:B------:R-:W-:Y:S02]  /*c990*/  IMAD R9, R3.reuse, R13, R0 ;  /* 0x0000000d03097224 */ /* 0x040fe400078e0200 */
[----:B------:R-:W-:-:S04]  /*c9a0*/  IMAD.WIDE.U32 R12, R3, R10, R56 ;  /* 0x0000000a030c7225 */ /* 0x000fc800078e0038 */
[----:B------:R-:W-:Y:S01]  /*c9b0*/  IMAD R3, R3, R11, R8 ;  /* 0x0000000b03037224 */ /* 0x000fe200078e0208 */
[----:B------:R-:W-:Y:S01]  /*c9c0*/  LEA R8, P4, R14, UR4, 0x1 ;  /* 0x000000040e087c11 */ /* 0x000fe2000f8808ff */
[----:B------:R-:W-:Y:S02]  /*c9d0*/  IMAD.IADD R9, R15, 0x1, R9 ;  /* 0x000000010f097824 */ /* 0x000fe400078e0209 */
[----:B------:R-:W-:-:S03]  /*c9e0*/  IMAD.IADD R3, R13, 0x1, R3 ;  /* 0x000000010d037824 */ /* 0x000fc600078e0203 */
[----:B------:R-:W-:Y:S02]  /*c9f0*/  LEA.HI.X R9, R14, UR5, R9, 0x1, P4 ;  /* 0x000000050e097c11 */ /* 0x000fe4000a0f0c09 */
[----:B------:R-:W-:Y:S01]  /*ca00*/  LEA R0, P4, R12, UR6, 0x1 ;  /* 0x000000060c007c11 */ /* 0x000fe2000f8808ff */
[----:B------:R-:W-:Y:S01]  /*ca10*/  UMOV UR4, 0xffffffff ;  /* 0xffffffff00047882 */ /* 0x000fe20000000000 */
[----:B------:R-:W-:Y:S02]  /*ca20*/  ISETP.GE.AND P0, PT, R16, R21, PT ;  /* 0x000000151000720c */ /* 0x000fe40003f06270 */
[----:B------:R-:W-:Y:S02]  /*ca30*/  LEA.HI.X R3, R12, UR7, R3, 0x1, P4 ;  /* 0x000000070c037c11 */ /* 0x000fe4000a0f0c03 */
[-C--:B------:R-:W-:Y:S02]  /*ca40*/  ISETP.GE.OR P1, PT, R18, R73.reuse, P0 ;  /* 0x000000491200720c */ /* 0x080fe40000726670 */
[----:B------:R-:W-:-:S02]  /*ca50*/  ISETP.GE.OR P2, PT, R189, R73, P0 ;  /* 0x00000049bd00720c */ /* 0x000fc40000746670 */
[-C--:B------:R-:W-:Y:S02]  /*ca60*/  ISETP.GE.OR P3, PT, R188, R73.reuse, P0 ;  /* 0x00000049bc00720c */ /* 0x080fe40000766670 */
[----:B------:R-:W-:Y:S01]  /*ca70*/  ISETP.GE.OR P0, PT, R190, R73, P0 ;  /* 0x00000049be00720c */ /* 0x000fe20000706670 */
[----:B---3--:R-:W-:-:S12]  /*ca80*/  BRA.DIV UR4, `(.L_x_1480) ;  /* 0x0000017204f47947 */ /* 0x008fd8000b800000 */
.L_x_1774:
[----:B------:R-:W-:-:S03]  /*ca90*/  UMOV UR4, 0xffffffff ;  /* 0xffffffff00047882 */ /* 0x000fc60000000000 */
[----:B------:R-:W-:Y:S05]  /*caa0*/  BRA.DIV UR4, `(.L_x_1481) ;  /* 0x0000017604147947 */ /* 0x000fea000b800000 */
.L_x_1777:
[----:B------:R-:W-:-:S03]  /*cab0*/  UMOV UR4, 0xffffffff ;  /* 0xffffffff00047882 */ /* 0x000fc60000000000 */
[----:B------:R-:W-:Y:S05]  /*cac0*/  BRA.DIV UR4, `(.L_x_1482) ;  /* 0x0000017604347947 */ /* 0x000fea000b800000 */
.L_x_1780:
[----:B------:R-:W-:-:S03]  /*cad0*/  UMOV UR4, 0xffffffff ;  /* 0xffffffff00047882 */ /* 0x000fc60000000000 */
[----:B------:R-:W-:Y:S05]  /*cae0*/  BRA.DIV UR4, `(.L_x_1483) ;  /* 0x0000017604547947 */ /* 0x000fea000b800000 */
.L_x_1783:
[----:B------:R-:W-:-:S03]  /*caf0*/  UMOV UR4, 0xffffffff ;  /* 0xffffffff00047882 */ /* 0x000fc60000000000 */
[----:B------:R-:W-:Y:S05]  /*cb00*/  BRA.DIV UR4, `(.L_x_1484) ;  /* 0x0000017604747947 */ /* 0x000fea000b800000 */
.L_x_1786:
[----:B------:R-:W-:-:S03]  /*cb10*/  UMOV UR4, 0xffffffff ;  /* 0xffffffff00047882 */ /* 0x000fc60000000000 */
[----:B------:R-:W-:Y:S05]  /*cb20*/  BRA.DIV UR4, `(.L_x_1485) ;  /* 0x0000017604947947 */ /* 0x000fea000b800000 */
.L_x_1789:
[----:B------:R-:W-:-:S03]  /*cb30*/  UMOV UR4, 0xffffffff ;  /* 0xffffffff00047882 */ /* 0x000fc60000000000 */
[----:B------:R-:W-:Y:S05]  /*cb40*/  BRA.DIV UR4, `(.L_x_1486) ;  /* 0x0000017604b47947 */ /* 0x000fea000b800000 */
.L_x_1792:
[----:B------:R-:W-:-:S03]  /*cb50*/  UMOV UR4, 0xffffffff ;  /* 0xffffffff00047882 */ /* 0x000fc60000000000 */
[----:B------:R-:W-:Y:S05]  /*cb60*/  BRA.DIV UR4, `(.L_x_1487) ;  /* 0x0000017604d47947 */ /* 0x000fea000b800000 */
.L_x_1795:
[----:B------:R-:W-:-:S03]  /*cb70*/  UMOV UR4, 0xffffffff ;  /* 0xffffffff00047882 */ /* 0x000fc60000000000 */
[----:B------:R-:W-:Y:S05]  /*cb80*/  BRA.DIV UR4, `(.L_x_1488) ;  /* 0x0000017604f47947 */ /* 0x000fea000b800000 */
.L_x_1798:
[----:B------:R-:W-:-:S03]  /*cb90*/  UMOV UR4, 0xffffffff ;  /* 0xffffffff00047882 */ /* 0x000fc60000000000 */
[----:B------:R-:W-:Y:S05]  /*cba0*/  BRA.DIV UR4, `(.L_x_1489) ;  /* 0x0000017a04147947 */ /* 0x000fea000b800000 */
.L_x_1801:
[----:B------:R-:W-:-:S03]  /*cbb0*/  UMOV UR4, 0xffffffff ;  /* 0xffffffff00047882 */ /* 0x000fc60000000000 */
[----:B------:R-:W-:Y:S05]  /*cbc0*/  BRA.DIV UR4, `(.L_x_1490) ;  /* 0x0000017a04347947 */ /* 0x000fea000b800000 */
.L_x_1804:
[----:B------:R-:W-:-:S03]  /*cbd0*/  UMOV UR4, 0xffffffff ;  /* 0xffffffff00047882 */ /* 0x000fc60000000000 */
[----:B------:R-:W-:Y:S05]  /*cbe0*/  BRA.DIV UR4, `(.L_x_1491) ;  /* 0x0000017a04547947 */ /* 0x000fea000b800000 */
.L_x_1807:
[----:B------:R-:W-:-:S03]  /*cbf0*/  UMOV UR4, 0xffffffff ;  /* 0xffffffff00047882 */ /* 0x000fc60000000000 */
[----:B------:R-:W-:Y:S05]  /*cc00*/  BRA.DIV UR4, `(.L_x_1492) ;  /* 0x0000017a04747947 */ /* 0x000fea000b800000 */
.L_x_1810:
[----:B------:R-:W-:-:S03]  /*cc10*/  UMOV UR4, 0xffffffff ;  /* 0xffffffff00047882 */ /* 0x000fc60000000000 */
[----:B------:R-:W-:Y:S05]  /*cc20*/  BRA.DIV UR4, `(.L_x_1493) ;  /* 0x0000017a04947947 */ /* 0x000fea000b800000 */
.L_x_1813:
[----:B------:R-:W-:-:S03]  /*cc30*/  UMOV UR4, 0xffffffff ;  /* 0xffffffff00047882 */ /* 0x000fc60000000000 */
[----:B------:R-:W-:Y:S05]  /*cc40*/  BRA.DIV UR4, `(.L_x_1494) ;  /* 0x0000017a04b47947 */ /* 0x000fea000b800000 */
.L_x_1816:
[----:B------:R-:W-:-:S03]  /*cc50*/  UMOV UR4, 0xffffffff ;  /* 0xffffffff00047882 */ /* 0x000fc60000000000 */
[----:B------:R-:W-:Y:S05]  /*cc60*/  BRA.DIV UR4, `(.L_x_1495) ;  /* 0x0000017a04d47947 */ /* 0x000fea000b800000 */
.L_x_1819:
        /* <DEDUP_REMOVED lines=12> */
[----:B------:R-:W-:Y:S01]  /*cd30*/  LEA.HI R0, R222, R222, RZ, 0x1 ;  /* 0x000000dede007211 */ /* 0x000fe200078f08ff */
[----:B------:R-:W-:Y:S01]  /*cd40*/  IMAD.MOV.U32 R10, RZ, RZ, R30 ;  /* 0x000000ffff0a7224 */ /* 0x000fe200078e001e */
[----:B------:R-:W-:-:S02]  /*cd50*/  PRMT R53, R53, 0x5410, R3 ;  /* 0x0000541035357816 */ /* 0x000fc40000000003 */
[----:B------:R-:W-:Y:S01]  /*cd60*/  LOP3.LUT R3, R0, 0xfffffffe, RZ, 0xc0, !PT ;  /* 0xfffffffe00037812 */ /* 0x000fe200078ec0ff */
[----:B------:R-:W-:Y:S01]  /*cd70*/  IMAD.MOV.U32 R0, RZ, RZ, R32 ;  /* 0x000000ffff007224 */ /* 0x000fe200078e0020 */
[----:B------:R-:W-:Y:S01]  /*cd80*/  PRMT R76, R9, 0x7610, R76 ;  /* 0x00007610094c7816 */ /* 0x000fe2000000004c */
[----:B------:R-:W-:Y:S01]  /*cd90*/  IMAD.MOV.U32 R9, RZ, RZ, R29 ;  /* 0x000000ffff097224 */ /* 0x000fe200078e001d */
[----:B------:R-:W-:Y:S01]  /*cda0*/  PRMT R55, R55, 0x5410, R8 ;  /* 0x0000541037377816 */ /* 0x000fe20000000008 */
[----:B------:R-:W-:Y:S01]  /*cdb0*/  IMAD.IADD R3, R222, 0x1, -R3 ;  /* 0x00000001de037824 */ /* 0x000fe200078e0a03 */
[----:B------:R-:W-:Y:S01]  /*cdc0*/  PRMT R70, R10, 0x7610, R70 ;  /* 0x000076100a467816 */ /* 0x000fe20000000046 */
[----:B------:R-:W-:Y:S01]  /*cdd0*/  IMAD.MOV.U32 R8, RZ, RZ, R26 ;  /* 0x000000ffff087224 */ /* 0x000fe200078e001a */
[----:B------:R-:W-:Y:S01]  /*cde0*/  PRMT R72, R9, 0x7610, R72 ;  /* 0x0000761009487816 */ /* 0x000fe20000000048 */
[----:B------:R-:W-:Y:S01]  /*cdf0*/  IMAD.MOV.U32 R10, RZ, RZ, R31 ;  /* 0x000000ffff0a7224 */ /* 0x000fe200078e001f */
[----:B------:R-:W-:Y:S01]  /*ce00*/  SHF.L.U32 R9, R3, 0x1f, RZ ;  /* 0x0000001f03097819 */ /* 0x000fe200000006ff */
[----:B------:R-:W-:Y:S01]  /*ce10*/  IMAD.MOV.U32 R3, RZ, RZ, R35 ;  /* 0x000000ffff037224 */ /* 0x000fe200078e0023 */
[----:B------:R-:W-:Y:S01]  /*ce20*/  PRMT R54, R54, 0x5410, R8 ;  /* 0x0000541036367816 */ /* 0x000fe20000000008 */
[----:B------:R-:W-:Y:S01]  /*ce30*/  IMAD.MOV.U32 R8, RZ, RZ, R28 ;  /* 0x000000ffff087224 */ /* 0x000fe200078e001c */
[----:B------:R-:W0:Y:S01]  /*ce40*/  SYNCS.PHASECHK.TRANS64.TRYWAIT P4, [R2+URZ+0x28800], R9 ;  /* 0x02880009020075a7 */ /* 0x000e22000808017f */
        /* <DEDUP_REMOVED lines=37> */
[----:B------:R-:W-:Y:S01]  /*d0a0*/  PRMT R55, R10, 0x7610, R55 ;  /* 0x000076100a377816 */ /* 0x000fe20000000037 */
[----:B0-----:R-:W-:Y:S06]  /*d0b0*/  @!P4 BRA `(.L_x_1497) ;  /* 0x0000017400e8c947 */ /* 0x001fec0003800000 */
.L_x_1820:
[----:B------:R-:W-:Y:S05]  /*d0c0*/  BSYNC B1 ;  /* 0x0000000000017941 */ /* 0x000fea0003800000 */
.L_x_1496:
[----:B------:R-:W-:Y:S04]  /*d0d0*/  BSSY B1, `(.L_x_1498) ;  /* 0x0000069000017945 */ /* 0x000fe80003800000 */
[----:B------:R-:W-:Y:S05]  /*d0e0*/  @P1 BRA `(.L_x_1499) ;  /* 0x00000004009c1947 */ /* 0x000fea0003800000 */
[----:B------:R-:W-:Y:S02]  /*d0f0*/  LEA.HI R8, R21, R220, RZ, 0x1d ;  /* 0x000000dc15087211 */ /* 0x000fe400078fe8ff */
[----:B------:R-:W-:Y:S02]  /*d100*/  SHF.R.U64 R80, R24, 0x10, R25 ;  /* 0x0000001018507819 */ /* 0x000fe40000001219 */
[----:B------:R-:W-:Y:S01]  /*d110*/  SHF.R.S32.HI R11, RZ, 0x1f, R8 ;  /* 0x0000001fff0b7819 */ /* 0x000fe20000011408 */
[----:B0-----:R-:W-:Y:S01]  /*d120*/  IMAD.SHL.U32 R9, R8, 0x8, RZ ;  /* 0x0000000808097824 */ /* 0x001fe200078e00ff */
[----:B------:R-:W-:Y:S02]  /*d130*/  SHF.R.U64 R75, R4, 0x10, R5 ;  /* 0x00000010044b7819 */ /* 0x000fe40000001205 */
[----:B------:R-:W-:Y:S02]  /*d140*/  LEA.HI R11, R11, R8, RZ, 0x3 ;  /* 0x000000080b0b7211 */ /* 0x000fe400078f18ff */
[----:B------:R-:W-:-:S02]  /*d150*/  LOP3.LUT R10, R9, 0x38, RZ, 0xc0, !PT ;  /* 0x00000038090a7812 */ /* 0x000fc400078ec0ff */
[----:B------:R-:W-:Y:S01]  /*d160*/  SHF.R.U32.HI R77, RZ, 0x10, R5 ;  /* 0x00000010ff4d7819 */ /* 0x000fe20000011605 */
[----:B------:R-:W-:Y:S01]  /*d170*/  IMAD.SHL.U32 R11, R11, 0x400, RZ ;  /* 0x000004000b0b7824 */ /* 0x000fe200078e00ff */
[----:B------:R-:W-:Y:S02]  /*d180*/  LOP3.LUT R10, R10, 0x1c0, R203, 0xf8, !PT ;  /* 0x000001c00a0a7812 */ /* 0x000fe400078ef8cb */
[----:B------:R-:W-:Y:S02]  /*d190*/  SHF.R.U32.HI R82, RZ, 0x10, R25 ;  /* 0x00000010ff527819 */ /* 0x000fe40000011619 */
[----:B------:R-:W-:Y:S02]  /*d1a0*/  LOP3.LUT R10, R10, R211, RZ, 0x3c, !PT ;  /* 0x000000d30a0a7212 */ /* 0x000fe400078e3cff */
[----:B------:R-:W-:Y:S02]  /*d1b0*/  LOP3.LUT R11, R11, 0x7fffe000, RZ, 0xc0, !PT ;  /* 0x7fffe0000b0b7812 */ /* 0x000fe400078ec0ff */
[----:B------:R-:W-:-:S02]  /*d1c0*/  PRMT R80, R20, 0x5432, R80 ;  /* 0x0000543214507816 */ /* 0x000fc40000000050 */
[----:B------:R-:W-:Y:S02]  /*d1d0*/  IADD3 R13, R10, R11, R212 ;  /* 0x0000000b0a0d7210 */ /* 0x000fe40007ffe0d4 */
[----:B------:R-:W0:Y:S01]  /*d1e0*/  LDS.128 R8, [R213] ;  /* 0x00000000d5087984 */ /* 0x000e220000000c00 */
[--C-:B------:R-:W-:Y:S02]  /*d1f0*/  SHF.R.U64 R78, R6, 0x10, R7.reuse ;  /* 0x00000010064e7819 */ /* 0x100fe40000001207 */
[----:B------:R-:W-:Y:S01]  /*d200*/  IMAD R74, R13, 0x2, R2 ;  /* 0x000000020d4a7824 */ /* 0x000fe200078e0202 */
[----:B------:R-:W-:Y:S02]  /*d210*/  SHF.R.U32.HI R79, RZ, 0x10, R7 ;  /* 0x00000010ff4f7819 */ /* 0x000fe40000011607 */
[----:B------:R-:W-:Y:S02]  /*d220*/  SHF.R.U32.HI R85, RZ, 0x10, R27 ;  /* 0x00000010ff557819 */ /* 0x000fe4000001161b */
[----:B------:R-:W1:Y:S01]  /*d230*/  LDS.128 R12, [R74+0x10400] ;  /* 0x010400004a0c7984 */ /* 0x000e620000000c00 */
[----:B------:R-:W-:Y:S01]  /*d240*/  PRMT R75, R81, 0x5410, R75 ;  /* 0x00005410514b7816 */ /* 0x000fe2000000004b */
[----:B------:R-:W-:Y:S01]  /*d250*/  IMAD.U32 R81, R80, 0x10000, RZ ;  /* 0x0001000050517824 */ /* 0x000fe200078e00ff */
[----:B------:R-:W-:-:S02]  /*d260*/  PRMT R82, R53, 0x5432, R82 ;  /* 0x0000543235527816 */ /* 0x000fc40000000052 */
[----:B------:R-:W-:Y:S01]  /*d270*/  PRMT R85, R76, 0x5410, R85 ;  /* 0x000054104c557816 */ /* 0x000fe20000000055 */
[----:B------:R-:W-:Y:S01]  /*d280*/  IMAD.U32 R76, R75, 0x10000, RZ ;  /* 0x000100004b4c7824 */ /* 0x000fe200078e00ff */
[----:B------:R-:W-:Y:S01]  /*d290*/  PRMT R77, R83, 0x5410, R77 ;  /* 0x00005410534d7816 */ /* 0x000fe2000000004d */
[----:B------:R-:W-:Y:S01]  /*d2a0*/  IMAD.U32 R83, R82, 0x10000, RZ ;  /* 0x0001000052537824 */ /* 0x000fe200078e00ff */
[----:B------:R-:W-:Y:S02]  /*d2b0*/  PRMT R79, R86, 0x5410, R79 ;  /* 0x00005410564f7816 */ /* 0x000fe4000000004f */
[----:B------:R-:W-:Y:S02]  /*d2c0*/  SHF.R.U64 R84, R26, 0x10, R27 ;  /* 0x000000101a547819 */ /* 0x000fe4000000121b */
[----:B------:R-:W-:Y:S02]  /*d2d0*/  LOP3.LUT R80, R80, 0xffff0000, RZ, 0xc0, !PT ;  /* 0xffff000050507812 */ /* 0x000fe400078ec0ff */
[----:B------:R-:W-:-:S02]  /*d2e0*/  LOP3.LUT R75, R75, 0xffff0000, RZ, 0xc0, !PT ;  /* 0xffff00004b4b7812 */ /* 0x000fc400078ec0ff */
[----:B------:R-:W-:Y:S02]  /*d2f0*/  PRMT R84, R54, 0x5432, R84 ;  /* 0x0000543236547816 */ /* 0x000fe40000000054 */
[----:B------:R-:W-:Y:S02]  /*d300*/  PRMT R78, R55, 0x5432, R78 ;  /* 0x00005432374e7816 */ /* 0x000fe4000000004e */
[----:B------:R-:W-:Y:S01]  /*d310*/  LOP3.LUT R82, R82, 0xffff0000, RZ, 0xc0, !PT ;  /* 0xffff000052527812 */ /* 0x000fe200078ec0ff */
        /* <DEDUP_REMOVED lines=17> */
[----:B------:R-:W-:Y:S02]  /*d430*/  IMAD.U32 R27, R15, 0x10000, RZ ;  /* 0x000100000f1b7824 */ /* 0x000fe400078e00ff */
[----:B------:R-:W-:Y:S01]  /*d440*/  FFMA.FTZ R89, R4, R81, R89 ;  /* 0x0000005104597223 */ /* 0x000fe20000010059 */
[----:B------:R-:W-:Y:S02]  /*d450*/  IMAD.U32 R76, R85, 0x10000, RZ ;  /* 0x00010000554c7824 */ /* 0x000fe400078e00ff */
[-C--:B------:R-:W-:Y:S01]  /*d460*/  FMUL.FTZ R25, R25, R11.reuse ;  /* 0x0000000b19197220 */ /* 0x080fe20000410000 */
[----:B------:R-:W-:Y:S02]  /*d470*/  IMAD.U32 R4, R79, 0x10000, RZ ;  /* 0x000100004f047824 */ /* 0x000fe400078e00ff */
[C---:B------:R-:W-:Y:S01]  /*d480*/  FFMA.FTZ R91, R6.reuse, R11, -R91 ;  /* 0x0000000b065b7223 */ /* 0x040fe2000001085b */
[C---:B------:R-:W-:Y:S01]  /*d490*/  FMUL.FTZ R11, R27.reuse, R76 ;  /* 0x0000004c1b0b7220 */ /* 0x040fe20000410000 */
[----:B------:R-:W-:Y:S01]  /*d4a0*/  FFMA.FTZ R25, R6, R83, R25 ;  /* 0x0000005306197223 */ /* 0x000fe20000010019 */
[----:B------:R-:W-:Y:S01]  /*d4b0*/  FMUL.FTZ R81, R27, R4 ;  /* 0x000000041b517220 */ /* 0x000fe20000410000 */
[----:B------:R-:W-:-:S02]  /*d4c0*/  IMAD.U32 R26, R14, 0x10000, RZ ;  /* 0x000100000e1a7824 */ /* 0x000fc400078e00ff */
[----:B------:R-:W-:Y:S01]  /*d4d0*/  FFMA.FTZ R27, R24, R4, -R11 ;  /* 0x00000004181b7223 */ /* 0x000fe2000001080b */
[----:B------:R-:W-:Y:S01]  /*d4e0*/  FMUL.FTZ R4, R12, R80 ;  /* 0x000000500c047220 */ /* 0x000fe20000410000 */
[----:B------:R-:W-:Y:S01]  /*d4f0*/  FFMA.FTZ R81, R24, R76, R81 ;  /* 0x0000004c18517223 */ /* 0x000fe20000010051 */
[-C--:B------:R-:W-:Y:S01]  /*d500*/  FMUL.FTZ R24, R12, R75.reuse ;  /* 0x0000004b0c187220 */ /* 0x080fe20000410000 */
[----:B------:R-:W-:Y:S01]  /*d510*/  LOP3.LUT R77, R77, 0xffff0000, RZ, 0xc0, !PT ;  /* 0xffff00004d4d7812 */ /* 0x000fe200078ec0ff */
[----:B------:R-:W-:Y:S02]  /*d520*/  IMAD.U32 R6, R84, 0x10000, RZ ;  /* 0x0001000054067824 */ /* 0x000fe400078e00ff */
[C---:B------:R-:W-:Y:S01]  /*d530*/  FFMA.FTZ R12, R5.reuse, R75, -R4 ;  /* 0x0000004b050c7223 */ /* 0x040fe20000010804 */
[----:B------:R-:W-:Y:S02]  /*d540*/  IMAD.U32 R4, R78, 0x10000, RZ ;  /* 0x000100004e047824 */ /* 0x000fe400078e00ff */
[----:B------:R-:W-:Y:S01]  /*d550*/  FFMA.FTZ R24, R5, R80, R24 ;  /* 0x0000005005187223 */ /* 0x000fe20000010018 */
[----:B------:R-:W-:Y:S01]  /*d560*/  LOP3.LUT R14, R14, 0xffff0000, RZ, 0xc0, !PT ;  /* 0xffff00000e0e7812 */ /* 0x000fe200078ec0ff */
[C---:B------:R-:W-:Y:S01]  /*d570*/  FMUL.FTZ R11, R13.reuse, R82 ;  /* 0x000000520d0b7220 */ /* 0x040fe20000410000 */
[----:B------:R-:W-:Y:S01]  /*d580*/  FMUL.FTZ R80, R26, R6 ;  /* 0x000000061a507220 */ /* 0x000fe20000410000 */
[----:B------:R-:W-:Y:S01]  /*d590*/  LOP3.LUT R84, R84, 0xffff0000, RZ, 0xc0, !PT ;  /* 0xffff000054547812 */ /* 0x000fe200078ec0ff */
[----:B------:R-:W-:Y:S01]  /*d5a0*/  FMUL.FTZ R13, R13, R77 ;  /* 0x0000004d0d0d7220 */ /* 0x000fe20000410000 */
[----:B------:R-:W-:Y:S01]  /*d5b0*/  LOP3.LUT R15, R15, 0xffff0000, RZ, 0xc0, !PT ;  /* 0xffff00000f0f7812 */ /* 0x000fe200078ec0ff */
[-C--:B------:R-:W-:Y:S01]  /*d5c0*/  FMUL.FTZ R26, R26, R4.reuse ;  /* 0x000000041a1a7220 */ /* 0x080fe20000410000 */
[----:B------:R-:W-:Y:S01]  /*d5d0*/  LOP3.LUT R78, R78, 0xffff0000, RZ, 0xc0, !PT ;  /* 0xffff00004e4e7812 */ /* 0x000fe200078ec0ff */
[----:B------:R-:W-:Y:S01]  /*d5e0*/  FFMA.FTZ R80, R7, R4, -R80 ;  /* 0x0000000407507223 */ /* 0x000fe20000010850 */
[----:B------:R-:W-:Y:S01]  /*d5f0*/  LOP3.LUT R85, R85, 0xffff0000, RZ, 0xc0, !PT ;  /* 0xffff000055557812 */ /* 0x000fe200078ec0ff */
[----:B------:R-:W-:Y:S01]  /*d600*/  FFMA.FTZ R82, R8, R82, R13 ;  /* 0x0000005208527223 */ /* 0x000fe2000001000d */
[----:B------:R-:W-:Y:S01]  /*d610*/  LOP3.LUT R79, R79, 0xffff0000, RZ, 0xc0, !PT ;  /* 0xffff00004f4f7812 */ /* 0x000fe200078ec0ff */
[C---:B------:R-:W-:Y:S01]  /*d620*/  FMUL.FTZ R4, R14.reuse, R84 ;  /* 0x000000540e047220 */ /* 0x040fe20000410000 */
[----:B------:R-:W-:Y:S01]  /*d630*/  FFMA.FTZ R26, R7, R6, R26 ;  /* 0x00000006071a7223 */ /* 0x000fe2000001001a */
[-C--:B------:R-:W-:Y:S01]  /*d640*/  FMUL.FTZ R5, R14, R78.reuse ;  /* 0x0000004e0e057220 */ /* 0x080fe20000410000 */
[C---:B------:R-:W-:Y:S01]  /*d650*/  FMUL.FTZ R13, R15.reuse, R85 ;  /* 0x000000550f0d7220 */ /* 0x040fe20000410000 */
[----:B------:R-:W-:Y:S01]  /*d660*/  FMUL.FTZ R6, R15, R79 ;  /* 0x0000004f0f067220 */ /* 0x000fe20000410000 */
[----:B------:R-:W-:Y:S01]  /*d670*/  FFMA.FTZ R76, R8, R77, -R11 ;  /* 0x0000004d084c7223 */ /* 0x000fe2000001080b */
        /* <DEDUP_REMOVED lines=8> */
[----:B------:R-:W-:Y:S02]  /*d700*/  F2FP.BF16.F32.PACK_AB R7, R14, R27 ;  /* 0x0000001b0e07723e */ /* 0x000fe400000010ff */
[----:B------:R-:W-:Y:S02]  /*d710*/  F2FP.BF16.F32.PACK_AB R8, R24, R89 ;  /* 0x000000591808723e */ /* 0x000fe400000010ff */
[----:B------:R-:W-:Y:S01]  /*d720*/  F2FP.BF16.F32.PACK_AB R9, R82, R25 ;  /* 0x000000195209723e */ /* 0x000fe200000010ff */
[----:B------:R1:W-:Y:S01]  /*d730*/  STS.128 [R213], R4 ;  /* 0x00000004d5007388 */ /* 0x0003e20000000c00 */
[----:B------:R-:W-:-:S05]  /*d740*/  F2FP.BF16.F32.PACK_AB R11, R78, R81 ;  /* 0x000000514e0b723e */ /* 0x000fca00000010ff */
[----:B------:R1:W-:Y:S02]  /*d750*/  STS.128 [R74+0x10400], R8 ;  /* 0x010400084a007388 */ /* 0x0003e40000000c00 */
.L_x_1499:
[----:B------:R-:W-:Y:S05]  /*d760*/  BSYNC B1 ;  /* 0x0000000000017941 */ /* 0x000fea0003800000 */
.L_x_1498:
[----:B------:R-:W-:Y:S04]  /*d770*/  BSSY B1, `(.L_x_1500) ;  /* 0x0000068000017945 */ /* 0x000fe80003800000 */
[----:B------:R-:W-:Y:S05]  /*d780*/  @P2 BRA `(.L_x_1501) ;  /* 0x0000000400982947 */ /* 0x000fea0003800000 */
[----:B-1----:R-:W-:Y:S02]  /*d790*/  LEA.HI R4, R21, R220, RZ, 0x1d ;  /* 0x000000dc15047211 */ /* 0x002fe400078fe8ff */
[----:B------:R-:W-:Y:S02]  /*d7a0*/  SHF.R.U64 R26, R28, 0x10, R29 ;  /* 0x000000101c1a7819 */ /* 0x000fe4000000121d */
[----:B------:R-:W-:Y:S01]  /*d7b0*/  SHF.R.S32.HI R7, RZ, 0x1f, R4 ;  /* 0x0000001fff077819 */ /* 0x000fe20000011404 */
[----:B------:R-:W-:Y:S01]  /*d7c0*/  IMAD.SHL.U32 R5, R4, 0x8, RZ ;  /* 0x0000000804057824 */ /* 0x000fe200078e00ff */
[----:B------:R-:W-:Y:S02]  /*d7d0*/  SHF.R.U64 R24, R32, 0x10, R33 ;  /* 0x0000001020187819 */ /* 0x000fe40000001221 */
[----:B------:R-:W-:Y:S02]  /*d7e0*/  LEA.HI R7, R7, R4, RZ, 0x3 ;  /* 0x0000000407077211 */ /* 0x000fe400078f18ff */
[----:B------:R-:W-:-:S02]  /*d7f0*/  LOP3.LUT R4, R202, 0x38, R5, 0xf8, !PT ;  /* 0x00000038ca047812 */ /* 0x000fc400078ef805 */
[----:B------:R-:W-:Y:S01]  /*d800*/  SHF.R.U32.HI R33, RZ, 0x10, R33 ;  /* 0x00000010ff217819 */ /* 0x000fe20000011621 */
[----:B------:R-:W-:Y:S01]  /*d810*/  IMAD.SHL.U32 R7, R7, 0x400, RZ ;  /* 0x0000040007077824 */ /* 0x000fe200078e00ff */
[----:B------:R-:W-:Y:S02]  /*d820*/  LOP3.LUT R5, R4, R209, RZ, 0x3c, !PT ;  /* 0x000000d104057212 */ /* 0x000fe400078e3cff */
[--C-:B------:R-:W-:Y:S02]  /*d830*/  SHF.R.U64 R13, R30, 0x10, R31.reuse ;  /* 0x000000101e0d7819 */ /* 0x100fe4000000121f */
[----:B------:R-:W-:Y:S02]  /*d840*/  LOP3.LUT R7, R7, 0x7fffe000, RZ, 0xc0, !PT ;  /* 0x7fffe00007077812 */ /* 0x000fe400078ec0ff */
[----:B------:R-:W-:Y:S02]  /*d850*/  SHF.R.U32.HI R30, RZ, 0x10, R31 ;  /* 0x00000010ff1e7819 */ /* 0x000fe4000001161f */
[----:B0-----:R-:W-:-:S02]  /*d860*/  IADD3 R9, R5, R7, R210 ;  /* 0x0000000705097210 */ /* 0x001fc40007ffe0d2 */
[----:B------:R-:W0:Y:S01]  /*d870*/  LDS.128 R4, [R227] ;  /* 0x00000000e3047984 */ /* 0x000e220000000c00 */
[----:B------:R-:W-:Y:S02]  /*d880*/  PRMT R73, R73, 0x5410, R26 ;  /* 0x0000541049497816 */ /* 0x000fe4000000001a */
[----:B------:R-:W-:Y:S01]  /*d890*/  IMAD R12, R9, 0x2, R2 ;  /* 0x00000002090c7824 */ /* 0x000fe200078e0202 */
[----:B------:R-:W-:Y:S02]  /*d8a0*/  PRMT R69, R69, 0x5410, R24 ;  /* 0x0000541045457816 */ /* 0x000fe40000000018 */
[----:B------:R-:W-:Y:S02]  /*d8b0*/  SHF.R.U32.HI R29, RZ, 0x10, R29 ;  /* 0x00000010ff1d7819 */ /* 0x000fe4000001161d */
[----:B------:R-:W1:Y:S01]  /*d8c0*/  LDS.128 R8, [R12+0x10400] ;  /* 0x010400000c087984 */ /* 0x000e620000000c00 */
[----:B------:R-:W-:Y:S01]  /*d8d0*/  SHF.R.U64 R14, R34, 0x10, R35 ;  /* 0x00000010220e7819 */ /* 0x000fe20000001223 */
[----:B------:R-:W-:Y:S01]  /*d8e0*/  IMAD.U32 R32, R69, 0x10000, RZ ;  /* 0x0001000045207824 */ /* 0x000fe200078e00ff */
[----:B------:R-:W-:-:S02]  /*d8f0*/  PRMT R68, R68, 0x5410, R33 ;  /* 0x0000541044447816 */ /* 0x000fc40000000021 */
[----:B------:R-:W-:Y:S02]  /*d900*/  SHF.R.U32.HI R35, RZ, 0x10, R35 ;  /* 0x00000010ff237819 */ /* 0x000fe40000011623 */
[----:B------:R-:W-:Y:S01]  /*d910*/  PRMT R71, R71, 0x5410, R30 ;  /* 0x0000541047477816 */ /* 0x000fe2000000001e */
[----:B------:R-:W-:Y:S01]  /*d920*/  IMAD.U32 R30, R73, 0x10000, RZ ;  /* 0x00010000491e7824 */ /* 0x000fe200078e00ff */
[----:B------:R-:W-:Y:S01]  /*d930*/  PRMT R72, R72, 0x5410, R29 ;  /* 0x0000541048487816 */ /* 0x000fe2000000001d */
[----:B------:R-:W-:Y:S01]  /*d940*/  IMAD.U32 R29, R68, 0x10000, RZ ;  /* 0x00010000441d7824 */ /* 0x000fe200078e00ff */
[----:B------:R-:W-:Y:S02]  /*d950*/  PRMT R66, R66, 0x5410, R35 ;  /* 0x0000541042427816 */ /* 0x000fe40000000023 */
[----:B------:R-:W-:Y:S02]  /*d960*/  PRMT R70, R70, 0x5410, R13 ;  /* 0x0000541046467816 */ /* 0x000fe4000000000d */
[----:B------:R-:W-:Y:S01]  /*d970*/  PRMT R67, R67, 0x5410, R14 ;  /* 0x0000541043437816 */ /* 0x000fe2000000000e */
[----:B------:R-:W-:Y:S01]  /*d980*/  IMAD.U32 R31, R66, 0x10000, RZ ;  /* 0x00010000421f7824 */ /* 0x000fe200078e00ff */
[----:B------:R-:W-:-:S02]  /*d990*/  LOP3.LUT R69, R69, 0xffff0000, RZ, 0xc0, !PT ;  /* 0xffff000045457812 */ /* 0x000fc400078ec0ff */
[----:B------:R-:W-:Y:S02]  /*d9a0*/  LOP3.LUT R73, R73, 0xffff0000, RZ, 0xc0, !PT ;  /* 0xffff000049497812 */ /* 0x000fe400078ec0ff */
        /* <DEDUP_REMOVED lines=17> */
[C---:B------:R-:W-:Y:S01]  /*dac0*/  FMUL.FTZ R33, R26.reuse, R29 ;  /* 0x0000001d1a217220 */ /* 0x040fe20000410000 */
[----:B------:R-:W-:Y:S02]  /*dad0*/  IMAD.U32 R28, R11, 0x10000, RZ ;  /* 0x000100000b1c7824 */ /* 0x000fe400078e00ff */
[C---:B------:R-:W-:Y:S01]  /*dae0*/  FFMA.FTZ R34, R13.reuse, R30, -R34 ;  /* 0x0000001e0d227223 */ /* 0x040fe20000010822 */
[----:B------:R-:W-:Y:S01]  /*daf0*/  FFMA.FTZ R74, R13, R32, R74 ;  /* 0x000000200d4a7223 */ /* 0x000fe2000001004a */
[-C--:B------:R-:W-:Y:S01]  /*db00*/  FMUL.FTZ R35, R26, R25.reuse ;  /* 0x000000191a237220 */ /* 0x080fe20000410000 */
[----:B------:R-:W-:Y:S01]  /*db10*/  FFMA.FTZ R33, R14, R25, -R33 ;  /* 0x000000190e217223 */ /* 0x000fe20000010821 */
[----:B------:R-:W-:Y:S02]  /*db20*/  IMAD.U32 R13, R71, 0x10000, RZ ;  /* 0x00010000470d7824 */ /* 0x000fe400078e00ff */
[----:B------:R-:W-:Y:S01]  /*db30*/  FMUL.FTZ R25, R28, R31 ;  /* 0x0000001f1c197220 */ /* 0x000fe20000410000 */
[----:B------:R-:W-:Y:S01]  /*db40*/  FFMA.FTZ R35, R14, R29, R35 ;  /* 0x0000001d0e237223 */ /* 0x000fe20000010023 */
[----:B------:R-:W-:Y:S01]  /*db50*/  LOP3.LUT R72, R72, 0xffff0000, RZ, 0xc0, !PT ;  /* 0xffff000048487812 */ /* 0x000fe200078ec0ff */
[-C--:B------:R-:W-:Y:S01]  /*db60*/  FMUL.FTZ R28, R28, R13.reuse ;  /* 0x0000000d1c1c7220 */ /* 0x080fe20000410000 */
[----:B------:R-:W-:Y:S01]  /*db70*/  FFMA.FTZ R29, R24, R13, -R25 ;  /* 0x0000000d181d7223 */ /* 0x000fe20000010819 */
[C---:B------:R-:W-:Y:S01]  /*db80*/  FMUL.FTZ R13, R8.reuse, R69 ;  /* 0x00000045080d7220 */ /* 0x040fe20000410000 */
[----:B------:R-:W-:Y:S01]  /*db90*/  FMUL.FTZ R25, R8, R73 ;  /* 0x0000004908197220 */ /* 0x000fe20000410000 */
[----:B------:R-:W-:-:S02]  /*dba0*/  IMAD.U32 R27, R10, 0x10000, RZ ;  /* 0x000100000a1b7824 */ /* 0x000fc400078e00ff */
[----:B------:R-:W-:Y:S01]  /*dbb0*/  FFMA.FTZ R31, R24, R31, R28 ;  /* 0x0000001f181f7223 */ /* 0x000fe2000001001c */
[----:B------:R-:W-:Y:S02]  /*dbc0*/  IMAD.U32 R14, R67, 0x10000, RZ ;  /* 0x00010000430e7824 */ /* 0x000fe400078e00ff */
[C---:B------:R-:W-:Y:S01]  /*dbd0*/  FFMA.FTZ R13, R4.reuse, R73, -R13 ;  /* 0x00000049040d7223 */ /* 0x040fe2000001080d */
[C---:B------:R-:W-:Y:S01]  /*dbe0*/  FMUL.FTZ R24, R9.reuse, R68 ;  /* 0x0000004409187220 */ /* 0x040fe20000410000 */
[----:B------:R-:W-:Y:S01]  /*dbf0*/  FFMA.FTZ R25, R4, R69, R25 ;  /* 0x0000004504197223 */ /* 0x000fe20000010019 */
[----:B------:R-:W-:Y:S02]  /*dc00*/  IMAD.U32 R8, R70, 0x10000, RZ ;  /* 0x0001000046087824 */ /* 0x000fe400078e00ff */
[----:B------:R-:W-:Y:S01]  /*dc10*/  FMUL.FTZ R9, R9, R72 ;  /* 0x0000004809097220 */ /* 0x000fe20000410000 */
[----:B------:R-:W-:Y:S01]  /*dc20*/  FMUL.FTZ R4, R27, R14 ;  /* 0x0000000e1b047220 */ /* 0x000fe20000410000 */
[----:B------:R-:W-:Y:S01]  /*dc30*/  LOP3.LUT R10, R10, 0xffff0000, RZ, 0xc0, !PT ;  /* 0xffff00000a0a7812 */ /* 0x000fe200078ec0ff */
[----:B------:R-:W-:Y:S01]  /*dc40*/  FFMA.FTZ R24, R5, R72, -R24 ;  /* 0x0000004805187223 */ /* 0x000fe20000010818 */
[----:B------:R-:W-:Y:S01]  /*dc50*/  LOP3.LUT R11, R11, 0xffff0000, RZ, 0xc0, !PT ;  /* 0xffff00000b0b7812 */ /* 0x000fe200078ec0ff */
[----:B------:R-:W-:Y:S01]  /*dc60*/  FFMA.FTZ R68, R5, R68, R9 ;  /* 0x0000004405447223 */ /* 0x000fe20000010009 */
[-C--:B------:R-:W-:Y:S01]  /*dc70*/  FFMA.FTZ R26, R15, R8.reuse, -R4 ;  /* 0x000000080f1a7223 */ /* 0x080fe20000010804 */
[----:B------:R-:W-:Y:S01]  /*dc80*/  LOP3.LUT R67, R67, 0xffff0000, RZ, 0xc0, !PT ;  /* 0xffff000043437812 */ /* 0x000fe200078ec0ff */
[----:B------:R-:W-:Y:S01]  /*dc90*/  FMUL.FTZ R28, R27, R8 ;  /* 0x000000081b1c7220 */ /* 0x000fe20000410000 */
[----:B------:R-:W-:Y:S01]  /*dca0*/  LOP3.LUT R5, R70, 0xffff0000, RZ, 0xc0, !PT ;  /* 0xffff000046057812 */ /* 0x000fe200078ec0ff */
[----:B------:R-:W-:Y:S01]  /*dcb0*/  FMUL.FTZ R8, R11, R66 ;  /* 0x000000420b087220 */ /* 0x000fe20000410000 */
[----:B------:R-:W-:Y:S01]  /*dcc0*/  LOP3.LUT R4, R71, 0xffff0000, RZ, 0xc0, !PT ;  /* 0xffff000047047812 */ /* 0x000fe200078ec0ff */
[----:B------:R-:W-:Y:S01]  /*dcd0*/  FFMA.FTZ R28, R15, R14, R28 ;  /* 0x0000000e0f1c7223 */ /* 0x000fe2000001001c */
[C---:B------:R-:W-:Y:S01]  /*dce0*/  FMUL.FTZ R9, R10.reuse, R67 ;  /* 0x000000430a097220 */ /* 0x040fe20000410000 */
[----:B------:R-:W-:-:S02]  /*dcf0*/  FMUL.FTZ R10, R10, R5 ;  /* 0x000000050a0a7220 */ /* 0x000fc40000410000 */
[-C--:B------:R-:W-:Y:S01]  /*dd00*/  FMUL.FTZ R15, R11, R4.reuse ;  /* 0x000000040b0f7220 */ /* 0x080fe20000410000 */
[C---:B------:R-:W-:Y:S01]  /*dd10*/  FFMA.FTZ R11, R6.reuse, R5, -R9 ;  /* 0x00000005060b7223 */ /* 0x040fe20000010809 */
[C---:B------:R-:W-:Y:S01]  /*dd20*/  FFMA.FTZ R14, R7.reuse, R4, -R8 ;  /* 0x00000004070e7223 */ /* 0x040fe20000010808 */
[----:B------:R-:W-:Y:S01]  /*dd30*/  FFMA.FTZ R67, R6, R67, R10 ;  /* 0x0000004306437223 */ /* 0x000fe2000001000a */
[----:B------:R-:W-:Y:S01]  /*dd40*/  FFMA.FTZ R66, R7, R66, R15 ;  /* 0x0000004207427223 */ /* 0x000fe2000001000f */
[----:B------:R-:W-:Y:S02]  /*dd50*/  F2FP.BF16.F32.PACK_AB R4, R13, R34 ;  /* 0x000000220d04723e */ /* 0x000fe400000010ff */
[----:B------:R-:W-:Y:S02]  /*dd60*/  F2FP.BF16.F32.PACK_AB R5, R24, R33 ;  /* 0x000000211805723e */ /* 0x000fe400000010ff */
[----:B------:R-:W-:Y:S02]  /*dd70*/  F2FP.BF16.F32.PACK_AB R6, R11, R26 ;  /* 0x0000001a0b06723e */ /* 0x000fe400000010ff */
[----:B------:R-:W-:-:S02]  /*dd80*/  F2FP.BF16.F32.PACK_AB R7, R14, R29 ;  /* 0x0000001d0e07723e */ /* 0x000fc400000010ff */
[----:B------:R-:W-:Y:S02]  /*dd90*/  F2FP.BF16.F32.PACK_AB R8, R25, R74 ;  /* 0x0000004a1908723e */ /* 0x000fe400000010ff */
[----:B------:R-:W-:Y:S01]  /*dda0*/  F2FP.BF16.F32.PACK_AB R9, R68, R35 ;  /* 0x000000234409723e */ /* 0x000fe200000010ff */
[----:B------:R2:W-:Y:S01]  /*ddb0*/  STS.128 [R227], R4 ;  /* 0x00000004e3007388 */ /* 0x0005e20000000c00 */
[----:B------:R-:W-:Y:S02]  /*ddc0*/  F2FP.BF16.F32.PACK_AB R10, R67, R28 ;  /* 0x0000001c430a723e */ /* 0x000fe400000010ff */
[----:B------:R-:W-:-:S05]  /*ddd0*/  F2FP.BF16.F32.PACK_AB R11, R66, R31 ;  /* 0x0000001f420b723e */ /* 0x000fca00000010ff */
[----:B------:R2:W-:Y:S02]  /*dde0*/  STS.128 [R12+0x10400], R8 ;  /* 0x010400080c007388 */ /* 0x0005e40000000c00 */
.L_x_1501:
[----:B------:R-:W-:Y:S05]  /*ddf0*/  BSYNC B1 ;  /* 0x0000000000017941 */ /* 0x000fea0003800000 */
.L_x_1500:
[----:B------:R-:W-:Y:S04]  /*de00*/  BSSY B1, `(.L_x_1502) ;  /* 0x0000068000017945 */ /* 0x000fe80003800000 */
[----:B------:R-:W-:Y:S05]  /*de10*/  @P3 BRA `(.L_x_1503) ;  /* 0x0000000400983947 */ /* 0x000fea0003800000 */
[----:B-12---:R-:W-:Y:S02]  /*de20*/  LEA.HI R4, R21, R220, RZ, 0x1d ;  /* 0x000000dc15047211 */ /* 0x006fe400078fe8ff */
[----:B------:R-:W-:Y:S02]  /*de30*/  SHF.R.U64 R27, R36, 0x10, R37 ;  /* 0x00000010241b7819 */ /* 0x000fe40000001225 */
[----:B------:R-:W-:Y:S01]  /*de40*/  SHF.R.S32.HI R5, RZ, 0x1f, R4 ;  /* 0x0000001fff057819 */ /* 0x000fe20000011404 */
[----:B------:R-:W-:Y:S01]  /*de50*/  IMAD.SHL.U32 R6, R4, 0x8, RZ ;  /* 0x0000000804067824 */ /* 0x000fe200078e00ff */
[----:B------:R-:W-:Y:S02]  /*de60*/  SHF.R.U64 R15, R40, 0x10, R41 ;  /* 0x00000010280f7819 */ /* 0x000fe40000001229 */
[----:B------:R-:W-:Y:S02]  /*de70*/  LEA.HI R5, R5, R4, RZ, 0x3 ;  /* 0x0000000405057211 */ /* 0x000fe400078f18ff */
[----:B------:R-:W-:-:S02]  /*de80*/  LOP3.LUT R4, R201, 0x38, R6, 0xf8, !PT ;  /* 0x00000038c9047812 */ /* 0x000fc400078ef806 */
[----:B------:R-:W-:Y:S01]  /*de90*/  SHF.R.U64 R25, R38, 0x10, R39 ;  /* 0x0000001026197819 */ /* 0x000fe20000001227 */
[----:B------:R-:W-:Y:S01]  /*dea0*/  IMAD.SHL.U32 R6, R5, 0x400, RZ ;  /* 0x0000040005067824 */ /* 0x000fe200078e00ff */
[----:B------:R-:W-:Y:S02]  /*deb0*/  LOP3.LUT R5, R4, R207, RZ, 0x3c, !PT ;  /* 0x000000cf04057212 */ /* 0x000fe400078e3cff */
[----:B------:R-:W-:Y:S02]  /*dec0*/  PRMT R58, R58, 0x5410, R27 ;  /* 0x000054103a3a7816 */ /* 0x000fe4000000001b */
[----:B------:R-:W-:Y:S02]  /*ded0*/  LOP3.LUT R6, R6, 0x7fffe000, RZ, 0xc0, !PT ;  /* 0x7fffe00006067812 */ /* 0x000fe400078ec0ff */
[----:B------:R-:W-:Y:S01]  /*dee0*/  PRMT R62, R62, 0x5410, R15 ;  /* 0x000054103e3e7816 */ /* 0x000fe2000000000f */
[----:B------:R-:W-:Y:S01]  /*def0*/  IMAD.U32 R30, R58, 0x10000, RZ ;  /* 0x000100003a1e7824 */ /* 0x000fe200078e00ff */
[----:B0-----:R-:W-:-:S02]  /*df00*/  IADD3 R9, R5, R6, R208 ;  /* 0x0000000605097210 */ /* 0x001fc40007ffe0d0 */
[----:B------:R-:W0:Y:S01]  /*df10*/  LDS.128 R4, [R226] ;  /* 0x00000000e2047984 */ /* 0x000e220000000c00 */
[----:B------:R-:W-:Y:S01]  /*df20*/  SHF.R.U64 R13, R42, 0x10, R43 ;  /* 0x000000102a0d7819 */ /* 0x000fe2000000122b */
[----:B------:R-:W-:Y:S01]  /*df30*/  IMAD.U32 R32, R62, 0x10000, RZ ;  /* 0x000100003e207824 */ /* 0x000fe200078e00ff */
[----:B------:R-:W-:Y:S01]  /*df40*/  SHF.R.U32.HI R40, RZ, 0x10, R41 ;  /* 0x00000010ff287819 */ /* 0x000fe20000011629 */
[----:B------:R-:W-:Y:S01]  /*df50*/  IMAD R12, R9, 0x2, R2 ;  /* 0x00000002090c7824 */ /* 0x000fe200078e0202 */
[----:B------:R-:W-:Y:S02]  /*df60*/  SHF.R.U32.HI R42, RZ, 0x10, R43 ;  /* 0x00000010ff2a7819 */ /* 0x000fe4000001162b */
[----:B------:R-:W-:Y:S02]  /*df70*/  SHF.R.U32.HI R36, RZ, 0x10, R37 ;  /* 0x00000010ff247819 */ /* 0x000fe40000011625 */
[----:B------:R-:W1:Y:S01]  /*df80*/  LDS.128 R8, [R12+0x10400] ;  /* 0x010400000c087984 */ /* 0x000e620000000c00 */
[----:B------:R-:W-:-:S02]  /*df90*/  PRMT R60, R60, 0x5410, R25 ;  /* 0x000054103c3c7816 */ /* 0x000fc40000000019 */
[----:B------:R-:W-:Y:S02]  /*dfa0*/  SHF.R.U32.HI R38, RZ, 0x10, R39 ;  /* 0x00000010ff267819 */ /* 0x000fe40000011627 */
[----:B------:R-:W-:Y:S02]  /*dfb0*/  PRMT R63, R63, 0x5410, R40 ;  /* 0x000054103f3f7816 */ /* 0x000fe40000000028 */
[----:B------:R-:W-:Y:S02]  /*dfc0*/  PRMT R65, R65, 0x5410, R42 ;  /* 0x0000541041417816 */ /* 0x000fe4000000002a */
[----:B------:R-:W-:Y:S01]  /*dfd0*/  PRMT R59, R59, 0x5410, R36 ;  /* 0x000054103b3b7816 */ /* 0x000fe20000000024 */
[----:B------:R-:W-:Y:S01]  /*dfe0*/  IMAD.U32 R29, R63, 0x10000, RZ ;  /* 0x000100003f1d7824 */ /* 0x000fe200078e00ff */
[----:B------:R-:W-:Y:S01]  /*dff0*/  PRMT R64, R64, 0x5410, R13 ;  /* 0x0000541040407816 */ /* 0x000fe2000000000d */
[----:B------:R-:W-:Y:S01]  /*e000*/  IMAD.U32 R31, R65, 0x10000, RZ ;  /* 0x00010000411f7824 */ /* 0x000fe200078e00ff */
[----:B------:R-:W-:Y:S01]  /*e010*/  PRMT R61, R61, 0x5410, R38 ;  /* 0x000054103d3d7816 */ /* 0x000fe20000000026 */
        /* <DEDUP_REMOVED lines=18> */
[----:B------:R-:W-:Y:S02]  /*e140*/  IMAD.U32 R13, R61, 0x10000, RZ ;  /* 0x000100003d0d7824 */ /* 0x000fe400078e00ff */
[C---:B------:R-:W-:Y:S01]  /*e150*/  FMUL.FTZ R37, R28.reuse, R31 ;  /* 0x0000001f1c257220 */ /* 0x040fe20000410000 */
[----:B------:R-:W-:Y:S01]  /*e160*/  IMAD.U32 R25, R59, 0x10000, RZ ;  /* 0x000100003b197824 */ /* 0x000fe200078e00ff */
[----:B------:R-:W-:Y:S01]  /*e170*/  LOP3.LUT R11, R11, 0xffff0000, RZ, 0xc0, !PT ;  /* 0xffff00000b0b7812 */ /* 0x000fe200078ec0ff */
[-C--:B------:R-:W-:Y:S01]  /*e180*/  FMUL.FTZ R28, R28, R13.reuse ;  /* 0x0000000d1c1c7220 */ /* 0x080fe20000410000 */
[----:B------:R-:W-:Y:S01]  /*e190*/  FFMA.FTZ R37, R24, R13, -R37 ;  /* 0x0000000d18257223 */ /* 0x000fe20000010825 */
[-C--:B------:R-:W-:Y:S01]  /*e1a0*/  FMUL.FTZ R35, R26, R25.reuse ;  /* 0x000000191a237220 */ /* 0x080fe20000410000 */
[----:B------:R-:W-:Y:S01]  /*e1b0*/  FFMA.FTZ R33, R14, R25, -R33 ;  /* 0x000000190e217223 */ /* 0x000fe20000010821 */
[----:B------:R-:W-:Y:S01]  /*e1c0*/  LOP3.LUT R25, R62, 0xffff0000, RZ, 0xc0, !PT ;  /* 0xffff00003e197812 */ /* 0x000fe200078ec0ff */
[----:B------:R-:W-:Y:S01]  /*e1d0*/  FFMA.FTZ R30, R24, R31, R28 ;  /* 0x0000001f181e7223 */ /* 0x000fe2000001001c */
[----:B------:R-:W-:Y:S01]  /*e1e0*/  LOP3.LUT R13, R58, 0xffff0000, RZ, 0xc0, !PT ;  /* 0xffff00003a0d7812 */ /* 0x000fe200078ec0ff */
[----:B------:R-:W-:Y:S01]  /*e1f0*/  FFMA.FTZ R35, R14, R29, R35 ;  /* 0x0000001d0e237223 */ /* 0x000fe20000010023 */
[----:B------:R-:W-:Y:S01]  /*e200*/  LOP3.LUT R24, R63, 0xffff0000, RZ, 0xc0, !PT ;  /* 0xffff00003f187812 */ /* 0x000fe200078ec0ff */
[C---:B------:R-:W-:Y:S01]  /*e210*/  FMUL.FTZ R29, R8.reuse, R25 ;  /* 0x00000019081d7220 */ /* 0x040fe20000410000 */
[----:B------:R-:W-:Y:S01]  /*e220*/  LOP3.LUT R14, R59, 0xffff0000, RZ, 0xc0, !PT ;  /* 0xffff00003b0e7812 */ /* 0x000fe200078ec0ff */
[----:B------:R-:W-:Y:S01]  /*e230*/  FMUL.FTZ R31, R8, R13 ;  /* 0x0000000d081f7220 */ /* 0x000fe20000410000 */
[----:B------:R-:W-:-:S02]  /*e240*/  IMAD.U32 R27, R10, 0x10000, RZ ;  /* 0x000100000a1b7824 */ /* 0x000fc400078e00ff */
[C---:B------:R-:W-:Y:S01]  /*e250*/  FMUL.FTZ R28, R9.reuse, R24 ;  /* 0x00000018091c7220 */ /* 0x040fe20000410000 */
[----:B------:R-:W-:Y:S02]  /*e260*/  IMAD.U32 R26, R64, 0x10000, RZ ;  /* 0x00010000401a7824 */ /* 0x000fe400078e00ff */
[C---:B------:R-:W-:Y:S01]  /*e270*/  FFMA.FTZ R29, R4.reuse, R13, -R29 ;  /* 0x0000000d041d7223 */ /* 0x040fe2000001081d */
[----:B------:R-:W-:Y:S01]  /*e280*/  FMUL.FTZ R9, R9, R14 ;  /* 0x0000000e09097220 */ /* 0x000fe20000410000 */
[----:B------:R-:W-:Y:S01]  /*e290*/  FFMA.FTZ R31, R4, R25, R31 ;  /* 0x00000019041f7223 */ /* 0x000fe2000001001f */
[----:B------:R-:W-:Y:S02]  /*e2a0*/  IMAD.U32 R8, R60, 0x10000, RZ ;  /* 0x000100003c087824 */ /* 0x000fe400078e00ff */
[----:B------:R-:W-:Y:S01]  /*e2b0*/  FMUL.FTZ R4, R27, R26 ;  /* 0x0000001a1b047220 */ /* 0x000fe20000410000 */
[C---:B------:R-:W-:Y:S01]  /*e2c0*/  FFMA.FTZ R28, R5.reuse, R14, -R28 ;  /* 0x0000000e051c7223 */ /* 0x040fe2000001081c */
[----:B------:R-:W-:Y:S01]  /*e2d0*/  FFMA.FTZ R24, R5, R24, R9 ;  /* 0x0000001805187223 */ /* 0x000fe20000010009 */
[----:B------:R-:W-:Y:S01]  /*e2e0*/  LOP3.LUT R10, R10, 0xffff0000, RZ, 0xc0, !PT ;  /* 0xffff00000a0a7812 */ /* 0x000fe200078ec0ff */
[-C--:B------:R-:W-:Y:S01]  /*e2f0*/  FMUL.FTZ R14, R27, R8.reuse ;  /* 0x000000081b0e7220 */ /* 0x080fe20000410000 */
[----:B------:R-:W-:Y:S01]  /*e300*/  FFMA.FTZ R13, R15, R8, -R4 ;  /* 0x000000080f0d7223 */ /* 0x000fe20000010804 */
[----:B------:R-:W-:-:S02]  /*e310*/  LOP3.LUT R9, R64, 0xffff0000, RZ, 0xc0, !PT ;  /* 0xffff000040097812 */ /* 0x000fc400078ec0ff */
[----:B------:R-:W-:Y:S01]  /*e320*/  LOP3.LUT R5, R60, 0xffff0000, RZ, 0xc0, !PT ;  /* 0xffff00003c057812 */ /* 0x000fe200078ec0ff */
[----:B------:R-:W-:Y:S01]  /*e330*/  FFMA.FTZ R14, R15, R26, R14 ;  /* 0x0000001a0f0e7223 */ /* 0x000fe2000001000e */
[----:B------:R-:W-:Y:S01]  /*e340*/  LOP3.LUT R8, R65, 0xffff0000, RZ, 0xc0, !PT ;  /* 0xffff000041087812 */ /* 0x000fe200078ec0ff */
[C---:B------:R-:W-:Y:S01]  /*e350*/  FMUL.FTZ R15, R10.reuse, R9 ;  /* 0x000000090a0f7220 */ /* 0x040fe20000410000 */
[----:B------:R-:W-:Y:S01]  /*e360*/  LOP3.LUT R4, R61, 0xffff0000, RZ, 0xc0, !PT ;  /* 0xffff00003d047812 */ /* 0x000fe200078ec0ff */
[-C--:B------:R-:W-:Y:S02]  /*e370*/  FMUL.FTZ R26, R10, R5.reuse ;  /* 0x000000050a1a7220 */ /* 0x080fe40000410000 */
[C---:B------:R-:W-:Y:S01]  /*e380*/  FMUL.FTZ R32, R11.reuse, R8 ;  /* 0x000000080b207220 */ /* 0x040fe20000410000 */
[C---:B------:R-:W-:Y:S01]  /*e390*/  FFMA.FTZ R10, R6.reuse, R5, -R15 ;  /* 0x00000005060a7223 */ /* 0x040fe2000001080f */
[-C--:B------:R-:W-:Y:S01]  /*e3a0*/  FMUL.FTZ R25, R11, R4.reuse ;  /* 0x000000040b197220 */ /* 0x080fe20000410000 */
[----:B------:R-:W-:Y:S01]  /*e3b0*/  FFMA.FTZ R11, R6, R9, R26 ;  /* 0x00000009060b7223 */ /* 0x000fe2000001001a */
[----:B------:R-:W-:Y:S01]  /*e3c0*/  FFMA.FTZ R32, R7, R4, -R32 ;  /* 0x0000000407207223 */ /* 0x000fe20000010820 */
[----:B------:R-:W-:Y:S01]  /*e3d0*/  F2FP.BF16.F32.PACK_AB R4, R29, R34 ;  /* 0x000000221d04723e */ /* 0x000fe200000010ff */
        /* <DEDUP_REMOVED lines=10> */
.L_x_1503:
[----:B------:R-:W-:Y:S05]  /*e480*/  BSYNC B1 ;  /* 0x0000000000017941 */ /* 0x000fea0003800000 */
.L_x_1502:
[----:B--23--:R-:W-:Y:S02]  /*e490*/  PRMT R12, R12, 0x5410, R0 ;  /* 0x000054100c0c7816 */ /* 0x00cfe40000000000 */
[----:B------:R-:W-:Y:S01]  /*e4a0*/  PRMT R14, R14, 0x5410, R3 ;  /* 0x000054100e0e7816 */ /* 0x000fe20000000003 */
[----:B------:R-:W-:Y:S06]  /*e4b0*/  @P0 BRA `(.L_x_1477) ;  /* 0x0000000400980947 */ /* 0x000fec0003800000 */
[----:B------:R-:W-:Y:S01]  /*e4c0*/  LEA.HI R21, R21, R220, RZ, 0x1d ;  /* 0x000000dc15157211 */ /* 0x000fe200078fe8ff */
[----:B-1----:R-:W1:Y:S01]  /*e4d0*/  LDS.128 R4, [R225] ;  /* 0x00000000e1047984 */ /* 0x002e620000000c00 */
        /* <DEDUP_REMOVED lines=13> */
[----:B------:R-:W-:-:S02]  /*e5b0*/  IADD3 R3, R3, R21, R206 ;  /* 0x0000001503037210 */ /* 0x000fc40007ffe0ce */
[----:B------:R-:W-:Y:S01]  /*e5c0*/  SHF.R.U32.HI R44, RZ, 0x10, R45 ;  /* 0x00000010ff2c7819 */ /* 0x000fe2000001162d */
[----:B------:R-:W-:Y:S01]  /*e5d0*/  IMAD.U32 R27, R56, 0x10000, RZ ;  /* 0x00010000381b7824 */ /* 0x000fe200078e00ff */
[----:B------:R-:W-:Y:S01]  /*e5e0*/  SHF.R.U32.HI R48, RZ, 0x10, R49 ;  /* 0x00000010ff307819 */ /* 0x000fe20000011631 */
[----:B------:R-:W-:Y:S01]  /*e5f0*/  IMAD R3, R3, 0x2, R2 ;  /* 0x0000000203037824 */ /* 0x000fe200078e0202 */
[----:B------:R-:W-:Y:S02]  /*e600*/  PRMT R54, R54, 0x5410, R15 ;  /* 0x0000541036367816 */ /* 0x000fe4000000000f */
[----:B------:R-:W-:Y:S02]  /*e610*/  SHF.R.U32.HI R30, RZ, 0x10, R51 ;  /* 0x00000010ff1e7819 */ /* 0x000fe40000011633 */
[----:B0-----:R-:W0:Y:S01]  /*e620*/  LDS.128 R8, [R3+0x10400] ;  /* 0x0104000003087984 */ /* 0x001e220000000c00 */
[----:B------:R-:W-:Y:S02]  /*e630*/  PRMT R53, R53, 0x5410, R44 ;  /* 0x0000541035357816 */ /* 0x000fe4000000002c */
[----:B------:R-:W-:-:S02]  /*e640*/  PRMT R57, R57, 0x5410, R48 ;  /* 0x0000541039397816 */ /* 0x000fc40000000030 */
[----:B------:R-:W-:Y:S02]  /*e650*/  SHF.R.U32.HI R46, RZ, 0x10, R47 ;  /* 0x00000010ff2e7819 */ /* 0x000fe4000001162f */
[----:B------:R-:W-:Y:S01]  /*e660*/  SHF.R.U64 R28, R50, 0x10, R51 ;  /* 0x00000010321c7819 */ /* 0x000fe20000001233 */
[----:B------:R-:W-:Y:S01]  /*e670*/  IMAD.U32 R29, R57, 0x10000, RZ ;  /* 0x00010000391d7824 */ /* 0x000fe200078e00ff */
[----:B------:R-:W-:Y:S01]  /*e680*/  PRMT R30, R14, 0x5432, R30 ;  /* 0x000054320e1e7816 */ /* 0x000fe2000000001e */
[----:B-1----:R-:W-:Y:S01]  /*e690*/  IMAD.U32 R0, R4, 0x10000, RZ ;  /* 0x0001000004007824 */ /* 0x002fe200078e00ff */
[----:B------:R-:W-:Y:S01]  /*e6a0*/  PRMT R55, R55, 0x5410, R46 ;  /* 0x0000541037377816 */ /* 0x000fe2000000002e */
[----:B------:R-:W-:Y:S01]  /*e6b0*/  IMAD.U32 R14, R7, 0x10000, RZ ;  /* 0x00010000070e7824 */ /* 0x000fe200078e00ff */
[----:B------:R-:W-:Y:S01]  /*e6c0*/  PRMT R28, R12, 0x5432, R28 ;  /* 0x000054320c1c7816 */ /* 0x000fe2000000001c */
[----:B------:R-:W-:Y:S01]  /*e6d0*/  IMAD.U32 R12, R5, 0x10000, RZ ;  /* 0x00010000050c7824 */ /* 0x000fe200078e00ff */
[----:B------:R-:W-:Y:S01]  /*e6e0*/  LOP3.LUT R25, R25, 0xffff0000, RZ, 0xc0, !PT ;  /* 0xffff000019197812 */ /* 0x000fe200078ec0ff */
        /* <DEDUP_REMOVED lines=19> */
[----:B------:R-:W-:Y:S01]  /*e820*/  FFMA.FTZ R35, R12, R15, -R35 ;  /* 0x0000000f0c237223 */ /* 0x000fe20000010823 */
[----:B------:R-:W-:Y:S01]  /*e830*/  FMUL.FTZ R39, R24, R31 ;  /* 0x0000001f18277220 */ /* 0x000fe20000410000 */
[----:B------:R-:W-:Y:S01]  /*e840*/  FFMA.FTZ R37, R12, R29, R37 ;  /* 0x0000001d0c257223 */ /* 0x000fe20000010025 */
[-C--:B------:R-:W-:Y:S01]  /*e850*/  FMUL.FTZ R24, R24, R27.reuse ;  /* 0x0000001b18187220 */ /* 0x080fe20000410000 */
[----:B------:R-:W-:Y:S01]  /*e860*/  LOP3.LUT R12, R57, 0xffff0000, RZ, 0xc0, !PT ;  /* 0xffff0000390c7812 */ /* 0x000fe200078ec0ff */
[----:B------:R-:W-:Y:S01]  /*e870*/  FFMA.FTZ R39, R14, R27, -R39 ;  /* 0x0000001b0e277223 */ /* 0x000fe20000010827 */
[----:B------:R-:W-:Y:S01]  /*e880*/  LOP3.LUT R15, R56, 0xffff0000, RZ, 0xc0, !PT ;  /* 0xffff0000380f7812 */ /* 0x000fe200078ec0ff */
[----:B------:R-:W-:Y:S01]  /*e890*/  FFMA.FTZ R31, R14, R31, R24 ;  /* 0x0000001f0e1f7223 */ /* 0x000fe20000010018 */
[----:B------:R-:W-:Y:S01]  /*e8a0*/  LOP3.LUT R0, R53, 0xffff0000, RZ, 0xc0, !PT ;  /* 0xffff000035007812 */ /* 0x000fe200078ec0ff */
[----:B------:R-:W-:Y:S01]  /*e8b0*/  FMUL.FTZ R24, R9, R12 ;  /* 0x0000000c09187220 */ /* 0x000fe20000410000 */
[C---:B------:R-:W-:Y:S01]  /*e8c0*/  FMUL.FTZ R29, R8.reuse, R25 ;  /* 0x00000019081d7220 */ /* 0x040fe20000410000 */
[----:B------:R-:W-:Y:S01]  /*e8d0*/  FMUL.FTZ R27, R8, R15 ;  /* 0x0000000f081b7220 */ /* 0x000fe20000410000 */
[----:B------:R-:W-:-:S02]  /*e8e0*/  IMAD.U32 R21, R10, 0x10000, RZ ;  /* 0x000100000a157824 */ /* 0x000fc400078e00ff */
[----:B------:R-:W-:Y:S01]  /*e8f0*/  FMUL.FTZ R9, R9, R0 ;  /* 0x0000000009097220 */ /* 0x000fe20000410000 */
[----:B------:R-:W-:Y:S02]  /*e900*/  IMAD.U32 R14, R28, 0x10000, RZ ;  /* 0x000100001c0e7824 */ /* 0x000fe400078e00ff */
[----:B------:R-:W-:Y:S01]  /*e910*/  FFMA.FTZ R27, R4, R25, -R27 ;  /* 0x00000019041b7223 */ /* 0x000fe2000001081b */
[----:B------:R-:W-:Y:S02]  /*e920*/  IMAD.U32 R8, R54, 0x10000, RZ ;  /* 0x0001000036087824 */ /* 0x000fe400078e00ff */
[----:B------:R-:W-:Y:S01]  /*e930*/  FFMA.FTZ R20, R4, R15, R29 ;  /* 0x0000000f04147223 */ /* 0x000fe2000001001d */
[----:B------:R-:W-:Y:S01]  /*e940*/  FFMA.FTZ R12, R5, R12, R9 ;  /* 0x0000000c050c7223 */ /* 0x000fe20000010009 */
[----:B------:R-:W-:Y:S01]  /*e950*/  LOP3.LUT R10, R10, 0xffff0000, RZ, 0xc0, !PT ;  /* 0xffff00000a0a7812 */ /* 0x000fe200078ec0ff */
[----:B------:R-:W-:Y:S01]  /*e960*/  FMUL.FTZ R4, R21, R14 ;  /* 0x0000000e15047220 */ /* 0x000fe20000410000 */
[----:B------:R-:W-:Y:S01]  /*e970*/  FFMA.FTZ R24, R5, R0, -R24 ;  /* 0x0000000005187223 */ /* 0x000fe20000010818 */
[-C--:B------:R-:W-:Y:S01]  /*e980*/  FMUL.FTZ R32, R21, R8.reuse ;  /* 0x0000000815207220 */ /* 0x080fe20000410000 */
[----:B------:R-:W-:Y:S01]  /*e990*/  LOP3.LUT R9, R28, 0xffff0000, RZ, 0xc0, !PT ;  /* 0xffff00001c097812 */ /* 0x000fe200078ec0ff */
[----:B------:R-:W-:Y:S01]  /*e9a0*/  FFMA.FTZ R15, R13, R8, -R4 ;  /* 0x000000080d0f7223 */ /* 0x000fe20000010804 */
[----:B------:R-:W-:Y:S01]  /*e9b0*/  LOP3.LUT R11, R11, 0xffff0000, RZ, 0xc0, !PT ;  /* 0xffff00000b0b7812 */ /* 0x000fe200078ec0ff */
[----:B------:R-:W-:Y:S01]  /*e9c0*/  FFMA.FTZ R32, R13, R14, R32 ;  /* 0x0000000e0d207223 */ /* 0x000fe20000010020 */
[----:B------:R-:W-:Y:S01]  /*e9d0*/  LOP3.LUT R5, R54, 0xffff0000, RZ, 0xc0, !PT ;  /* 0xffff000036057812 */ /* 0x000fe200078ec0ff */
[----:B------:R-:W-:Y:S01]  /*e9e0*/  FMUL.FTZ R13, R10, R9 ;  /* 0x000000090a0d7220 */ /* 0x000fe20000410000 */
[----:B------:R-:W-:-:S02]  /*e9f0*/  LOP3.LUT R30, R30, 0xffff0000, RZ, 0xc0, !PT ;  /* 0xffff00001e1e7812 */ /* 0x000fc400078ec0ff */
[----:B------:R-:W-:Y:S01]  /*ea00*/  LOP3.LUT R0, R55, 0xffff0000, RZ, 0xc0, !PT ;  /* 0xffff000037007812 */ /* 0x000fe200078ec0ff */
[-C--:B------:R-:W-:Y:S01]  /*ea10*/  FMUL.FTZ R4, R10, R5.reuse ;  /* 0x000000050a047220 */ /* 0x080fe20000410000 */
[----:B------:R-:W-:Y:S01]  /*ea20*/  FFMA.FTZ R10, R6, R5, -R13 ;  /* 0x00000005060a7223 */ /* 0x000fe2000001080d */
[C---:B------:R-:W-:Y:S01]  /*ea30*/  FMUL.FTZ R8, R11.reuse, R30 ;  /* 0x0000001e0b087220 */ /* 0x040fe20000410000 */
[----:B------:R-:W-:Y:S01]  /*ea40*/  F2FP.BF16.F32.PACK_AB R5, R24, R35 ;  /* 0x000000231805723e */ /* 0x000fe200000010ff */
[-C--:B------:R-:W-:Y:S01]  /*ea50*/  FMUL.FTZ R21, R11, R0.reuse ;  /* 0x000000000b157220 */ /* 0x080fe20000410000 */
[----:B------:R-:W-:Y:S01]  /*ea60*/  FFMA.FTZ R11, R6, R9, R4 ;  /* 0x00000009060b7223 */ /* 0x000fe20000010004 */
[C---:B------:R-:W-:Y:S01]  /*ea70*/  FFMA.FTZ R0, R7.reuse, R0, -R8 ;  /* 0x0000000007007223 */ /* 0x040fe20000010808 */
        /* <DEDUP_REMOVED lines=8> */
[----:B------:R-:W-:-:S05]  /*eb00*/  F2FP.BF16.F32.PACK_AB R11, R30, R31 ;  /* 0x0000001f1e0b723e */ /* 0x000fca00000010ff */
[----:B------:R2:W-:Y:S02]  /*eb10*/  STS.128 [R3+0x10400], R8 ;  /* 0x0104000803007388 */ /* 0x0005e40000000c00 */
.L_x_1477:
[----:B------:R-:W-:Y:S05]  /*eb20*/  BSYNC B0 ;  /* 0x0000000000007941 */ /* 0x000fea0003800000 */
.L_x_1437:
        /* <DEDUP_REMOVED lines=8> */
.L_x_1435:
[----:B------:R-:W-:-:S05]  /*ebb0*/  IMAD.U32 R0, RZ, RZ, UR39 ;  /* 0x00000027ff007e24 */ /* 0x000fca000f8e00ff */
[----:B------:R-:W-:-:S13]  /*ebc0*/  ISETP.NE.AND P0, PT, R0, 0x3, PT ;  /* 0x000000030000780c */ /* 0x000fda0003f05270 */
[----:B------:R-:W-:Y:S05]  /*ebd0*/  @!P0 BRA `(.L_x_1504) ;  /* 0x0000000000048947 */ /* 0x000fea0003800000 */
[----:B------:R-:W-:Y:S01]  /*ebe0*/  BPT.TRAP 0x1 ;  /* 0x000000040000795c */ /* 0x000fe20000300000 */
.L_x_1504:
[----:B-12---:R-:W-:Y:S01]  /*ebf0*/  IMAD R3, R184, 0x8, R2 ;  /* 0x00000008b8037824 */ /* 0x006fe200078e0202 */
[----:B------:R-:W-:-:S04]  /*ec00*/  SHF.L.U32 R0, R186, 0x1f, RZ ;  /* 0x0000001fba007819 */ /* 0x000fc800000006ff */
[----:B------:R1:W2:Y:S01]  /*ec10*/  SYNCS.PHASECHK.TRANS64.TRYWAIT P2, [R3+URZ+0x28830], R0 ;  /* 0x02883000030075a7 */ /* 0x0002a2000804017f */
[----:B------:R-:W-:Y:S05]  /*ec20*/  @!P0 BRA `(.L_x_1505) ;  /* 0x0000000000048947 */ /* 0x000fea0003800000 */
[----:B------:R-:W-:Y:S01]  /*ec30*/  BPT.TRAP 0x1 ;  /* 0x000000040000795c */ /* 0x000fe20000300000 */
.L_x_1505:
[----:B---34-:R-:W3:Y:S02]  /*ec40*/  S2R R4, SR_TID.X ;  /* 0x0000000000047919 */ /* 0x018ee40000002100 */
[----:B---3--:R-:W-:-:S04]  /*ec50*/  LOP3.LUT R4, R4, 0x7f, RZ, 0xc0, !PT ;  /* 0x0000007f04047812 */ /* 0x008fc800078ec0ff */
[----:B------:R-:W-:Y:S01]  /*ec60*/  ISETP.NE.AND P1, PT, R4, RZ, PT ;  /* 0x000000ff0400720c */ /* 0x000fe20003f25270 */
[----:B--2---:R-:W-:-:S12]  /*ec70*/  @P2 BRA `(.L_x_1506) ;  /* 0x0000000000082947 */ /* 0x004fd80003800000 */
[----:B------:R-:W2:Y:S02]  /*ec80*/  SYNCS.PHASECHK.TRANS64.TRYWAIT P2, [R3+URZ+0x28830], R0 ;  /* 0x02883000030075a7 */ /* 0x000ea4000804017f */
[----:B--2---:R-:W-:Y:S05]  /*ec90*/  @!P2 BRA `(.L_x_1507) ;  /* 0x0000015c0004a947 */ /* 0x004fea0003800000 */
.L_x_1506:
[----:B------:R-:W-:Y:S05]  /*eca0*/  WARPSYNC.ALL ;  /* 0x0000000000007948 */ /* 0x000fea0003800000 */
[----:B-12---:R-:W-:Y:S01]  /*ecb0*/  VIADD R0, R2, 0x18400 ;  /* 0x0001840002007836 */ /* 0x006fe20000000000 */
[----:B------:R-:W-:Y:S01]  /*ecc0*/  R2UR UR32, R52 ;  /* 0x00000000342072ca */ /* 0x000fe200000e0000 */
[----:B------:R-:W-:Y:S01]  /*ecd0*/  IMAD.MOV.U32 R5, RZ, RZ, 0x40000040 ;  /* 0x40000040ff057424 */ /* 0x000fe200078e00ff */
[----:B------:R-:W-:Y:S01]  /*ece0*/  WARPGROUP.ARRIVE ;  /* 0x00000000000079c5 */ /* 0x000fe20000000000 */
[----:B------:R-:W-:Y:S01]  /*ecf0*/  UMOV UR33, 0x40000040 ;  /* 0x4000004000217882 */ /* 0x000fe20000000000 */
[----:B------:R-:W-:Y:S01]  /*ed00*/  SHF.R.U32.HI R0, RZ, 0x4, R0 ;  /* 0x00000004ff007819 */ /* 0x000fe20000011600 */
[----:B------:R-:W-:Y:S01]  /*ed10*/  IMAD.MOV.U32 R7, RZ, RZ, 0x40000040 ;  /* 0x40000040ff077424 */ /* 0x000fe200078e00ff */
[----:B------:R-:W-:Y:S01]  /*ed20*/  R2UR UR35, R5 ;  /* 0x00000000052372ca */ /* 0x000fe200000e0000 */
[----:B------:R-:W-:Y:S01]  /*ed30*/  UMOV UR5, 0x40000040 ;  /* 0x4000004000057882 */ /* 0x000fe20000000000 */
[----:B------:R-:W-:Y:S01]  /*ed40*/  LOP3.LUT R0, R0, 0x3fff, RZ, 0xc0, !PT ;  /* 0x00003fff00007812 */ /* 0x000fe200078ec0ff */
[----:B------:R-:W-:Y:S01]  /*ed50*/  UMOV UR9, 0x40000040 ;  /* 0x4000004000097882 */ /* 0x000fe20000000000 */
[----:B------:R-:W-:Y:S01]  /*ed60*/  R2UR UR7, R7 ;  /* 0x00000000070772ca */ /* 0x000fe200000e0000 */
[----:B------:R-:W-:Y:S01]  /*ed70*/  IMAD.MOV.U32 R7, RZ, RZ, 0x40000040 ;  /* 0x40000040ff077424 */ /* 0x000fe200078e00ff */
[----:B------:R-:W-:Y:S01]  /*ed80*/  LOP3.LUT R8, R0, 0x10000, RZ, 0xfc, !PT ;  /* 0x0001000000087812 */ /* 0x000fe200078efcff */
[----:B------:R-:W-:Y:S01]  /*ed90*/  ULOP3.LUT UR32, UR32, 0x10000, URZ, 0xfc, !UPT ;  /* 0x0001000020207892 */ /* 0x000fe2000f8efc3f */
[----:B------:R-:W-:Y:S01]  /*eda0*/  IMAD.MOV.U32 R5, RZ, RZ, 0x40000040 ;  /* 0x40000040ff057424 */ /* 0x000fe200078e00ff */
[----:B------:R-:W-:Y:S01]  /*edb0*/  UMOV UR13, 0x40000040 ;  /* 0x40000040000d7882 */ /* 0x000fe20000000000 */
[----:B------:R-:W-:Y:S01]  /*edc0*/  R2UR UR11, R7 ;  /* 0x00000000070b72ca */ /* 0x000fe200000e0000 */
[----:B------:R-:W-:Y:S01]  /*edd0*/  IMAD R4, R184, 0x800, R8 ;  /* 0x00000800b8047824 */ /* 0x000fe200078e0208 */
[----:B------:R-:W-:Y:S01]  /*ede0*/  UIADD3 UR4, UR32, 0x2, URZ ;  /* 0x0000000220047890 */ /* 0x000fe2000fffe03f */
[----:B------:R-:W-:Y:S01]  /*edf0*/  IMAD.MOV.U32 R7, RZ, RZ, 0x40000040 ;  /* 0x40000040ff077424 */ /* 0x000fe200078e00ff */
[----:B------:R-:W-:Y:S01]  /*ee00*/  UIADD3 UR8, UR32, 0x4, URZ ;  /* 0x0000000420087890 */ /* 0x000fe2000fffe03f */
[C---:B------:R-:W-:Y:S01]  /*ee10*/  VIADD R6, R4.reuse, 0x2 ;  /* 0x0000000204067836 */ /* 0x040fe20000000000 */
[----:B------:R-:W-:Y:S01]  /*ee20*/  R2UR UR34, R4 ;  /* 0x00000000042272ca */ /* 0x000fe200000e0000 */
[----:B------:R-:W-:Y:S01]  /*ee30*/  UIADD3 UR12, UR32, 0x6, URZ ;  /* 0x00000006200c7890 */ /* 0x000fe2000fffe03f */
[----:B------:R-:W-:Y:S01]  /*ee40*/  R2UR UR15, R7 ;  /* 0x00000000070f72ca */ /* 0x000fe200000e0000 */
[----:B------:R-:W-:Y:S01]  /*ee50*/  IMAD.MOV.U32 R7, RZ, RZ, 0x40000040 ;  /* 0x40000040ff077424 */ /* 0x000fe200078e00ff */
[----:B------:R-:W-:Y:S01]  /*ee60*/  R2UR UR6, R6 ;  /* 0x00000000060672ca */ /* 0x000fe200000e0000 */
[----:B------:R-:W-:Y:S01]  /*ee70*/  VIADD R6, R4, 0x4 ;  /* 0x0000000404067836 */ /* 0x000fe20000000000 */
[----:B------:R-:W-:Y:S01]  /*ee80*/  UIADD3 UR16, UR32, 0x400, URZ ;  /* 0x0000040020107890 */ /* 0x000fe2000fffe03f */
[----:B------:R-:W-:Y:S01]  /*ee90*/  R2UR UR31, R5 ;  /* 0x00000000051f72ca */ /* 0x000fe200000e0000 */
[----:B------:R-:W-:Y:S01]  /*eea0*/  UMOV UR17, 0x40000040 ;  /* 0x4000004000117882 */ /* 0x000fe20000000000 */
[----:B------:R-:W-:Y:S01]  /*eeb0*/  R2UR UR19, R7 ;  /* 0x00000000071372ca */ /* 0x000fe200000e0000 */
[----:B------:R-:W-:Y:S01]  /*eec0*/  IMAD.MOV.U32 R7, RZ, RZ, 0x40000040 ;  /* 0x40000040ff077424 */ /* 0x000fe200078e00ff */
[----:B------:R-:W-:Y:S01]  /*eed0*/  R2UR UR10, R6 ;  /* 0x00000000060a72ca */ /* 0x000fe200000e0000 */
[----:B------:R-:W-:Y:S01]  /*eee0*/  VIADD R6, R4, 0x6 ;  /* 0x0000000604067836 */ /* 0x000fe20000000000 */
[----:B------:R-:W-:Y:S01]  /*eef0*/  HGMMA.64x128x16.F32.BF16 R24, gdesc[UR32], RZ, !UPT, gsb0 ;  /* 0x01e00000201879f0 */ /* 0x000fe2000c0018ff */
[----:B------:R-:W-:Y:S01]  /*ef00*/  UIADD3 UR20, UR32, 0x402, URZ ;  /* 0x0000040220147890 */ /* 0x000fe2000fffe03f */
[----:B------:R-:W-:Y:S01]  /*ef10*/  R2UR UR23, R7 ;  /* 0x00000000071772ca */ /* 0x000fe200000e0000 */
[----:B------:R-:W-:Y:S01]  /*ef20*/  UMOV UR21, 0x40000040 ;  /* 0x4000004000157882 */ /* 0x000fe20000000000 */
[----:B------:R-:W-:Y:S01]  /*ef30*/  R2UR UR14, R6 ;  /* 0x00000000060e72ca */ /* 0x000fe200000e0000 */
[----:B------:R-:W-:Y:S01]  /*ef40*/  VIADD R6, R4, 0x400 ;  /* 0x0000040004067836 */ /* 0x000fe20000000000 */
[----:B------:R-:W-:Y:S01]  /*ef50*/  UIADD3 UR24, UR32, 0x404, URZ ;  /* 0x0000040420187890 */ /* 0x000fe2000fffe03f */
[----:B------:R-:W-:Y:S01]  /*ef60*/  IMAD.MOV.U32 R7, RZ, RZ, 0x40000040 ;  /* 0x40000040ff077424 */ /* 0x000fe200078e00ff */
[----:B------:R-:W-:Y:S01]  /*ef70*/  UMOV UR25, 0x40000040 ;  /* 0x4000004000197882 */ /* 0x000fe20000000000 */
[----:B------:R-:W-:Y:S01]  /*ef80*/  UIADD3 UR28, UR32, 0x406, URZ ;  /* 0x00000406201c7890 */ /* 0x000fe2000fffe03f */
[----:B------:R-:W-:Y:S01]  /*ef90*/  R2UR UR18, R6 ;  /* 0x00000000061272ca */ /* 0x000fe200000e0000 */
[----:B------:R-:W-:Y:S01]  /*efa0*/  VIADD R6, R4, 0x402 ;  /* 0x0000040204067836 */ /* 0x000fe20000000000 */
[----:B------:R-:W-:Y:S01]  /*efb0*/  R2UR UR27, R7 ;  /* 0x00000000071b72ca */ /* 0x000fe200000e0000 */
[----:B------:R-:W-:Y:S01]  /*efc0*/  UMOV UR29, 0x40000040 ;  /* 0x40000040001d7882 */ /* 0x000fe20000000000 */
[----:B------:R-:W1:Y:S01]  /*efd0*/  LDC.64 R10, c[0x0][0x9e0] ;  /* 0x00027800ff0a7b82 */ /* 0x000e620000000a00 */
[----:B------:R-:W-:Y:S01]  /*efe0*/  @!P1 VIADD R0, R3, 0x28840 ;  /* 0x0002884003009836 */ /* 0x000fe20000000000 */
[----:B------:R-:W-:Y:S01]  /*eff0*/  R2UR UR22, R6 ;  /* 0x00000000061672ca */ /* 0x000fe200000e0000 */
[C---:B------:R-:W-:Y:S01]  /*f000*/  VIADD R6, R4.reuse, 0x404 ;  /* 0x0000040404067836 */ /* 0x040fe20000000000 */
[----:B------:R-:W-:Y:S01]  /*f010*/  LEA R14, R129, 0xffffff80, 0x7 ;  /* 0xffffff80810e7811 */ /* 0x000fe200078e38ff */
[----:B------:R-:W-:Y:S01]  /*f020*/  VIADD R4, R4, 0x406 ;  /* 0x0000040604047836 */ /* 0x000fe20000000000 */
[----:B------:R-:W-:-:S02]  /*f030*/  @!P1 PRMT R0, RZ, 0x654, R0 ;  /* 0x00000654ff009816 */ /* 0x000fc40000000000 */
[----:B------:R-:W-:Y:S02]  /*f040*/  R2UR UR26, R6 ;  /* 0x00000000061a72ca */ /* 0x000fe400000e0000 */
[----:B------:R-:W-:Y:S01]  /*f050*/  R2UR UR30, R4 ;  /* 0x00000000041e72ca */ /* 0x000fe200000e0000 */
[----:B------:R-:W-:-:S04]  /*f060*/  IMAD.MOV.U32 R4, RZ, RZ, -0x80 ;  /* 0xffffff80ff047424 */ /* 0x000fc800078e00ff */
[----:B0-----:R-:W-:Y:S02]  /*f070*/  IMAD R9, R129, R4, 0x80 ;  /* 0x0000008081097424 */ /* 0x001fe400078e0204 */
[----:B------:R-:W-:Y:S02]  /*f080*/  IMAD R4, R197, 0x80, R204 ;  /* 0x00000080c5047824 */ /* 0x000fe400078e02cc */
[----:B------:R-:W-:-:S04]  /*f090*/  IMAD.IADD R6, R192, 0x1, R9 ;  /* 0x00000001c0067824 */ /* 0x000fc800078e0209 */
[----:B------:R-:W-:Y:S01]  /*f0a0*/  IMAD R13, R191, -0x2, R6 ;  /* 0xfffffffebf0d7824 */ /* 0x000fe200078e0206 */
[----:B-1----:R-:W-:Y:S01]  /*f0b0*/  ISETP.GE.AND P2, PT, R11, 0x1, PT ;  /* 0x000000010b00780c */ /* 0x002fe20003f46270 */
[----:B------:R-:W-:Y:S02]  /*f0c0*/  WARPGROUP.DEPBAR.LE gsb0, 0x0 ;  /* 0x00008000000079c5 */ /* 0x000fe40000010000 */
[----:B------:R-:W-:-:S06]  /*f0d0*/  WARPGROUP.ARRIVE ;  /* 0x00000000000079c5 */ /* 0x000fcc0000000000 */
[----:B------:R-:W-:Y:S01]  /*f0e0*/  HGMMA.64x128x16.F32.BF16 R24, gdesc[UR4], R24, gsb0 ;  /* 0x01e00000041879f0 */ /* 0x000fe20008001818 */
[----:B------:R-:W-:Y:S02]  /*f0f0*/  ULDC UR6, c[0x0][0x9dc] ;  /* 0x0002770000067ab9 */ /* 0x000fe40000000800 */
[----:B------:R-:W-:Y:S01]  /*f100*/  IMAD.U32 R7, RZ, RZ, UR6 ;  /* 0x00000006ff077e24 */ /* 0x000fe2000f8e00ff */
        /* <DEDUP_REMOVED lines=20> */
[----:B0-----:R-:W-:-:S05]  /*f250*/  IADD3 R0, -R193, 0x1, R6 ;  /* 0x00000001c1007810 */ /* 0x001fca0007ffe106 */
[----:B------:R-:W-:Y:S01]  /*f260*/  IMAD R3, R191, -0x2, R0 ;  /* 0xfffffffebf037824 */ /* 0x000fe200078e0200 */
[----:B------:R-:W-:-:S03]  /*f270*/  LOP3.LUT R0, RZ, R7, RZ, 0x33, !PT ;  /* 0x00000007ff007212 */ /* 0x000fc600078e33ff */
[C---:B------:R-:W-:Y:S02]  /*f280*/  IMAD.IADD R12, R3.reuse, 0x1, R10 ;  /* 0x00000001030c7824 */ /* 0x040fe400078e020a */
[----:B------:R-:W-:-:S03]  /*f290*/  IMAD.IADD R15, R3, 0x1, R0 ;  /* 0x00000001030f7824 */ /* 0x000fc600078e0200 */
[----:B------:R-:W-:Y:S01]  /*f2a0*/  VIADDMNMX R0, R4, R12, R13, PT ;  /* 0x0000000c04007246 */ /* 0x000fe2000380010d */
[----:B------:R-:W-:Y:S01]  /*f2b0*/  IMAD.IADD R3, R15, 0x1, R4 ;  /* 0x000000010f037824 */ /* 0x000fe200078e0204 */
[----:B------:R-:W-:Y:S06]  /*f2c0*/  @!P2 BRA `(.L_x_1508) ;  /* 0x000000000050a947 */ /* 0x000fec0003800000 */
[----:B------:R-:W-:Y:S01]  /*f2d0*/  IADD3 R5, -R193, R192, R4 ;  /* 0x000000c0c1057210 */ /* 0x000fe20007ffe104 */
[----:B------:R-:W-:Y:S03]  /*f2e0*/  BSSY B0, `(.L_x_1509) ;  /* 0x000000e000007945 */ /* 0x000fe60003800000 */
        /* <DEDUP_REMOVED lines=9> */
.L_x_1510:
[----:B------:R-:W-:-:S13]  /*f380*/  ISETP.NE.AND P3, PT, R11, 0x1, PT ;  /* 0x000000010b00780c */ /* 0x000fda0003f65270 */
[----:B------:R-:W0:Y:S02]  /*f390*/  @P3 LDC.64 R20, c[0x0][0x9e8] ;  /* 0x00027a00ff143b82 */ /* 0x000e240000000a00 */
[----:B0-----:R-:W-:-:S05]  /*f3a0*/  @P3 IMAD.HI.U32 R6, R5, R20, RZ ;  /* 0x0000001405063227 */ /* 0x001fca00078e00ff */
[----:B------:R-:W-:-:S07]  /*f3b0*/  @P3 SHF.R.U32.HI R5, RZ, R21, R6 ;  /* 0x00000015ff053219 */ /* 0x000fce0000011606 */
.L_x_1511:
[----:B------:R-:W-:Y:S05]  /*f3c0*/  BSYNC B0 ;  /* 0x0000000000007941 */ /* 0x000fea0003800000 */
.L_x_1509:
[----:B------:R-:W-:-:S04]  /*f3d0*/  IMAD R6, R5, R11, -R14 ;  /* 0x0000000b05067224 */ /* 0x000fc800078e0a0e */
[----:B------:R-:W-:-:S05]  /*f3e0*/  IMAD R6, R191, -0x2, R6 ;  /* 0xfffffffebf067824 */ /* 0x000fca00078e0206 */
[----:B------:R-:W-:Y:S02]  /*f3f0*/  VIMNMX R3, R3, R6, !PT ;  /* 0x0000000603037248 */ /* 0x000fe40007fe0100 */
[----:B------:R-:W-:-:S07]  /*f400*/  VIADDMNMX R0, R6, R11, R0, PT ;  /* 0x0000000b06007246 */ /* 0x000fce0003800100 */
.L_x_1508:
[C---:B------:R-:W-:Y:S01]  /*f410*/  ISETP.GE.AND P3, PT, R9.reuse, 0x2, PT ;  /* 0x000000020900780c */ /* 0x040fe20003f66270 */
[----:B------:R-:W-:Y:S01]  /*f420*/  VIADD R6, R4, 0x8 ;  /* 0x0000000804067836 */ /* 0x000fe20000000000 */
[----:B------:R-:W-:Y:S02]  /*f430*/  ISETP.GE.AND P5, PT, R9, 0x9, PT ;  /* 0x000000090900780c */ /* 0x000fe40003fa6270 */
[----:B------:R-:W-:Y:S02]  /*f440*/  ISETP.GT.AND P4, PT, R3, 0x1, !P3 ;  /* 0x000000010300780c */ /* 0x000fe40005f84270 */
[----:B------:R-:W-:Y:S02]  /*f450*/  P2R R88, PR, RZ, 0x20 ;  /* 0x00000020ff587803 */ /* 0x000fe40000000000 */
[----:B------:R-:W-:Y:S02]  /*f460*/  ISETP.LT.OR P4, PT, R0, 0x2, P4 ;  /* 0x000000020000780c */ /* 0x000fe40002781670 */
[----:B------:R-:W-:-:S02]  /*f470*/  VIADDMNMX R6, R6, R12, R13, PT ;  /* 0x0000000c06067246 */ /* 0x000fc4000380010d */
[----:B------:R-:W-:Y:S02]  /*f480*/  FSEL R25, R25, -INF , !P4 ;  /* 0xff80000019197808 */ /* 0x000fe40006000000 */
[----:B------:R-:W-:Y:S02]  /*f490*/  ISETP.GT.AND P4, PT, R3, 0x8, !P5 ;  /* 0x000000080300780c */ /* 0x000fe40006f84270 */
[----:B------:R-:W-:Y:S02]  /*f4a0*/  ISETP.GE.AND P5, PT, R9, 0xa, PT ;  /* 0x0000000a0900780c */ /* 0x000fe40003fa6270 */
[----:B------:R-:W-:Y:S02]  /*f4b0*/  ISETP.LT.OR P4, PT, R0, 0x9, P4 ;  /* 0x000000090000780c */ /* 0x000fe40002781670 */
[----:B------:R-:W-:Y:S02]  /*f4c0*/  P2R R89, PR, RZ, 0x20 ;  /* 0x00000020ff597803 */ /* 0x000fe40000000000 */
[----:B------:R-:W-:-:S02]  /*f4d0*/  FSEL R28, R28, -INF , !P4 ;  /* 0xff8000001c1c7808 */ /* 0x000fc40006000000 */
[----:B------:R-:W-:Y:S02]  /*f4e0*/  ISETP.GT.AND P4, PT, R3, 0x9, !P5 ;  /* 0x000000090300780c */ /* 0x000fe40006f84270 */
[----:B------:R-:W-:Y:S02]  /*f4f0*/  ISETP.GE.AND P5, PT, R9, 0x11, PT ;  /* 0x000000110900780c */ /* 0x000fe40003fa6270 */
[----:B------:R-:W-:Y:S02]  /*f500*/  ISETP.LT.OR P4, PT, R0, 0xa, P4 ;  /* 0x0000000a0000780c */ /* 0x000fe40002781670 */
[----:B------:R-:W-:Y:S02]  /*f510*/  P2R R90, PR, RZ, 0x20 ;  /* 0x00000020ff5a7803 */ /* 0x000fe40000000000 */
[----:B------:R-:W-:Y:S02]  /*f520*/  FSEL R29, R29, -INF , !P4 ;  /* 0xff8000001d1d7808 */ /* 0x000fe40006000000 */
[----:B------:R-:W-:-:S02]  /*f530*/  ISETP.GT.AND P4, PT, R3, 0x10, !P5 ;  /* 0x000000100300780c */ /* 0x000fc40006f84270 */
[----:B------:R-:W-:Y:S02]  /*f540*/  ISETP.GE.AND P5, PT, R9, 0x12, PT ;  /* 0x000000120900780c */ /* 0x000fe40003fa6270 */
[----:B------:R-:W-:Y:S02]  /*f550*/  ISETP.LT.OR P4, PT, R0, 0x11, P4 ;  /* 0x000000110000780c */ /* 0x000fe40002781670 */
[----:B------:R-:W-:Y:S02]  /*f560*/  P2R R91, PR, RZ, 0x20 ;  /* 0x00000020ff5b7803 */ /* 0x000fe40000000000 */
[----:B------:R-:W-:Y:S02]  /*f570*/  FSEL R32, R32, -INF , !P4 ;  /* 0xff80000020207808 */ /* 0x000fe40006000000 */
[----:B------:R-:W-:Y:S02]  /*f580*/  ISETP.GT.AND P4, PT, R3, 0x11, !P5 ;  /* 0x000000110300780c */ /* 0x000fe40006f84270 */
[----:B------:R-:W-:-:S02]  /*f590*/  ISETP.GE.AND P5, PT, R9, 0x19, PT ;  /* 0x000000190900780c */ /* 0x000fc40003fa6270 */
[C---:B------:R-:W-:Y:S02]  /*f5a0*/  ISETP.LT.OR P4, PT, R0.reuse, 0x12, P4 ;  /* 0x000000120000780c */ /* 0x040fe40002781670 */
[----:B------:R-:W-:Y:S02]  /*f5b0*/  P2R R92, PR, RZ, 0x20 ;  /* 0x00000020ff5c7803 */ /* 0x000fe40000000000 */
[----:B------:R-:W-:Y:S02]  /*f5c0*/  FSEL R33, R33, -INF , !P4 ;  /* 0xff80000021217808 */ /* 0x000fe40006000000 */
[----:B------:R-:W-:Y:S02]  /*f5d0*/  ISETP.GT.AND P4, PT, R3, 0x18, !P5 ;  /* 0x000000180300780c */ /* 0x000fe40006f84270 */
[----:B------:R-:W-:Y:S02]  /*f5e0*/  ISETP.GE.AND P5, PT, R9, 0x1a, PT ;  /* 0x0000001a0900780c */ /* 0x000fe40003fa6270 */
[----:B------:R-:W-:-:S02]  /*f5f0*/  ISETP.LT.OR P4, PT, R0, 0x19, P4 ;  /* 0x000000190000780c */ /* 0x000fc40002781670 */
[----:B------:R-:W-:Y:S02]  /*f600*/  P2R R93, PR, RZ, 0x20 ;  /* 0x00000020ff5d7803 */ /* 0x000fe40000000000 */
[----:B------:R-:W-:Y:S02]  /*f610*/  FSEL R36, R36, -INF , !P4 ;  /* 0xff80000024247808 */ /* 0x000fe40006000000 */
[----:B------:R-:W-:Y:S02]  /*f620*/  ISETP.GT.AND P4, PT, R3, 0x19, !P5 ;  /* 0x000000190300780c */ /* 0x000fe40006f84270 */
[----:B------:R-:W-:Y:S02]  /*f630*/  ISETP.GE.AND P5, PT, R9, 0x21, PT ;  /* 0x000000210900780c */ /* 0x000fe40003fa6270 */
[----:B------:R-:W-:Y:S02]  /*f640*/  ISETP.LT.OR P4, PT, R0, 0x1a, P4 ;  /* 0x0000001a0000780c */ /* 0x000fe40002781670 */
[----:B------:R-:W-:-:S02]  /*f650*/  P2R R94, PR, RZ, 0x20 ;  /* 0x00000020ff5e7803 */ /* 0x000fc40000000000 */
        /* <DEDUP_REMOVED lines=119> */
[----:B------:R-:W-:Y:S02]  /*fdd0*/  ISETP.GT.AND P6, PT, R3, 0x79, !P6 ;  /* 0x000000790300780c */ /* 0x000fe400077c4270 */
[----:B------:R-:W-:Y:S02]  /*fde0*/  IADD3 R3, R15, 0x8, R4 ;  /* 0x000000080f037810 */ /* 0x000fe40007ffe004 */
[----:B------:R-:W-:-:S04]  /*fdf0*/  ISETP.LT.OR P6, PT, R0, 0x7a, P6 ;  /* 0x0000007a0000780c */ /* 0x000fc800037c1670 */
[----:B------:R-:W-:Y:S01]  /*fe00*/  FSEL R85, R85, -INF , !P6 ;  /* 0xff80000055557808 */ /* 0x000fe20007000000 */
[----:B------:R-:W-:Y:S08]  /*fe10*/  @!P2 BRA `(.L_x_1512) ;  /* 0x000000000054a947 */ /* 0x000ff00003800000 */
[----:B------:R-:W-:Y:S01]  /*fe20*/  IADD3 R0, R192, 0x8, R4 ;  /* 0x00000008c0007810 */ /* 0x000fe20007ffe004 */
[----:B------:R-:W-:Y:S04]  /*fe30*/  BSSY B0, `(.L_x_1513) ;  /* 0x000000f000007945 */ /* 0x000fe80003800000 */
[----:B------:R-:W-:-:S05]  /*fe40*/  IMAD.IADD R0, R0, 0x1, -R193 ;  /* 0x0000000100007824 */ /* 0x000fca00078e0ac1 */
        /* <DEDUP_REMOVED lines=9> */
.L_x_1514:
[----:B------:R-:W-:-:S13]  /*fee0*/  ISETP.NE.AND P6, PT, R11, 0x1, PT ;  /* 0x000000010b00780c */ /* 0x000fda0003fc5270 */
[----:B------:R-:W0:Y:S02]  /*fef0*/  @P6 LDC.64 R12, c[0x0][0x9e8] ;  /* 0x00027a00ff0c6b82 */ /* 0x000e240000000a00 */
[----:B0-----:R-:W-:-:S05]  /*ff00*/  @P6 IMAD.HI.U32 R12, R0, R12, RZ ;  /* 0x0000000c000c6227 */ /* 0x001fca00078e00ff */
[----:B------:R-:W-:-:S07]  /*ff10*/  @P6 SHF.R.U32.HI R0, RZ, R13, R12 ;  /* 0x0000000dff006219 */ /* 0x000fce000001160c */
.L_x_1515:
[----:B------:R-:W-:Y:S05]  /*ff20*/  BSYNC B0 ;  /* 0x0000000000007941 */ /* 0x000fea0003800000 */
.L_x_1513:
[----:B------:R-:W-:-:S04]  /*ff30*/  IMAD R0, R0, R11, -R14 ;  /* 0x0000000b00007224 */ /* 0x000fc800078e0a0e */
[----:B------:R-:W-:-:S05]  /*ff40*/  IMAD R0, R191, -0x2, R0 ;  /* 0xfffffffebf007824 */ /* 0x000fca00078e0200 */
[----:B------:R-:W-:Y:S02]  /*ff50*/  VIMNMX R3, R3, R0, !PT ;  /* 0x0000000003037248 */ /* 0x000fe40007fe0100 */
[----:B------:R-:W-:-:S07]  /*ff60*/  VIADDMNMX R6, R0, R11, R6, PT ;  /* 0x0000000b00067246 */ /* 0x000fce0003800106 */
.L_x_1512:
        /* <DEDUP_REMOVED lines=31> */
[C---:B------:R-:W-:Y:S02]  /*10160*/  ISETP.LT.OR P3, PT, R6.reuse, 0x12, P3 ;  /* 0x000000120600780c */ /* 0x040fe40001f61670 */
[----:B------:R-:W-:Y:S02]  /*10170*/  FMNMX.FTZ R5, R49, R0, !PT ;  /* 0x0000000031057209 */ /* 0x000fe40007810000 */
[----:B------:R-:W-:Y:S02]  /*10180*/  FSEL R35, R35, -INF , !P3 ;  /* 0xff80000023237808 */ /* 0x000fe40005800000 */
[----:B------:R-:W-:Y:S02]  /*10190*/  ISETP.GT.AND P3, PT, R3, 0x18, !P6 ;  /* 0x000000180300780c */ /* 0x000fe40007764270 */
[----:B------:R-:W-:Y:S02]  /*101a0*/  ISETP.NE.AND P6, PT, R103, RZ, PT ;  /* 0x000000ff6700720c */ /* 0x000fe40003fc5270 */
        /* <DEDUP_REMOVED lines=53> */
[----:B------:R-:W-:Y:S02]  /*10500*/  ISETP.NE.AND P3, PT, R100, RZ, PT ;  /* 0x000000ff6400720c */ /* 0x000fe40003f65270 */
[----:B------:R-:W-:Y:S02]  /*10510*/  FSEL R83, R83, -INF , !P4 ;  /* 0xff80000053537808 */ /* 0x000fe40006000000 */
[----:B------:R-:W-:-:S02]  /*10520*/  ISETP.GT.AND P3, PT, R3, 0x38, !P3 ;  /* 0x000000380300780c */ /* 0x000fc40005f64270 */
[----:B------:R-:W-:Y:S02]  /*10530*/  FSEL R86, R86, -INF , !P5 ;  /* 0xff80000056567808 */ /* 0x000fe40006800000 */
[----:B------:R-:W-:Y:S02]  /*10540*/  ISETP.LT.OR P3, PT, R6, 0x39, P3 ;  /* 0x000000390600780c */ /* 0x000fe40001f61670 */
[----:B0-----:R-:W-:Y:S02]  /*10550*/  FMNMX.FTZ R9, R5, R0, !PT ;  /* 0x0000000005097209 */ /* 0x001fe40007810000 */
[----:B------:R-:W-:Y:S02]  /*10560*/  FSEL R54, R54, -INF , !P3 ;  /* 0xff80000036367808 */ /* 0x000fe40005800000 */
[----:B------:R-:W-:Y:S01]  /*10570*/  ISETP.NE.AND P3, PT, R101, RZ, PT ;  /* 0x000000ff6500720c */ /* 0x000fe20003f65270 */
[----:B------:R-:W0:Y:S03]  /*10580*/  SHFL.BFLY PT, R0, R9, 0x1, 0x1f ;  /* 0x0c201f0009007f89 */ /* 0x000e2600000e0000 */
[----:B------:R-:W-:-:S04]  /*10590*/  ISETP.GT.AND P3, PT, R3, 0x39, !P3 ;  /* 0x000000390300780c */ /* 0x000fc80005f64270 */
[----:B------:R-:W-:-:S04]  /*105a0*/  ISETP.LT.OR P3, PT, R6, 0x3a, P3 ;  /* 0x0000003a0600780c */ /* 0x000fc80001f61670 */
[----:B------:R-:W-:Y:S02]  /*105b0*/  FSEL R55, R55, -INF , !P3 ;  /* 0xff80000037377808 */ /* 0x000fe40005800000 */
[----:B------:R-:W-:-:S04]  /*105c0*/  ISETP.NE.AND P3, PT, R102, RZ, PT ;  /* 0x000000ff6600720c */ /* 0x000fc80003f65270 */
[----:B------:R-:W-:-:S04]  /*105d0*/  ISETP.GT.AND P3, PT, R3, 0x40, !P3 ;  /* 0x000000400300780c */ /* 0x000fc80005f64270 */
[----:B------:R-:W-:Y:S02]  /*105e0*/  ISETP.LT.OR P3, PT, R6, 0x41, P3 ;  /* 0x000000410600780c */ /* 0x000fe40001f61670 */
[----:B0-----:R-:W-:Y:S02]  /*105f0*/  FMNMX.FTZ R0, R9, R0, !PT ;  /* 0x0000000009007209 */ /* 0x001fe40007810000 */
[----:B------:R-:W-:Y:S02]  /*10600*/  FSEL R58, R58, -INF , !P3 ;  /* 0xff8000003a3a7808 */ /* 0x000fe40005800000 */
[----:B------:R-:W-:Y:S01]  /*10610*/  ISETP.GT.AND P3, PT, R3, 0x41, !P6 ;  /* 0x000000410300780c */ /* 0x000fe20007764270 */
[----:B------:R-:W-:Y:S01]  /*10620*/  FMUL.FTZ R12, R0, UR44 ;  /* 0x0000002c000c7c20 */ /* 0x000fe20008410000 */
        /* <DEDUP_REMOVED lines=51> */
[--C-:B------:R-:W-:Y:S01]  /*10960*/  FFMA.FTZ R180, R24, UR44, -R14.reuse ;  /* 0x0000002c18b47c23 */ /* 0x100fe2000801080e */
[----:B------:R-:W-:Y:S01]  /*10970*/  ISETP.LT.OR P3, PT, R6, 0x1, P3 ;  /* 0x000000010600780c */ /* 0x000fe20001f61670 */
[--C-:B------:R-:W-:Y:S01]  /*10980*/  FFMA.FTZ R5, R25, UR44, -R14.reuse ;  /* 0x0000002c19057c23 */ /* 0x100fe2000801080e */
[--C-:B------:R-:W-:Y:S01]  /*10990*/  FFMA.FTZ R182, R28, UR44, -R14.reuse ;  /* 0x0000002c1cb67c23 */ /* 0x100fe2000801080e */
[--C-:B------:R-:W-:Y:S01]  /*109a0*/  FFMA.FTZ R13, R29, UR44, -R14.reuse ;  /* 0x0000002c1d0d7c23 */ /* 0x100fe2000801080e */
[----:B------:R-:W-:Y:S01]  /*109b0*/  FSEL R26, R26, -INF , !P3 ;  /* 0xff8000001a1a7808 */ /* 0x000fe20005800000 */
[----:B------:R-:W-:Y:S01]  /*109c0*/  MUFU.EX2 R180, R180 ;  /* 0x000000b400b47308 */ /* 0x000fe20000000800 */
[----:B------:R-:W-:Y:S01]  /*109d0*/  ISETP.GT.AND P3, PT, R3, 0x79, !P6 ;  /* 0x000000790300780c */ /* 0x000fe20007764270 */
[--C-:B------:R-:W-:Y:S01]  /*109e0*/  FFMA.FTZ R176, R32, UR44, -R14.reuse ;  /* 0x0000002c20b07c23 */ /* 0x100fe2000801080e */
[----:B------:R-:W-:Y:S01]  /*109f0*/  FMNMX.FTZ R9, R26, R27, !PT ;  /* 0x0000001b1a097209 */ /* 0x000fe20007810000 */
[--C-:B------:R-:W-:Y:S01]  /*10a00*/  FFMA.FTZ R15, R33, UR44, -R14.reuse ;  /* 0x0000002c210f7c23 */ /* 0x100fe2000801080e */
[----:B------:R-:W-:Y:S01]  /*10a10*/  ISETP.LT.OR P3, PT, R6, 0x7a, P3 ;  /* 0x0000007a0600780c */ /* 0x000fe20001f61670 */
[--C-:B------:R-:W-:Y:S01]  /*10a20*/  FFMA.FTZ R178, R36, UR44, -R14.reuse ;  /* 0x0000002c24b27c23 */ /* 0x100fe2000801080e */
[----:B------:R-:W-:Y:S01]  /*10a30*/  FMNMX.FTZ R12, R30, R9, !PT ;  /* 0x000000091e0c7209 */ /* 0x000fe20007810000 */
[----:B------:R-:W0:Y:S01]  /*10a40*/  MUFU.EX2 R5, R5 ;  /* 0x0000000500057308 */ /* 0x000e220000000800 */
[----:B------:R-:W-:Y:S01]  /*10a50*/  FSEL R87, R87, -INF , !P3 ;  /* 0xff80000057577808 */ /* 0x000fe20005800000 */
[--C-:B------:R-:W-:Y:S01]  /*10a60*/  FFMA.FTZ R21, R37, UR44, -R14.reuse ;  /* 0x0000002c25157c23 */ /* 0x100fe2000801080e */
[----:B------:R-:W-:Y:S01]  /*10a70*/  FMNMX.FTZ R9, R31, R12, !PT ;  /* 0x0000000c1f097209 */ /* 0x000fe20007810000 */
[--C-:B------:R-:W-:Y:S01]  /*10a80*/  FFMA.FTZ R57, R57, UR44, -R14.reuse ;  /* 0x0000002c39397c23 */ /* 0x100fe2000801080e */
[--C-:B------:R-:W-:Y:S01]  /*10a90*/  FFMA.FTZ R172, R40, UR44, -R14.reuse ;  /* 0x0000002c28ac7c23 */ /* 0x100fe2000801080e */
[--C-:B------:R-:W-:Y:S01]  /*10aa0*/  FFMA.FTZ R25, R41, UR44, -R14.reuse ;  /* 0x0000002c29197c23 */ /* 0x100fe2000801080e */
[----:B------:R-:W-:Y:S01]  /*10ab0*/  FMNMX.FTZ R12, R34, R9, !PT ;  /* 0x00000009220c7209 */ /* 0x000fe20007810000 */
[----:B------:R-:W1:Y:S01]  /*10ac0*/  MUFU.EX2 R182, R182 ;  /* 0x000000b600b67308 */ /* 0x000e620000000800 */
[--C-:B------:R-:W-:Y:S01]  /*10ad0*/  FFMA.FTZ R29, R45, UR44, -R14.reuse ;  /* 0x0000002c2d1d7c23 */ /* 0x100fe2000801080e */
[--C-:B------:R-:W-:Y:S01]  /*10ae0*/  FFMA.FTZ R33, R49, UR44, -R14.reuse ;  /* 0x0000002c31217c23 */ /* 0x100fe2000801080e */
[----:B------:R-:W-:Y:S01]  /*10af0*/  FMNMX.FTZ R9, R35, R12, !PT ;  /* 0x0000000c23097209 */ /* 0x000fe20007810000 */
[--C-:B------:R-:W-:Y:S01]  /*10b00*/  FFMA.FTZ R37, R53, UR44, -R14.reuse ;  /* 0x0000002c35257c23 */ /* 0x100fe2000801080e */
[--C-:B------:R-:W-:Y:S01]  /*10b10*/  FFMA.FTZ R41, R61, UR44, -R14.reuse ;  /* 0x0000002c3d297c23 */ /* 0x100fe2000801080e */
[--C-:B------:R-:W-:Y:S01]  /*10b20*/  FFMA.FTZ R45, R65, UR44, -R14.reuse ;  /* 0x0000002c412d7c23 */ /* 0x100fe2000801080e */
[----:B------:R-:W-:Y:S01]  /*10b30*/  FMNMX.FTZ R12, R38, R9, !PT ;  /* 0x00000009260c7209 */ /* 0x000fe20007810000 */
[----:B------:R-:W2:Y:S01]  /*10b40*/  MUFU.EX2 R13, R13 ;  /* 0x0000000d000d7308 */ /* 0x000ea20000000800 */
[--C-:B------:R-:W-:Y:S01]  /*10b50*/  FFMA.FTZ R174, R44, UR44, -R14.reuse ;  /* 0x0000002c2cae7c23 */ /* 0x100fe2000801080e */
[--C-:B------:R-:W-:Y:S01]  /*10b60*/  FFMA.FTZ R168, R48, UR44, -R14.reuse ;  /* 0x0000002c30a87c23 */ /* 0x100fe2000801080e */
[----:B------:R-:W-:Y:S01]  /*10b70*/  FMNMX.FTZ R9, R39, R12, !PT ;  /* 0x0000000c27097209 */ /* 0x000fe20007810000 */
[--C-:B------:R-:W-:Y:S01]  /*10b80*/  FFMA.FTZ R170, R52, UR44, -R14.reuse ;  /* 0x0000002c34aa7c23 */ /* 0x100fe2000801080e */
[--C-:B------:R-:W-:Y:S01]  /*10b90*/  FFMA.FTZ R164, R56, UR44, -R14.reuse ;  /* 0x0000002c38a47c23 */ /* 0x100fe2000801080e */
[--C-:B------:R-:W-:Y:S01]  /*10ba0*/  FFMA.FTZ R166, R60, UR44, -R14.reuse ;  /* 0x0000002c3ca67c23 */ /* 0x100fe2000801080e */
[----:B------:R-:W-:Y:S01]  /*10bb0*/  FMNMX.FTZ R12, R42, R9, !PT ;  /* 0x000000092a0c7209 */ /* 0x000fe20007810000 */
[----:B------:R-:W3:Y:S01]  /*10bc0*/  MUFU.EX2 R176, R176 ;  /* 0x000000b000b07308 */ /* 0x000ee20000000800 */
[--C-:B------:R-:W-:Y:S01]  /*10bd0*/  FFMA.FTZ R160, R64, UR44, -R14.reuse ;  /* 0x0000002c40a07c23 */ /* 0x100fe2000801080e */
[--C-:B------:R-:W-:Y:S01]  /*10be0*/  FFMA.FTZ R162, R68, UR44, -R14.reuse ;  /* 0x0000002c44a27c23 */ /* 0x100fe2000801080e */
[----:B------:R-:W-:Y:S01]  /*10bf0*/  FMNMX.FTZ R9, R43, R12, !PT ;  /* 0x0000000c2b097209 */ /* 0x000fe20007810000 */
[--C-:B------:R-:W-:Y:S01]  /*10c00*/  FFMA.FTZ R49, R69, UR44, -R14.reuse ;  /* 0x0000002c45317c23 */ /* 0x100fe2000801080e */
[--C-:B------:R-:W-:Y:S01]  /*10c10*/  FFMA.FTZ R156, R72, UR44, -R14.reuse ;  /* 0x0000002c489c7c23 */ /* 0x100fe2000801080e */
[--C-:B------:R-:W-:Y:S01]  /*10c20*/  FFMA.FTZ R53, R73, UR44, -R14.reuse ;  /* 0x0000002c49357c23 */ /* 0x100fe2000801080e */
[----:B------:R-:W-:Y:S01]  /*10c30*/  FMNMX.FTZ R12, R46, R9, !PT ;  /* 0x000000092e0c7209 */ /* 0x000fe20007810000 */
[----:B------:R-:W4:Y:S01]  /*10c40*/  MUFU.EX2 R15, R15 ;  /* 0x0000000f000f7308 */ /* 0x000f220000000800 */
[--C-:B------:R-:W-:Y:S01]  /*10c50*/  FFMA.FTZ R158, R76, UR44, -R14.reuse ;  /* 0x0000002c4c9e7c23 */ /* 0x100fe2000801080e */
[--C-:B------:R-:W-:Y:S01]  /*10c60*/  FFMA.FTZ R152, R80, UR44, -R14.reuse ;  /* 0x0000002c50987c23 */ /* 0x100fe2000801080e */
[----:B------:R-:W-:Y:S01]  /*10c70*/  FMNMX.FTZ R9, R47, R12, !PT ;  /* 0x0000000c2f097209 */ /* 0x000fe20007810000 */
[--C-:B------:R-:W-:Y:S01]  /*10c80*/  FFMA.FTZ R61, R81, UR44, -R14.reuse ;  /* 0x0000002c513d7c23 */ /* 0x100fe2000801080e */
[--C-:B------:R-:W-:Y:S01]  /*10c90*/  FFMA.FTZ R154, R84, UR44, -R14.reuse ;  /* 0x0000002c549a7c23 */ /* 0x100fe2000801080e */
[----:B------:R-:W-:Y:S01]  /*10ca0*/  FFMA.FTZ R65, R85, UR44, -R14 ;  /* 0x0000002c55417c23 */ /* 0x000fe2000801080e */
[----:B------:R-:W-:Y:S01]  /*10cb0*/  FMNMX.FTZ R12, R50, R9, !PT ;  /* 0x00000009320c7209 */ /* 0x000fe20007810000 */
[----:B------:R-:W4:Y:S03]  /*10cc0*/  MUFU.EX2 R178, R178 ;  /* 0x000000b200b27308 */ /* 0x000f260000000800 */
[----:B------:R-:W-:-:S04]  /*10cd0*/  FMNMX.FTZ R9, R51, R12, !PT ;  /* 0x0000000c33097209 */ /* 0x000fc80007810000 */
[----:B------:R-:W-:Y:S01]  /*10ce0*/  FMNMX.FTZ R12, R54, R9, !PT ;  /* 0x00000009360c7209 */ /* 0x000fe20007810000 */
[----:B------:R-:W4:Y:S03]  /*10cf0*/  MUFU.EX2 R21, R21 ;  /* 0x0000001500157308 */ /* 0x000f260000000800 */
[----:B------:R-:W-:-:S04]  /*10d00*/  FMNMX.FTZ R9, R55, R12, !PT ;  /* 0x0000000c37097209 */ /* 0x000fc80007810000 */
[----:B------:R-:W-:Y:S01]  /*10d10*/  FMNMX.FTZ R12, R58, R9, !PT ;  /* 0x000000093a0c7209 */ /* 0x000fe20007810000 */
[----:B------:R-:W4:Y:S03]  /*10d20*/  MUFU.EX2 R172, R172 ;  /* 0x000000ac00ac7308 */ /* 0x000f260000000800 */
        /* <DEDUP_REMOVED lines=20> */
[----:B------:R0:W-:Y:S03]  /*10e70*/  MUFU.EX2 R3, R57 ;  /* 0x0000003900037308 */ /* 0x0001e60000000800 */
[----:B------:R-:W-:-:S05]  /*10e80*/  FMNMX.FTZ R6, R87, R6, !PT ;  /* 0x0000000657067209 */ /* 0x000fca0007810000 */
[----:B------:R-:W1:Y:S01]  /*10e90*/  SHFL.BFLY PT, R9, R6, 0x2, 0x1f ;  /* 0x0c401f0006097f89 */ /* 0x000e6200000e0000 */
[----:B0-----:R-:W-:Y:S01]  /*10ea0*/  FFMA.FTZ R57, R77, UR44, -R14 ;  /* 0x0000002c4d397c23 */ /* 0x001fe2000801080e */
[----:B------:R-:W-:Y:S08]  /*10eb0*/  MUFU.EX2 R37, R37 ;  /* 0x0000002500257308 */ /* 0x000ff00000000800 */
[----:B------:R-:W-:Y:S08]  /*10ec0*/  MUFU.EX2 R164, R164 ;  /* 0x000000a400a47308 */ /* 0x000ff00000000800 */
[----:B------:R-:W-:Y:S01]  /*10ed0*/  MUFU.EX2 R166, R166 ;  /* 0x000000a600a67308 */ /* 0x000fe20000000800 */
[----:B-1----:R-:W-:-:S07]  /*10ee0*/  FMNMX.FTZ R12, R6, R9, !PT ;  /* 0x00000009060c7209 */ /* 0x002fce0007810000 */
[----:B------:R-:W-:Y:S01]  /*10ef0*/  MUFU.EX2 R41, R41 ;  /* 0x0000002900297308 */ /* 0x000fe20000000800 */
[----:B------:R-:W0:Y:S07]  /*10f00*/  SHFL.BFLY PT, R9, R12, 0x1, 0x1f ;  /* 0x0c201f000c097f89 */ /* 0x000e2e00000e0000 */
[----:B------:R-:W-:Y:S08]  /*10f10*/  MUFU.EX2 R160, R160 ;  /* 0x000000a000a07308 */ /* 0x000ff00000000800 */
[----:B------:R-:W-:Y:S08]  /*10f20*/  MUFU.EX2 R45, R45 ;  /* 0x0000002d002d7308 */ /* 0x000ff00000000800 */
[----:B------:R-:W-:Y:S01]  /*10f30*/  MUFU.EX2 R162, R162 ;  /* 0x000000a200a27308 */ /* 0x000fe20000000800 */
[----:B0-----:R-:W-:-:S04]  /*10f40*/  FMNMX.FTZ R9, R12, R9, !PT ;  /* 0x000000090c097209 */ /* 0x001fc80007810000 */
[C---:B------:R-:W-:Y:S01]  /*10f50*/  FSETP.NEU.FTZ.AND P3, PT, R9.reuse, -INF , PT ;  /* 0xff8000000900780b */ /* 0x040fe20003f7d000 */
[----:B------:R-:W-:Y:S02]  /*10f60*/  FMUL.FTZ R6, R9, UR44 ;  /* 0x0000002c09067c20 */ /* 0x000fe40008410000 */
[----:B------:R-:W-:Y:S03]  /*10f70*/  MUFU.EX2 R49, R49 ;  /* 0x0000003100317308 */ /* 0x000fe60000000800 */
[----:B------:R-:W-:-:S05]  /*10f80*/  FSEL R6, R6, RZ, P3 ;  /* 0x000000ff06067208 */ /* 0x000fca0001800000 */
[----:B------:R-:W-:Y:S01]  /*10f90*/  MUFU.EX2 R156, R156 ;  /* 0x0000009c009c7308 */ /* 0x000fe20000000800 */
[--C-:B------:R-:W-:Y:S01]  /*10fa0*/  FFMA.FTZ R12, R27, UR44, -R6.reuse ;  /* 0x0000002c1b0c7c23 */ /* 0x100fe20008010806 */
[----:B------:R-:W-:Y:S01]  /*10fb0*/  FADD.FTZ R27, R180, R5 ;  /* 0x00000005b41b7221 */ /* 0x000fe20000010000 */
[--C-:B------:R-:W-:Y:S01]  /*10fc0*/  FFMA.FTZ R181, R26, UR44, -R6.reuse ;  /* 0x0000002c1ab57c23 */ /* 0x100fe20008010806 */
[--C-:B------:R-:W-:Y:S01]  /*10fd0*/  FFMA.FTZ R177, R34, UR44, -R6.reuse ;  /* 0x0000002c22b17c23 */ /* 0x100fe20008010806 */
[--C-:B------:R-:W-:Y:S01]  /*10fe0*/  FFMA.FTZ R183, R30, UR44, -R6.reuse ;  /* 0x0000002c1eb77c23 */ /* 0x100fe20008010806 */
[----:B------:R-:W-:Y:S01]  /*10ff0*/  FADD.FTZ R34, R182, R27 ;  /* 0x0000001bb6227221 */ /* 0x000fe20000010000 */
[--C-:B------:R-:W-:Y:S01]  /*11000*/  FFMA.FTZ R14, R31, UR44, -R6.reuse ;  /* 0x0000002c1f0e7c23 */ /* 0x100fe20008010806 */
[----:B------:R-:W-:Y:S01]  /*11010*/  MUFU.EX2 R12, R12 ;  /* 0x0000000c000c7308 */ /* 0x000fe20000000800 */
[----:B------:R-:W-:Y:S01]  /*11020*/  FFMA.FTZ R20, R35, UR44, -R6 ;  /* 0x0000002c23147c23 */ /* 0x000fe20008010806 */
[----:B--2---:R-:W-:Y:S01]  /*11030*/  FADD.FTZ R27, R13, R34 ;  /* 0x000000220d1b7221 */ /* 0x004fe20000010000 */
[--C-:B------:R-:W-:Y:S01]  /*11040*/  FFMA.FTZ R179, R38, UR44, -R6.reuse ;  /* 0x0000002c26b37c23 */ /* 0x100fe20008010806 */
[--C-:B------:R-:W-:Y:S01]  /*11050*/  FFMA.FTZ R24, R39, UR44, -R6.reuse ;  /* 0x0000002c27187c23 */ /* 0x100fe20008010806 */
[--C-:B------:R-:W-:Y:S01]  /*11060*/  FFMA.FTZ R173, R42, UR44, -R6.reuse ;  /* 0x0000002c2aad7c23 */ /* 0x100fe20008010806 */
[----:B---3--:R-:W-:Y:S01]  /*11070*/  FADD.FTZ R34, R176, R27 ;  /* 0x0000001bb0227221 */ /* 0x008fe20000010000 */
[--C-:B------:R-:W-:Y:S01]  /*11080*/  FFMA.FTZ R26, R43, UR44, -R6.reuse ;  /* 0x0000002c2b1a7c23 */ /* 0x100fe20008010806 */
[----:B------:R-:W0:Y:S01]  /*11090*/  MUFU.EX2 R181, R181 ;  /* 0x000000b500b57308 */ /* 0x000e220000000800 */
[----:B------:R-:W-:Y:S01]  /*110a0*/  FFMA.FTZ R175, R46, UR44, -R6 ;  /* 0x0000002c2eaf7c23 */ /* 0x000fe20008010806 */
[----:B----4-:R-:W-:Y:S01]  /*110b0*/  FADD.FTZ R27, R15, R34 ;  /* 0x000000220f1b7221 */ /* 0x010fe20000010000 */
[--C-:B------:R-:W-:Y:S01]  /*110c0*/  FFMA.FTZ R28, R47, UR44, -R6.reuse ;  /* 0x0000002c2f1c7c23 */ /* 0x100fe20008010806 */
[--C-:B------:R-:W-:Y:S01]  /*110d0*/  FFMA.FTZ R169, R50, UR44, -R6.reuse ;  /* 0x0000002c32a97c23 */ /* 0x100fe20008010806 */
[--C-:B------:R-:W-:Y:S01]  /*110e0*/  FFMA.FTZ R30, R51, UR44, -R6.reuse ;  /* 0x0000002c331e7c23 */ /* 0x100fe20008010806 */
[----:B------:R-:W-:Y:S01]  /*110f0*/  FADD.FTZ R36, R178, R27 ;  /* 0x0000001bb2247221 */ /* 0x000fe20000010000 */
[--C-:B------:R-:W-:Y:S01]  /*11100*/  FFMA.FTZ R171, R54, UR44, -R6.reuse ;  /* 0x0000002c36ab7c23 */ /* 0x100fe20008010806 */
[----:B------:R-:W1:Y:S01]  /*11110*/  MUFU.EX2 R183, R183 ;  /* 0x000000b700b77308 */ /* 0x000e620000000800 */
[----:B------:R-:W-:Y:S01]  /*11120*/  FFMA.FTZ R32, R55, UR44, -R6 ;  /* 0x0000002c37207c23 */ /* 0x000fe20008010806 */
[----:B------:R-:W-:Y:S01]  /*11130*/  FADD.FTZ R27, R21, R36 ;  /* 0x00000024151b7221 */ /* 0x000fe20000010000 */
[--C-:B------:R-:W-:Y:S01]  /*11140*/  FFMA.FTZ R165, R58, UR44, -R6.reuse ;  /* 0x0000002c3aa57c23 */ /* 0x100fe20008010806 */
[--C-:B------:R-:W-:Y:S01]  /*11150*/  FFMA.FTZ R59, R59, UR44, -R6.reuse ;  /* 0x0000002c3b3b7c23 */ /* 0x100fe20008010806 */
[--C-:B------:R-:W-:Y:S01]  /*11160*/  FFMA.FTZ R62, R62, UR44, -R6.reuse ;  /* 0x0000002c3e3e7c23 */ /* 0x100fe20008010806 */
[----:B------:R-:W-:Y:S01]  /*11170*/  FADD.FTZ R38, R172, R27 ;  /* 0x0000001bac267221 */ /* 0x000fe20000010000 */
[----:B------:R-:W-:Y:S01]  /*11180*/  FFMA.FTZ R63, R63, UR44, -R6 ;  /* 0x0000002c3f3f7c23 */ /* 0x000fe20008010806 */
[----:B------:R-:W2:Y:S01]  /*11190*/  MUFU.EX2 R14, R14 ;  /* 0x0000000e000e7308 */ /* 0x000ea20000000800 */
[----:B0-----:R-:W-:Y:S01]  /*111a0*/  FADD.FTZ R36, R181, R12 ;  /* 0x0000000cb5247221 */ /* 0x001fe20000010000 */
[----:B------:R-:W-:Y:S01]  /*111b0*/  FADD.FTZ R31, R25, R38 ;  /* 0x00000026191f7221 */ /* 0x000fe20000010000 */
[--C-:B------:R-:W-:Y:S01]  /*111c0*/  FFMA.FTZ R66, R66, UR44, -R6.reuse ;  /* 0x0000002c42427c23 */ /* 0x100fe20008010806 */
[--C-:B------:R-:W-:Y:S01]  /*111d0*/  FFMA.FTZ R67, R67, UR44, -R6.reuse ;  /* 0x0000002c43437c23 */ /* 0x100fe20008010806 */
[--C-:B------:R-:W-:Y:S01]  /*111e0*/  FFMA.FTZ R70, R70, UR44, -R6.reuse ;  /* 0x0000002c46467c23 */ /* 0x100fe20008010806 */
[----:B------:R-:W-:Y:S01]  /*111f0*/  FADD.FTZ R38, R174, R31 ;  /* 0x0000001fae267221 */ /* 0x000fe20000010000 */
[----:B------:R-:W-:Y:S01]  /*11200*/  FFMA.FTZ R71, R71, UR44, -R6 ;  /* 0x0000002c47477c23 */ /* 0x000fe20008010806 */
[----:B------:R-:W0:Y:S01]  /*11210*/  MUFU.EX2 R177, R177 ;  /* 0x000000b100b17308 */ /* 0x000e220000000800 */
[----:B-1----:R-:W-:Y:S01]  /*11220*/  FADD.FTZ R27, R183, R36 ;  /* 0x00000024b71b7221 */ /* 0x002fe20000010000 */
[----:B------:R-:W-:Y:S01]  /*11230*/  FADD.FTZ R31, R29, R38 ;  /* 0x000000261d1f7221 */ /* 0x000fe20000010000 */
[--C-:B------:R-:W-:Y:S01]  /*11240*/  FFMA.FTZ R74, R74, UR44, -R6.reuse ;  /* 0x0000002c4a4a7c23 */ /* 0x100fe20008010806 */
[--C-:B------:R-:W-:Y:S01]  /*11250*/  FFMA.FTZ R75, R75, UR44, -R6.reuse ;  /* 0x0000002c4b4b7c23 */ /* 0x100fe20008010806 */
[--C-:B------:R-:W-:Y:S01]  /*11260*/  FFMA.FTZ R78, R78, UR44, -R6.reuse ;  /* 0x0000002c4e4e7c23 */ /* 0x100fe20008010806 */
[----:B------:R-:W-:Y:S01]  /*11270*/  FADD.FTZ R38, R168, R31 ;  /* 0x0000001fa8267221 */ /* 0x000fe20000010000 */
[----:B------:R-:W-:Y:S01]  /*11280*/  FFMA.FTZ R79, R79, UR44, -R6 ;  /* 0x0000002c4f4f7c23 */ /* 0x000fe20008010806 */
[----:B------:R-:W1:Y:S01]  /*11290*/  MUFU.EX2 R20, R20 ;  /* 0x0000001400147308 */ /* 0x000e620000000800 */
[----:B--2---:R-:W-:Y:S01]  /*112a0*/  FADD.FTZ R36, R14, R27 ;  /* 0x0000001b0e247221 */ /* 0x004fe20000010000 */
        /* <DEDUP_REMOVED lines=9> */
[----:B------:R-:W-:-:S02]  /*11340*/  F2FP.BF16.F32.PACK_AB R180, R5, R180 ;  /* 0x000000b405b4723e */ /* 0x000fc400000010ff */
[----:B------:R-:W-:Y:S01]  /*11350*/  F2FP.BF16.F32.PACK_AB R182, R13, R182 ;  /* 0x000000b60db6723e */ /* 0x000fe200000010ff */
[----:B------:R-:W-:Y:S01]  /*11360*/  FADD.FTZ R38, R164, R31 ;  /* 0x0000001fa4267221 */ /* 0x000fe20000010000 */
[C---:B------:R-:W-:Y:S01]  /*11370*/  F2FP.BF16.F32.PACK_AB R164, R3.reuse, R164 ;  /* 0x000000a403a4723e */ /* 0x040fe200000010ff */
[----:B------:R-:W0:Y:S01]  /*11380*/  MUFU.EX2 R24, R24 ;  /* 0x0000001800187308 */ /* 0x000e220000000800 */
[----:B-1----:R-:W-:Y:S01]  /*11390*/  FADD.FTZ R36, R20, R27 ;  /* 0x0000001b14247221 */ /* 0x002fe20000010000 */
[----:B------:R-:W-:Y:S01]  /*113a0*/  FADD.FTZ R31, R3, R38 ;  /* 0x00000026031f7221 */ /* 0x000fe20000010000 */
[----:B------:R-:W-:Y:S02]  /*113b0*/  F2FP.BF16.F32.PACK_AB R181, R12, R181 ;  /* 0x000000b50cb5723e */ /* 0x000fe400000010ff */
[----:B------:R-:W-:Y:S01]  /*113c0*/  F2FP.BF16.F32.PACK_AB R183, R14, R183 ;  /* 0x000000b70eb7723e */ /* 0x000fe200000010ff */
[----:B------:R-:W-:Y:S01]  /*113d0*/  FADD.FTZ R38, R166, R31 ;  /* 0x0000001fa6267221 */ /* 0x000fe20000010000 */
[----:B------:R-:W-:Y:S01]  /*113e0*/  IMAD.IADD R14, R192, 0x1, -R193 ;  /* 0x00000001c00e7824 */ /* 0x000fe200078e0ac1 */
        /* <DEDUP_REMOVED lines=11> */
[----:B------:R-:W-:Y:S02]  /*114a0*/  F2FP.BF16.F32.PACK_AB R168, R33, R168 ;  /* 0x000000a821a8723e */ /* 0x000fe400000010ff */
[----:B------:R-:W-:Y:S01]  /*114b0*/  F2FP.BF16.F32.PACK_AB R170, R37, R170 ;  /* 0x000000aa25aa723e */ /* 0x000fe200000010ff */
[----:B------:R-:W0:Y:S01]  /*114c0*/  MUFU.EX2 R175, R175 ;  /* 0x000000af00af7308 */ /* 0x000e220000000800 */
[----:B-1----:R-:W-:Y:S01]  /*114d0*/  FADD.FTZ R27, R173, R36 ;  /* 0x00000024ad1b7221 */ /* 0x002fe20000010000 */
[----:B------:R-:W-:-:S02]  /*114e0*/  F2FP.BF16.F32.PACK_AB R166, R41, R166 ;  /* 0x000000a629a6723e */ /* 0x000fc400000010ff */
[----:B------:R-:W-:Y:S02]  /*114f0*/  F2FP.BF16.F32.PACK_AB R160, R45, R160 ;  /* 0x000000a02da0723e */ /* 0x000fe400000010ff */
[----:B------:R-:W-:Y:S02]  /*11500*/  F2FP.BF16.F32.PACK_AB R177, R20, R177 ;  /* 0x000000b114b1723e */ /* 0x000fe400000010ff */
[----:B------:R-:W1:Y:S01]  /*11510*/  MUFU.EX2 R28, R28 ;  /* 0x0000001c001c7308 */ /* 0x000e620000000800 */
[----:B--2---:R-:W-:Y:S01]  /*11520*/  FADD.FTZ R36, R26, R27 ;  /* 0x0000001b1a247221 */ /* 0x004fe20000010000 */
[----:B------:R-:W-:Y:S02]  /*11530*/  F2FP.BF16.F32.PACK_AB R179, R24, R179 ;  /* 0x000000b318b3723e */ /* 0x000fe400000010ff */
[----:B------:R-:W-:-:S04]  /*11540*/  F2FP.BF16.F32.PACK_AB R173, R26, R173 ;  /* 0x000000ad1aad723e */ /* 0x000fc800000010ff */
        /* <DEDUP_REMOVED lines=11> */
[----:B-1----:R-:W-:Y:S01]  /*11600*/  FADD.FTZ R27, R171, R36 ;  /* 0x00000024ab1b7221 */ /* 0x002fe20000010000 */
[----:B------:R-:W-:Y:S01]  /*11610*/  FADD.FTZ R36, R162, R31 ;  /* 0x0000001fa2247221 */ /* 0x000fe20000010000 */
[----:B------:R-:W-:-:S03]  /*11620*/  F2FP.BF16.F32.PACK_AB R162, R49, R162 ;  /* 0x000000a231a2723e */ /* 0x000fc600000010ff */
[----:B------:R-:W-:Y:S02]  /*11630*/  FADD.FTZ R13, R49, R36 ;  /* 0x00000024310d7221 */ /* 0x000fe40000010000 */
[----:B------:R-:W1:Y:S01]  /*11640*/  MUFU.EX2 R34, R59 ;  /* 0x0000003b00227308 */ /* 0x000e620000000800 */
[----:B--2---:R-:W-:Y:S01]  /*11650*/  FADD.FTZ R6, R32, R27 ;  /* 0x0000001b20067221 */ /* 0x004fe20000010000 */
[----:B------:R-:W-:Y:S01]  /*11660*/  FADD.FTZ R36, R156, R13 ;  /* 0x0000000d9c247221 */ /* 0x000fe20000010000 */
        /* <DEDUP_REMOVED lines=17> */
[----:B0-----:R-:W-:Y:S01]  /*11780*/  FADD.FTZ R36, R158, R13 ;  /* 0x0000000d9e247221 */ /* 0x001fe20000010000 */
[----:B------:R-:W-:-:S04]  /*11790*/  IMAD R13, R197, 0x80, R14 ;  /* 0x00000080c50d7824 */ /* 0x000fc800078e020e */
[----:B------:R-:W-:Y:S02]  /*117a0*/  IMAD.IADD R10, R13, 0x1, R10 ;  /* 0x000000010d0a7824 */ /* 0x000fe400078e020a */
        /* <DEDUP_REMOVED lines=34> */
[----:B--2---:R-:W-:Y:S01]  /*119d0*/  FADD.FTZ R12, R86, R3 ;  /* 0x00000003560c7221 */ /* 0x004fe20000010000 */
[----:B------:R-:W-:Y:S02]  /*119e0*/  VIADD R3, R129, 0xfffffffe ;  /* 0xfffffffe81037836 */ /* 0x000fe40000000000 */
[C---:B0-----:R-:W-:Y:S01]  /*119f0*/  FADD.FTZ R6, R65.reuse, R6 ;  /* 0x0000000641067221 */ /* 0x041fe20000010000 */
[----:B------:R-:W-:Y:S01]  /*11a00*/  F2FP.BF16.F32.PACK_AB R154, R65, R154 ;  /* 0x0000009a419a723e */ /* 0x000fe200000010ff */
[C---:B-1----:R-:W-:Y:S01]  /*11a10*/  FADD.FTZ R5, R87.reuse, R12 ;  /* 0x0000000c57057221 */ /* 0x042fe20000010000 */
[----:B------:R-:W-:Y:S01]  /*11a20*/  F2FP.BF16.F32.PACK_AB R155, R87, R86 ;  /* 0x00000056579b723e */ /* 0x000fe200000010ff */
[----:B------:R-:W-:Y:S06]  /*11a30*/  @!P2 BRA `(.L_x_1516) ;  /* 0x000000000048a947 */ /* 0x000fec0003800000 */
        /* <DEDUP_REMOVED lines=11> */
.L_x_1518:
[----:B------:R-:W-:-:S13]  /*11af0*/  ISETP.NE.AND P3, PT, R11, 0x1, PT ;  /* 0x000000010b00780c */ /* 0x000fda0003f65270 */
[----:B------:R-:W0:Y:S02]  /*11b00*/  @P3 LDC.64 R20, c[0x0][0x9e8] ;  /* 0x00027a00ff143b82 */ /* 0x000e240000000a00 */
[----:B0-----:R-:W-:-:S05]  /*11b10*/  @P3 IMAD.HI.U32 R20, R12, R20, RZ ;  /* 0x000000140c143227 */ /* 0x001fca00078e00ff */
[----:B------:R-:W-:-:S07]  /*11b20*/  @P3 SHF.R.U32.HI R12, RZ, R21, R20 ;  /* 0x00000015ff0c3219 */ /* 0x000fce0000011614 */
.L_x_1519:
[----:B------:R-:W-:Y:S05]  /*11b30*/  BSYNC B0 ;  /* 0x0000000000007941 */ /* 0x000fea0003800000 */
.L_x_1517:
[----:B------:R-:W-:-:S05]  /*11b40*/  IMAD R11, R12, R11, R11 ;  /* 0x0000000b0c0b7224 */ /* 0x000fca00078e020b */
[----:B------:R-:W-:-:S07]  /*11b50*/  VIMNMX R10, R10, R11, PT ;  /* 0x0000000b0a0a7248 */ /* 0x000fce0003fe0100 */
.L_x_1516:
[----:B------:R-:W-:Y:S01]  /*11b60*/  SHF.R.S32.HI R11, RZ, 0x1f, R10 ;  /* 0x0000001fff0b7819 */ /* 0x000fe2000001140a */
[----:B------:R-:W-:Y:S01]  /*11b70*/  ULDC UR49, c[0x0][0x9e4] ;  /* 0x0002790000317ab9 */ /* 0x000fe20000000800 */
[----:B------:R-:W-:Y:S01]  /*11b80*/  ULDC UR46, c[0x0][0x9e4] ;  /* 0x00027900002e7ab9 */ /* 0x000fe20000000800 */
[----:B------:R-:W-:Y:S01]  /*11b90*/  ULDC UR50, c[0x0][0x9dc] ;  /* 0x0002770000327ab9 */ /* 0x000fe20000000800 */
[----:B------:R-:W-:Y:S01]  /*11ba0*/  LEA.HI R11, R11, R10, RZ, 0x7 ;  /* 0x0000000a0b0b7211 */ /* 0x000fe200078f38ff */
[----:B------:R-:W-:Y:S01]  /*11bb0*/  ULDC UR52, c[0x0][0x9dc] ;  /* 0x0002770000347ab9 */ /* 0x000fe20000000800 */
[----:B------:R-:W-:Y:S01]  /*11bc0*/  ULDC UR45, c[0x0][0x988] ;  /* 0x00026200002d7ab9 */ /* 0x000fe20000000800 */
[----:B------:R-:W-:Y:S01]  /*11bd0*/  ULDC UR48, c[0x0][0x988] ;  /* 0x0002620000307ab9 */ /* 0x000fe20000000800 */
[----:B------:R-:W-:Y:S01]  /*11be0*/  SHF.R.S32.HI R11, RZ, 0x7, R11 ;  /* 0x00000007ff0b7819 */ /* 0x000fe2000001140b */
[----:B------:R-:W-:Y:S01]  /*11bf0*/  ULDC UR47, c[0x0][0x988] ;  /* 0x00026200002f7ab9 */ /* 0x000fe20000000800 */
[----:B------:R-:W-:Y:S01]  /*11c00*/  ULDC UR53, c[0x0][0x9e0] ;  /* 0x0002780000357ab9 */ /* 0x000fe20000000800 */
[----:B------:R-:W-:Y:S01]  /*11c10*/  ULDC UR51, c[0x0][0x9e0] ;  /* 0x0002780000337ab9 */ /* 0x000fe20000000800 */
[----:B------:R-:W-:-:S02]  /*11c20*/  VIMNMX R20, R198, R11, !PT ;  /* 0x0000000bc6147248 */ /* 0x000fc40007fe0100 */
[----:B------:R-:W-:Y:S02]  /*11c30*/  CS2R R150, SRZ ;  /* 0x0000000000967805 */ /* 0x000fe4000001ff00 */
[----:B------:R-:W-:Y:S02]  /*11c40*/  CS2R R148, SRZ ;  /* 0x0000000000947805 */ /* 0x000fe4000001ff00 */
[----:B------:R-:W-:Y:S02]  /*11c50*/  CS2R R146, SRZ ;  /* 0x0000000000927805 */ /* 0x000fe4000001ff00 */
[----:B------:R-:W-:Y:S02]  /*11c60*/  ISETP.GE.AND P3, PT, R3, R20, PT ;  /* 0x000000140300720c */ /* 0x000fe40003f66270 */
        /* <DEDUP_REMOVED lines=14> */
[----:B-----5:R-:W-:Y:S02]  /*11d50*/  CS2R R116, SRZ ;  /* 0x0000000000747805 */ /* 0x020fe4000001ff00 */
        /* <DEDUP_REMOVED lines=13> */
[----:B------:R-:W-:Y:S01]  /*11e30*/  CS2R R88, SRZ ;  /* 0x0000000000587805 */ /* 0x000fe2000001ff00 */
[----:B------:R-:W-:Y:S06]  /*11e40*/  @!P3 BRA `(.L_x_1520) ;  /* 0x00000030009cb947 */ /* 0x000fec0003800000 */
[----:B------:R-:W-:Y:S02]  /*11e50*/  IMAD.IADD R21, R4, 0x1, R14 ;  /* 0x0000000104157824 */ /* 0x000fe400078e020e */
[----:B------:R-:W-:Y:S02]  /*11e60*/  IMAD.MOV.U32 R151, RZ, RZ, RZ ;  /* 0x000000ffff977224 */ /* 0x000fe400078e00ff */
[----:B------:R-:W-:-:S07]  /*11e70*/  VIADD R199, R21, 0x8 ;  /* 0x0000000815c77836 */ /* 0x000fce0000000000 */
.L_x_1538:
[----:B------:R-:W-:Y:S01]  /*11e80*/  ISETP.NE.AND P3, PT, R196, RZ, PT ;  /* 0x000000ffc400720c */ /* 0x000fe20003f65270 */
[----:B------:R-:W-:Y:S01]  /*11e90*/  VIADD R215, R184, 0x1 ;  /* 0x00000001b8d77836 */ /* 0x000fe20000000000 */
[----:B------:R-:W-:Y:S05]  /*11ea0*/  YIELD ;  /* 0x0000000000007946 */ /* 0x000fea0003800000 */
[----:B------:R-:W-:-:S04]  /*11eb0*/  ISETP.NE.AND P4, PT, R215, 0x2, PT ;  /* 0x00000002d700780c */ /* 0x000fc80003f85270 */
[----:B------:R-:W-:Y:S02]  /*11ec0*/  SEL R15, RZ, 0x1, P4 ;  /* 0x00000001ff0f7807 */ /* 0x000fe40002000000 */
[----:B------:R-:W-:Y:S02]  /*11ed0*/  SEL R215, R215, RZ, P4 ;  /* 0x000000ffd7d77207 */ /* 0x000fe40002000000 */
[----:B------:R-:W-:Y:S01]  /*11ee0*/  LOP3.LUT R15, R186, R15, RZ, 0x3c, !PT ;  /* 0x0000000fba0f7212 */ /* 0x000fe200078e3cff */
[----:B------:R-:W-:Y:S06]  /*11ef0*/  @P3 BRA `(.L_x_1521) ;  /* 0x0000000000303947 */ /* 0x000fec0003800000 */
[----:B------:R-:W-:Y:S05]  /*11f00*/  @!P0 BRA `(.L_x_1522) ;  /* 0x0000000000048947 */ /* 0x000fea0003800000 */
[----:B------:R-:W-:Y:S01]  /*11f10*/  BPT.TRAP 0x1 ;  /* 0x000000040000795c */ /* 0x000fe20000300000 */
.L_x_1522:
[----:B------:R-:W-:Y:S01]  /*11f20*/  IMAD R10, R215, 0x8, R2 ;  /* 0x00000008d70a7824 */ /* 0x000fe200078e0202 */
[----:B------:R-:W-:-:S04]  /*11f30*/  SHF.L.U32 R7, R15, 0x1f, RZ ;  /* 0x0000001f0f077819 */ /* 0x000fc800000006ff */
[----:B------:R0:W1:Y:S01]  /*11f40*/  SYNCS.PHASECHK.TRANS64.TRYWAIT P4, [R10+URZ+0x28830], R7 ;  /* 0x028830070a0075a7 */ /* 0x000062000808017f */
[----:B------:R-:W-:Y:S05]  /*11f50*/  @!P0 BRA `(.L_x_1523) ;  /* 0x0000000000048947 */ /* 0x000fea0003800000 */
[----:B------:R-:W-:Y:S01]  /*11f60*/  BPT.TRAP 0x1 ;  /* 0x000000040000795c */ /* 0x000fe20000300000 */
.L_x_1523:
[----:B------:R-:W-:Y:S04]  /*11f70*/  BSSY B0, `(.L_x_1521) ;  /* 0x0000004000007945 */ /* 0x000fe80003800000 */
[----:B-1----:R-:W-:Y:S05]  /*11f80*/  @P4 BRA `(.L_x_1524) ;  /* 0x0000000000084947 */ /* 0x002fea0003800000 */
[----:B------:R-:W1:Y:S02]  /*11f90*/  SYNCS.PHASECHK.TRANS64.TRYWAIT P4, [R10+URZ+0x28830], R7 ;  /* 0x028830070a0075a7 */ /* 0x000e64000808017f */
[----:B-1----:R-:W-:Y:S05]  /*11fa0*/  @!P4 BRA `(.L_x_1525) ;  /* 0x000001280054c947 */ /* 0x002fea0003800000 */
.L_x_1524:
[----:B------:R-:W-:Y:S05]  /*11fb0*/  BSYNC B0 ;  /* 0x0000000000007941 */ /* 0x000fea0003800000 */
.L_x_1521:
[----:B01----:R-:W0:Y:S01]  /*11fc0*/  S2R R7, SR_TID.X ;  /* 0x0000000000077919 */ /* 0x003e220000002100 */
[----:B------:R-:W-:Y:S05]  /*11fd0*/  WARPSYNC.ALL ;  /* 0x0000000000007948 */ /* 0x000fea0003800000 */
[----:B------:R-:W-:Y:S02]  /*11fe0*/  IMAD R10, R215, 0x800, R8 ;  /* 0x00000800d70a7824 */ /* 0x000fe400078e0208 */
[----:B------:R-:W-:Y:S02]  /*11ff0*/  IMAD.MOV.U32 R11, RZ, RZ, 0x40000040 ;  /* 0x40000040ff0b7424 */ /* 0x000fe400078e00ff */
[C---:B------:R-:W-:Y:S01]  /*12000*/  VIADD R12, R10.reuse, 0x2 ;  /* 0x000000020a0c7836 */ /* 0x040fe20000000000 */
[----:B------:R-:W-:Y:S01]  /*12010*/  R2UR UR34, R10 ;  /* 0x000000000a2272ca */ /* 0x000fe200000e0000 */
[----:B------:R-:W-:Y:S01]  /*12020*/  IMAD.MOV.U32 R13, RZ, RZ, 0x40000040 ;  /* 0x40000040ff0d7424 */ /* 0x000fe200078e00ff */
[----:B------:R-:W-:Y:S01]  /*12030*/  R2UR UR35, R11 ;  /* 0x000000000b2372ca */ /* 0x000fe200000e0000 */
[----:B------:R-:W-:Y:S01]  /*12040*/  IMAD.MOV.U32 R11, RZ, RZ, 0x40000040 ;  /* 0x40000040ff0b7424 */ /* 0x000fe200078e00ff */
        /* <DEDUP_REMOVED lines=13> */
[----:B0-----:R-:W-:Y:S02]  /*12120*/  SHF.R.U32.HI R7, RZ, 0x7, R7 ;  /* 0x00000007ff077819 */ /* 0x001fe40000011607 */
[----:B------:R-:W-:Y:S01]  /*12130*/  R2UR UR18, R12 ;  /* 0x000000000c1272ca */ /* 0x000fe200000e0000 */
[----:B------:R-:W-:Y:S01]  /*12140*/  VIADD R12, R10, 0x402 ;  /* 0x000004020a0c7836 */ /* 0x000fe20000000000 */
[----:B------:R-:W-:Y:S01]  /*12150*/  R2UR UR19, R13 ;  /* 0x000000000d1372ca */ /* 0x000fe200000e0000 */
[----:B------:R-:W-:Y:S02]  /*12160*/  VIADD R7, R7, 0x8 ;  /* 0x0000000807077836 */ /* 0x000fe40000000000 */
[----:B------:R-:W-:Y:S01]  /*12170*/  IMAD.MOV.U32 R13, RZ, RZ, 0x40000040 ;  /* 0x40000040ff0d7424 */ /* 0x000fe200078e00ff */
[----:B------:R-:W-:Y:S01]  /*12180*/  R2UR UR22, R12 ;  /* 0x000000000c1672ca */ /* 0x000fe200000e0000 */
[C---:B------:R-:W-:Y:S01]  /*12190*/  VIADD R12, R10.reuse, 0x404 ;  /* 0x000004040a0c7836 */ /* 0x040fe20000000000 */
[----:B------:R0:W-:Y:S01]  /*121a0*/  BAR.SYNC.DEFER_BLOCKING R7, 0x100 ;  /* 0x000400070000751d */ /* 0x0001e20000010000 */
[----:B------:R-:W-:Y:S01]  /*121b0*/  VIADD R10, R10, 0x406 ;  /* 0x000004060a0a7836 */ /* 0x000fe20000000000 */
[----:B------:R-:W-:Y:S01]  /*121c0*/  R2UR UR23, R13 ;  /* 0x000000000d1772ca */ /* 0x000fe200000e0000 */
[----:B------:R-:W-:Y:S01]  /*121d0*/  IMAD.MOV.U32 R13, RZ, RZ, 0x40000040 ;  /* 0x40000040ff0d7424 */ /* 0x000fe200078e00ff */
[----:B------:R-:W-:-:S02]  /*121e0*/  R2UR UR26, R12 ;  /* 0x000000000c1a72ca */ /* 0x000fc400000e0000 */
[----:B------:R-:W-:Y:S02]  /*121f0*/  R2UR UR30, R10 ;  /* 0x000000000a1e72ca */ /* 0x000fe400000e0000 */
[----:B------:R-:W-:Y:S01]  /*12200*/  R2UR UR27, R13 ;  /* 0x000000000d1b72ca */ /* 0x000fe200000e0000 */
        /* <DEDUP_REMOVED lines=27> */
.L_x_1527:
[----:B------:R-:W-:Y:S01]  /*123c0*/  SHF.L.U32 R7, R186, 0x1f, RZ ;  /* 0x0000001fba077819 */ /* 0x000fe200000006ff */
[----:B------:R-:W-:-:S04]  /*123d0*/  IMAD R10, R184, 0x8, R2 ;  /* 0x00000008b80a7824 */ /* 0x000fc800078e0202 */
[----:B------:R0:W1:Y:S01]  /*123e0*/  SYNCS.PHASECHK.TRANS64.TRYWAIT P3, [R10+URZ+0x28850], R7 ;  /* 0x028850070a0075a7 */ /* 0x000062000806017f */
[----:B------:R-:W-:Y:S05]  /*123f0*/  @!P0 BRA `(.L_x_1528) ;  /* 0x0000000000048947 */ /* 0x000fea0003800000 */
[----:B------:R-:W-:Y:S01]  /*12400*/  BPT.TRAP 0x1 ;  /* 0x000000040000795c */ /* 0x000fe20000300000 */
.L_x_1528:
[----:B-1----:R-:W-:Y:S05]  /*12410*/  @P3 BRA `(.L_x_1526) ;  /* 0x0000000000083947 */ /* 0x002fea0003800000 */
[----:B------:R-:W1:Y:S02]  /*12420*/  SYNCS.PHASECHK.TRANS64.TRYWAIT P3, [R10+URZ+0x28850], R7 ;  /* 0x028850070a0075a7 */ /* 0x000e64000806017f */
[----:B-1----:R-:W-:Y:S05]  /*12430*/  @!P3 BRA `(.L_x_1529) ;  /* 0x000001240044b947 */ /* 0x002fea0003800000 */
.L_x_1526:
[----:B01----:R-:W-:Y:S01]  /*12440*/  VIADD R7, R2, 0x400 ;  /* 0x0000040002077836 */ /* 0x003fe20000000000 */
[----:B------:R-:W-:Y:S05]  /*12450*/  WARPSYNC.ALL ;  /* 0x0000000000007948 */ /* 0x000fea0003800000 */
[----:B------:R-:W-:Y:S01]  /*12460*/  SHF.R.U32.HI R7, RZ, 0x4, R7 ;  /* 0x00000004ff077819 */ /* 0x000fe20000011607 */
[----:B------:R-:W-:Y:S01]  /*12470*/  IMAD.MOV.U32 R11, RZ, RZ, 0x40000040 ;  /* 0x40000040ff0b7424 */ /* 0x000fe200078e00ff */
[----:B------:R-:W-:Y:S01]  /*12480*/  WARPGROUP.ARRIVE ;  /* 0x00000000000079c5 */ /* 0x000fe20000000000 */
[----:B------:R-:W-:Y:S01]  /*12490*/  IMAD.MOV.U32 R13, RZ, RZ, 0x40000040 ;  /* 0x40000040ff0d7424 */ /* 0x000fe200078e00ff */
[----:B------:R-:W-:-:S04]  /*124a0*/  LOP3.LUT R7, R7, 0x3fff, RZ, 0xc0, !PT ;  /* 0x00003fff07077812 */ /* 0x000fc800078ec0ff */
[----:B------:R-:W0:Y:S01]  /*124b0*/  S2R R186, SR_TID.X ;  /* 0x0000000000ba7919 */ /* 0x000e220000002100 */
[----:B------:R-:W-:Y:S01]  /*124c0*/  R2UR UR7, R11 ;  /* 0x000000000b0772ca */ /* 0x000fe200000e0000 */
[----:B------:R-:W-:Y:S01]  /*124d0*/  IMAD.MOV.U32 R11, RZ, RZ, 0x40000040 ;  /* 0x40000040ff0b7424 */ /* 0x000fe200078e00ff */
[----:B------:R-:W-:-:S05]  /*124e0*/  LOP3.LUT R7, R7, 0x4000000, RZ, 0xfc, !PT ;  /* 0x0400000007077812 */ /* 0x000fca00078efcff */
[----:B------:R-:W-:Y:S02]  /*124f0*/  IMAD R10, R184, 0x800, R7 ;  /* 0x00000800b80a7824 */ /* 0x000fe400078e0207 */
[----:B------:R-:W-:Y:S02]  /*12500*/  @!P1 IMAD R7, R215, 0x8, R2 ;  /* 0x00000008d7079824 */ /* 0x000fe400078e0202 */
[C---:B------:R-:W-:Y:S01]  /*12510*/  VIADD R12, R10.reuse, 0x80 ;  /* 0x000000800a0c7836 */ /* 0x040fe20000000000 */
[----:B------:R-:W-:Y:S01]  /*12520*/  R2UR UR6, R10 ;  /* 0x000000000a0672ca */ /* 0x000fe200000e0000 */
[----:B------:R-:W-:-:S05]  /*12530*/  @!P1 VIADD R7, R7, 0x28840 ;  /* 0x0002884007079836 */ /* 0x000fca0000000000 */
[----:B------:R-:W-:-:S07]  /*12540*/  @!P1 PRMT R7, RZ, 0x654, R7 ;  /* 0x00000654ff079816 */ /* 0x000fce0000000007 */
[----:B------:R-:W-:Y:S01]  /*12550*/  HGMMA.64x128x16.F32.BF16 R88, R180, gdesc[UR4].tnspB, R88, gsb0 ;  /* 0x41e00004b4587df0 */ /* 0x000fe20008001858 */
[----:B------:R-:W-:Y:S01]  /*12560*/  R2UR UR6, R12 ;  /* 0x000000000c0672ca */ /* 0x000fe200000e0000 */
[----:B------:R-:W-:Y:S01]  /*12570*/  VIADD R12, R10, 0x100 ;  /* 0x000001000a0c7836 */ /* 0x000fe20000000000 */
[----:B------:R-:W-:Y:S01]  /*12580*/  R2UR UR7, R13 ;  /* 0x000000000d0772ca */ /* 0x000fe200000e0000 */
[----:B------:R-:W-:Y:S01]  /*12590*/  IMAD.MOV.U32 R13, RZ, RZ, 0x40000040 ;  /* 0x40000040ff0d7424 */ /* 0x000fe200078e00ff */
[----:B0-----:R-:W-:Y:S01]  /*125a0*/  SHF.R.U32.HI R186, RZ, 0x7, R186 ;  /* 0x00000007ffba7819 */ /* 0x001fe200000116ba */
[----:B------:R-:W-:Y:S02]  /*125b0*/  WARPGROUP.DEPBAR.LE gsb0, 0x0 ;  /* 0x00008000000079c5 */ /* 0x000fe40000010000 */
[----:B------:R-:W-:-:S08]  /*125c0*/  WARPGROUP.ARRIVE ;  /* 0x00000000000079c5 */ /* 0x000fd00000000000 */
        /* <DEDUP_REMOVED lines=32> */
[----:B------:R-:W-:-:S05]  /*127d0*/  IMAD.SHL.U32 R13, R3, 0x80, RZ ;  /* 0x00000080030d7824 */ /* 0x000fca00078e00ff */
[----:B------:R-:W-:-:S05]  /*127e0*/  IADD3 R12, R192, 0x1, -R13 ;  /* 0x00000001c00c7810 */ /* 0x000fca0007ffe80d */
[----:B------:R-:W-:-:S04]  /*127f0*/  IMAD.IADD R12, R12, 0x1, -R193 ;  /* 0x000000010c0c7824 */ /* 0x000fc800078e0ac1 */
[----:B------:R-:W-:Y:S01]  /*12800*/  IMAD R12, R191, -0x2, R12 ;  /* 0xfffffffebf0c7824 */ /* 0x000fe200078e020c */
[----:B------:R-:W-:Y:S02]  /*12810*/  WARPGROUP.DEPBAR.LE gsb0, 0x0 ;  /* 0x00008000000079c5 */ /* 0x000fe40000010000 */
[----:B------:R-:W-:-:S06]  /*12820*/  WARPGROUP.ARRIVE ;  /* 0x00000000000079c5 */ /* 0x000fcc0000000000 */
[----:B------:R-:W-:Y:S01]  /*12830*/  HGMMA.64x128x16.F32.BF16 R88, R156, gdesc[UR4].tnspB, R88, gsb0 ;  /* 0x41e000049c587df0 */ /* 0x000fe20008001858 */
[----:B------:R-:W-:Y:S02]  /*12840*/  R2UR UR6, R10 ;  /* 0x000000000a0672ca */ /* 0x000fe400000e0000 */
[----:B------:R-:W-:Y:S02]  /*12850*/  R2UR UR7, R11 ;  /* 0x000000000b0772ca */ /* 0x000fe400000e0000 */
[----:B------:R-:W-:Y:S01]  /*12860*/  IADD3 R10, -R186, 0xb, RZ ;  /* 0x0000000bba0a7810 */ /* 0x000fe20007ffe1ff */
[----:B------:R-:W-:Y:S02]  /*12870*/  WARPGROUP.DEPBAR.LE gsb0, 0x0 ;  /* 0x00008000000079c5 */ /* 0x000fe40000010000 */
[----:B------:R-:W-:-:S08]  /*12880*/  WARPGROUP.ARRIVE ;  /* 0x00000000000079c5 */ /* 0x000fd00000000000 */
[----:B------:R-:W-:Y:S03]  /*12890*/  HGMMA.64x128x16.F32.BF16 R88, R152, gdesc[UR4].tnspB, R88, gsb0 ;  /* 0x41e0000498587df0 */ /* 0x000fe60008001858 */
[----:B------:R-:W-:Y:S02]  /*128a0*/  WARPGROUP.DEPBAR.LE gsb0, 0x0 ;  /* 0x00008000000079c5 */ /* 0x000fe40000010000 */
[----:B------:R0:W-:Y:S06]  /*128b0*/  BAR.ARV R10, 0x100 ;  /* 0x0004000a0000751d */ /* 0x0001ec0000002000 */
[----:B------:R1:W-:Y:S01]  /*128c0*/  @!P1 SYNCS.ARRIVE.TRANS64.RED.A1T0 RZ, [R7+URZ], RZ ;  /* 0x000000ff07ff99a7 */ /* 0x0003e2000810043f */
[----:B------:R-:W-:-:S02]  /*128d0*/  VIADD R155, R12, UR53 ;  /* 0x000000350c9b7c36 */ /* 0x000fc40008000000 */
[----:B-1----:R-:W-:-:S05]  /*128e0*/  IMAD.U32 R7, RZ, RZ, UR50 ;  /* 0x00000032ff077e24 */ /* 0x002fca000f8e00ff */
[----:B------:R-:W-:-:S05]  /*128f0*/  LOP3.LUT R157, RZ, R7, RZ, 0x33, !PT ;  /* 0x00000007ff9d7212 */ /* 0x000fca00078e33ff */
[----:B------:R-:W-:Y:S02]  /*12900*/  IMAD.IADD R157, R157, 0x1, R12 ;  /* 0x000000019d9d7824 */ /* 0x000fe400078e020c */
[C---:B------:R-:W-:Y:S02]  /*12910*/  IMAD.IADD R12, R4.reuse, 0x1, R155 ;  /* 0x00000001040c7824 */ /* 0x040fe400078e029b */
[----:B------:R-:W-:Y:S01]  /*12920*/  IMAD.IADD R152, R4, 0x1, R157 ;  /* 0x0000000104987824 */ /* 0x000fe200078e029d */
[----:B0-----:R-:W-:Y:S06]  /*12930*/  @!P2 BRA `(.L_x_1530) ;  /* 0x00000000005ca947 */ /* 0x001fec0003800000 */
[----:B------:R-:W-:Y:S01]  /*12940*/  IMAD.IADD R153, R4, 0x1, R14 ;  /* 0x0000000104997824 */ /* 0x000fe200078e020e */
[----:B------:R-:W-:Y:S04]  /*12950*/  BSSY B0, `(.L_x_1531) ;  /* 0x0000011000007945 */ /* 0x000fe80003800000 */
[----:B------:R-:W-:-:S13]  /*12960*/  ISETP.GT.AND P3, PT, R153, -0x1, PT ;  /* 0xffffffff9900780c */ /* 0x000fda0003f64270 */
[----:B------:R-:W-:Y:S05]  /*12970*/  @P3 BRA `(.L_x_1532) ;  /* 0x0000000000203947 */ /* 0x000fea0003800000 */
[----:B------:R-:W-:Y:S01]  /*12980*/  IMAD.U32 R156, RZ, RZ, UR49 ;  /* 0x00000031ff9c7e24 */ /* 0x000fe2000f8e00ff */
[----:B------:R-:W-:-:S04]  /*12990*/  LOP3.LUT R153, RZ, R153, RZ, 0x33, !PT ;  /* 0x00000099ff997212 */ /* 0x000fc800078e33ff */
[----:B------:R-:W-:-:S13]  /*129a0*/  ISETP.NE.AND P3, PT, R156, 0x1, PT ;  /* 0x000000019c00780c */ /* 0x000fda0003f65270 */
[----:B------:R-:W0:Y:S02]  /*129b0*/  @P3 LDC.64 R10, c[0x0][0x9e8] ;  /* 0x00027a00ff0a3b82 */ /* 0x000e240000000a00 */
[----:B0-----:R-:W-:-:S05]  /*129c0*/  @P3 IMAD.HI.U32 R10, R153, R10, RZ ;  /* 0x0000000a990a3227 */ /* 0x001fca00078e00ff */
[----:B------:R-:W-:-:S04]  /*129d0*/  @P3 SHF.R.U32.HI R153, RZ, R11, R10 ;  /* 0x0000000bff993219 */ /* 0x000fc8000001160a */
[----:B------:R-:W-:Y:S01]  /*129e0*/  LOP3.LUT R10, RZ, R153, RZ, 0x33, !PT ;  /* 0x00000099ff0a7212 */ /* 0x000fe200078e33ff */
[----:B------:R-:W-:Y:S06]  /*129f0*/  BRA `(.L_x_1533) ;  /* 0x0000000000187947 */ /* 0x000fec0003800000 */
.L_x_1532:
[----:B------:R-:W-:-:S05]  /*12a00*/  IMAD.U32 R156, RZ, RZ, UR49 ;  /* 0x00000031ff9c7e24 */ /* 0x000fca000f8e00ff */
[----:B------:R-:W-:-:S13]  /*12a10*/  ISETP.NE.AND P3, PT, R156, 0x1, PT ;  /* 0x000000019c00780c */ /* 0x000fda0003f65270 */
[----:B------:R-:W0:Y:S02]  /*12a20*/  @P3 LDC.64 R10, c[0x0][0x9e8] ;  /* 0x00027a00ff0a3b82 */ /* 0x000e240000000a00 */
[----:B0-----:R-:W-:-:S04]  /*12a30*/  @P3 IMAD.HI.U32 R154, R153, R10, RZ ;  /* 0x0000000a999a3227 */ /* 0x001fc800078e00ff */
[----:B------:R-:W-:Y:S01]  /*12a40*/  IMAD.MOV.U32 R10, RZ, RZ, R153 ;  /* 0x000000ffff0a7224 */ /* 0x000fe200078e0099 */
[----:B------:R-:W-:-:S07]  /*12a50*/  @P3 SHF.R.U32.HI R10, RZ, R11, R154 ;  /* 0x0000000bff0a3219 */ /* 0x000fce000001169a */
.L_x_1533:
[----:B------:R-:W-:Y:S05]  /*12a60*/  BSYNC B0 ;  /* 0x0000000000007941 */ /* 0x000fea0003800000 */
.L_x_1531:
[----:B------:R-:W-:-:S04]  /*12a70*/  IMAD R10, R10, R156, -R13 ;  /* 0x0000009c0a0a7224 */ /* 0x000fc800078e0a0d */
[----:B------:R-:W-:-:S05]  /*12a80*/  IMAD R11, R191, -0x2, R10 ;  /* 0xfffffffebf0b7824 */ /* 0x000fca00078e020a */
[----:B------:R-:W-:Y:S02]  /*12a90*/  VIADDMNMX R12, R11, R156, R12, PT ;  /* 0x0000009c0b0c7246 */ /* 0x000fe4000380010c */
[----:B------:R-:W-:-:S07]  /*12aa0*/  VIMNMX R152, R152, R11, !PT ;  /* 0x0000000b98987248 */ /* 0x000fce0007fe0100 */
.L_x_1530:
        /* <DEDUP_REMOVED lines=95> */
[--C-:B------:R-:W-:Y:S02]  /*130a0*/  IADD3 R24, R155, 0x8, R4.reuse ;  /* 0x000000089b187810 */ /* 0x100fe40007ffe004 */
[----:B------:R-:W-:-:S02]  /*130b0*/  IADD3 R12, R157, 0x8, R4 ;  /* 0x000000089d0c7810 */ /* 0x000fc40007ffe004 */
[----:B------:R-:W-:Y:S02]  /*130c0*/  FSEL R84, R84, -INF , !P5 ;  /* 0xff80000054547808 */ /* 0x000fe40006800000 */
[----:B------:R-:W-:Y:S01]  /*130d0*/  FSEL R85, R85, -INF , !P4 ;  /* 0xff80000055557808 */ /* 0x000fe20006000000 */
[----:B------:R-:W-:Y:S06]  /*130e0*/  @!P2 BRA `(.L_x_1534) ;  /* 0x00000000005ca947 */ /* 0x000fec0003800000 */
[----:B------:R-:W-:Y:S01]  /*130f0*/  ISETP.GT.AND P4, PT, R199, -0x1, PT ;  /* 0xffffffffc700780c */ /* 0x000fe20003f84270 */
[----:B------:R-:W-:-:S12]  /*13100*/  BSSY B0, `(.L_x_1535) ;  /* 0x0000011000007945 */ /* 0x000fd80003800000 */
[----:B------:R-:W-:Y:S05]  /*13110*/  @P4 BRA `(.L_x_1536) ;  /* 0x0000000000244947 */ /* 0x000fea0003800000 */
[----:B------:R-:W-:Y:S02]  /*13120*/  IMAD.U32 R154, RZ, RZ, UR49 ;  /* 0x00000031ff9a7e24 */ /* 0x000fe4000f8e00ff */
[----:B------:R-:W-:-:S03]  /*13130*/  VIADD R155, R21, 0x8 ;  /* 0x00000008159b7836 */ /* 0x000fc60000000000 */
[----:B------:R-:W-:Y:S02]  /*13140*/  ISETP.NE.AND P4, PT, R154, 0x1, PT ;  /* 0x000000019a00780c */ /* 0x000fe40003f85270 */
[----:B------:R-:W-:-:S11]  /*13150*/  LOP3.LUT R155, RZ, R155, RZ, 0x33, !PT ;  /* 0x0000009bff9b7212 */ /* 0x000fd600078e33ff */
[----:B------:R-:W0:Y:S02]  /*13160*/  @P4 LDC.64 R10, c[0x0][0x9e8] ;  /* 0x00027a00ff0a4b82 */ /* 0x000e240000000a00 */
[----:B0-----:R-:W-:-:S05]  /*13170*/  @P4 IMAD.HI.U32 R10, R155, R10, RZ ;  /* 0x0000000a9b0a4227 */ /* 0x001fca00078e00ff */
[----:B------:R-:W-:-:S04]  /*13180*/  @P4 SHF.R.U32.HI R155, RZ, R11, R10 ;  /* 0x0000000bff9b4219 */ /* 0x000fc8000001160a */
[----:B------:R-:W-:Y:S01]  /*13190*/  LOP3.LUT R10, RZ, R155, RZ, 0x33, !PT ;  /* 0x0000009bff0a7212 */ /* 0x000fe200078e33ff */
[----:B------:R-:W-:Y:S06]  /*131a0*/  BRA `(.L_x_1537) ;  /* 0x0000000000187947 */ /* 0x000fec0003800000 */
.L_x_1536:
[----:B------:R-:W-:-:S05]  /*131b0*/  IMAD.U32 R154, RZ, RZ, UR49 ;  /* 0x00000031ff9a7e24 */ /* 0x000fca000f8e00ff */
[----:B------:R-:W-:-:S13]  /*131c0*/  ISETP.NE.AND P4, PT, R154, 0x1, PT ;  /* 0x000000019a00780c */ /* 0x000fda0003f85270 */
[----:B------:R-:W0:Y:S02]  /*131d0*/  @P4 LDC.64 R10, c[0x0][0x9e8] ;  /* 0x00027a00ff0a4b82 */ /* 0x000e240000000a00 */
[----:B0-----:R-:W-:-:S04]  /*131e0*/  @P4 IMAD.HI.U32 R152, R199, R10, RZ ;  /* 0x0000000ac7984227 */ /* 0x001fc800078e00ff */
[----:B------:R-:W-:Y:S01]  /*131f0*/  IMAD.MOV.U32 R10, RZ, RZ, R199 ;  /* 0x000000ffff0a7224 */ /* 0x000fe200078e00c7 */
[----:B------:R-:W-:-:S07]  /*13200*/  @P4 SHF.R.U32.HI R10, RZ, R11, R152 ;  /* 0x0000000bff0a4219 */ /* 0x000fce0000011698 */
.L_x_1537:
[----:B------:R-:W-:Y:S05]  /*13210*/  BSYNC B0 ;  /* 0x0000000000007941 */ /* 0x000fea0003800000 */
.L_x_1535:
[----:B------:R-:W-:-:S04]  /*13220*/  IMAD R10, R10, R154, -R13 ;  /* 0x0000009a0a0a7224 */ /* 0x000fc800078e0a0d */
[----:B------:R-:W-:-:S05]  /*13230*/  IMAD R11, R191, -0x2, R10 ;  /* 0xfffffffebf0b7824 */ /* 0x000fca00078e020a */
[----:B------:R-:W-:Y:S02]  /*13240*/  VIADDMNMX R24, R11, R154, R24, PT ;  /* 0x0000009a0b187246 */ /* 0x000fe40003800118 */
[----:B------:R-:W-:-:S07]  /*13250*/  VIMNMX R12, R12, R11, !PT ;  /* 0x0000000b0c0c7248 */ /* 0x000fce0007fe0100 */
.L_x_1534:
[----:B------:R-:W-:Y:S01]  /*13260*/  FMNMX.FTZ R10, R153, R0, !PT ;  /* 0x00000000990a7209 */ /* 0x000fe20007810000 */
[----:B------:R-:W-:Y:S01]  /*13270*/  UMOV UR44, UR48 ;  /* 0x00000030002c7c82 */ /* 0x000fe20008000000 */
[----:B------:R-:W-:Y:S01]  /*13280*/  ISETP.GT.AND P5, PT, R12, 0x8, P3 ;  /* 0x000000080c00780c */ /* 0x000fe20001fa4270 */
[----:B------:R-:W-:Y:S01]  /*13290*/  IMAD.MOV.U32 R186, RZ, RZ, R15 ;  /* 0x000000ffffba7224 */ /* 0x000fe200078e000f */
        /* <DEDUP_REMOVED lines=11> */
[C---:B------:R-:W-:Y:S02]  /*13350*/  ISETP.GT.AND P5, PT, R12.reuse, 0x18, P3 ;  /* 0x000000180c00780c */ /* 0x040fe40001fa4270 */
        /* <DEDUP_REMOVED lines=50> */
[C---:B------:R-:W-:Y:S01]  /*13680*/  ISETP.LT.OR P5, PT, R24.reuse, 0x39, P5 ;  /* 0x000000391800780c */ /* 0x040fe20002fa1670 */
[----:B------:R-:W0:Y:S01]  /*13690*/  SHFL.BFLY PT, R11, R10, 0x2, 0x1f ;  /* 0x0c401f000a0b7f89 */ /* 0x000e2200000e0000 */
[----:B------:R-:W-:-:S02]  /*136a0*/  ISETP.LT.OR P4, PT, R24, 0x22, P4 ;  /* 0x000000221800780c */ /* 0x000fc40002781670 */
[----:B------:R-:W-:Y:S02]  /*136b0*/  FSEL R54, R54, -INF , !P5 ;  /* 0xff80000036367808 */ /* 0x000fe40006800000 */
[C---:B------:R-:W-:Y:S02]  /*136c0*/  ISETP.GT.AND P5, PT, R12.reuse, 0x40, P3 ;  /* 0x000000400c00780c */ /* 0x040fe40001fa4270 */
[----:B------:R-:W-:Y:S02]  /*136d0*/  FSEL R43, R43, -INF , !P4 ;  /* 0xff8000002b2b7808 */ /* 0x000fe40006000000 */
[----:B------:R-:W-:Y:S02]  /*136e0*/  ISETP.GT.AND P4, PT, R12, 0x29, P3 ;  /* 0x000000290c00780c */ /* 0x000fe40001f84270 */
[C---:B------:R-:W-:Y:S02]  /*136f0*/  ISETP.LT.OR P5, PT, R24.reuse, 0x41, P5 ;  /* 0x000000411800780c */ /* 0x040fe40002fa1670 */
[----:B------:R-:W-:-:S02]  /*13700*/  ISETP.LT.OR P4, PT, R24, 0x2a, P4 ;  /* 0x0000002a1800780c */ /* 0x000fc40002781670 */
[----:B------:R-:W-:Y:S02]  /*13710*/  FSEL R58, R58, -INF , !P5 ;  /* 0xff8000003a3a7808 */ /* 0x000fe40006800000 */
[C---:B------:R-:W-:Y:S02]  /*13720*/  ISETP.GT.AND P5, PT, R12.reuse, 0x41, P3 ;  /* 0x000000410c00780c */ /* 0x040fe40001fa4270 */
[----:B------:R-:W-:Y:S02]  /*13730*/  FSEL R47, R47, -INF , !P4 ;  /* 0xff8000002f2f7808 */ /* 0x000fe40006000000 */
[----:B------:R-:W-:Y:S02]  /*13740*/  ISETP.GT.AND P4, PT, R12, 0x31, P3 ;  /* 0x000000310c00780c */ /* 0x000fe40001f84270 */
[----:B------:R-:W-:Y:S02]  /*13750*/  ISETP.LT.OR P5, PT, R24, 0x42, P5 ;  /* 0x000000421800780c */ /* 0x000fe40002fa1670 */
[----:B0-----:R-:W-:-:S02]  /*13760*/  FMNMX.FTZ R10, R10, R11, !PT ;  /* 0x0000000b0a0a7209 */ /* 0x001fc40007810000 */
[----:B------:R-:W-:Y:S02]  /*13770*/  ISETP.LT.OR P4, PT, R24, 0x32, P4 ;  /* 0x000000321800780c */ /* 0x000fe40002781670 */
[----:B------:R-:W-:Y:S01]  /*13780*/  FSEL R59, R59, -INF , !P5 ;  /* 0xff8000003b3b7808 */ /* 0x000fe20006800000 */
[----:B------:R-:W0:Y:S01]  /*13790*/  SHFL.BFLY PT, R11, R10, 0x1, 0x1f ;  /* 0x0c201f000a0b7f89 */ /* 0x000e2200000e0000 */
[C---:B------:R-:W-:Y:S02]  /*137a0*/  ISETP.GT.AND P5, PT, R12.reuse, 0x48, P3 ;  /* 0x000000480c00780c */ /* 0x040fe40001fa4270 */
[----:B------:R-:W-:Y:S02]  /*137b0*/  FSEL R51, R51, -INF , !P4 ;  /* 0xff80000033337808 */ /* 0x000fe40006000000 */
[----:B------:R-:W-:Y:S02]  /*137c0*/  ISETP.GT.AND P4, PT, R12, 0x39, P3 ;  /* 0x000000390c00780c */ /* 0x000fe40001f84270 */
[----:B------:R-:W-:-:S02]  /*137d0*/  ISETP.LT.OR P5, PT, R24, 0x49, P5 ;  /* 0x000000491800780c */ /* 0x000fc40002fa1670 */
[----:B------:R-:W-:Y:S02]  /*137e0*/  ISETP.LT.OR P4, PT, R24, 0x3a, P4 ;  /* 0x0000003a1800780c */ /* 0x000fe40002781670 */
[----:B------:R-:W-:Y:S02]  /*137f0*/  FSEL R62, R62, -INF , !P5 ;  /* 0xff8000003e3e7808 */ /* 0x000fe40006800000 */
[----:B------:R-:W-:Y:S02]  /*13800*/  ISETP.GT.AND P5, PT, R12, RZ, P3 ;  /* 0x000000ff0c00720c */ /* 0x000fe40001fa4270 */
[----:B------:R-:W-:Y:S02]  /*13810*/  FSEL R55, R55, -INF , !P4 ;  /* 0xff80000037377808 */ /* 0x000fe40006000000 */
[----:B------:R-:W-:-:S04]  /*13820*/  ISETP.LT.OR P5, PT, R24, 0x1, P5 ;  /* 0x000000011800780c */ /* 0x000fc80002fa1670 */
[----:B------:R-:W-:Y:S02]  /*13830*/  FSEL R26, R26, -INF , !P5 ;  /* 0xff8000001a1a7808 */ /* 0x000fe40006800000 */
[----:B------:R-:W-:Y:S02]  /*13840*/  ISETP.GT.AND P5, PT, R12, 0x49, P3 ;  /* 0x000000490c00780c */ /* 0x000fe40001fa4270 */
[----:B0-----:R-:W-:Y:S02]  /*13850*/  FMNMX.FTZ R10, R10, R11, !PT ;  /* 0x0000000b0a0a7209 */ /* 0x001fe40007810000 */
[----:B------:R-:W-:Y:S02]  /*13860*/  ISETP.LT.OR P5, PT, R24, 0x4a, P5 ;  /* 0x0000004a1800780c */ /* 0x000fe40002fa1670 */
[C---:B------:R-:W-:Y:S01]  /*13870*/  FSETP.NEU.FTZ.AND P4, PT, R10.reuse, -INF , PT ;  /* 0xff8000000a00780b */ /* 0x040fe20003f9d000 */
[----:B------:R-:W-:Y:S01]  /*13880*/  FMUL.FTZ R152, R10, UR44 ;  /* 0x0000002c0a987c20 */ /* 0x000fe20008410000 */
[----:B------:R-:W-:-:S02]  /*13890*/  FSEL R63, R63, -INF , !P5 ;  /* 0xff8000003f3f7808 */ /* 0x000fc40006800000 */
[----:B------:R-:W-:Y:S02]  /*138a0*/  ISETP.GT.AND P5, PT, R12, 0x50, P3 ;  /* 0x000000500c00780c */ /* 0x000fe40001fa4270 */
[----:B------:R-:W-:Y:S02]  /*138b0*/  FSEL R152, R152, RZ, P4 ;  /* 0x000000ff98987208 */ /* 0x000fe40002000000 */
[----:B------:R-:W-:-:S03]  /*138c0*/  ISETP.LT.OR P5, PT, R24, 0x51, P5 ;  /* 0x000000511800780c */ /* 0x000fc60002fa1670 */
[--C-:B------:R-:W-:Y:S01]  /*138d0*/  FFMA.FTZ R182, R28, UR44, -R152.reuse ;  /* 0x0000002c1cb67c23 */ /* 0x100fe20008010898 */
[----:B------:R-:W-:Y:S01]  /*138e0*/  FMNMX.FTZ R28, R26, R9, !PT ;  /* 0x000000091a1c7209 */ /* 0x000fe20007810000 */
[--C-:B------:R-:W-:Y:S01]  /*138f0*/  FFMA.FTZ R13, R29, UR44, -R152.reuse ;  /* 0x0000002c1d0d7c23 */ /* 0x100fe20008010898 */
[--C-:B------:R-:W-:Y:S01]  /*13900*/  FFMA.FTZ R180, R25, UR44, -R152.reuse ;  /* 0x0000002c19b47c23 */ /* 0x100fe20008010898 */
[--C-:B------:R-:W-:Y:S01]  /*13910*/  FFMA.FTZ R25, R33, UR44, -R152.reuse ;  /* 0x0000002c21197c23 */ /* 0x100fe20008010898 */
[----:B------:R-:W-:Y:S01]  /*13920*/  FMNMX.FTZ R29, R27, R28, !PT ;  /* 0x0000001c1b1d7209 */ /* 0x000fe20007810000 */
[--C-:B------:R-:W-:Y:S01]  /*13930*/  FFMA.FTZ R11, R153, UR44, -R152.reuse ;  /* 0x0000002c990b7c23 */ /* 0x100fe20008010898 */
[----:B------:R-:W-:Y:S01]  /*13940*/  FSEL R66, R66, -INF , !P5 ;  /* 0xff80000042427808 */ /* 0x000fe20006800000 */
[--C-:B------:R-:W-:Y:S01]  /*13950*/  FFMA.FTZ R174, R44, UR44, -R152.reuse ;  /* 0x0000002c2cae7c23 */ /* 0x100fe20008010898 */
[----:B------:R-:W-:Y:S01]  /*13960*/  FMNMX.FTZ R28, R30, R29, !PT ;  /* 0x0000001d1e1c7209 */ /* 0x000fe20007810000 */
[----:B------:R-:W-:Y:S01]  /*13970*/  MUFU.EX2 R180, R180 ;  /* 0x000000b400b47308 */ /* 0x000fe20000000800 */
[----:B------:R-:W-:Y:S01]  /*13980*/  ISETP.GT.AND P5, PT, R12, 0x51, P3 ;  /* 0x000000510c00780c */ /* 0x000fe20001fa4270 */
[--C-:B------:R-:W-:Y:S01]  /*13990*/  FFMA.FTZ R176, R32, UR44, -R152.reuse ;  /* 0x0000002c20b07c23 */ /* 0x100fe20008010898 */
[----:B------:R-:W-:Y:S01]  /*139a0*/  FMNMX.FTZ R29, R31, R28, !PT ;  /* 0x0000001c1f1d7209 */ /* 0x000fe20007810000 */
[--C-:B------:R-:W-:Y:S01]  /*139b0*/  FFMA.FTZ R178, R36, UR44, -R152.reuse ;  /* 0x0000002c24b27c23 */ /* 0x100fe20008010898 */
[----:B------:R-:W-:Y:S01]  /*139c0*/  ISETP.LT.OR P5, PT, R24, 0x52, P5 ;  /* 0x000000521800780c */ /* 0x000fe20002fa1670 */
[--C-:B------:R-:W-:Y:S01]  /*139d0*/  FFMA.FTZ R172, R40, UR44, -R152.reuse ;  /* 0x0000002c28ac7c23 */ /* 0x100fe20008010898 */
[----:B------:R-:W-:Y:S01]  /*139e0*/  FMNMX.FTZ R28, R34, R29, !PT ;  /* 0x0000001d221c7209 */ /* 0x000fe20007810000 */
[--C-:B------:R-:W-:Y:S01]  /*139f0*/  FFMA.FTZ R29, R37, UR44, -R152.reuse ;  /* 0x0000002c251d7c23 */ /* 0x100fe20008010898 */
[----:B------:R-:W-:Y:S01]  /*13a00*/  FSEL R67, R67, -INF , !P5 ;  /* 0xff80000043437808 */ /* 0x000fe20006800000 */
[----:B------:R-:W-:Y:S01]  /*13a10*/  MUFU.EX2 R11, R11 ;  /* 0x0000000b000b7308 */ /* 0x000fe20000000800 */
[----:B------:R-:W-:Y:S01]  /*13a20*/  FMNMX.FTZ R33, R35, R28, !PT ;  /* 0x0000001c23217209 */ /* 0x000fe20007810000 */
[--C-:B------:R-:W-:Y:S01]  /*13a30*/  FFMA.FTZ R168, R48, UR44, -R152.reuse ;  /* 0x0000002c30a87c23 */ /* 0x100fe20008010898 */
[----:B------:R-:W-:Y:S01]  /*13a40*/  ISETP.GT.AND P5, PT, R12, 0x58, P3 ;  /* 0x000000580c00780c */ /* 0x000fe20001fa4270 */
[--C-:B------:R-:W-:Y:S01]  /*13a50*/  FFMA.FTZ R170, R52, UR44, -R152.reuse ;  /* 0x0000002c34aa7c23 */ /* 0x100fe20008010898 */
[----:B------:R-:W-:Y:S01]  /*13a60*/  FMNMX.FTZ R28, R38, R33, !PT ;  /* 0x00000021261c7209 */ /* 0x000fe20007810000 */
[--C-:B------:R-:W-:Y:S01]  /*13a70*/  FFMA.FTZ R164, R56, UR44, -R152.reuse ;  /* 0x0000002c38a47c23 */ /* 0x100fe20008010898 */
[----:B------:R-:W-:Y:S01]  /*13a80*/  ISETP.LT.OR P5, PT, R24, 0x59, P5 ;  /* 0x000000591800780c */ /* 0x000fe20002fa1670 */
[----:B------:R-:W-:Y:S01]  /*13a90*/  MUFU.EX2 R182, R182 ;  /* 0x000000b600b67308 */ /* 0x000fe20000000800 */
[----:B------:R-:W-:Y:S01]  /*13aa0*/  FMNMX.FTZ R33, R39, R28, !PT ;  /* 0x0000001c27217209 */ /* 0x000fe20007810000 */
[--C-:B------:R-:W-:Y:S01]  /*13ab0*/  FFMA.FTZ R166, R60, UR44, -R152.reuse ;  /* 0x0000002c3ca67c23 */ /* 0x100fe20008010898 */
[----:B------:R-:W-:Y:S01]  /*13ac0*/  FSEL R70, R70, -INF , !P5 ;  /* 0xff80000046467808 */ /* 0x000fe20006800000 */
[--C-:B------:R-:W-:Y:S01]  /*13ad0*/  FFMA.FTZ R160, R64, UR44, -R152.reuse ;  /* 0x0000002c40a07c23 */ /* 0x100fe20008010898 */
[----:B------:R-:W-:Y:S01]  /*13ae0*/  FMNMX.FTZ R28, R42, R33, !PT ;  /* 0x000000212a1c7209 */ /* 0x000fe20007810000 */
[--C-:B------:R-:W-:Y:S01]  /*13af0*/  FFMA.FTZ R33, R41, UR44, -R152.reuse ;  /* 0x0000002c29217c23 */ /* 0x100fe20008010898 */
[----:B------:R-:W-:Y:S01]  /*13b00*/  ISETP.GT.AND P5, PT, R12, 0x59, P3 ;  /* 0x000000590c00780c */ /* 0x000fe20001fa4270 */
[----:B------:R-:W-:Y:S01]  /*13b10*/  MUFU.EX2 R13, R13 ;  /* 0x0000000d000d7308 */ /* 0x000fe20000000800 */
        /* <DEDUP_REMOVED lines=13> */
[----:B------:R-:W-:Y:S01]  /*13bf0*/  FFMA.FTZ R37, R45, UR44, -R152 ;  /* 0x0000002c2d257c23 */ /* 0x000fe20008010898 */
[----:B------:R-:W-:Y:S01]  /*13c00*/  ISETP.LT.OR P5, PT, R24, 0x61, P5 ;  /* 0x000000611800780c */ /* 0x000fe20002fa1670 */
[----:B------:R-:W-:Y:S01]  /*13c10*/  MUFU.EX2 R25, R25 ;  /* 0x0000001900197308 */ /* 0x000fe20000000800 */
[----:B------:R-:W-:-:S02]  /*13c20*/  FMNMX.FTZ R41, R51, R28, !PT ;  /* 0x0000001c33297209 */ /* 0x000fc40007810000 */
[----:B------:R-:W-:Y:S02]  /*13c30*/  FSEL R74, R74, -INF , !P5 ;  /* 0xff8000004a4a7808 */ /* 0x000fe40006800000 */
[----:B------:R-:W-:Y:S02]  /*13c40*/  FMNMX.FTZ R28, R54, R41, !PT ;  /* 0x00000029361c7209 */ /* 0x000fe40007810000 */
[----:B------:R-:W-:Y:S01]  /*13c50*/  ISETP.GT.AND P5, PT, R12, 0x61, P3 ;  /* 0x000000610c00780c */ /* 0x000fe20001fa4270 */
[----:B------:R-:W-:Y:S01]  /*13c60*/  MUFU.EX2 R178, R178 ;  /* 0x000000b200b27308 */ /* 0x000fe20000000800 */
[----:B------:R-:W-:Y:S02]  /*13c70*/  FMNMX.FTZ R41, R55, R28, !PT ;  /* 0x0000001c37297209 */ /* 0x000fe40007810000 */
[----:B------:R-:W-:Y:S02]  /*13c80*/  ISETP.LT.OR P5, PT, R24, 0x62, P5 ;  /* 0x000000621800780c */ /* 0x000fe40002fa1670 */
[----:B------:R-:W-:Y:S01]  /*13c90*/  FMNMX.FTZ R28, R58, R41, !PT ;  /* 0x000000293a1c7209 */ /* 0x000fe20007810000 */
[----:B------:R-:W-:Y:S01]  /*13ca0*/  FFMA.FTZ R41, R49, UR44, -R152 ;  /* 0x0000002c31297c23 */ /* 0x000fe20008010898 */
[----:B------:R-:W-:Y:S01]  /*13cb0*/  FSEL R75, R75, -INF , !P5 ;  /* 0xff8000004b4b7808 */ /* 0x000fe20006800000 */
[----:B------:R-:W-:Y:S01]  /*13cc0*/  MUFU.EX2 R29, R29 ;  /* 0x0000001d001d7308 */ /* 0x000fe20000000800 */
[----:B------:R-:W-:-:S02]  /*13cd0*/  FMNMX.FTZ R45, R59, R28, !PT ;  /* 0x0000001c3b2d7209 */ /* 0x000fc40007810000 */
[----:B------:R-:W-:Y:S02]  /*13ce0*/  ISETP.GT.AND P5, PT, R12, 0x68, P3 ;  /* 0x000000680c00780c */ /* 0x000fe40001fa4270 */
[----:B------:R-:W-:Y:S02]  /*13cf0*/  FMNMX.FTZ R28, R62, R45, !PT ;  /* 0x0000002d3e1c7209 */ /* 0x000fe40007810000 */
[----:B------:R-:W-:Y:S01]  /*13d00*/  ISETP.LT.OR P5, PT, R24, 0x69, P5 ;  /* 0x000000691800780c */ /* 0x000fe20002fa1670 */
[----:B------:R-:W-:Y:S01]  /*13d10*/  MUFU.EX2 R172, R172 ;  /* 0x000000ac00ac7308 */ /* 0x000fe20000000800 */
[----:B------:R-:W-:Y:S02]  /*13d20*/  FMNMX.FTZ R45, R63, R28, !PT ;  /* 0x0000001c3f2d7209 */ /* 0x000fe40007810000 */
[----:B------:R-:W-:Y:S02]  /*13d30*/  FSEL R78, R78, -INF , !P5 ;  /* 0xff8000004e4e7808 */ /* 0x000fe40006800000 */
[----:B------:R-:W-:Y:S01]  /*13d40*/  FMNMX.FTZ R28, R66, R45, !PT ;  /* 0x0000002d421c7209 */ /* 0x000fe20007810000 */
[----:B------:R-:W-:Y:S01]  /*13d50*/  FFMA.FTZ R45, R53, UR44, -R152 ;  /* 0x0000002c352d7c23 */ /* 0x000fe20008010898 */
[----:B------:R-:W-:Y:S01]  /*13d60*/  ISETP.GT.AND P5, PT, R12, 0x69, P3 ;  /* 0x000000690c00780c */ /* 0x000fe20001fa4270 */
[----:B------:R-:W-:Y:S01]  /*13d70*/  MUFU.EX2 R33, R33 ;  /* 0x0000002100217308 */ /* 0x000fe20000000800 */
[----:B------:R-:W-:-:S02]  /*13d80*/  FMNMX.FTZ R49, R67, R28, !PT ;  /* 0x0000001c43317209 */ /* 0x000fc40007810000 */
[----:B------:R-:W-:Y:S02]  /*13d90*/  ISETP.LT.OR P5, PT, R24, 0x6a, P5 ;  /* 0x0000006a1800780c */ /* 0x000fe40002fa1670 */
[----:B------:R-:W-:Y:S02]  /*13da0*/  FMNMX.FTZ R28, R70, R49, !PT ;  /* 0x00000031461c7209 */ /* 0x000fe40007810000 */
[----:B------:R-:W-:Y:S01]  /*13db0*/  FSEL R79, R79, -INF , !P5 ;  /* 0xff8000004f4f7808 */ /* 0x000fe20006800000 */
[----:B------:R-:W-:Y:S01]  /*13dc0*/  MUFU.EX2 R174, R174 ;  /* 0x000000ae00ae7308 */ /* 0x000fe20000000800 */
[----:B------:R-:W-:Y:S02]  /*13dd0*/  ISETP.GT.AND P5, PT, R12, 0x70, P3 ;  /* 0x000000700c00780c */ /* 0x000fe40001fa4270 */
[----:B------:R-:W-:Y:S02]  /*13de0*/  FMNMX.FTZ R49, R71, R28, !PT ;  /* 0x0000001c47317209 */ /* 0x000fe40007810000 */
[----:B------:R-:W-:-:S02]  /*13df0*/  ISETP.LT.OR P5, PT, R24, 0x71, P5 ;  /* 0x000000711800780c */ /* 0x000fc40002fa1670 */
[----:B------:R-:W-:Y:S01]  /*13e00*/  FMNMX.FTZ R28, R74, R49, !PT ;  /* 0x000000314a1c7209 */ /* 0x000fe20007810000 */
[----:B------:R-:W-:Y:S01]  /*13e10*/  FFMA.FTZ R49, R57, UR44, -R152 ;  /* 0x0000002c39317c23 */ /* 0x000fe20008010898 */
[----:B------:R-:W-:Y:S01]  /*13e20*/  FSEL R82, R82, -INF , !P5 ;  /* 0xff80000052527808 */ /* 0x000fe20006800000 */
[----:B------:R-:W-:Y:S01]  /*13e30*/  MUFU.EX2 R37, R37 ;  /* 0x0000002500257308 */ /* 0x000fe20000000800 */
[----:B------:R-:W-:Y:S02]  /*13e40*/  ISETP.GT.AND P5, PT, R12, 0x71, P3 ;  /* 0x000000710c00780c */ /* 0x000fe40001fa4270 */
[----:B------:R-:W-:Y:S02]  /*13e50*/  FMNMX.FTZ R53, R75, R28, !PT ;  /* 0x0000001c4b357209 */ /* 0x000fe40007810000 */
[----:B------:R-:W-:Y:S02]  /*13e60*/  ISETP.LT.OR P5, PT, R24, 0x72, P5 ;  /* 0x000000721800780c */ /* 0x000fe40002fa1670 */
[----:B------:R-:W-:Y:S01]  /*13e70*/  FMNMX.FTZ R28, R78, R53, !PT ;  /* 0x000000354e1c7209 */ /* 0x000fe20007810000 */
[----:B------:R-:W-:Y:S01]  /*13e80*/  MUFU.EX2 R168, R168 ;  /* 0x000000a800a87308 */ /* 0x000fe20000000800 */
[----:B------:R-:W-:-:S02]  /*13e90*/  FSEL R83, R83, -INF , !P5 ;  /* 0xff80000053537808 */ /* 0x000fc40006800000 */
[C---:B------:R-:W-:Y:S02]  /*13ea0*/  ISETP.GT.AND P5, PT, R12.reuse, 0x78, P3 ;  /* 0x000000780c00780c */ /* 0x040fe40001fa4270 */
[----:B------:R-:W-:Y:S02]  /*13eb0*/  FMNMX.FTZ R53, R79, R28, !PT ;  /* 0x0000001c4f357209 */ /* 0x000fe40007810000 */
[----:B------:R-:W-:Y:S01]  /*13ec0*/  ISETP.GT.AND P3, PT, R12, 0x79, P3 ;  /* 0x000000790c00780c */ /* 0x000fe20001f64270 */
[----:B------:R-:W-:Y:S01]  /*13ed0*/  MUFU.EX2 R41, R41 ;  /* 0x0000002900297308 */ /* 0x000fe20000000800 */
[----:B------:R-:W-:Y:S02]  /*13ee0*/  ISETP.LT.OR P5, PT, R24, 0x79, P5 ;  /* 0x000000791800780c */ /* 0x000fe40002fa1670 */
[----:B------:R-:W-:Y:S01]  /*13ef0*/  FMNMX.FTZ R12, R82, R53, !PT ;  /* 0x00000035520c7209 */ /* 0x000fe20007810000 */
[--C-:B------:R-:W-:Y:S01]  /*13f00*/  FFMA.FTZ R53, R61, UR44, -R152.reuse ;  /* 0x0000002c3d357c23 */ /* 0x100fe20008010898 */
[----:B------:R-:W-:Y:S01]  /*13f10*/  ISETP.LT.OR P3, PT, R24, 0x7a, P3 ;  /* 0x0000007a1800780c */ /* 0x000fe20001f61670 */
[--C-:B------:R-:W-:Y:S01]  /*13f20*/  FFMA.FTZ R61, R69, UR44, -R152.reuse ;  /* 0x0000002c453d7c23 */ /* 0x100fe20008010898 */
[----:B------:R-:W-:Y:S01]  /*13f30*/  FSEL R86, R86, -INF , !P5 ;  /* 0xff80000056567808 */ /* 0x000fe20006800000 */
[--C-:B------:R-:W-:Y:S01]  /*13f40*/  FFMA.FTZ R69, R77, UR44, -R152.reuse ;  /* 0x0000002c4d457c23 */ /* 0x100fe20008010898 */
[----:B------:R-:W-:Y:S01]  /*13f50*/  FMNMX.FTZ R57, R83, R12, !PT ;  /* 0x0000000c53397209 */ /* 0x000fe20007810000 */
[----:B------:R-:W-:Y:S01]  /*13f60*/  MUFU.EX2 R170, R170 ;  /* 0x000000aa00aa7308 */ /* 0x000fe20000000800 */
[----:B------:R-:W-:Y:S01]  /*13f70*/  FSEL R87, R87, -INF , !P3 ;  /* 0xff80000057577808 */ /* 0x000fe20005800000 */
[--C-:B------:R-:W-:Y:S01]  /*13f80*/  FFMA.FTZ R24, R80, UR44, -R152.reuse ;  /* 0x0000002c50187c23 */ /* 0x100fe20008010898 */
[----:B------:R-:W-:Y:S01]  /*13f90*/  FMNMX.FTZ R12, R86, R57, !PT ;  /* 0x00000039560c7209 */ /* 0x000fe20007810000 */
[--C-:B------:R-:W-:Y:S01]  /*13fa0*/  FFMA.FTZ R57, R65, UR44, -R152.reuse ;  /* 0x0000002c41397c23 */ /* 0x100fe20008010898 */
[----:B------:R-:W-:Y:S01]  /*13fb0*/  FSEL R77, R10, RZ, P4 ;  /* 0x000000ff0a4d7208 */ /* 0x000fe20002000000 */
[--C-:B------:R-:W-:Y:S01]  /*13fc0*/  FFMA.FTZ R65, R73, UR44, -R152.reuse ;  /* 0x0000002c49417c23 */ /* 0x100fe20008010898 */
[----:B------:R-:W-:Y:S01]  /*13fd0*/  FMNMX.FTZ R12, R87, R12, !PT ;  /* 0x0000000c570c7209 */ /* 0x000fe20007810000 */
[----:B------:R-:W-:Y:S01]  /*13fe0*/  MUFU.EX2 R45, R45 ;  /* 0x0000002d002d7308 */ /* 0x000fe20000000800 */
[----:B------:R-:W-:Y:S01]  /*13ff0*/  FFMA.FTZ R73, R81, UR44, -R152 ;  /* 0x0000002c51497c23 */ /* 0x000fe20008010898 */
[----:B------:R-:W-:-:S02]  /*14000*/  FADD.FTZ R0, -R77, R0 ;  /* 0x000000004d007221 */ /* 0x000fc40000010100 */
[----:B------:R-:W0:Y:S02]  /*14010*/  SHFL.BFLY PT, R153, R12, 0x2, 0x1f ;  /* 0x0c401f000c997f89 */ /* 0x000e2400000e0000 */
[----:B------:R-:W-:Y:S02]  /*14020*/  FMUL.FTZ R0, R0, UR44 ;  /* 0x0000002c00007c20 */ /* 0x000fe40008410000 */
[----:B------:R-:W-:Y:S08]  /*14030*/  MUFU.EX2 R164, R164 ;  /* 0x000000a400a47308 */ /* 0x000ff00000000800 */
[----:B------:R-:W1:Y:S08]  /*14040*/  MUFU.EX2 R0, R0 ;  /* 0x0000000000007308 */ /* 0x000e700000000800 */
[----:B------:R-:W2:Y:S01]  /*14050*/  MUFU.EX2 R49, R49 ;  /* 0x0000003100317308 */ /* 0x000ea20000000800 */
[----:B0-----:R-:W-:-:S07]  /*14060*/  FMNMX.FTZ R153, R12, R153, !PT ;  /* 0x000000990c997209 */ /* 0x001fce0007810000 */
[----:B------:R-:W0:Y:S01]  /*14070*/  MUFU.EX2 R166, R166 ;  /* 0x000000a600a67308 */ /* 0x000e220000000800 */
[----:B------:R-:W3:Y:S01]  /*14080*/  SHFL.BFLY PT, R12, R153, 0x1, 0x1f ;  /* 0x0c201f00990c7f89 */ /* 0x000ee200000e0000 */
[-C--:B-1----:R-:W-:Y:S01]  /*14090*/  FMUL.FTZ R88, R88, R0.reuse ;  /* 0x0000000058587220 */ /* 0x082fe20000410000 */
[-C--:B------:R-:W-:Y:S01]  /*140a0*/  FMUL.FTZ R89, R89, R0.reuse ;  /* 0x0000000059597220 */ /* 0x080fe20000410000 */
[-C--:B------:R-:W-:Y:S01]  /*140b0*/  FMUL.FTZ R92, R92, R0.reuse ;  /* 0x000000005c5c7220 */ /* 0x080fe20000410000 */
[-C--:B------:R-:W-:Y:S01]  /*140c0*/  FMUL.FTZ R93, R93, R0.reuse ;  /* 0x000000005d5d7220 */ /* 0x080fe20000410000 */
[-C--:B------:R-:W-:Y:S01]  /*140d0*/  FMUL.FTZ R96, R96, R0.reuse ;  /* 0x0000000060607220 */ /* 0x080fe20000410000 */
[-C--:B------:R-:W-:Y:S01]  /*140e0*/  FMUL.FTZ R97, R97, R0.reuse ;  /* 0x0000000061617220 */ /* 0x080fe20000410000 */
[----:B------:R-:W-:Y:S01]  /*140f0*/  MUFU.EX2 R53, R53 ;  /* 0x0000003500357308 */ /* 0x000fe20000000800 */
[-C--:B------:R-:W-:Y:S01]  /*14100*/  FMUL.FTZ R100, R100, R0.reuse ;  /* 0x0000000064647220 */ /* 0x080fe20000410000 */
[-C--:B------:R-:W-:Y:S01]  /*14110*/  FMUL.FTZ R101, R101, R0.reuse ;  /* 0x0000000065657220 */ /* 0x080fe20000410000 */
        /* <DEDUP_REMOVED lines=12> */
[----:B------:R-:W-:Y:S01]  /*141e0*/  FMUL.FTZ R125, R125, R0 ;  /* 0x000000007d7d7220 */ /* 0x000fe20000410000 */
[----:B------:R-:W-:Y:S01]  /*141f0*/  MUFU.EX2 R57, R57 ;  /* 0x0000003900397308 */ /* 0x000fe20000000800 */
[----:B---3--:R-:W-:Y:S01]  /*14200*/  FMNMX.FTZ R12, R153, R12, !PT ;  /* 0x0000000c990c7209 */ /* 0x008fe20007810000 */
[-C--:B------:R-:W-:Y:S01]  /*14210*/  FMUL.FTZ R128, R128, R0.reuse ;  /* 0x0000000080807220 */ /* 0x080fe20000410000 */
[-C--:B------:R-:W-:Y:S01]  /*14220*/  FMUL.FTZ R129, R129, R0.reuse ;  /* 0x0000000081817220 */ /* 0x080fe20000410000 */
[-C--:B------:R-:W-:Y:S01]  /*14230*/  FMUL.FTZ R132, R132, R0.reuse ;  /* 0x0000000084847220 */ /* 0x080fe20000410000 */
[C---:B------:R-:W-:Y:S01]  /*14240*/  FSETP.NEU.FTZ.AND P3, PT, R12.reuse, -INF , PT ;  /* 0xff8000000c00780b */ /* 0x040fe20003f7d000 */
[----:B------:R-:W-:Y:S01]  /*14250*/  FMUL.FTZ R44, R12, UR44 ;  /* 0x0000002c0c2c7c20 */ /* 0x000fe20008410000 */
[-C--:B------:R-:W-:Y:S01]  /*14260*/  FMUL.FTZ R133, R133, R0.reuse ;  /* 0x0000000085857220 */ /* 0x080fe20000410000 */
[----:B------:R-:W-:Y:S01]  /*14270*/  MUFU.EX2 R162, R162 ;  /* 0x000000a200a27308 */ /* 0x000fe20000000800 */
[-C--:B------:R-:W-:Y:S01]  /*14280*/  FMUL.FTZ R136, R136, R0.reuse ;  /* 0x0000000088887220 */ /* 0x080fe20000410000 */
[-C--:B------:R-:W-:Y:S01]  /*14290*/  FMUL.FTZ R137, R137, R0.reuse ;  /* 0x0000000089897220 */ /* 0x080fe20000410000 */
[----:B------:R-:W-:Y:S01]  /*142a0*/  FSEL R44, R44, RZ, P3 ;  /* 0x000000ff2c2c7208 */ /* 0x000fe20001800000 */
[-C--:B------:R-:W-:Y:S01]  /*142b0*/  FMUL.FTZ R140, R140, R0.reuse ;  /* 0x000000008c8c7220 */ /* 0x080fe20000410000 */
[-C--:B------:R-:W-:Y:S01]  /*142c0*/  FMUL.FTZ R141, R141, R0.reuse ;  /* 0x000000008d8d7220 */ /* 0x080fe20000410000 */
[-C--:B------:R-:W-:Y:S01]  /*142d0*/  FMUL.FTZ R144, R144, R0.reuse ;  /* 0x0000000090907220 */ /* 0x080fe20000410000 */
[----:B------:R-:W-:Y:S01]  /*142e0*/  FMUL.FTZ R145, R145, R0 ;  /* 0x0000000091917220 */ /* 0x000fe20000410000 */
[--C-:B------:R-:W-:Y:S01]  /*142f0*/  FFMA.FTZ R181, R27, UR44, -R44.reuse ;  /* 0x0000002c1bb57c23 */ /* 0x100fe2000801082c */
[----:B------:R-:W-:Y:S01]  /*14300*/  FFMA.FTZ R27, R0, R6, R11 ;  /* 0x00000006001b7223 */ /* 0x000fe2000001000b */
[--C-:B------:R-:W-:Y:S01]  /*14310*/  FFMA.FTZ R173, R42, UR44, -R44.reuse ;  /* 0x0000002c2aad7c23 */ /* 0x100fe2000801082c */
[--C-:B------:R-:W-:Y:S01]  /*14320*/  FFMA.FTZ R26, R26, UR44, -R44.reuse ;  /* 0x0000002c1a1a7c23 */ /* 0x100fe2000801082c */
[--C-:B------:R-:W-:Y:S01]  /*14330*/  FFMA.FTZ R175, R46, UR44, -R44.reuse ;  /* 0x0000002c2eaf7c23 */ /* 0x100fe2000801082c */
[----:B------:R-:W-:Y:S01]  /*14340*/  FADD.FTZ R27, R180, R27 ;  /* 0x0000001bb41b7221 */ /* 0x000fe20000010000 */
[--C-:B------:R-:W-:Y:S01]  /*14350*/  FFMA.FTZ R183, R30, UR44, -R44.reuse ;  /* 0x0000002c1eb77c23 */ /* 0x100fe2000801082c */
[----:B------:R-:W-:Y:S01]  /*14360*/  MUFU.EX2 R181, R181 ;  /* 0x000000b500b57308 */ /* 0x000fe20000000800 */
[--C-:B------:R-:W-:Y:S01]  /*14370*/  FFMA.FTZ R28, R31, UR44, -R44.reuse ;  /* 0x0000002c1f1c7c23 */ /* 0x100fe2000801082c */
[----:B------:R-:W-:Y:S01]  /*14380*/  FADD.FTZ R6, R182, R27 ;  /* 0x0000001bb6067221 */ /* 0x000fe20000010000 */
[--C-:B------:R-:W-:Y:S01]  /*14390*/  FFMA.FTZ R177, R34, UR44, -R44.reuse ;  /* 0x0000002c22b17c23 */ /* 0x100fe2000801082c */
[--C-:B------:R-:W-:Y:S01]  /*143a0*/  FFMA.FTZ R30, R35, UR44, -R44.reuse ;  /* 0x0000002c231e7c23 */ /* 0x100fe2000801082c */
[----:B------:R-:W-:Y:S01]  /*143b0*/  FFMA.FTZ R179, R38, UR44, -R44 ;  /* 0x0000002c26b37c23 */ /* 0x000fe2000801082c */
        /* <DEDUP_REMOVED lines=9> */
[----:B------:R-:W-:Y:S01]  /*14450*/  F2FP.BF16.F32.PACK_AB R180, R180, R11 ;  /* 0x0000000bb4b4723e */ /* 0x000fe200000010ff */
        /* <DEDUP_REMOVED lines=15> */
[----:B------:R-:W-:Y:S01]  /*14550*/  FSEL R6, R12, RZ, P3 ;  /* 0x000000ff0c067208 */ /* 0x000fe20001800000 */
[----:B------:R-:W-:Y:S01]  /*14560*/  MUFU.EX2 R177, R177 ;  /* 0x000000b100b17308 */ /* 0x000fe20000000800 */
[--C-:B------:R-:W-:Y:S01]  /*14570*/  FFMA.FTZ R75, R75, UR44, -R44.reuse ;  /* 0x0000002c4b4b7c23 */ /* 0x100fe2000801082c */
[----:B------:R-:W-:Y:S01]  /*14580*/  FADD.FTZ R42, R174, R27 ;  /* 0x0000001bae2a7221 */ /* 0x000fe20000010000 */
[--C-:B------:R-:W-:Y:S01]  /*14590*/  FFMA.FTZ R78, R78, UR44, -R44.reuse ;  /* 0x0000002c4e4e7c23 */ /* 0x100fe2000801082c */
[----:B------:R-:W-:Y:S01]  /*145a0*/  FADD.FTZ R6, -R6, R9 ;  /* 0x0000000906067221 */ /* 0x000fe20000010100 */
[----:B------:R-:W-:Y:S01]  /*145b0*/  FFMA.FTZ R79, R79, UR44, -R44 ;  /* 0x0000002c4f4f7c23 */ /* 0x000fe2000801082c */
[----:B------:R-:W-:Y:S01]  /*145c0*/  FADD.FTZ R27, R37, R42 ;  /* 0x0000002a251b7221 */ /* 0x000fe20000010000 */
[--C-:B------:R-:W-:Y:S01]  /*145d0*/  FFMA.FTZ R82, R82, UR44, -R44.reuse ;  /* 0x0000002c52527c23 */ /* 0x100fe2000801082c */
[----:B------:R-:W-:Y:S01]  /*145e0*/  FMUL.FTZ R6, R6, UR44 ;  /* 0x0000002c06067c20 */ /* 0x000fe20008410000 */
[----:B------:R-:W-:Y:S01]  /*145f0*/  MUFU.EX2 R30, R30 ;  /* 0x0000001e001e7308 */ /* 0x000fe20000000800 */
[----:B------:R-:W-:Y:S01]  /*14600*/  FADD.FTZ R42, R168, R27 ;  /* 0x0000001ba82a7221 */ /* 0x000fe20000010000 */
[--C-:B------:R-:W-:Y:S01]  /*14610*/  FFMA.FTZ R83, R83, UR44, -R44.reuse ;  /* 0x0000002c53537c23 */ /* 0x100fe2000801082c */
[--C-:B------:R-:W-:Y:S01]  /*14620*/  FFMA.FTZ R86, R86, UR44, -R44.reuse ;  /* 0x0000002c56567c23 */ /* 0x100fe2000801082c */
[----:B------:R-:W-:Y:S01]  /*14630*/  FFMA.FTZ R87, R87, UR44, -R44 ;  /* 0x0000002c57577c23 */ /* 0x000fe2000801082c */
[----:B------:R-:W-:Y:S01]  /*14640*/  FADD.FTZ R27, R41, R42 ;  /* 0x0000002a291b7221 */ /* 0x000fe20000010000 */
[----:B------:R-:W-:Y:S01]  /*14650*/  FFMA.FTZ R42, R59, UR44, -R44 ;  /* 0x0000002c3b2a7c23 */ /* 0x000fe2000801082c */
[----:B------:R-:W-:Y:S01]  /*14660*/  @!P1 IMAD R31, R184, 0x8, R2 ;  /* 0x00000008b81f9824 */ /* 0x000fe200078e0202 */
[----:B------:R-:W1:Y:S01]  /*14670*/  MUFU.EX2 R9, R6 ;  /* 0x0000000600097308 */ /* 0x000e620000000800 */
[----:B------:R-:W-:Y:S01]  /*14680*/  FADD.FTZ R46, R170, R27 ;  /* 0x0000001baa2e7221 */ /* 0x000fe20000010000 */
[----:B------:R-:W-:Y:S01]  /*14690*/  ISETP.GT.AND P3, PT, R3, R20, PT ;  /* 0x000000140300720c */ /* 0x000fe20003f64270 */
[----:B------:R-:W-:-:S02]  /*146a0*/  @!P1 VIADD R31, R31, 0x28860 ;  /* 0x000288601f1f9836 */ /* 0x000fc40000000000 */
[-C--:B------:R-:W-:Y:S01]  /*146b0*/  FMUL.FTZ R148, R148, R0.reuse ;  /* 0x0000000094947220 */ /* 0x080fe20000410000 */
[----:B------:R-:W-:Y:S01]  /*146c0*/  FADD.FTZ R27, R45, R46 ;  /* 0x0000002e2d1b7221 */ /* 0x000fe20000010000 */
[----:B------:R-:W-:Y:S01]  /*146d0*/  FFMA.FTZ R46, R67, UR44, -R44 ;  /* 0x0000002c432e7c23 */ /* 0x000fe2000801082c */
[----:B------:R-:W-:Y:S01]  /*146e0*/  FMUL.FTZ R149, R149, R0 ;  /* 0x0000000095957220 */ /* 0x000fe20000410000 */
[----:B------:R-:W-:Y:S01]  /*146f0*/  MUFU.EX2 R179, R179 ;  /* 0x000000b300b37308 */ /* 0x000fe20000000800 */
[----:B------:R-:W-:Y:S01]  /*14700*/  FADD.FTZ R48, R164, R27 ;  /* 0x0000001ba4307221 */ /* 0x000fe20000010000 */
[----:B------:R-:W-:Y:S01]  /*14710*/  @!P1 PRMT R31, RZ, 0x654, R31 ;  /* 0x00000654ff1f9816 */ /* 0x000fe2000000001f */
[----:B------:R-:W-:Y:S01]  /*14720*/  VIADD R3, R3, 0xffffffff ;  /* 0xffffffff03037836 */ /* 0x000fe20000000000 */
[----:B------:R-:W-:Y:S01]  /*14730*/  F2FP.BF16.F32.PACK_AB R182, R13, R182 ;  /* 0x000000b60db6723e */ /* 0x000fe200000010ff */
[----:B--2---:R-:W-:Y:S01]  /*14740*/  FADD.FTZ R27, R49, R48 ;  /* 0x00000030311b7221 */ /* 0x004fe20000010000 */
[----:B------:R2:W-:Y:S01]  /*14750*/  @!P1 SYNCS.ARRIVE.TRANS64.RED.A1T0 RZ, [R31+URZ], RZ ;  /* 0x000000ff1fff99a7 */ /* 0x0005e2000810043f */
[----:B------:R-:W-:Y:S01]  /*14760*/  F2FP.BF16.F32.PACK_AB R176, R25, R176 ;  /* 0x000000b019b0723e */ /* 0x000fe200000010ff */
[----:B------:R-:W-:Y:S01]  /*14770*/  MUFU.EX2 R32, R32 ;  /* 0x0000002000207308 */ /* 0x000fe20000000800 */
[----:B0-----:R-:W-:Y:S01]  /*14780*/  FADD.FTZ R48, R166, R27 ;  /* 0x0000001ba6307221 */ /* 0x001fe20000010000 */
[----:B-1----:R-:W-:Y:S01]  /*14790*/  FFMA.FTZ R6, R9, R5, R26 ;  /* 0x0000000509067223 */ /* 0x002fe2000001001a */
[-C--:B------:R-:W-:Y:S01]  /*147a0*/  FMUL.FTZ R90, R90, R9.reuse ;  /* 0x000000095a5a7220 */ /* 0x080fe20000410000 */
[-C--:B------:R-:W-:Y:S01]  /*147b0*/  FMUL.FTZ R91, R91, R9.reuse ;  /* 0x000000095b5b7220 */ /* 0x080fe20000410000 */
[----:B------:R-:W-:Y:S01]  /*147c0*/  FADD.FTZ R5, R53, R48 ;  /* 0x0000003035057221 */ /* 0x000fe20000010000 */
[----:B------:R-:W-:Y:S01]  /*147d0*/  FADD.FTZ R6, R181, R6 ;  /* 0x00000006b5067221 */ /* 0x000fe20000010000 */
[-C--:B------:R-:W-:Y:S01]  /*147e0*/  FMUL.FTZ R94, R94, R9.reuse ;  /* 0x000000095e5e7220 */ /* 0x080fe20000410000 */
[----:B------:R-:W0:Y:S01]  /*147f0*/  MUFU.EX2 R61, R61 ;  /* 0x0000003d003d7308 */ /* 0x000e220000000800 */
[----:B------:R-:W-:Y:S01]  /*14800*/  FADD.FTZ R48, R160, R5 ;  /* 0x00000005a0307221 */ /* 0x000fe20000010000 */
[----:B------:R-:W-:Y:S01]  /*14810*/  FADD.FTZ R5, R183, R6 ;  /* 0x00000006b7057221 */ /* 0x000fe20000010000 */
[-C--:B------:R-:W-:Y:S01]  /*14820*/  FMUL.FTZ R95, R95, R9.reuse ;  /* 0x000000095f5f7220 */ /* 0x080fe20000410000 */
[-C--:B------:R-:W-:Y:S01]  /*14830*/  FMUL.FTZ R98, R98, R9.reuse ;  /* 0x0000000962627220 */ /* 0x080fe20000410000 */
[----:B------:R-:W-:Y:S01]  /*14840*/  FADD.FTZ R27, R57, R48 ;  /* 0x00000030391b7221 */ /* 0x000fe20000010000 */
[----:B------:R-:W-:Y:S01]  /*14850*/  FADD.FTZ R6, R28, R5 ;  /* 0x000000051c067221 */ /* 0x000fe20000010000 */
[-C--:B------:R-:W-:Y:S01]  /*14860*/  FMUL.FTZ R99, R99, R9.reuse ;  /* 0x0000000963637220 */ /* 0x080fe20000410000 */
[----:B------:R-:W1:Y:S01]  /*14870*/  MUFU.EX2 R173, R173 ;  /* 0x000000ad00ad7308 */ /* 0x000e620000000800 */
[----:B------:R-:W-:Y:S01]  /*14880*/  FADD.FTZ R48, R162, R27 ;  /* 0x0000001ba2307221 */ /* 0x000fe20000010000 */
[----:B------:R-:W-:Y:S01]  /*14890*/  FADD.FTZ R5, R177, R6 ;  /* 0x00000006b1057221 */ /* 0x000fe20000010000 */
[-C--:B------:R-:W-:Y:S01]  /*148a0*/  FMUL.FTZ R102, R102, R9.reuse ;  /* 0x0000000966667220 */ /* 0x080fe20000410000 */
[-C--:B------:R-:W-:Y:S01]  /*148b0*/  FMUL.FTZ R103, R103, R9.reuse ;  /* 0x0000000967677220 */ /* 0x080fe20000410000 */
[-C--:B------:R-:W-:Y:S01]  /*148c0*/  FMUL.FTZ R106, R106, R9.reuse ;  /* 0x000000096a6a7220 */ /* 0x080fe20000410000 */
[----:B------:R-:W-:Y:S01]  /*148d0*/  FADD.FTZ R6, R30, R5 ;  /* 0x000000051e067221 */ /* 0x000fe20000010000 */
[-C--:B------:R-:W-:Y:S01]  /*148e0*/  FMUL.FTZ R107, R107, R9.reuse ;  /* 0x000000096b6b7220 */ /* 0x080fe20000410000 */
[----:B------:R-:W3:Y:S01]  /*148f0*/  MUFU.EX2 R156, R156 ;  /* 0x0000009c009c7308 */ /* 0x000ee20000000800 */
        /* <DEDUP_REMOVED lines=8> */
[-C--:B------:R-:W-:Y:S01]  /*14980*/  FMUL.FTZ R118, R118, R9.reuse ;  /* 0x0000000976767220 */ /* 0x080fe20000410000 */
[----:B-1----:R-:W-:Y:S01]  /*14990*/  FADD.FTZ R5, R173, R6 ;  /* 0x00000006ad057221 */ /* 0x002fe20000010000 */
[-C--:B------:R-:W-:Y:S01]  /*149a0*/  FMUL.FTZ R119, R119, R9.reuse ;  /* 0x0000000977777220 */ /* 0x080fe20000410000 */
[-C--:B------:R-:W-:Y:S01]  /*149b0*/  FMUL.FTZ R122, R122, R9.reuse ;  /* 0x000000097a7a7220 */ /* 0x080fe20000410000 */
[-C--:B------:R-:W-:Y:S01]  /*149c0*/  FMUL.FTZ R123, R123, R9.reuse ;  /* 0x000000097b7b7220 */ /* 0x080fe20000410000 */
[-C--:B------:R-:W-:Y:S01]  /*149d0*/  FMUL.FTZ R126, R126, R9.reuse ;  /* 0x000000097e7e7220 */ /* 0x080fe20000410000 */
[-C--:B------:R-:W-:Y:S01]  /*149e0*/  FMUL.FTZ R127, R127, R9.reuse ;  /* 0x000000097f7f7220 */ /* 0x080fe20000410000 */
[----:B------:R-:W1:Y:S01]  /*149f0*/  MUFU.EX2 R65, R65 ;  /* 0x0000004100417308 */ /* 0x000e620000000800 */
        /* <DEDUP_REMOVED lines=16> */
[----:B-1----:R-:W-:Y:S01]  /*14b00*/  FADD.FTZ R11, R65, R48 ;  /* 0x00000030410b7221 */ /* 0x002fe20000010000 */
[----:B------:R-:W-:Y:S01]  /*14b10*/  F2FP.BF16.F32.PACK_AB R178, R29, R178 ;  /* 0x000000b21db2723e */ /* 0x000fe200000010ff */
[----:B------:R-:W-:Y:S01]  /*14b20*/  IMAD.MOV.U32 R184, RZ, RZ, R215 ;  /* 0x000000ffffb87224 */ /* 0x000fe200078e00d7 */
[----:B------:R-:W-:Y:S01]  /*14b30*/  F2FP.BF16.F32.PACK_AB R172, R33, R172 ;  /* 0x000000ac21ac723e */ /* 0x000fe200000010ff */
[----:B------:R-:W-:Y:S01]  /*14b40*/  IMAD.MOV.U32 R0, RZ, RZ, R10 ;  /* 0x000000ffff007224 */ /* 0x000fe200078e000a */
[----:B------:R-:W-:Y:S01]  /*14b50*/  F2FP.BF16.F32.PACK_AB R174, R37, R174 ;  /* 0x000000ae25ae723e */ /* 0x000fe200000010ff */
[----:B------:R-:W-:Y:S01]  /*14b60*/  IMAD.MOV.U32 R9, RZ, RZ, R12 ;  /* 0x000000ffff097224 */ /* 0x000fe200078e000c */
[----:B------:R-:W1:Y:S01]  /*14b70*/  MUFU.EX2 R36, R36 ;  /* 0x0000002400247308 */ /* 0x000e620000000800 */
[----:B---3--:R-:W-:Y:S01]  /*14b80*/  FADD.FTZ R5, R175, R6 ;  /* 0x00000006af057221 */ /* 0x008fe20000010000 */
[----:B------:R-:W-:-:S02]  /*14b90*/  F2FP.BF16.F32.PACK_AB R168, R41, R168 ;  /* 0x000000a829a8723e */ /* 0x000fc400000010ff */
[----:B------:R-:W-:Y:S02]  /*14ba0*/  F2FP.BF16.F32.PACK_AB R170, R45, R170 ;  /* 0x000000aa2daa723e */ /* 0x000fe400000010ff */
[----:B------:R-:W-:Y:S02]  /*14bb0*/  F2FP.BF16.F32.PACK_AB R164, R49, R164 ;  /* 0x000000a431a4723e */ /* 0x000fe400000010ff */
[----:B------:R-:W3:Y:S01]  /*14bc0*/  MUFU.EX2 R69, R69 ;  /* 0x0000004500457308 */ /* 0x000ee20000000800 */
[----:B0-----:R-:W-:Y:S01]  /*14bd0*/  FADD.FTZ R48, R158, R11 ;  /* 0x0000000b9e307221 */ /* 0x001fe20000010000 */
[----:B------:R-:W-:Y:S02]  /*14be0*/  F2FP.BF16.F32.PACK_AB R166, R53, R166 ;  /* 0x000000a635a6723e */ /* 0x000fe400000010ff */
[----:B------:R-:W-:Y:S02]  /*14bf0*/  F2FP.BF16.F32.PACK_AB R160, R57, R160 ;  /* 0x000000a039a0723e */ /* 0x000fe400000010ff */
[----:B------:R-:W-:-:S02]  /*14c00*/  F2FP.BF16.F32.PACK_AB R162, R61, R162 ;  /* 0x000000a23da2723e */ /* 0x000fc400000010ff */
[----:B------:R-:W0:Y:S01]  /*14c10*/  MUFU.EX2 R169, R169 ;  /* 0x000000a900a97308 */ /* 0x000e220000000800 */
[----:B-1----:R-:W-:Y:S01]  /*14c20*/  FADD.FTZ R6, R36, R5 ;  /* 0x0000000524067221 */ /* 0x002fe20000010000 */
[----:B------:R-:W-:Y:S02]  /*14c30*/  F2FP.BF16.F32.PACK_AB R156, R65, R156 ;  /* 0x0000009c419c723e */ /* 0x000fe400000010ff */
[----:B------:R-:W-:Y:S02]  /*14c40*/  F2FP.BF16.F32.PACK_AB R181, R181, R26 ;  /* 0x0000001ab5b5723e */ /* 0x000fe400000010ff */
[----:B------:R-:W-:Y:S02]  /*14c50*/  F2FP.BF16.F32.PACK_AB R183, R28, R183 ;  /* 0x000000b71cb7723e */ /* 0x000fe400000010ff */
[----:B------:R-:W1:Y:S01]  /*14c60*/  MUFU.EX2 R24, R24 ;  /* 0x0000001800187308 */ /* 0x000e620000000800 */
[C---:B---3--:R-:W-:Y:S01]  /*14c70*/  FADD.FTZ R11, R69.reuse, R48 ;  /* 0x00000030450b7221 */ /* 0x048fe20000010000 */
[----:B------:R-:W-:-:S02]  /*14c80*/  F2FP.BF16.F32.PACK_AB R158, R69, R158 ;  /* 0x0000009e459e723e */ /* 0x000fc400000010ff */
[----:B------:R-:W-:Y:S02]  /*14c90*/  F2FP.BF16.F32.PACK_AB R177, R30, R177 ;  /* 0x000000b11eb1723e */ /* 0x000fe400000010ff */
[----:B------:R-:W-:Y:S02]  /*14ca0*/  F2FP.BF16.F32.PACK_AB R179, R32, R179 ;  /* 0x000000b320b3723e */ /* 0x000fe400000010ff */
[----:B------:R-:W3:Y:S01]  /*14cb0*/  MUFU.EX2 R73, R73 ;  /* 0x0000004900497308 */ /* 0x000ee20000000800 */
[----:B0-----:R-:W-:Y:S01]  /*14cc0*/  FADD.FTZ R5, R169, R6 ;  /* 0x00000006a9057221 */ /* 0x001fe20000010000 */
[----:B------:R-:W-:Y:S02]  /*14cd0*/  F2FP.BF16.F32.PACK_AB R173, R34, R173 ;  /* 0x000000ad22ad723e */ /* 0x000fe400000010ff */
[----:B------:R-:W-:-:S04]  /*14ce0*/  F2FP.BF16.F32.PACK_AB R175, R36, R175 ;  /* 0x000000af24af723e */ /* 0x000fc800000010ff */
[----:B------:R-:W0:Y:S01]  /*14cf0*/  MUFU.EX2 R38, R38 ;  /* 0x0000002600267308 */ /* 0x000e220000000800 */
[----:B-1----:R-:W-:-:S07]  /*14d00*/  FADD.FTZ R48, R24, R11 ;  /* 0x0000000b18307221 */ /* 0x002fce0000010000 */
[----:B------:R-:W1:Y:S01]  /*14d10*/  MUFU.EX2 R171, R171 ;  /* 0x000000ab00ab7308 */ /* 0x000e620000000800 */
[C---:B---3--:R-:W-:Y:S01]  /*14d20*/  F2FP.BF16.F32.PACK_AB R152, R73.reuse, R24 ;  /* 0x000000184998723e */ /* 0x048fe200000010ff */
[----:B------:R-:W-:-:S06]  /*14d30*/  FADD.FTZ R11, R73, R48 ;  /* 0x00000030490b7221 */ /* 0x000fcc0000010000 */
[----:B------:R-:W3:Y:S01]  /*14d40*/  MUFU.EX2 R40, R40 ;  /* 0x0000002800287308 */ /* 0x000ee20000000800 */
[C---:B0-----:R-:W-:Y:S01]  /*14d50*/  FADD.FTZ R24, R38.reuse, R5 ;  /* 0x0000000526187221 */ /* 0x041fe20000010000 */
[----:B------:R-:W-:-:S06]  /*14d60*/  F2FP.BF16.F32.PACK_AB R169, R38, R169 ;  /* 0x000000a926a9723e */ /* 0x000fcc00000010ff */
[----:B------:R-:W0:Y:S01]  /*14d70*/  MUFU.EX2 R165, R165 ;  /* 0x000000a500a57308 */ /* 0x000e220000000800 */
[----:B-1----:R-:W-:-:S07]  /*14d80*/  FADD.FTZ R5, R171, R24 ;  /* 0x00000018ab057221 */ /* 0x002fce0000010000 */
[----:B------:R-:W1:Y:S01]  /*14d90*/  MUFU.EX2 R42, R42 ;  /* 0x0000002a002a7308 */ /* 0x000e620000000800 */
[C---:B---3--:R-:W-:Y:S01]  /*14da0*/  FADD.FTZ R24, R40.reuse, R5 ;  /* 0x0000000528187221 */ /* 0x048fe20000010000 */
[----:B------:R-:W-:-:S06]  /*14db0*/  F2FP.BF16.F32.PACK_AB R171, R40, R171 ;  /* 0x000000ab28ab723e */ /* 0x000fcc00000010ff */
[----:B------:R-:W3:Y:S01]  /*14dc0*/  MUFU.EX2 R167, R167 ;  /* 0x000000a700a77308 */ /* 0x000ee20000000800 */
[----:B0-----:R-:W-:-:S07]  /*14dd0*/  FADD.FTZ R5, R165, R24 ;  /* 0x00000018a5057221 */ /* 0x001fce0000010000 */
[----:B------:R-:W0:Y:S01]  /*14de0*/  MUFU.EX2 R44, R63 ;  /* 0x0000003f002c7308 */ /* 0x000e220000000800 */
[C---:B-1----:R-:W-:Y:S01]  /*14df0*/  FADD.FTZ R24, R42.reuse, R5 ;  /* 0x000000052a187221 */ /* 0x042fe20000010000 */
[----:B------:R-:W-:-:S06]  /*14e00*/  F2FP.BF16.F32.PACK_AB R165, R42, R165 ;  /* 0x000000a52aa5723e */ /* 0x000fcc00000010ff */
[----:B------:R-:W1:Y:S01]  /*14e10*/  MUFU.EX2 R161, R161 ;  /* 0x000000a100a17308 */ /* 0x000e620000000800 */
[----:B---3--:R-:W-:-:S07]  /*14e20*/  FADD.FTZ R5, R167, R24 ;  /* 0x00000018a7057221 */ /* 0x008fce0000010000 */
        /* <DEDUP_REMOVED lines=31> */
[----:B0-----:R-:W-:Y:S01]  /*15020*/  FADD.FTZ R5, R86, R5 ;  /* 0x0000000556057221 */ /* 0x001fe20000010000 */
[C---:B-1----:R-:W-:Y:S01]  /*15030*/  FADD.FTZ R6, R77.reuse, R48 ;  /* 0x000000304d067221 */ /* 0x042fe20000010000 */
[----:B------:R-:W-:Y:S02]  /*15040*/  F2FP.BF16.F32.PACK_AB R154, R77, R154 ;  /* 0x0000009a4d9a723e */ /* 0x000fe400000010ff */
[C---:B---3--:R-:W-:Y:S01]  /*15050*/  FADD.FTZ R5, R87.reuse, R5 ;  /* 0x0000000557057221 */ /* 0x048fe20000010000 */
[----:B------:R-:W-:Y:S01]  /*15060*/  F2FP.BF16.F32.PACK_AB R155, R87, R86 ;  /* 0x00000056579b723e */ /* 0x000fe200000010ff */
[----:B--2---:R-:W-:Y:S06]  /*15070*/  @P3 BRA `(.L_x_1538) ;  /* 0xffffffcc00803947 */ /* 0x004fec000383ffff */
[----:B------:R-:W-:Y:S02]  /*15080*/  IMAD.MOV.U32 R9, RZ, RZ, R12 ;  /* 0x000000ffff097224 */ /* 0x000fe400078e000c */
[----:B------:R-:W-:Y:S02]  /*15090*/  IMAD.MOV.U32 R0, RZ, RZ, R10 ;  /* 0x000000ffff007224 */ /* 0x000fe400078e000a */
[----:B------:R-:W-:Y:S02]  /*150a0*/  IMAD.MOV.U32 R184, RZ, RZ, R215 ;  /* 0x000000ffffb87224 */ /* 0x000fe400078e00d7 */
[----:B------:R-:W-:-:S07]  /*150b0*/  IMAD.MOV.U32 R186, RZ, RZ, R15 ;  /* 0x000000ffffba7224 */ /* 0x000fce00078e000f */
.L_x_1520:
[----:B------:R-:W0:Y:S01]  /*150c0*/  LDC R13, c[0x0][0x9e4] ;  /* 0x00027900ff0d7b82 */ /* 0x000e220000000800 */
[----:B------:R-:W-:-:S05]  /*150d0*/  IADD3 R4, R192, 0x80, -R193 ;  /* 0x00000080c0047810 */ /* 0x000fca0007ffe8c1 */
[----:B------:R-:W-:-:S04]  /*150e0*/  IMAD R4, R197, 0x80, R4 ;  /* 0x00000080c5047824 */ /* 0x000fc800078e0204 */
[----:B------:R-:W-:Y:S01]  /*150f0*/  IMAD.IADD R7, R4, 0x1, -R7 ;  /* 0x0000000104077824 */ /* 0x000fe200078e0a07 */
[----:B0-----:R-:W-:-:S13]  /*15100*/  ISETP.GE.AND P5, PT, R13, 0x1, PT ;  /* 0x000000010d00780c */ /* 0x001fda0003fa6270 */
[----:B------:R-:W-:Y:S05]  /*15110*/  @!P5 BRA `(.L_x_1539) ;  /* 0x000000000044d947 */ /* 0x000fea0003800000 */
        /* <DEDUP_REMOVED lines=10> */
.L_x_1541:
[----:B------:R-:W-:-:S13]  /*151c0*/  ISETP.NE.AND P2, PT, R13, 0x1, PT ;  /* 0x000000010d00780c */ /* 0x000fda0003f45270 */
[----:B------:R-:W0:Y:S02]  /*151d0*/  @P2 LDC.64 R10, c[0x0][0x9e8] ;  /* 0x00027a00ff0a2b82 */ /* 0x000e240000000a00 */
[----:B0-----:R-:W-:-:S05]  /*151e0*/  @P2 IMAD.HI.U32 R10, R4, R10, RZ ;  /* 0x0000000a040a2227 */ /* 0x001fca00078e00ff */
[----:B------:R-:W-:-:S07]  /*151f0*/  @P2 SHF.R.U32.HI R4, RZ, R11, R10 ;  /* 0x0000000bff042219 */ /* 0x000fce000001160a */
.L_x_1542:
[----:B------:R-:W-:Y:S05]  /*15200*/  BSYNC B0 ;  /* 0x0000000000007941 */ /* 0x000fea0003800000 */
.L_x_1540:
[----:B------:R-:W-:-:S05]  /*15210*/  IMAD R4, R4, R13, RZ ;  /* 0x0000000d04047224 */ /* 0x000fca00078e02ff */
[----:B------:R-:W-:-:S07]  /*15220*/  VIMNMX R7, R7, R4, !PT ;  /* 0x0000000407077248 */ /* 0x000fce0007fe0100 */
.L_x_1539:
[----:B------:R-:W-:-:S05]  /*15230*/  VIADD R7, R7, 0x7f ;  /* 0x0000007f07077836 */ /* 0x000fca0000000000 */
[----:B------:R-:W-:-:S04]  /*15240*/  SHF.R.S32.HI R4, RZ, 0x1f, R7 ;  /* 0x0000001fff047819 */ /* 0x000fc80000011407 */
[----:B------:R-:W-:-:S04]  /*15250*/  LEA.HI R4, R4, R7, RZ, 0x7 ;  /* 0x0000000704047211 */ /* 0x000fc800078f38ff */
[----:B------:R-:W-:-:S04]  /*15260*/  SHF.R.S32.HI R7, RZ, 0x7, R4 ;  /* 0x00000007ff077819 */ /* 0x000fc80000011404 */
[----:B------:R-:W-:-:S04]  /*15270*/  VIMNMX R7, R198, R7, !PT ;  /* 0x00000007c6077248 */ /* 0x000fc80007fe0100 */
[----:B------:R-:W-:-:S13]  /*15280*/  ISETP.GE.AND P2, PT, R3, R7, PT ;  /* 0x000000070300720c */ /* 0x000fda0003f46270 */
[----:B------:R-:W-:Y:S05]  /*15290*/  @!P2 BRA `(.L_x_1543) ;  /* 0x000000200084a947 */ /* 0x000fea0003800000 */
[----:B------:R-:W-:Y:S02]  /*152a0*/  IMAD.MOV.U32 R4, RZ, RZ, R9 ;  /* 0x000000ffff047224 */ /* 0x000fe400078e0009 */
[----:B------:R-:W-:Y:S02]  /*152b0*/  IMAD.MOV.U32 R15, RZ, RZ, R0 ;  /* 0x000000ffff0f7224 */ /* 0x000fe400078e0000 */
[----:B------:R-:W-:Y:S02]  /*152c0*/  IMAD.MOV.U32 R20, RZ, RZ, R186 ;  /* 0x000000ffff147224 */ /* 0x000fe400078e00ba */
[----:B------:R-:W-:-:S07]  /*152d0*/  IMAD.MOV.U32 R14, RZ, RZ, R184 ;  /* 0x000000ffff0e7224 */ /* 0x000fce00078e00b8 */
.L_x_1553:
        /* <DEDUP_REMOVED lines=10> */
.L_x_1545:
[----:B------:R-:W-:Y:S01]  /*15380*/  IMAD R0, R184, 0x8, R2 ;  /* 0x00000008b8007824 */ /* 0x000fe200078e0202 */
[----:B------:R-:W-:-:S04]  /*15390*/  SHF.L.U32 R9, R186, 0x1f, RZ ;  /* 0x0000001fba097819 */ /* 0x000fc800000006ff */
[----:B------:R0:W1:Y:S01]  /*153a0*/  SYNCS.PHASECHK.TRANS64.TRYWAIT P3, [R0+URZ+0x28830], R9 ;  /* 0x02883009000075a7 */ /* 0x000062000806017f */
[----:B------:R-:W-:Y:S05]  /*153b0*/  @!P0 BRA `(.L_x_1546) ;  /* 0x0000000000048947 */ /* 0x000fea0003800000 */
[----:B------:R-:W-:Y:S01]  /*153c0*/  BPT.TRAP 0x1 ;  /* 0x000000040000795c */ /* 0x000fe20000300000 */
.L_x_1546:
[----:B------:R-:W-:Y:S04]  /*153d0*/  BSSY B0, `(.L_x_1544) ;  /* 0x0000004000007945 */ /* 0x000fe80003800000 */
[----:B-1----:R-:W-:Y:S05]  /*153e0*/  @P3 BRA `(.L_x_1547) ;  /* 0x0000000000083947 */ /* 0x002fea0003800000 */
[----:B------:R-:W1:Y:S02]  /*153f0*/  SYNCS.PHASECHK.TRANS64.TRYWAIT P3, [R0+URZ+0x28830], R9 ;  /* 0x02883009000075a7 */ /* 0x000e64000806017f */
[----:B-1----:R-:W-:Y:S05]  /*15400*/  @!P3 BRA `(.L_x_1548) ;  /* 0x000000f40064b947 */ /* 0x002fea0003800000 */
.L_x_1547:
[----:B------:R-:W-:Y:S05]  /*15410*/  BSYNC B0 ;  /* 0x0000000000007941 */ /* 0x000fea0003800000 */
.L_x_1544:
        /* <DEDUP_REMOVED lines=64> */
.L_x_1550:
[----:B------:R-:W-:Y:S01]  /*15820*/  SHF.L.U32 R0, R20, 0x1f, RZ ;  /* 0x0000001f14007819 */ /* 0x000fe200000006ff */
[----:B------:R-:W-:-:S04]  /*15830*/  IMAD R9, R14, 0x8, R2 ;  /* 0x000000080e097824 */ /* 0x000fc800078e0202 */
[----:B------:R0:W1:Y:S01]  /*15840*/  SYNCS.PHASECHK.TRANS64.TRYWAIT P2, [R9+URZ+0x28850], R0 ;  /* 0x02885000090075a7 */ /* 0x000062000804017f */
[----:B------:R-:W-:Y:S05]  /*15850*/  @!P0 BRA `(.L_x_1551) ;  /* 0x0000000000048947 */ /* 0x000fea0003800000 */
[----:B------:R-:W-:Y:S01]  /*15860*/  BPT.TRAP 0x1 ;  /* 0x000000040000795c */ /* 0x000fe20000300000 */
.L_x_1551:
[----:B-1----:R-:W-:Y:S05]  /*15870*/  @P2 BRA `(.L_x_1549) ;  /* 0x0000000000082947 */ /* 0x002fea0003800000 */
[----:B------:R-:W1:Y:S02]  /*15880*/  SYNCS.PHASECHK.TRANS64.TRYWAIT P2, [R9+URZ+0x28850], R0 ;  /* 0x02885000090075a7 */ /* 0x000e64000804017f */
[----:B-1----:R-:W-:Y:S05]  /*15890*/  @!P2 BRA `(.L_x_1552) ;  /* 0x000000f00054a947 */ /* 0x002fea0003800000 */
.L_x_1549:
[----:B01----:R-:W-:Y:S01]  /*158a0*/  VIADD R0, R2, 0x400 ;  /* 0x0000040002007836 */ /* 0x003fe20000000000 */
[----:B------:R-:W-:Y:S05]  /*158b0*/  WARPSYNC.ALL ;  /* 0x0000000000007948 */ /* 0x000fea0003800000 */
[----:B------:R-:W-:-:S04]  /*158c0*/  SHF.R.U32.HI R0, RZ, 0x4, R0 ;  /* 0x00000004ff007819 */ /* 0x000fc80000011600 */
[----:B------:R-:W-:-:S04]  /*158d0*/  LOP3.LUT R0, R0, 0x3fff, RZ, 0xc0, !PT ;  /* 0x00003fff00007812 */ /* 0x000fc800078ec0ff */
[----:B------:R-:W-:-:S05]  /*158e0*/  LOP3.LUT R11, R0, 0x4000000, RZ, 0xfc, !PT ;  /* 0x04000000000b7812 */ /* 0x000fca00078efcff */
[----:B------:R-:W-:Y:S01]  /*158f0*/  IMAD R10, R14, 0x800, R11 ;  /* 0x000008000e0a7824 */ /* 0x000fe200078e020b */
[----:B------:R-:W-:Y:S01]  /*15900*/  WARPGROUP.ARRIVE ;  /* 0x00000000000079c5 */ /* 0x000fe20000000000 */
[----:B------:R-:W-:Y:S01]  /*15910*/  IMAD.MOV.U32 R11, RZ, RZ, 0x40000040 ;  /* 0x40000040ff0b7424 */ /* 0x000fe200078e00ff */
[----:B------:R-:W-:Y:S01]  /*15920*/  FMNMX.FTZ R0, R24, R15, !PT ;  /* 0x0000000f18007209 */ /* 0x000fe20007810000 */
[C---:B------:R-:W-:Y:S01]  /*15930*/  VIADD R12, R10.reuse, 0x80 ;  /* 0x000000800a0c7836 */ /* 0x040fe20000000000 */
[----:B------:R-:W-:Y:S01]  /*15940*/  R2UR UR6, R10 ;  /* 0x000000000a0672ca */ /* 0x000fe200000e0000 */
[----:B------:R-:W-:Y:S01]  /*15950*/  IMAD.MOV.U32 R13, RZ, RZ, 0x40000040 ;  /* 0x40000040ff0d7424 */ /* 0x000fe200078e00ff */
[----:B------:R-:W-:Y:S01]  /*15960*/  R2UR UR7, R11 ;  /* 0x000000000b0772ca */ /* 0x000fe200000e0000 */
[----:B------:R-:W-:Y:S01]  /*15970*/  UMOV UR44, UR47 ;  /* 0x0000002f002c7c82 */ /* 0x000fe20008000000 */
[----:B------:R-:W-:Y:S01]  /*15980*/  FMNMX.FTZ R9, R25, R0, !PT ;  /* 0x0000000019097209 */ /* 0x000fe20007810000 */
[----:B------:R-:W0:Y:S01]  /*15990*/  S2R R199, SR_TID.X ;  /* 0x0000000000c77919 */ /* 0x000e220000002100 */
[C---:B------:R-:W-:Y:S01]  /*159a0*/  ISETP.GT.AND P2, PT, R3.reuse, R7, PT ;  /* 0x000000070300720c */ /* 0x040fe20003f44270 */
[----:B------:R-:W-:Y:S01]  /*159b0*/  VIADD R3, R3, 0xffffffff ;  /* 0xffffffff03037836 */ /* 0x000fe20000000000 */
        /* <DEDUP_REMOVED lines=8> */
[----:B------:R-:W-:-:S04]  /*15a40*/  FMNMX.FTZ R9, R33, R0, !PT ;  /* 0x0000000021097209 */ /* 0x000fc80007810000 */
[----:B------:R-:W-:-:S04]  /*15a50*/  FMNMX.FTZ R0, R36, R9, !PT ;  /* 0x0000000924007209 */ /* 0x000fc80007810000 */
        /* <DEDUP_REMOVED lines=26> */
[----:B------:R-:W0:Y:S01]  /*15c00*/  SHFL.BFLY PT, R0, R9, 0x2, 0x1f ;  /* 0x0c401f0009007f89 */ /* 0x000e2200000e0000 */
[----:B------:R-:W-:Y:S02]  /*15c10*/  WARPGROUP.DEPBAR.LE gsb0, 0x0 ;  /* 0x00008000000079c5 */ /* 0x000fe40000010000 */
[----:B------:R-:W-:Y:S01]  /*15c20*/  WARPGROUP.ARRIVE ;  /* 0x00000000000079c5 */ /* 0x000fe20000000000 */
[----:B0-----:R-:W-:-:S05]  /*15c30*/  FMNMX.FTZ R20, R9, R0, !PT ;  /* 0x0000000009147209 */ /* 0x001fca0007810000 */
[----:B------:R-:W-:Y:S01]  /*15c40*/  HGMMA.64x128x16.F32.BF16 R88, R176, gdesc[UR4].tnspB, R88, gsb0 ;  /* 0x41e00004b0587df0 */ /* 0x000fe20008001858 */
[----:B------:R-:W-:Y:S01]  /*15c50*/  R2UR UR6, R12 ;  /* 0x000000000c0672ca */ /* 0x000fe200000e0000 */
[----:B------:R-:W-:Y:S01]  /*15c60*/  VIADD R12, R10, 0x180 ;  /* 0x000001800a0c7836 */ /* 0x000fe20000000000 */
[----:B------:R-:W-:Y:S01]  /*15c70*/  R2UR UR7, R13 ;  /* 0x000000000d0772ca */ /* 0x000fe200000e0000 */
[----:B------:R-:W-:Y:S01]  /*15c80*/  IMAD.MOV.U32 R13, RZ, RZ, 0x40000040 ;  /* 0x40000040ff0d7424 */ /* 0x000fe200078e00ff */
[----:B------:R-:W0:Y:S02]  /*15c90*/  SHFL.BFLY PT, R11, R20, 0x1, 0x1f ;  /* 0x0c201f00140b7f89 */ /* 0x000e2400000e0000 */
[----:B0-----:R-:W-:-:S05]  /*15ca0*/  FMNMX.FTZ R0, R20, R11, !PT ;  /* 0x0000000b14007209 */ /* 0x001fca0007810000 */
[C---:B------:R-:W-:Y:S01]  /*15cb0*/  FADD.FTZ R11, -R0.reuse, R15 ;  /* 0x0000000f000b7221 */ /* 0x040fe20000010100 */
[----:B------:R-:W-:-:S03]  /*15cc0*/  FMUL.FTZ R15, R0, UR44 ;  /* 0x0000002c000f7c20 */ /* 0x000fc60008410000 */
[----:B------:R-:W-:Y:S01]  /*15cd0*/  FMUL.FTZ R11, R11, UR44 ;  /* 0x0000002c0b0b7c20 */ /* 0x000fe20008410000 */
[--C-:B------:R-:W-:Y:S01]  /*15ce0*/  FFMA.FTZ R180, R24, UR44, -R15.reuse ;  /* 0x0000002c18b47c23 */ /* 0x100fe2000801080f */
[--C-:B------:R-:W-:Y:S01]  /*15cf0*/  FFMA.FTZ R21, R25, UR44, -R15.reuse ;  /* 0x0000002c19157c23 */ /* 0x100fe2000801080f */
[--C-:B------:R-:W-:Y:S01]  /*15d00*/  FFMA.FTZ R182, R28, UR44, -R15.reuse ;  /* 0x0000002c1cb67c23 */ /* 0x100fe2000801080f */
[--C-:B------:R-:W-:Y:S01]  /*15d10*/  FFMA.FTZ R25, R29, UR44, -R15.reuse ;  /* 0x0000002c1d197c23 */ /* 0x100fe2000801080f */
[--C-:B------:R-:W-:Y:S01]  /*15d20*/  FFMA.FTZ R29, R33, UR44, -R15.reuse ;  /* 0x0000002c211d7c23 */ /* 0x100fe2000801080f */
[----:B------:R-:W-:Y:S01]  /*15d30*/  MUFU.EX2 R11, R11 ;  /* 0x0000000b000b7308 */ /* 0x000fe20000000800 */
[--C-:B------:R-:W-:Y:S01]  /*15d40*/  FFMA.FTZ R37, R37, UR44, -R15.reuse ;  /* 0x0000002c25257c23 */ /* 0x100fe2000801080f */
[--C-:B------:R-:W-:Y:S01]  /*15d50*/  FFMA.FTZ R41, R41, UR44, -R15.reuse ;  /* 0x0000002c29297c23 */ /* 0x100fe2000801080f */
[--C-:B------:R-:W-:Y:S01]  /*15d60*/  FFMA.FTZ R33, R45, UR44, -R15.reuse ;  /* 0x0000002c2d217c23 */ /* 0x100fe2000801080f */
[--C-:B------:R-:W-:Y:S01]  /*15d70*/  FFMA.FTZ R45, R49, UR44, -R15.reuse ;  /* 0x0000002c312d7c23 */ /* 0x100fe2000801080f */
[--C-:B------:R-:W-:Y:S01]  /*15d80*/  FFMA.FTZ R49, R53, UR44, -R15.reuse ;  /* 0x0000002c35317c23 */ /* 0x100fe2000801080f */
[--C-:B------:R-:W-:Y:S01]  /*15d90*/  FFMA.FTZ R53, R57, UR44, -R15.reuse ;  /* 0x0000002c39357c23 */ /* 0x100fe2000801080f */
[--C-:B------:R-:W-:Y:S01]  /*15da0*/  FFMA.FTZ R57, R61, UR44, -R15.reuse ;  /* 0x0000002c3d397c23 */ /* 0x100fe2000801080f */
[----:B------:R-:W0:Y:S01]  /*15db0*/  MUFU.EX2 R180, R180 ;  /* 0x000000b400b47308 */ /* 0x000e220000000800 */
[--C-:B------:R-:W-:Y:S01]  /*15dc0*/  FFMA.FTZ R61, R65, UR44, -R15.reuse ;  /* 0x0000002c413d7c23 */ /* 0x100fe2000801080f */
[--C-:B------:R-:W-:Y:S01]  /*15dd0*/  FFMA.FTZ R69, R69, UR44, -R15.reuse ;  /* 0x0000002c45457c23 */ /* 0x100fe2000801080f */
[--C-:B------:R-:W-:Y:S01]  /*15de0*/  FFMA.FTZ R65, R73, UR44, -R15.reuse ;  /* 0x0000002c49417c23 */ /* 0x100fe2000801080f */
[--C-:B------:R-:W-:Y:S01]  /*15df0*/  FFMA.FTZ R24, R76, UR44, -R15.reuse ;  /* 0x0000002c4c187c23 */ /* 0x100fe2000801080f */
[--C-:B------:R-:W-:Y:S01]  /*15e00*/  FFMA.FTZ R73, R77, UR44, -R15.reuse ;  /* 0x0000002c4d497c23 */ /* 0x100fe2000801080f */
[--C-:B------:R-:W-:Y:S01]  /*15e10*/  FFMA.FTZ R28, R80, UR44, -R15.reuse ;  /* 0x0000002c501c7c23 */ /* 0x100fe2000801080f */
[----:B------:R-:W-:Y:S01]  /*15e20*/  FFMA.FTZ R77, R81, UR44, -R15 ;  /* 0x0000002c514d7c23 */ /* 0x000fe2000801080f */
[----:B------:R-:W1:Y:S08]  /*15e30*/  MUFU.EX2 R21, R21 ;  /* 0x0000001500157308 */ /* 0x000e700000000800 */
[----:B------:R-:W-:Y:S01]  /*15e40*/  MUFU.EX2 R182, R182 ;  /* 0x000000b600b67308 */ /* 0x000fe20000000800 */
[----:B0-----:R-:W-:-:S07]  /*15e50*/  FFMA.FTZ R6, R11, R6, R180 ;  /* 0x000000060b067223 */ /* 0x001fce00000100b4 */
[----:B------:R-:W-:Y:S01]  /*15e60*/  MUFU.EX2 R25, R25 ;  /* 0x0000001900197308 */ /* 0x000fe20000000800 */
[----:B-1----:R-:W-:-:S07]  /*15e70*/  F2FP.BF16.F32.PACK_AB R180, R21, R180 ;  /* 0x000000b415b4723e */ /* 0x002fce00000010ff */
        /* <DEDUP_REMOVED lines=10> */
[--C-:B------:R-:W-:Y:S01]  /*15f20*/  FFMA.FTZ R178, R36, UR44, -R15.reuse ;  /* 0x0000002c24b27c23 */ /* 0x100fe2000801080f */
[--C-:B------:R-:W-:Y:S01]  /*15f30*/  FFMA.FTZ R176, R32, UR44, -R15.reuse ;  /* 0x0000002c20b07c23 */ /* 0x100fe2000801080f */
[----:B------:R-:W-:Y:S02]  /*15f40*/  FFMA.FTZ R32, R84, UR44, -R15 ;  /* 0x0000002c54207c23 */ /* 0x000fe4000801080f */
[----:B------:R-:W-:Y:S01]  /*15f50*/  MUFU.EX2 R61, R61 ;  /* 0x0000003d003d7308 */ /* 0x000fe20000000800 */
[----:B------:R-:W-:Y:S01]  /*15f60*/  HGMMA.64x128x16.F32.BF16 R88, R172, gdesc[UR4].tnspB, R88, gsb0 ;  /* 0x41e00004ac587df0 */ /* 0x000fe20008001858 */
[----:B------:R-:W-:Y:S01]  /*15f70*/  R2UR UR6, R12 ;  /* 0x000000000c0672ca */ /* 0x000fe200000e0000 */
[----:B------:R-:W-:Y:S01]  /*15f80*/  VIADD R12, R10, 0x200 ;  /* 0x000002000a0c7836 */ /* 0x000fe20000000000 */
[----:B------:R-:W-:Y:S01]  /*15f90*/  R2UR UR7, R13 ;  /* 0x000000000d0772ca */ /* 0x000fe200000e0000 */
[----:B------:R-:W-:-:S03]  /*15fa0*/  IMAD.MOV.U32 R13, RZ, RZ, 0x40000040 ;  /* 0x40000040ff0d7424 */ /* 0x000fc600078e00ff */
        /* <DEDUP_REMOVED lines=12> */
[----:B------:R-:W-:-:S04]  /*16070*/  FFMA.FTZ R174, R44, UR44, -R15 ;  /* 0x0000002c2cae7c23 */ /* 0x000fc8000801080f */
[----:B------:R-:W-:Y:S01]  /*16080*/  HGMMA.64x128x16.F32.BF16 R88, R168, gdesc[UR4].tnspB, R88, gsb0 ;  /* 0x41e00004a8587df0 */ /* 0x000fe20008001858 */
[----:B------:R-:W-:Y:S01]  /*16090*/  R2UR UR6, R12 ;  /* 0x000000000c0672ca */ /* 0x000fe200000e0000 */
[----:B------:R-:W-:Y:S01]  /*160a0*/  MUFU.EX2 R172, R172 ;  /* 0x000000ac00ac7308 */ /* 0x000fe20000000800 */
[----:B------:R-:W-:Y:S01]  /*160b0*/  R2UR UR7, R13 ;  /* 0x000000000d0772ca */ /* 0x000fe200000e0000 */
[----:B------:R-:W-:Y:S01]  /*160c0*/  IMAD.MOV.U32 R13, RZ, RZ, 0x40000040 ;  /* 0x40000040ff0d7424 */ /* 0x000fe200078e00ff */
        /* <DEDUP_REMOVED lines=19> */
[----:B------:R-:W-:-:S03]  /*16200*/  VIADD R12, R10, 0x280 ;  /* 0x000002800a0c7836 */ /* 0x000fc60000000000 */
[----:B------:R-:W-:-:S04]  /*16210*/  FMNMX.FTZ R20, R62, R9, !PT ;  /* 0x000000093e147209 */ /* 0x000fc80007810000 */
[----:B------:R-:W-:Y:S01]  /*16220*/  FMNMX.FTZ R9, R63, R20, !PT ;  /* 0x000000143f097209 */ /* 0x000fe20007810000 */
[----:B------:R-:W-:-:S06]  /*16230*/  FFMA.FTZ R20, R72, UR44, -R15 ;  /* 0x0000002c48147c23 */ /* 0x000fcc000801080f */
[----:B------:R-:W-:Y:S01]  /*16240*/  MUFU.EX2 R20, R20 ;  /* 0x0000001400147308 */ /* 0x000fe20000000800 */
[----:B------:R-:W-:Y:S02]  /*16250*/  WARPGROUP.DEPBAR.LE gsb0, 0x0 ;  /* 0x00008000000079c5 */ /* 0x000fe40000010000 */
        /* <DEDUP_REMOVED lines=22> */
[----:B0-----:R-:W-:Y:S01]  /*163c0*/  FMNMX.FTZ R9, R12, R9, !PT ;  /* 0x000000090c097209 */ /* 0x001fe20007810000 */
[----:B------:R-:W-:-:S04]  /*163d0*/  VIADD R12, R10, 0x300 ;  /* 0x000003000a0c7836 */ /* 0x000fc80000000000 */
        /* <DEDUP_REMOVED lines=11> */
[----:B------:R-:W-:Y:S01]  /*16490*/  IADD3 R31, -R199, 0xb, RZ ;  /* 0x0000000bc71f7810 */ /* 0x000fe20007ffe1ff */
[--C-:B------:R-:W-:Y:S01]  /*164a0*/  FFMA.FTZ R34, R35, UR44, -R36.reuse ;  /* 0x0000002c23227c23 */ /* 0x100fe20008010824 */
[----:B------:R-:W-:Y:S01]  /*164b0*/  FFMA.FTZ R179, R38, UR44, -R36 ;  /* 0x0000002c26b37c23 */ /* 0x000fe20008010824 */
[----:B------:R-:W-:-:S02]  /*164c0*/  @!P1 IMAD R27, R14, 0x8, R2 ;  /* 0x000000080e1b9824 */ /* 0x000fc400078e0202 */
        /* <DEDUP_REMOVED lines=10> */
[--C-:B------:R-:W-:Y:S01]  /*16570*/  FFMA.FTZ R75, R75, UR44, -R36.reuse ;  /* 0x0000002c4b4b7c23 */ /* 0x100fe20008010824 */
[----:B------:R-:W1:Y:S01]  /*16580*/  MUFU.EX2 R26, R26 ;  /* 0x0000001a001a7308 */ /* 0x000e620000000800 */
[--C-:B------:R-:W-:Y:S01]  /*16590*/  FFMA.FTZ R78, R78, UR44, -R36.reuse ;  /* 0x0000002c4e4e7c23 */ /* 0x100fe20008010824 */
[--C-:B------:R-:W-:Y:S01]  /*165a0*/  FFMA.FTZ R79, R79, UR44, -R36.reuse ;  /* 0x0000002c4f4f7c23 */ /* 0x100fe20008010824 */
[----:B------:R-:W-:Y:S01]  /*165b0*/  FFMA.FTZ R82, R82, UR44, -R36 ;  /* 0x0000002c52527c23 */ /* 0x000fe20008010824 */
[----:B------:R-:W-:-:S02]  /*165c0*/  WARPGROUP.DEPBAR.LE gsb0, 0x0 ;  /* 0x00008000000079c5 */ /* 0x000fc40000010000 */
[----:B------:R-:W-:Y:S01]  /*165d0*/  WARPGROUP.ARRIVE ;  /* 0x00000000000079c5 */ /* 0x000fe20000000000 */
[----:B------:R-:W-:Y:S01]  /*165e0*/  FFMA.FTZ R164, R56, UR44, -R15 ;  /* 0x0000002c38a47c23 */ /* 0x000fe2000801080f */
[----:B------:R-:W2:Y:S01]  /*165f0*/  MUFU.EX2 R183, R183 ;  /* 0x000000b700b77308 */ /* 0x000ea20000000800 */
[----:B0-----:R-:W-:Y:S01]  /*16600*/  FFMA.FTZ R5, R4, R5, R181 ;  /* 0x0000000504057223 */ /* 0x001fe200000100b5 */
[--C-:B------:R-:W-:Y:S01]  /*16610*/  FFMA.FTZ R165, R58, UR44, -R36.reuse ;  /* 0x0000002c3aa57c23 */ /* 0x100fe20008010824 */
[----:B------:R-:W-:Y:S01]  /*16620*/  FFMA.FTZ R166, R60, UR44, -R15 ;  /* 0x0000002c3ca67c23 */ /* 0x000fe2000801080f */
[----:B------:R-:W-:Y:S01]  /*16630*/  HGMMA.64x128x16.F32.BF16 R88, R160, gdesc[UR4].tnspB, R88, gsb0 ;  /* 0x41e00004a0587df0 */ /* 0x000fe20008001858 */
[----:B------:R-:W-:Y:S01]  /*16640*/  R2UR UR6, R12 ;  /* 0x000000000c0672ca */ /* 0x000fe200000e0000 */
[----:B------:R-:W-:Y:S01]  /*16650*/  VIADD R12, R10, 0x380 ;  /* 0x000003800a0c7836 */ /* 0x000fe20000000000 */
[----:B------:R-:W-:Y:S01]  /*16660*/  R2UR UR7, R13 ;  /* 0x000000000d0772ca */ /* 0x000fe200000e0000 */
[----:B------:R-:W-:Y:S01]  /*16670*/  IMAD.MOV.U32 R13, RZ, RZ, 0x40000040 ;  /* 0x40000040ff0d7424 */ /* 0x000fe200078e00ff */
[----:B------:R-:W0:Y:S01]  /*16680*/  MUFU.EX2 R30, R30 ;  /* 0x0000001e001e7308 */ /* 0x000e220000000800 */
[----:B-1----:R-:W-:Y:S01]  /*16690*/  FADD.FTZ R14, R26, R5 ;  /* 0x000000051a0e7221 */ /* 0x002fe20000010000 */
[--C-:B------:R-:W-:Y:S01]  /*166a0*/  FFMA.FTZ R10, R55, UR44, -R36.reuse ;  /* 0x0000002c370a7c23 */ /* 0x100fe20008010824 */
[--C-:B------:R-:W-:Y:S01]  /*166b0*/  FFMA.FTZ R167, R62, UR44, -R36.reuse ;  /* 0x0000002c3ea77c23 */ /* 0x100fe20008010824 */
[----:B------:R-:W-:Y:S01]  /*166c0*/  F2FP.BF16.F32.PACK_AB R181, R26, R181 ;  /* 0x000000b51ab5723e */ /* 0x000fe200000010ff */
[--C-:B------:R-:W-:Y:S01]  /*166d0*/  FFMA.FTZ R83, R83, UR44, -R36.reuse ;  /* 0x0000002c53537c23 */ /* 0x100fe20008010824 */
[----:B------:R-:W-:Y:S01]  /*166e0*/  FFMA.FTZ R86, R86, UR44, -R36 ;  /* 0x0000002c56567c23 */ /* 0x000fe20008010824 */
[----:B------:R-:W-:Y:S01]  /*166f0*/  @!P1 VIADD R27, R27, 0x28860 ;  /* 0x000288601b1b9836 */ /* 0x000fe20000000000 */
[----:B------:R-:W1:Y:S01]  /*16700*/  MUFU.EX2 R177, R177 ;  /* 0x000000b100b17308 */ /* 0x000e620000000800 */
[----:B--2---:R-:W-:-:S03]  /*16710*/  FADD.FTZ R5, R183, R14 ;  /* 0x0000000eb7057221 */ /* 0x004fc60000010000 */
[----:B------:R-:W-:-:S04]  /*16720*/  @!P1 PRMT R27, RZ, 0x654, R27 ;  /* 0x00000654ff1b9816 */ /* 0x000fc8000000001b */
[----:B------:R-:W2:Y:S01]  /*16730*/  MUFU.EX2 R34, R34 ;  /* 0x0000002200227308 */ /* 0x000ea20000000800 */
[C---:B0-----:R-:W-:Y:S01]  /*16740*/  FADD.FTZ R14, R30.reuse, R5 ;  /* 0x000000051e0e7221 */ /* 0x041fe20000010000 */
[----:B------:R-:W-:-:S06]  /*16750*/  F2FP.BF16.F32.PACK_AB R183, R30, R183 ;  /* 0x000000b71eb7723e */ /* 0x000fcc00000010ff */
[----:B------:R-:W0:Y:S01]  /*16760*/  MUFU.EX2 R179, R179 ;  /* 0x000000b300b37308 */ /* 0x000e220000000800 */
[----:B-1----:R-:W-:Y:S01]  /*16770*/  FADD.FTZ R5, R177, R14 ;  /* 0x0000000eb1057221 */ /* 0x002fe20000010000 */
[----:B------:R-:W-:-:S06]  /*16780*/  FFMA.FTZ R14, R67, UR44, -R36 ;  /* 0x0000002c430e7c23 */ /* 0x000fcc0008010824 */
        /* <DEDUP_REMOVED lines=23> */
[----:B------:R-:W-:Y:S01]  /*16900*/  MUFU.EX2 R164, R164 ;  /* 0x000000a400a47308 */ /* 0x000fe20000000800 */
[----:B--2---:R-:W-:-:S07]  /*16910*/  FADD.FTZ R5, R171, R48 ;  /* 0x00000030ab057221 */ /* 0x004fce0000010000 */
[----:B------:R-:W1:Y:S01]  /*16920*/  MUFU.EX2 R165, R165 ;  /* 0x000000a500a57308 */ /* 0x000e620000000800 */
[C---:B0-----:R-:W-:Y:S01]  /*16930*/  FADD.FTZ R30, R10.reuse, R5 ;  /* 0x000000050a1e7221 */ /* 0x041fe20000010000 */
[----:B------:R-:W-:-:S06]  /*16940*/  F2FP.BF16.F32.PACK_AB R171, R10, R171 ;  /* 0x000000ab0aab723e */ /* 0x000fcc00000010ff */
[----:B------:R-:W-:Y:S08]  /*16950*/  MUFU.EX2 R166, R166 ;  /* 0x000000a600a67308 */ /* 0x000ff00000000800 */
[----:B------:R-:W-:Y:S01]  /*16960*/  MUFU.EX2 R167, R167 ;  /* 0x000000a700a77308 */ /* 0x000fe20000000800 */
[----:B-1----:R-:W-:-:S07]  /*16970*/  FADD.FTZ R5, R165, R30 ;  /* 0x0000001ea5057221 */ /* 0x002fce0000010000 */
[----:B------:R-:W-:Y:S01]  /*16980*/  MUFU.EX2 R14, R14 ;  /* 0x0000000e000e7308 */ /* 0x000fe20000000800 */
[----:B------:R-:W-:Y:S02]  /*16990*/  WARPGROUP.DEPBAR.LE gsb0, 0x0 ;  /* 0x00008000000079c5 */ /* 0x000fe40000010000 */
[----:B------:R-:W-:Y:S01]  /*169a0*/  WARPGROUP.ARRIVE ;  /* 0x00000000000079c5 */ /* 0x000fe20000000000 */
[--C-:B------:R-:W-:Y:S01]  /*169b0*/  FFMA.FTZ R160, R64, UR44, -R15.reuse ;  /* 0x0000002c40a07c23 */ /* 0x100fe2000801080f */
[--C-:B------:R-:W-:Y:S01]  /*169c0*/  FFMA.FTZ R161, R66, UR44, -R36.reuse ;  /* 0x0000002c42a17c23 */ /* 0x100fe20008010824 */
[--C-:B------:R-:W-:Y:S01]  /*169d0*/  FFMA.FTZ R162, R68, UR44, -R15.reuse ;  /* 0x0000002c44a27c23 */ /* 0x100fe2000801080f */
[----:B------:R-:W-:Y:S01]  /*169e0*/  FFMA.FTZ R163, R70, UR44, -R36 ;  /* 0x0000002c46a37c23 */ /* 0x000fe20008010824 */
[----:B------:R-:W-:Y:S01]  /*169f0*/  MUFU.EX2 R78, R78 ;  /* 0x0000004e004e7308 */ /* 0x000fe20000000800 */
[----:B------:R-:W-:Y:S01]  /*16a00*/  HGMMA.64x128x16.F32.BF16 R88, R156, gdesc[UR4].tnspB, R88, gsb0 ;  /* 0x41e000049c587df0 */ /* 0x000fe20008001858 */
[----:B------:R-:W-:Y:S01]  /*16a10*/  R2UR UR6, R12 ;  /* 0x000000000c0672ca */ /* 0x000fe200000e0000 */
[----:B------:R-:W-:Y:S01]  /*16a20*/  @!P1 IMAD R12, R184, 0x8, R2 ;  /* 0x00000008b80c9824 */ /* 0x000fe200078e0202 */
[----:B------:R-:W-:Y:S01]  /*16a30*/  R2UR UR7, R13 ;  /* 0x000000000d0772ca */ /* 0x000fe200000e0000 */
[----:B------:R-:W-:-:S02]  /*16a40*/  FFMA.FTZ R15, R85, UR44, -R15 ;  /* 0x0000002c550f7c23 */ /* 0x000fc4000801080f */
[----:B------:R-:W-:Y:S01]  /*16a50*/  @!P1 VIADD R12, R12, 0x28840 ;  /* 0x000288400c0c9836 */ /* 0x000fe20000000000 */
[----:B------:R-:W-:Y:S04]  /*16a60*/  MUFU.EX2 R160, R160 ;  /* 0x000000a000a07308 */ /* 0x000fe80000000800 */
[----:B------:R-:W-:-:S04]  /*16a70*/  @!P1 PRMT R13, RZ, 0x654, R12 ;  /* 0x00000654ff0d9816 */ /* 0x000fc8000000000c */
[----:B------:R-:W0:Y:S08]  /*16a80*/  MUFU.EX2 R12, R59 ;  /* 0x0000003b000c7308 */ /* 0x000e300000000800 */
[----:B------:R-:W-:Y:S08]  /*16a90*/  MUFU.EX2 R161, R161 ;  /* 0x000000a100a17308 */ /* 0x000ff00000000800 */
[----:B------:R-:W-:Y:S01]  /*16aa0*/  MUFU.EX2 R162, R162 ;  /* 0x000000a200a27308 */ /* 0x000fe20000000800 */
[C---:B0-----:R-:W-:Y:S01]  /*16ab0*/  FADD.FTZ R30, R12.reuse, R5 ;  /* 0x000000050c1e7221 */ /* 0x041fe20000010000 */
[----:B------:R-:W-:-:S03]  /*16ac0*/  F2FP.BF16.F32.PACK_AB R165, R12, R165 ;  /* 0x000000a50ca5723e */ /* 0x000fc600000010ff */
[----:B------:R-:W-:-:S03]  /*16ad0*/  FADD.FTZ R5, R167, R30 ;  /* 0x0000001ea7057221 */ /* 0x000fc60000010000 */
[----:B------:R-:W-:Y:S08]  /*16ae0*/  MUFU.EX2 R163, R163 ;  /* 0x000000a300a37308 */ /* 0x000ff00000000800 */
[----:B------:R-:W0:Y:S08]  /*16af0*/  MUFU.EX2 R79, R79 ;  /* 0x0000004f004f7308 */ /* 0x000e300000000800 */
[----:B------:R-:W-:Y:S08]  /*16b00*/  MUFU.EX2 R82, R82 ;  /* 0x0000005200527308 */ /* 0x000ff00000000800 */
[----:B------:R-:W-:Y:S08]  /*16b10*/  MUFU.EX2 R83, R83 ;  /* 0x0000005300537308 */ /* 0x000ff00000000800 */
[----:B------:R-:W-:Y:S08]  /*16b20*/  MUFU.EX2 R86, R86 ;  /* 0x0000005600567308 */ /* 0x000ff00000000800 */
[----:B------:R-:W1:Y:S01]  /*16b30*/  MUFU.EX2 R15, R15 ;  /* 0x0000000f000f7308 */ /* 0x000e620000000800 */
[----:B------:R-:W-:-:S02]  /*16b40*/  WARPGROUP.DEPBAR.LE gsb0, 0x0 ;  /* 0x00008000000079c5 */ /* 0x000fc40000010000 */
[----:B------:R-:W-:Y:S01]  /*16b50*/  WARPGROUP.ARRIVE ;  /* 0x00000000000079c5 */ /* 0x000fe20000000000 */
[----:B------:R-:W-:Y:S01]  /*16b60*/  FFMA.FTZ R157, R74, UR44, -R36 ;  /* 0x0000002c4a9d7c23 */ /* 0x000fe20008010824 */
[----:B------:R-:W-:Y:S02]  /*16b70*/  F2FP.BF16.F32.PACK_AB R156, R65, R20 ;  /* 0x00000014419c723e */ /* 0x000fe400000010ff */
[----:B------:R-:W-:Y:S02]  /*16b80*/  F2FP.BF16.F32.PACK_AB R158, R73, R24 ;  /* 0x00000018499e723e */ /* 0x000fe400000010ff */
[----:B------:R-:W-:Y:S01]  /*16b90*/  HGMMA.64x128x16.F32.BF16 R88, R152, gdesc[UR4].tnspB, R88, gsb0 ;  /* 0x41e0000498587df0 */ /* 0x000fe20008001858 */
[----:B------:R-:W-:Y:S01]  /*16ba0*/  MUFU.EX2 R157, R157 ;  /* 0x0000009d009d7308 */ /* 0x000fe20000000800 */
[----:B0-----:R-:W-:Y:S01]  /*16bb0*/  F2FP.BF16.F32.PACK_AB R159, R79, R78 ;  /* 0x0000004e4f9f723e */ /* 0x001fe200000010ff */
[----:B------:R-:W-:Y:S02]  /*16bc0*/  WARPGROUP.DEPBAR.LE gsb0, 0x0 ;  /* 0x00008000000079c5 */ /* 0x000fe40000010000 */
[----:B------:R0:W-:Y:S06]  /*16bd0*/  BAR.ARV R31, 0x100 ;  /* 0x0004001f0000751d */ /* 0x0001ec0000002000 */
[----:B------:R2:W-:Y:S01]  /*16be0*/  @!P1 SYNCS.ARRIVE.TRANS64.RED.A1T0 RZ, [R13+URZ], RZ ;  /* 0x000000ff0dff99a7 */ /* 0x0005e2000810043f */
[----:B-1----:R-:W-:Y:S01]  /*16bf0*/  F2FP.BF16.F32.PACK_AB R154, R15, R32 ;  /* 0x000000200f9a723e */ /* 0x002fe200000010ff */
[-C--:B------:R-:W-:Y:S01]  /*16c00*/  FMUL.FTZ R90, R90, R4.reuse ;  /* 0x000000045a5a7220 */ /* 0x080fe20000410000 */
[-C--:B------:R-:W-:Y:S01]  /*16c10*/  FMUL.FTZ R91, R91, R4.reuse ;  /* 0x000000045b5b7220 */ /* 0x080fe20000410000 */
[-C--:B------:R-:W-:Y:S01]  /*16c20*/  FMUL.FTZ R94, R94, R4.reuse ;  /* 0x000000045e5e7220 */ /* 0x080fe20000410000 */
[-C--:B------:R-:W-:Y:S01]  /*16c30*/  FMUL.FTZ R95, R95, R4.reuse ;  /* 0x000000045f5f7220 */ /* 0x080fe20000410000 */
[-C--:B------:R-:W-:Y:S01]  /*16c40*/  FMUL.FTZ R98, R98, R4.reuse ;  /* 0x0000000462627220 */ /* 0x080fe20000410000 */
[-C--:B------:R-:W-:Y:S01]  /*16c50*/  FMUL.FTZ R99, R99, R4.reuse ;  /* 0x0000000463637220 */ /* 0x080fe20000410000 */
[----:B--2---:R-:W-:Y:S01]  /*16c60*/  FADD.FTZ R13, R21, R6 ;  /* 0x00000006150d7221 */ /* 0x004fe20000010000 */
[----:B------:R-:W-:Y:S01]  /*16c70*/  FFMA.FTZ R6, R63, UR44, -R36 ;  /* 0x0000002c3f067c23 */ /* 0x000fe20008010824 */
[----:B------:R0:W-:Y:S01]  /*16c80*/  @!P1 SYNCS.ARRIVE.TRANS64.RED.A1T0 RZ, [R27+URZ], RZ ;  /* 0x000000ff1bff99a7 */ /* 0x0001e2000810043f */
[-C--:B------:R-:W-:Y:S01]  /*16c90*/  FMUL.FTZ R102, R102, R4.reuse ;  /* 0x0000000466667220 */ /* 0x080fe20000410000 */
[----:B------:R-:W-:Y:S01]  /*16ca0*/  FADD.FTZ R46, R182, R13 ;  /* 0x0000000db62e7221 */ /* 0x000fe20000010000 */
[-C--:B------:R-:W-:Y:S01]  /*16cb0*/  FMUL.FTZ R103, R103, R4.reuse ;  /* 0x0000000467677220 */ /* 0x080fe20000410000 */
[-C--:B------:R-:W-:Y:S01]  /*16cc0*/  FMUL.FTZ R106, R106, R4.reuse ;  /* 0x000000046a6a7220 */ /* 0x080fe20000410000 */
[----:B------:R-:W1:Y:S01]  /*16cd0*/  MUFU.EX2 R6, R6 ;  /* 0x0000000600067308 */ /* 0x000e620000000800 */
[----:B------:R-:W-:Y:S01]  /*16ce0*/  FADD.FTZ R13, R25, R46 ;  /* 0x0000002e190d7221 */ /* 0x000fe20000010000 */
[-C--:B------:R-:W-:Y:S01]  /*16cf0*/  FMUL.FTZ R107, R107, R4.reuse ;  /* 0x000000046b6b7220 */ /* 0x080fe20000410000 */
[-C--:B------:R-:W-:Y:S01]  /*16d00*/  FMUL.FTZ R110, R110, R4.reuse ;  /* 0x000000046e6e7220 */ /* 0x080fe20000410000 */
[-C--:B------:R-:W-:Y:S01]  /*16d10*/  FMUL.FTZ R111, R111, R4.reuse ;  /* 0x000000046f6f7220 */ /* 0x080fe20000410000 */
[----:B------:R-:W-:Y:S01]  /*16d20*/  FADD.FTZ R46, R176, R13 ;  /* 0x0000000db02e7221 */ /* 0x000fe20000010000 */
[-C--:B------:R-:W-:Y:S01]  /*16d30*/  FMUL.FTZ R114, R114, R4.reuse ;  /* 0x0000000472727220 */ /* 0x080fe20000410000 */
[-C--:B------:R-:W-:Y:S01]  /*16d40*/  FMUL.FTZ R115, R115, R4.reuse ;  /* 0x0000000473737220 */ /* 0x080fe20000410000 */
[-C--:B------:R-:W-:Y:S01]  /*16d50*/  FMUL.FTZ R118, R118, R4.reuse ;  /* 0x0000000476767220 */ /* 0x080fe20000410000 */
[----:B------:R-:W-:Y:S01]  /*16d60*/  FADD.FTZ R13, R29, R46 ;  /* 0x0000002e1d0d7221 */ /* 0x000fe20000010000 */
[--C-:B------:R-:W-:Y:S01]  /*16d70*/  FFMA.FTZ R46, R71, UR44, -R36.reuse ;  /* 0x0000002c472e7c23 */ /* 0x100fe20008010824 */
[----:B------:R-:W-:Y:S01]  /*16d80*/  FFMA.FTZ R36, R87, UR44, -R36 ;  /* 0x0000002c57247c23 */ /* 0x000fe20008010824 */
[-C--:B------:R-:W-:Y:S01]  /*16d90*/  FMUL.FTZ R119, R119, R4.reuse ;  /* 0x0000000477777220 */ /* 0x080fe20000410000 */
[----:B------:R-:W-:Y:S01]  /*16da0*/  FADD.FTZ R50, R178, R13 ;  /* 0x0000000db2327221 */ /* 0x000fe20000010000 */
[-C--:B------:R-:W-:Y:S01]  /*16db0*/  FMUL.FTZ R122, R122, R4.reuse ;  /* 0x000000047a7a7220 */ /* 0x080fe20000410000 */
[-C--:B------:R-:W-:Y:S01]  /*16dc0*/  FMUL.FTZ R123, R123, R4.reuse ;  /* 0x000000047b7b7220 */ /* 0x080fe20000410000 */
[----:B------:R-:W2:Y:S01]  /*16dd0*/  MUFU.EX2 R46, R46 ;  /* 0x0000002e002e7308 */ /* 0x000ea20000000800 */
[----:B------:R-:W-:Y:S01]  /*16de0*/  FADD.FTZ R13, R37, R50 ;  /* 0x00000032250d7221 */ /* 0x000fe20000010000 */
[C---:B-1----:R-:W-:Y:S01]  /*16df0*/  FADD.FTZ R30, R6.reuse, R5 ;  /* 0x00000005061e7221 */ /* 0x042fe20000010000 */
[----:B------:R-:W-:Y:S01]  /*16e00*/  F2FP.BF16.F32.PACK_AB R167, R6, R167 ;  /* 0x000000a706a7723e */ /* 0x000fe200000010ff */
[-C--:B------:R-:W-:Y:S01]  /*16e10*/  FMUL.FTZ R126, R126, R4.reuse ;  /* 0x000000047e7e7220 */ /* 0x080fe20000410000 */
        /* <DEDUP_REMOVED lines=17> */
[----:B------:R-:W-:Y:S01]  /*16f30*/  FADD.FTZ R5, R157, R10 ;  /* 0x0000000a9d057221 */ /* 0x000fe20000010000 */
[-C--:B------:R-:W-:Y:S01]  /*16f40*/  FMUL.FTZ R139, R139, R4.reuse ;  /* 0x000000048b8b7220 */ /* 0x080fe20000410000 */
[-C--:B------:R-:W-:Y:S01]  /*16f50*/  FMUL.FTZ R142, R142, R4.reuse ;  /* 0x000000048e8e7220 */ /* 0x080fe20000410000 */
[----:B------:R-:W-:Y:S01]  /*16f60*/  FADD.FTZ R13, R45, R50 ;  /* 0x000000322d0d7221 */ /* 0x000fe20000010000 */
[-C--:B------:R-:W-:Y:S01]  /*16f70*/  FMUL.FTZ R143, R143, R4.reuse ;  /* 0x000000048f8f7220 */ /* 0x080fe20000410000 */
[-C--:B------:R-:W-:Y:S01]  /*16f80*/  FMUL.FTZ R146, R146, R4.reuse ;  /* 0x0000000492927220 */ /* 0x080fe20000410000 */
[-C--:B------:R-:W-:Y:S01]  /*16f90*/  FMUL.FTZ R147, R147, R4.reuse ;  /* 0x0000000493937220 */ /* 0x080fe20000410000 */
[----:B------:R-:W-:Y:S01]  /*16fa0*/  FADD.FTZ R26, R170, R13 ;  /* 0x0000000daa1a7221 */ /* 0x000fe20000010000 */
[-C--:B------:R-:W-:Y:S01]  /*16fb0*/  FMUL.FTZ R150, R150, R4.reuse ;  /* 0x0000000496967220 */ /* 0x080fe20000410000 */
[----:B------:R-:W-:Y:S01]  /*16fc0*/  FMUL.FTZ R151, R151, R4 ;  /* 0x0000000497977220 */ /* 0x000fe20000410000 */
[----:B------:R-:W-:Y:S01]  /*16fd0*/  F2FP.BF16.F32.PACK_AB R182, R25, R182 ;  /* 0x000000b619b6723e */ /* 0x000fe200000010ff */
[----:B------:R-:W-:Y:S01]  /*16fe0*/  FADD.FTZ R13, R49, R26 ;  /* 0x0000001a310d7221 */ /* 0x000fe20000010000 */
[----:B------:R-:W-:Y:S01]  /*16ff0*/  F2FP.BF16.F32.PACK_AB R176, R29, R176 ;  /* 0x000000b01db0723e */ /* 0x000fe200000010ff */
[----:B------:R-:W1:Y:S01]  /*17000*/  MUFU.EX2 R26, R75 ;  /* 0x0000004b001a7308 */ /* 0x000e620000000800 */
[----:B------:R-:W-:Y:S01]  /*17010*/  F2FP.BF16.F32.PACK_AB R178, R37, R178 ;  /* 0x000000b225b2723e */ /* 0x000fe200000010ff */
[----:B------:R-:W-:Y:S01]  /*17020*/  FADD.FTZ R34, R164, R13 ;  /* 0x0000000da4227221 */ /* 0x000fe20000010000 */
[----:B------:R-:W-:Y:S01]  /*17030*/  F2FP.BF16.F32.PACK_AB R172, R41, R172 ;  /* 0x000000ac29ac723e */ /* 0x000fe200000010ff */
[-C--:B------:R-:W-:Y:S01]  /*17040*/  FMUL.FTZ R88, R88, R11.reuse ;  /* 0x0000000b58587220 */ /* 0x080fe20000410000 */
[----:B------:R-:W-:Y:S01]  /*17050*/  F2FP.BF16.F32.PACK_AB R174, R33, R174 ;  /* 0x000000ae21ae723e */ /* 0x000fe200000010ff */
[----:B------:R-:W-:Y:S01]  /*17060*/  FADD.FTZ R13, R53, R34 ;  /* 0x00000022350d7221 */ /* 0x000fe20000010000 */
[----:B------:R-:W-:Y:S01]  /*17070*/  F2FP.BF16.F32.PACK_AB R168, R45, R168 ;  /* 0x000000a82da8723e */ /* 0x000fe200000010ff */
[-C--:B------:R-:W-:Y:S01]  /*17080*/  FMUL.FTZ R89, R89, R11.reuse ;  /* 0x0000000b59597220 */ /* 0x080fe20000410000 */
[----:B------:R-:W-:Y:S01]  /*17090*/  F2FP.BF16.F32.PACK_AB R170, R49, R170 ;  /* 0x000000aa31aa723e */ /* 0x000fe200000010ff */
[----:B------:R-:W-:Y:S01]  /*170a0*/  FADD.FTZ R34, R166, R13 ;  /* 0x0000000da6227221 */ /* 0x000fe20000010000 */
[----:B------:R-:W-:Y:S01]  /*170b0*/  F2FP.BF16.F32.PACK_AB R164, R53, R164 ;  /* 0x000000a435a4723e */ /* 0x000fe200000010ff */
[----:B------:R-:W-:Y:S01]  /*170c0*/  FMUL.FTZ R92, R92, R11 ;  /* 0x0000000b5c5c7220 */ /* 0x000fe20000410000 */
[C---:B------:R-:W-:Y:S01]  /*170d0*/  F2FP.BF16.F32.PACK_AB R166, R57.reuse, R166 ;  /* 0x000000a639a6723e */ /* 0x040fe200000010ff */
[----:B------:R-:W-:Y:S01]  /*170e0*/  FADD.FTZ R13, R57, R34 ;  /* 0x00000022390d7221 */ /* 0x000fe20000010000 */
[----:B------:R-:W-:Y:S01]  /*170f0*/  F2FP.BF16.F32.PACK_AB R163, R46, R163 ;  /* 0x000000a32ea3723e */ /* 0x000fe200000010ff */
[-C--:B------:R-:W-:Y:S01]  /*17100*/  FMUL.FTZ R93, R93, R11.reuse ;  /* 0x0000000b5d5d7220 */ /* 0x080fe20000410000 */
[----:B-1----:R-:W-:Y:S01]  /*17110*/  FADD.FTZ R5, R26, R5 ;  /* 0x000000051a057221 */ /* 0x002fe20000010000 */
[----:B------:R-:W-:Y:S01]  /*17120*/  FADD.FTZ R34, R160, R13 ;  /* 0x0000000da0227221 */ /* 0x000fe20000010000 */
[C---:B------:R-:W-:Y:S01]  /*17130*/  F2FP.BF16.F32.PACK_AB R160, R61.reuse, R160 ;  /* 0x000000a03da0723e */ /* 0x040fe200000010ff */
[----:B------:R-:W-:Y:S01]  /*17140*/  FMUL.FTZ R96, R96, R11 ;  /* 0x0000000b60607220 */ /* 0x000fe20000410000 */
[----:B------:R-:W-:Y:S01]  /*17150*/  FADD.FTZ R5, R78, R5 ;  /* 0x000000054e057221 */ /* 0x000fe20000010000 */
[----:B------:R-:W-:Y:S01]  /*17160*/  FADD.FTZ R13, R61, R34 ;  /* 0x000000223d0d7221 */ /* 0x000fe20000010000 */
[----:B------:R-:W-:Y:S01]  /*17170*/  F2FP.BF16.F32.PACK_AB R157, R26, R157 ;  /* 0x0000009d1a9d723e */ /* 0x000fe200000010ff */
[-C--:B------:R-:W-:Y:S01]  /*17180*/  FMUL.FTZ R97, R97, R11.reuse ;  /* 0x0000000b61617220 */ /* 0x080fe20000410000 */
[----:B------:R-:W-:Y:S01]  /*17190*/  FADD.FTZ R5, R79, R5 ;  /* 0x000000054f057221 */ /* 0x000fe20000010000 */
[----:B------:R-:W-:Y:S01]  /*171a0*/  FADD.FTZ R34, R162, R13 ;  /* 0x0000000da2227221 */ /* 0x000fe20000010000 */
[C---:B------:R-:W-:Y:S01]  /*171b0*/  F2FP.BF16.F32.PACK_AB R162, R69.reuse, R162 ;  /* 0x000000a245a2723e */ /* 0x040fe200000010ff */
[-C--:B------:R-:W-:Y:S01]  /*171c0*/  FMUL.FTZ R100, R100, R11.reuse ;  /* 0x0000000b64647220 */ /* 0x080fe20000410000 */
[----:B------:R-:W-:Y:S01]  /*171d0*/  FADD.FTZ R5, R82, R5 ;  /* 0x0000000552057221 */ /* 0x000fe20000010000 */
[----:B------:R-:W-:Y:S01]  /*171e0*/  FADD.FTZ R13, R69, R34 ;  /* 0x00000022450d7221 */ /* 0x000fe20000010000 */
[----:B------:R-:W-:Y:S01]  /*171f0*/  F2FP.BF16.F32.PACK_AB R152, R77, R28 ;  /* 0x0000001c4d98723e */ /* 0x000fe200000010ff */
[-C--:B------:R-:W-:Y:S01]  /*17200*/  FMUL.FTZ R101, R101, R11.reuse ;  /* 0x0000000b65657220 */ /* 0x080fe20000410000 */
[C---:B------:R-:W-:Y:S01]  /*17210*/  FADD.FTZ R5, R83.reuse, R5 ;  /* 0x0000000553057221 */ /* 0x040fe20000010000 */
        /* <DEDUP_REMOVED lines=38> */
[----:B------:R-:W-:Y:S02]  /*17480*/  IMAD.MOV.U32 R4, RZ, RZ, R9 ;  /* 0x000000ffff047224 */ /* 0x000fe400078e0009 */
[----:B------:R-:W-:Y:S01]  /*17490*/  IMAD.MOV.U32 R15, RZ, RZ, R0 ;  /* 0x000000ffff0f7224 */ /* 0x000fe200078e0000 */
[----:B0-----:R-:W-:Y:S06]  /*174a0*/  @P2 BRA `(.L_x_1553) ;  /* 0xffffffdc008c2947 */ /* 0x001fec000383ffff */
.L_x_1543:
[----:B------:R-:W-:-:S13]  /*174b0*/  ISETP.GE.AND P2, PT, R3, R198, PT ;  /* 0x000000c60300720c */ /* 0x000fda0003f46270 */
[----:B------:R-:W-:Y:S05]  /*174c0*/  @!P2 BRA `(.L_x_1554) ;  /* 0x0000003000a0a947 */ /* 0x000fea0003800000 */
[----:B------:R-:W-:Y:S02]  /*174d0*/  IMAD R15, R197, 0x80, R204 ;  /* 0x00000080c50f7824 */ /* 0x000fe400078e02cc */
[----:B------:R-:W-:Y:S02]  /*174e0*/  IMAD.MOV.U32 R4, RZ, RZ, R9 ;  /* 0x000000ffff047224 */ /* 0x000fe400078e0009 */
[----:B------:R-:W-:Y:S02]  /*174f0*/  VIADD R15, R15, 0x8 ;  /* 0x000000080f0f7836 */ /* 0x000fe40000000000 */
[----:B------:R-:W-:Y:S02]  /*17500*/  IMAD.MOV.U32 R7, RZ, RZ, R0 ;  /* 0x000000ffff077224 */ /* 0x000fe400078e0000 */
[----:B------:R-:W-:Y:S01]  /*17510*/  IMAD.MOV.U32 R20, RZ, RZ, R186 ;  /* 0x000000ffff147224 */ /* 0x000fe200078e00ba */
[----:B------:R-:W-:Y:S01]  /*17520*/  IADD3 R15, R15, R192, -R193 ;  /* 0x000000c00f0f7210 */ /* 0x000fe20007ffe8c1 */
[----:B------:R-:W-:-:S07]  /*17530*/  IMAD.MOV.U32 R14, RZ, RZ, R184 ;  /* 0x000000ffff0e7224 */ /* 0x000fce00078e00b8 */
.L_x_1572:
        /* <DEDUP_REMOVED lines=10> */
.L_x_1556:
[----:B------:R-:W-:Y:S01]  /*175e0*/  IMAD R0, R184, 0x8, R2 ;  /* 0x00000008b8007824 */ /* 0x000fe200078e0202 */
[----:B------:R-:W-:-:S04]  /*175f0*/  SHF.L.U32 R9, R186, 0x1f, RZ ;  /* 0x0000001fba097819 */ /* 0x000fc800000006ff */
[----:B------:R0:W1:Y:S01]  /*17600*/  SYNCS.PHASECHK.TRANS64.TRYWAIT P3, [R0+URZ+0x28830], R9 ;  /* 0x02883009000075a7 */ /* 0x000062000806017f */
[----:B------:R-:W-:Y:S05]  /*17610*/  @!P0 BRA `(.L_x_1557) ;  /* 0x0000000000048947 */ /* 0x000fea0003800000 */
[----:B------:R-:W-:Y:S01]  /*17620*/  BPT.TRAP 0x1 ;  /* 0x000000040000795c */ /* 0x000fe20000300000 */
.L_x_1557:
[----:B------:R-:W-:Y:S04]  /*17630*/  BSSY B0, `(.L_x_1555) ;  /* 0x0000004000007945 */ /* 0x000fe80003800000 */
[----:B-1----:R-:W-:Y:S05]  /*17640*/  @P3 BRA `(.L_x_1558) ;  /* 0x0000000000083947 */ /* 0x002fea0003800000 */
[----:B------:R-:W1:Y:S02]  /*17650*/  SYNCS.PHASECHK.TRANS64.TRYWAIT P3, [R0+URZ+0x28830], R9 ;  /* 0x02883009000075a7 */ /* 0x000e64000806017f */
[----:B-1----:R-:W-:Y:S05]  /*17660*/  @!P3 BRA `(.L_x_1559) ;  /* 0x000000d000f4b947 */ /* 0x002fea0003800000 */
.L_x_1558:
[----:B------:R-:W-:Y:S05]  /*17670*/  BSYNC B0 ;  /* 0x0000000000007941 */ /* 0x000fea0003800000 */
.L_x_1555:
        /* <DEDUP_REMOVED lines=64> */
.L_x_1561:
[----:B------:R-:W-:Y:S01]  /*17a80*/  SHF.L.U32 R0, R20, 0x1f, RZ ;  /* 0x0000001f14007819 */ /* 0x000fe200000006ff */
[----:B------:R-:W-:-:S04]  /*17a90*/  IMAD R9, R14, 0x8, R2 ;  /* 0x000000080e097824 */ /* 0x000fc800078e0202 */
[----:B------:R0:W1:Y:S01]  /*17aa0*/  SYNCS.PHASECHK.TRANS64.TRYWAIT P2, [R9+URZ+0x28850], R0 ;  /* 0x02885000090075a7 */ /* 0x000062000804017f */
[----:B------:R-:W-:Y:S05]  /*17ab0*/  @!P0 BRA `(.L_x_1562) ;  /* 0x0000000000048947 */ /* 0x000fea0003800000 */
[----:B------:R-:W-:Y:S01]  /*17ac0*/  BPT.TRAP 0x1 ;  /* 0x000000040000795c */ /* 0x000fe20000300000 */
.L_x_1562:
[----:B-1----:R-:W-:Y:S05]  /*17ad0*/  @P2 BRA `(.L_x_1560) ;  /* 0x0000000000082947 */ /* 0x002fea0003800000 */
[----:B------:R-:W1:Y:S02]  /*17ae0*/  SYNCS.PHASECHK.TRANS64.TRYWAIT P2, [R9+URZ+0x28850], R0 ;  /* 0x02885000090075a7 */ /* 0x000e64000804017f */
[----:B-1----:R-:W-:Y:S05]  /*17af0*/  @!P2 BRA `(.L_x_1563) ;  /* 0x000000cc00e4a947 */ /* 0x002fea0003800000 */
.L_x_1560:
[----:B01----:R-:W-:Y:S01]  /*17b00*/  VIADD R0, R2, 0x400 ;  /* 0x0000040002007836 */ /* 0x003fe20000000000 */
[----:B------:R-:W-:Y:S05]  /*17b10*/  WARPSYNC.ALL ;  /* 0x0000000000007948 */ /* 0x000fea0003800000 */
[----:B------:R-:W-:Y:S01]  /*17b20*/  SHF.R.U32.HI R0, RZ, 0x4, R0 ;  /* 0x00000004ff007819 */ /* 0x000fe20000011600 */
[----:B------:R-:W-:Y:S01]  /*17b30*/  WARPGROUP.ARRIVE ;  /* 0x00000000000079c5 */ /* 0x000fe20000000000 */
[----:B------:R-:W-:-:S05]  /*17b40*/  IMAD.MOV.U32 R13, RZ, RZ, 0x40000040 ;  /* 0x40000040ff0d7424 */ /* 0x000fca00078e00ff */
[----:B------:R-:W0:Y:S01]  /*17b50*/  S2R R20, SR_TID.X ;  /* 0x0000000000147919 */ /* 0x000e220000002100 */
[----:B------:R-:W-:Y:S01]  /*17b60*/  LOP3.LUT R0, R0, 0x3fff, RZ, 0xc0, !PT ;  /* 0x00003fff00007812 */ /* 0x000fe200078ec0ff */
[----:B------:R-:W-:-:S03]  /*17b70*/  @!P1 IMAD R9, R184, 0x8, R2 ;  /* 0x00000008b8099824 */ /* 0x000fc600078e0202 */
[----:B------:R-:W-:Y:S01]  /*17b80*/  LOP3.LUT R11, R0, 0x4000000, RZ, 0xfc, !PT ;  /* 0x04000000000b7812 */ /* 0x000fe200078efcff */
[----:B------:R-:W-:-:S04]  /*17b90*/  @!P1 VIADD R9, R9, 0x28840 ;  /* 0x0002884009099836 */ /* 0x000fc80000000000 */
[----:B------:R-:W-:Y:S01]  /*17ba0*/  IMAD R10, R14, 0x800, R11 ;  /* 0x000008000e0a7824 */ /* 0x000fe200078e020b */
[----:B------:R-:W-:Y:S01]  /*17bb0*/  @!P1 PRMT R9, RZ, 0x654, R9 ;  /* 0x00000654ff099816 */ /* 0x000fe20000000009 */
[----:B------:R-:W-:Y:S02]  /*17bc0*/  IMAD.MOV.U32 R11, RZ, RZ, 0x40000040 ;  /* 0x40000040ff0b7424 */ /* 0x000fe400078e00ff */
[C---:B------:R-:W-:Y:S01]  /*17bd0*/  VIADD R12, R10.reuse, 0x80 ;  /* 0x000000800a0c7836 */ /* 0x040fe20000000000 */
[----:B------:R-:W-:Y:S02]  /*17be0*/  R2UR UR6, R10 ;  /* 0x000000000a0672ca */ /* 0x000fe400000e0000 */
[----:B------:R-:W-:Y:S01]  /*17bf0*/  R2UR UR7, R11 ;  /* 0x000000000b0772ca */ /* 0x000fe200000e0000 */
[----:B------:R-:W-:-:S12]  /*17c00*/  IMAD.MOV.U32 R11, RZ, RZ, 0x40000040 ;  /* 0x40000040ff0b7424 */ /* 0x000fd800078e00ff */
        /* <DEDUP_REMOVED lines=43> */
[----:B------:R-:W-:Y:S02]  /*17ec0*/  IMAD R21, R191, -0x2, R0 ;  /* 0xfffffffebf157824 */ /* 0x000fe400078e0200 */
[----:B------:R-:W-:Y:S01]  /*17ed0*/  IMAD R0, R197, 0x80, R204 ;  /* 0x00000080c5007824 */ /* 0x000fe200078e02cc */
        /* <DEDUP_REMOVED lines=8> */
[----:B------:R-:W-:Y:S01]  /*17f60*/  HGMMA.64x128x16.F32.BF16 R88, R152, gdesc[UR4].tnspB, R88, gsb0 ;  /* 0x41e0000498587df0 */ /* 0x000fe20008001858 */
[----:B------:R-:W-:Y:S02]  /*17f70*/  ULOP3.LUT UR6, URZ, UR52, URZ, 0x33, !UPT ;  /* 0x000000343f067292 */ /* 0x000fe4000f8e333f */
[----:B------:R-:W-:Y:S02]  /*17f80*/  WARPGROUP.DEPBAR.LE gsb0, 0x0 ;  /* 0x00008000000079c5 */ /* 0x000fe40000010000 */
[----:B------:R0:W-:Y:S06]  /*17f90*/  BAR.ARV R10, 0x100 ;  /* 0x0004000a0000751d */ /* 0x0001ec0000002000 */
[----:B------:R1:W-:Y:S02]  /*17fa0*/  @!P1 SYNCS.ARRIVE.TRANS64.RED.A1T0 RZ, [R9+URZ], RZ ;  /* 0x000000ff09ff99a7 */ /* 0x0003e4000810043f */
[----:B-1----:R-:W-:-:S02]  /*17fb0*/  VIADD R9, R21, UR51 ;  /* 0x0000003315097c36 */ /* 0x002fc40008000000 */
[----:B------:R-:W-:Y:S02]  /*17fc0*/  VIADD R21, R21, UR6 ;  /* 0x0000000615157c36 */ /* 0x000fe40008000000 */
[C---:B------:R-:W-:Y:S02]  /*17fd0*/  IMAD.IADD R12, R0.reuse, 0x1, R9 ;  /* 0x00000001000c7824 */ /* 0x040fe400078e0209 */
[----:B------:R-:W-:Y:S01]  /*17fe0*/  IMAD.IADD R20, R0, 0x1, R21 ;  /* 0x0000000100147824 */ /* 0x000fe200078e0215 */
[----:B0-----:R-:W-:Y:S06]  /*17ff0*/  @!P5 BRA `(.L_x_1564) ;  /* 0x00000000005cd947 */ /* 0x001fec0003800000 */
[----:B------:R-:W-:Y:S01]  /*18000*/  IADD3 R152, R0, R192, -R193 ;  /* 0x000000c000987210 */ /* 0x000fe20007ffe8c1 */
[----:B------:R-:W-:Y:S03]  /*18010*/  BSSY B0, `(.L_x_1565) ;  /* 0x0000011000007945 */ /* 0x000fe60003800000 */
        /* <DEDUP_REMOVED lines=10> */
.L_x_1566:
[----:B------:R-:W-:Y:S01]  /*180c0*/  IMAD.U32 R154, RZ, RZ, UR46 ;  /* 0x0000002eff9a7e24 */ /* 0x000fe2000f8e00ff */
[----:B------:R-:W-:-:S04]  /*180d0*/  IADD3 R153, R0, R192, -R193 ;  /* 0x000000c000997210 */ /* 0x000fc80007ffe8c1 */
[----:B------:R-:W-:-:S13]  /*180e0*/  ISETP.NE.AND P2, PT, R154, 0x1, PT ;  /* 0x000000019a00780c */ /* 0x000fda0003f45270 */
[----:B------:R-:W0:Y:S02]  /*180f0*/  @P2 LDC.64 R10, c[0x0][0x9e8] ;  /* 0x00027a00ff0a2b82 */ /* 0x000e240000000a00 */
[----:B0-----:R-:W-:-:S05]  /*18100*/  @P2 IMAD.HI.U32 R10, R153, R10, RZ ;  /* 0x0000000a990a2227 */ /* 0x001fca00078e00ff */
[----:B------:R-:W-:-:S07]  /*18110*/  @P2 SHF.R.U32.HI R153, RZ, R11, R10 ;  /* 0x0000000bff992219 */ /* 0x000fce000001160a */
.L_x_1567:
[----:B------:R-:W-:Y:S05]  /*18120*/  BSYNC B0 ;  /* 0x0000000000007941 */ /* 0x000fea0003800000 */
.L_x_1565:
[----:B------:R-:W-:-:S04]  /*18130*/  IMAD R10, R153, R154, -R13 ;  /* 0x0000009a990a7224 */ /* 0x000fc800078e0a0d */
[----:B------:R-:W-:-:S05]  /*18140*/  IMAD R11, R191, -0x2, R10 ;  /* 0xfffffffebf0b7824 */ /* 0x000fca00078e020a */
[----:B------:R-:W-:Y:S02]  /*18150*/  VIADDMNMX R12, R11, R154, R12, PT ;  /* 0x0000009a0b0c7246 */ /* 0x000fe4000380010c */
[----:B------:R-:W-:-:S07]  /*18160*/  VIMNMX R20, R20, R11, !PT ;  /* 0x0000000b14147248 */ /* 0x000fce0007fe0100 */
.L_x_1564:
        /* <DEDUP_REMOVED lines=106> */
[----:B------:R-:W-:-:S04]  /*18810*/  IADD3 R0, R0, R192, -R193 ;  /* 0x000000c000007210 */ /* 0x000fc80007ffe8c1 */
[----:B------:R-:W-:-:S07]  /*18820*/  LOP3.LUT R21, RZ, R0, RZ, 0x33, !PT ;  /* 0x00000000ff157212 */ /* 0x000fce00078e33ff */
[----:B------:R-:W0:Y:S02]  /*18830*/  @P3 LDC.64 R10, c[0x0][0x9e8] ;  /* 0x00027a00ff0a3b82 */ /* 0x000e240000000a00 */
[----:B0-----:R-:W-:-:S05]  /*18840*/  @P3 IMAD.HI.U32 R10, R21, R10, RZ ;  /* 0x0000000a150a3227 */ /* 0x001fca00078e00ff */
[----:B------:R-:W-:-:S04]  /*18850*/  @P3 SHF.R.U32.HI R21, RZ, R11, R10 ;  /* 0x0000000bff153219 */ /* 0x000fc8000001160a */
[----:B------:R-:W-:Y:S01]  /*18860*/  LOP3.LUT R0, RZ, R21, RZ, 0x33, !PT ;  /* 0x00000015ff007212 */ /* 0x000fe200078e33ff */
[----:B------:R-:W-:Y:S06]  /*18870*/  BRA `(.L_x_1571) ;  /* 0x0000000000187947 */ /* 0x000fec0003800000 */
.L_x_1570:
[----:B------:R-:W-:Y:S02]  /*18880*/  IMAD.U32 R153, RZ, RZ, UR46 ;  /* 0x0000002eff997e24 */ /* 0x000fe4000f8e00ff */
[----:B------:R-:W-:-:S03]  /*18890*/  IMAD.MOV.U32 R0, RZ, RZ, R15 ;  /* 0x000000ffff007224 */ /* 0x000fc600078e000f */
[----:B------:R-:W-:-:S13]  /*188a0*/  ISETP.NE.AND P3, PT, R153, 0x1, PT ;  /* 0x000000019900780c */ /* 0x000fda0003f65270 */
[----:B------:R-:W0:Y:S02]  /*188b0*/  @P3 LDC.64 R10, c[0x0][0x9e8] ;  /* 0x00027a00ff0a3b82 */ /* 0x000e240000000a00 */
[----:B0-----:R-:W-:-:S05]  /*188c0*/  @P3 IMAD.HI.U32 R10, R15, R10, RZ ;  /* 0x0000000a0f0a3227 */ /* 0x001fca00078e00ff */
[----:B------:R-:W-:-:S07]  /*188d0*/  @P3 SHF.R.U32.HI R0, RZ, R11, R10 ;  /* 0x0000000bff003219 */ /* 0x000fce000001160a */
.L_x_1571:
[----:B------:R-:W-:Y:S05]  /*188e0*/  BSYNC B0 ;  /* 0x0000000000007941 */ /* 0x000fea0003800000 */
.L_x_1569:
[----:B------:R-:W-:-:S04]  /*188f0*/  IMAD R0, R0, R153, -R13 ;  /* 0x0000009900007224 */ /* 0x000fc800078e0a0d */
[----:B------:R-:W-:-:S05]  /*18900*/  IMAD R0, R191, -0x2, R0 ;  /* 0xfffffffebf007824 */ /* 0x000fca00078e0200 */
[----:B------:R-:W-:Y:S02]  /*18910*/  VIADDMNMX R12, R0, R153, R12, PT ;  /* 0x00000099000c7246 */ /* 0x000fe4000380010c */
[----:B------:R-:W-:-:S07]  /*18920*/  VIMNMX R9, R9, R0, !PT ;  /* 0x0000000009097248 */ /* 0x000fce0007fe0100 */
.L_x_1568:
[----:B------:R-:W-:Y:S01]  /*18930*/  FMNMX.FTZ R0, R24, R7, !PT ;  /* 0x0000000718007209 */ /* 0x000fe20007810000 */
[----:B------:R-:W-:Y:S01]  /*18940*/  UMOV UR44, UR45 ;  /* 0x0000002d002c7c82 */ /* 0x000fe20008000000 */
[----:B------:R-:W-:Y:S01]  /*18950*/  ISETP.GT.AND P4, PT, R9, 0x8, P2 ;  /* 0x000000080900780c */ /* 0x000fe20001784270 */
[----:B------:R-:W-:Y:S01]  /*18960*/  @!P1 IMAD R14, R14, 0x8, R2 ;  /* 0x000000080e0e9824 */ /* 0x000fe200078e0202 */
[----:B------:R-:W-:Y:S02]  /*18970*/  FMNMX.FTZ R11, R25, R0, !PT ;  /* 0x00000000190b7209 */ /* 0x000fe40007810000 */
[----:B------:R-:W-:Y:S01]  /*18980*/  ISETP.LT.OR P4, PT, R12, 0x9, P4 ;  /* 0x000000090c00780c */ /* 0x000fe20002781670 */
[----:B------:R-:W-:Y:S01]  /*18990*/  @!P1 VIADD R14, R14, 0x28860 ;  /* 0x000288600e0e9836 */ /* 0x000fe20000000000 */
        /* <DEDUP_REMOVED lines=60> */
[----:B------:R-:W-:Y:S01]  /*18d60*/  ISETP.GT.AND P3, PT, R9, 0x21, P2 ;  /* 0x000000210900780c */ /* 0x000fe20001764270 */
[----:B------:R-:W0:Y:S01]  /*18d70*/  SHFL.BFLY PT, R11, R0, 0x2, 0x1f ;  /* 0x0c401f00000b7f89 */ /* 0x000e2200000e0000 */
[----:B------:R-:W-:-:S02]  /*18d80*/  FSEL R54, R54, -INF , !P4 ;  /* 0xff80000036367808 */ /* 0x000fc40006000000 */
[----:B------:R-:W-:Y:S02]  /*18d90*/  ISETP.GT.AND P4, PT, R9, 0x40, P2 ;  /* 0x000000400900780c */ /* 0x000fe40001784270 */
[C---:B------:R-:W-:Y:S02]  /*18da0*/  ISETP.LT.OR P3, PT, R12.reuse, 0x22, P3 ;  /* 0x000000220c00780c */ /* 0x040fe40001f61670 */
[----:B------:R-:W-:Y:S02]  /*18db0*/  ISETP.LT.OR P4, PT, R12, 0x41, P4 ;  /* 0x000000410c00780c */ /* 0x000fe40002781670 */
[----:B------:R-:W-:Y:S02]  /*18dc0*/  FSEL R43, R43, -INF , !P3 ;  /* 0xff8000002b2b7808 */ /* 0x000fe40005800000 */
[----:B------:R-:W-:Y:S02]  /*18dd0*/  ISETP.GT.AND P3, PT, R9, 0x29, P2 ;  /* 0x000000290900780c */ /* 0x000fe40001764270 */
[----:B------:R-:W-:-:S02]  /*18de0*/  FSEL R58, R58, -INF , !P4 ;  /* 0xff8000003a3a7808 */ /* 0x000fc40006000000 */
[----:B------:R-:W-:Y:S02]  /*18df0*/  ISETP.GT.AND P4, PT, R9, 0x41, P2 ;  /* 0x000000410900780c */ /* 0x000fe40001784270 */
[C---:B------:R-:W-:Y:S02]  /*18e00*/  ISETP.LT.OR P3, PT, R12.reuse, 0x2a, P3 ;  /* 0x0000002a0c00780c */ /* 0x040fe40001f61670 */
[----:B------:R-:W-:Y:S02]  /*18e10*/  ISETP.LT.OR P4, PT, R12, 0x42, P4 ;  /* 0x000000420c00780c */ /* 0x000fe40002781670 */
[----:B------:R-:W-:Y:S02]  /*18e20*/  FSEL R47, R47, -INF , !P3 ;  /* 0xff8000002f2f7808 */ /* 0x000fe40005800000 */
[----:B------:R-:W-:Y:S02]  /*18e30*/  ISETP.GT.AND P3, PT, R9, 0x31, P2 ;  /* 0x000000310900780c */ /* 0x000fe40001764270 */
[----:B0-----:R-:W-:-:S02]  /*18e40*/  FMNMX.FTZ R0, R0, R11, !PT ;  /* 0x0000000b00007209 */ /* 0x001fc40007810000 */
[----:B------:R-:W-:Y:S02]  /*18e50*/  FSEL R59, R59, -INF , !P4 ;  /* 0xff8000003b3b7808 */ /* 0x000fe40006000000 */
[----:B------:R-:W-:Y:S01]  /*18e60*/  ISETP.GT.AND P4, PT, R9, 0x48, P2 ;  /* 0x000000480900780c */ /* 0x000fe20001784270 */
[----:B------:R-:W0:Y:S01]  /*18e70*/  SHFL.BFLY PT, R11, R0, 0x1, 0x1f ;  /* 0x0c201f00000b7f89 */ /* 0x000e2200000e0000 */
[C---:B------:R-:W-:Y:S02]  /*18e80*/  ISETP.LT.OR P3, PT, R12.reuse, 0x32, P3 ;  /* 0x000000320c00780c */ /* 0x040fe40001f61670 */
[----:B------:R-:W-:Y:S02]  /*18e90*/  ISETP.LT.OR P4, PT, R12, 0x49, P4 ;  /* 0x000000490c00780c */ /* 0x000fe40002781670 */
[----:B------:R-:W-:Y:S02]  /*18ea0*/  FSEL R51, R51, -INF , !P3 ;  /* 0xff80000033337808 */ /* 0x000fe40005800000 */
[----:B------:R-:W-:-:S02]  /*18eb0*/  ISETP.GT.AND P3, PT, R9, 0x39, P2 ;  /* 0x000000390900780c */ /* 0x000fc40001764270 */
[----:B------:R-:W-:Y:S02]  /*18ec0*/  FSEL R62, R62, -INF , !P4 ;  /* 0xff8000003e3e7808 */ /* 0x000fe40006000000 */
[----:B------:R-:W-:Y:S02]  /*18ed0*/  ISETP.GT.AND P4, PT, R9, RZ, P2 ;  /* 0x000000ff0900720c */ /* 0x000fe40001784270 */
[C---:B------:R-:W-:Y:S02]  /*18ee0*/  ISETP.LT.OR P3, PT, R12.reuse, 0x3a, P3 ;  /* 0x0000003a0c00780c */ /* 0x040fe40001f61670 */
[----:B------:R-:W-:Y:S02]  /*18ef0*/  ISETP.LT.OR P4, PT, R12, 0x1, P4 ;  /* 0x000000010c00780c */ /* 0x000fe40002781670 */
[----:B------:R-:W-:Y:S02]  /*18f00*/  FSEL R55, R55, -INF , !P3 ;  /* 0xff80000037377808 */ /* 0x000fe40005800000 */
[----:B------:R-:W-:-:S02]  /*18f10*/  FSEL R153, R26, -INF , !P4 ;  /* 0xff8000001a997808 */ /* 0x000fc40006000000 */
[----:B------:R-:W-:Y:S02]  /*18f20*/  ISETP.GT.AND P4, PT, R9, 0x49, P2 ;  /* 0x000000490900780c */ /* 0x000fe40001784270 */
[----:B------:R-:W-:Y:S02]  /*18f30*/  FMNMX.FTZ R20, R153, R4, !PT ;  /* 0x0000000499147209 */ /* 0x000fe40007810000 */
[----:B0-----:R-:W-:Y:S02]  /*18f40*/  FMNMX.FTZ R0, R0, R11, !PT ;  /* 0x0000000b00007209 */ /* 0x001fe40007810000 */
[----:B------:R-:W-:Y:S02]  /*18f50*/  ISETP.LT.OR P4, PT, R12, 0x4a, P4 ;  /* 0x0000004a0c00780c */ /* 0x000fe40002781670 */
[C---:B------:R-:W-:Y:S01]  /*18f60*/  FSETP.NEU.FTZ.AND P3, PT, R0.reuse, -INF , PT ;  /* 0xff8000000000780b */ /* 0x040fe20003f7d000 */
[----:B------:R-:W-:Y:S01]  /*18f70*/  FMUL.FTZ R10, R0, UR44 ;  /* 0x0000002c000a7c20 */ /* 0x000fe20008410000 */
[----:B------:R-:W-:-:S02]  /*18f80*/  FSEL R63, R63, -INF , !P4 ;  /* 0xff8000003f3f7808 */ /* 0x000fc40006000000 */
[----:B------:R-:W-:Y:S02]  /*18f90*/  ISETP.GT.AND P4, PT, R9, 0x50, P2 ;  /* 0x000000500900780c */ /* 0x000fe40001784270 */
[----:B------:R-:W-:Y:S02]  /*18fa0*/  FSEL R10, R10, RZ, P3 ;  /* 0x000000ff0a0a7208 */ /* 0x000fe40001800000 */
[----:B------:R-:W-:Y:S02]  /*18fb0*/  ISETP.LT.OR P4, PT, R12, 0x51, P4 ;  /* 0x000000510c00780c */ /* 0x000fe40002781670 */
[----:B------:R-:W-:Y:S01]  /*18fc0*/  @!P1 PRMT R14, RZ, 0x654, R14 ;  /* 0x00000654ff0e9816 */ /* 0x000fe2000000000e */
[--C-:B------:R-:W-:Y:S01]  /*18fd0*/  FFMA.FTZ R180, R25, UR44, -R10.reuse ;  /* 0x0000002c19b47c23 */ /* 0x100fe2000801080a */
[----:B------:R-:W-:Y:S01]  /*18fe0*/  FMNMX.FTZ R25, R27, R20, !PT ;  /* 0x000000141b197209 */ /* 0x000fe20007810000 */
[--C-:B------:R-:W-:Y:S01]  /*18ff0*/  FFMA.FTZ R13, R29, UR44, -R10.reuse ;  /* 0x0000002c1d0d7c23 */ /* 0x100fe2000801080a */
[----:B------:R-:W-:Y:S01]  /*19000*/  FSEL R66, R66, -INF , !P4 ;  /* 0xff80000042427808 */ /* 0x000fe20006000000 */
[--C-:B------:R-:W-:Y:S01]  /*19010*/  FFMA.FTZ R21, R33, UR44, -R10.reuse ;  /* 0x0000002c21157c23 */ /* 0x100fe2000801080a */
[----:B------:R-:W-:Y:S01]  /*19020*/  FMNMX.FTZ R20, R30, R25, !PT ;  /* 0x000000191e147209 */ /* 0x000fe20007810000 */
[--C-:B------:R-:W-:Y:S01]  /*19030*/  FFMA.FTZ R11, R24, UR44, -R10.reuse ;  /* 0x0000002c180b7c23 */ /* 0x100fe2000801080a */
        /* <DEDUP_REMOVED lines=39> */
[----:B------:R-:W-:Y:S01]  /*192b0*/  FFMA.FTZ R33, R45, UR44, -R10 ;  /* 0x0000002c2d217c23 */ /* 0x000fe2000801080a */
[----:B------:R-:W-:Y:S01]  /*192c0*/  ISETP.LT.OR P4, PT, R12, 0x61, P4 ;  /* 0x000000610c00780c */ /* 0x000fe20002781670 */
[----:B------:R0:W-:Y:S01]  /*192d0*/  @!P1 SYNCS.ARRIVE.TRANS64.RED.A1T0 RZ, [R14+URZ], RZ ;  /* 0x000000ff0eff99a7 */ /* 0x0001e2000810043f */
[----:B------:R-:W-:-:S02]  /*192e0*/  FMNMX.FTZ R37, R51, R20, !PT ;  /* 0x0000001433257209 */ /* 0x000fc40007810000 */
[----:B------:R-:W-:Y:S01]  /*192f0*/  FSEL R74, R74, -INF , !P4 ;  /* 0xff8000004a4a7808 */ /* 0x000fe20006000000 */
[----:B------:R-:W-:Y:S01]  /*19300*/  MUFU.EX2 R180, R180 ;  /* 0x000000b400b47308 */ /* 0x000fe20000000800 */
[----:B------:R-:W-:Y:S02]  /*19310*/  FMNMX.FTZ R20, R54, R37, !PT ;  /* 0x0000002536147209 */ /* 0x000fe40007810000 */
[----:B------:R-:W-:Y:S02]  /*19320*/  ISETP.GT.AND P4, PT, R9, 0x61, P2 ;  /* 0x000000610900780c */ /* 0x000fe40001784270 */
[----:B------:R-:W-:Y:S02]  /*19330*/  FMNMX.FTZ R37, R55, R20, !PT ;  /* 0x0000001437257209 */ /* 0x000fe40007810000 */
[----:B------:R-:W-:Y:S01]  /*19340*/  ISETP.LT.OR P4, PT, R12, 0x62, P4 ;  /* 0x000000620c00780c */ /* 0x000fe20002781670 */
[----:B------:R-:W-:Y:S01]  /*19350*/  MUFU.EX2 R182, R182 ;  /* 0x000000b600b67308 */ /* 0x000fe20000000800 */
[----:B------:R-:W-:Y:S01]  /*19360*/  FMNMX.FTZ R20, R58, R37, !PT ;  /* 0x000000253a147209 */ /* 0x000fe20007810000 */
[----:B------:R-:W-:Y:S01]  /*19370*/  FFMA.FTZ R37, R49, UR44, -R10 ;  /* 0x0000002c31257c23 */ /* 0x000fe2000801080a */
[----:B------:R-:W-:-:S02]  /*19380*/  FSEL R75, R75, -INF , !P4 ;  /* 0xff8000004b4b7808 */ /* 0x000fc40006000000 */
[----:B------:R-:W-:Y:S02]  /*19390*/  FMNMX.FTZ R41, R59, R20, !PT ;  /* 0x000000143b297209 */ /* 0x000fe40007810000 */
[----:B------:R-:W-:Y:S01]  /*193a0*/  ISETP.GT.AND P4, PT, R9, 0x68, P2 ;  /* 0x000000680900780c */ /* 0x000fe20001784270 */
[----:B------:R-:W-:Y:S01]  /*193b0*/  MUFU.EX2 R13, R13 ;  /* 0x0000000d000d7308 */ /* 0x000fe20000000800 */
[----:B------:R-:W-:Y:S02]  /*193c0*/  FMNMX.FTZ R20, R62, R41, !PT ;  /* 0x000000293e147209 */ /* 0x000fe40007810000 */
[----:B------:R-:W-:Y:S02]  /*193d0*/  ISETP.LT.OR P4, PT, R12, 0x69, P4 ;  /* 0x000000690c00780c */ /* 0x000fe40002781670 */
[----:B------:R-:W-:Y:S02]  /*193e0*/  FMNMX.FTZ R41, R63, R20, !PT ;  /* 0x000000143f297209 */ /* 0x000fe40007810000 */
        /* <DEDUP_REMOVED lines=12> */
[----:B------:R-:W-:Y:S02]  /*194b0*/  ISETP.GT.AND P4, PT, R9, 0x70, P2 ;  /* 0x000000700900780c */ /* 0x000fe40001784270 */
[----:B------:R-:W-:Y:S01]  /*194c0*/  FMNMX.FTZ R45, R71, R20, !PT ;  /* 0x00000014472d7209 */ /* 0x000fe20007810000 */
[----:B------:R-:W-:Y:S01]  /*194d0*/  MUFU.EX2 R178, R178 ;  /* 0x000000b200b27308 */ /* 0x000fe20000000800 */
[----:B------:R-:W-:Y:S02]  /*194e0*/  ISETP.LT.OR P4, PT, R12, 0x71, P4 ;  /* 0x000000710c00780c */ /* 0x000fe40002781670 */
[----:B------:R-:W-:Y:S01]  /*194f0*/  FMNMX.FTZ R20, R74, R45, !PT ;  /* 0x0000002d4a147209 */ /* 0x000fe20007810000 */
[--C-:B------:R-:W-:Y:S01]  /*19500*/  FFMA.FTZ R45, R57, UR44, -R10.reuse ;  /* 0x0000002c392d7c23 */ /* 0x100fe2000801080a */
[----:B------:R-:W-:Y:S01]  /*19510*/  FSEL R82, R82, -INF , !P4 ;  /* 0xff80000052527808 */ /* 0x000fe20006000000 */
[--C-:B------:R-:W-:Y:S01]  /*19520*/  FFMA.FTZ R57, R69, UR44, -R10.reuse ;  /* 0x0000002c45397c23 */ /* 0x100fe2000801080a */
[----:B------:R-:W-:Y:S01]  /*19530*/  ISETP.GT.AND P4, PT, R9, 0x71, P2 ;  /* 0x000000710900780c */ /* 0x000fe20001784270 */
[----:B------:R-:W-:Y:S01]  /*19540*/  FFMA.FTZ R69, R81, UR44, -R10 ;  /* 0x0000002c51457c23 */ /* 0x000fe2000801080a */
[----:B------:R-:W-:Y:S01]  /*19550*/  FMNMX.FTZ R49, R75, R20, !PT ;  /* 0x000000144b317209 */ /* 0x000fe20007810000 */
[----:B------:R-:W-:Y:S01]  /*19560*/  MUFU.EX2 R25, R25 ;  /* 0x0000001900197308 */ /* 0x000fe20000000800 */
[----:B------:R-:W-:-:S02]  /*19570*/  ISETP.LT.OR P4, PT, R12, 0x72, P4 ;  /* 0x000000720c00780c */ /* 0x000fc40002781670 */
[----:B------:R-:W-:Y:S02]  /*19580*/  FMNMX.FTZ R20, R78, R49, !PT ;  /* 0x000000314e147209 */ /* 0x000fe40007810000 */
[----:B------:R-:W-:Y:S02]  /*19590*/  FSEL R83, R83, -INF , !P4 ;  /* 0xff80000053537808 */ /* 0x000fe40006000000 */
[----:B------:R-:W-:Y:S01]  /*195a0*/  ISETP.GT.AND P4, PT, R9, 0x78, P2 ;  /* 0x000000780900780c */ /* 0x000fe20001784270 */
[----:B------:R-:W-:Y:S01]  /*195b0*/  MUFU.EX2 R172, R172 ;  /* 0x000000ac00ac7308 */ /* 0x000fe20000000800 */
[----:B------:R-:W-:Y:S02]  /*195c0*/  FMNMX.FTZ R49, R79, R20, !PT ;  /* 0x000000144f317209 */ /* 0x000fe40007810000 */
[----:B------:R-:W-:Y:S02]  /*195d0*/  ISETP.GT.AND P2, PT, R9, 0x79, P2 ;  /* 0x000000790900780c */ /* 0x000fe40001744270 */
[----:B------:R-:W-:-:S02]  /*195e0*/  ISETP.LT.OR P4, PT, R12, 0x79, P4 ;  /* 0x000000790c00780c */ /* 0x000fc40002781670 */
[----:B------:R-:W-:Y:S01]  /*195f0*/  FMNMX.FTZ R20, R82, R49, !PT ;  /* 0x0000003152147209 */ /* 0x000fe20007810000 */
[--C-:B------:R-:W-:Y:S01]  /*19600*/  FFMA.FTZ R49, R61, UR44, -R10.reuse ;  /* 0x0000002c3d317c23 */ /* 0x100fe2000801080a */
[----:B------:R-:W-:Y:S01]  /*19610*/  ISETP.LT.OR P2, PT, R12, 0x7a, P2 ;  /* 0x0000007a0c00780c */ /* 0x000fe20001741670 */
[----:B------:R-:W-:Y:S01]  /*19620*/  FFMA.FTZ R61, R73, UR44, -R10 ;  /* 0x0000002c493d7c23 */ /* 0x000fe2000801080a */
[----:B------:R-:W-:Y:S01]  /*19630*/  FSEL R86, R86, -INF , !P4 ;  /* 0xff80000056567808 */ /* 0x000fe20006000000 */
[----:B------:R-:W-:Y:S01]  /*19640*/  MUFU.EX2 R29, R29 ;  /* 0x0000001d001d7308 */ /* 0x000fe20000000800 */
[----:B------:R-:W-:Y:S02]  /*19650*/  FMNMX.FTZ R9, R83, R20, !PT ;  /* 0x0000001453097209 */ /* 0x000fe40007810000 */
[----:B------:R-:W-:Y:S02]  /*19660*/  FSEL R87, R87, -INF , !P2 ;  /* 0xff80000057577808 */ /* 0x000fe40005000000 */
[----:B------:R-:W-:-:S02]  /*19670*/  FMNMX.FTZ R12, R86, R9, !PT ;  /* 0x00000009560c7209 */ /* 0x000fc40007810000 */
[----:B------:R-:W-:Y:S01]  /*19680*/  FSEL R20, R0, RZ, P3 ;  /* 0x000000ff00147208 */ /* 0x000fe20001800000 */
[----:B------:R-:W-:Y:S01]  /*19690*/  MUFU.EX2 R174, R174 ;  /* 0x000000ae00ae7308 */ /* 0x000fe20000000800 */
[----:B------:R-:W-:-:S03]  /*196a0*/  FMNMX.FTZ R12, R87, R12, !PT ;  /* 0x0000000c570c7209 */ /* 0x000fc60007810000 */
[----:B------:R-:W-:Y:S02]  /*196b0*/  FADD.FTZ R20, -R20, R7 ;  /* 0x0000000714147221 */ /* 0x000fe40000010100 */
[----:B------:R-:W1:Y:S02]  /*196c0*/  SHFL.BFLY PT, R9, R12, 0x2, 0x1f ;  /* 0x0c401f000c097f89 */ /* 0x000e6400000e0000 */
[----:B------:R-:W-:Y:S01]  /*196d0*/  FMUL.FTZ R10, R20, UR44 ;  /* 0x0000002c140a7c20 */ /* 0x000fe20008410000 */
[----:B------:R-:W-:Y:S08]  /*196e0*/  MUFU.EX2 R33, R33 ;  /* 0x0000002100217308 */ /* 0x000ff00000000800 */
[----:B------:R-:W2:Y:S08]  /*196f0*/  MUFU.EX2 R10, R10 ;  /* 0x0000000a000a7308 */ /* 0x000eb00000000800 */
[----:B------:R-:W3:Y:S01]  /*19700*/  MUFU.EX2 R168, R168 ;  /* 0x000000a800a87308 */ /* 0x000ee20000000800 */
[----:B-1----:R-:W-:-:S07]  /*19710*/  FMNMX.FTZ R9, R12, R9, !PT ;  /* 0x000000090c097209 */ /* 0x002fce0007810000 */
[----:B------:R-:W1:Y:S01]  /*19720*/  MUFU.EX2 R37, R37 ;  /* 0x0000002500257308 */ /* 0x000e620000000800 */
[-C--:B--2---:R-:W-:Y:S01]  /*19730*/  FMUL.FTZ R88, R88, R10.reuse ;  /* 0x0000000a58587220 */ /* 0x084fe20000410000 */
[----:B------:R-:W2:Y:S01]  /*19740*/  SHFL.BFLY PT, R12, R9, 0x1, 0x1f ;  /* 0x0c201f00090c7f89 */ /* 0x000ea200000e0000 */
[-C--:B------:R-:W-:Y:S01]  /*19750*/  FMUL.FTZ R89, R89, R10.reuse ;  /* 0x0000000a59597220 */ /* 0x080fe20000410000 */
[-C--:B------:R-:W-:Y:S01]  /*19760*/  FMUL.FTZ R92, R92, R10.reuse ;  /* 0x0000000a5c5c7220 */ /* 0x080fe20000410000 */
[-C--:B------:R-:W-:Y:S01]  /*19770*/  FMUL.FTZ R93, R93, R10.reuse ;  /* 0x0000000a5d5d7220 */ /* 0x080fe20000410000 */
[-C--:B------:R-:W-:Y:S01]  /*19780*/  FMUL.FTZ R96, R96, R10.reuse ;  /* 0x0000000a60607220 */ /* 0x080fe20000410000 */
[-C--:B------:R-:W-:Y:S01]  /*19790*/  FMUL.FTZ R97, R97, R10.reuse ;  /* 0x0000000a61617220 */ /* 0x080fe20000410000 */
[----:B------:R-:W4:Y:S01]  /*197a0*/  MUFU.EX2 R170, R170 ;  /* 0x000000aa00aa7308 */ /* 0x000f220000000800 */
[-C--:B------:R-:W-:Y:S01]  /*197b0*/  FMUL.FTZ R100, R100, R10.reuse ;  /* 0x0000000a64647220 */ /* 0x080fe20000410000 */
[-C--:B------:R-:W-:Y:S01]  /*197c0*/  FMUL.FTZ R101, R101, R10.reuse ;  /* 0x0000000a65657220 */ /* 0x080fe20000410000 */
[-C--:B------:R-:W-:Y:S01]  /*197d0*/  FMUL.FTZ R104, R104, R10.reuse ;  /* 0x0000000a68687220 */ /* 0x080fe20000410000 */
[-C--:B------:R-:W-:Y:S01]  /*197e0*/  FMUL.FTZ R105, R105, R10.reuse ;  /* 0x0000000a69697220 */ /* 0x080fe20000410000 */
[-C--:B------:R-:W-:Y:S01]  /*197f0*/  FMUL.FTZ R108, R108, R10.reuse ;  /* 0x0000000a6c6c7220 */ /* 0x080fe20000410000 */
[-C--:B------:R-:W-:Y:S01]  /*19800*/  FMUL.FTZ R109, R109, R10.reuse ;  /* 0x0000000a6d6d7220 */ /* 0x080fe20000410000 */
[-C--:B------:R-:W-:Y:S01]  /*19810*/  FMUL.FTZ R112, R112, R10.reuse ;  /* 0x0000000a70707220 */ /* 0x080fe20000410000 */
[----:B------:R-:W5:Y:S01]  /*19820*/  MUFU.EX2 R41, R41 ;  /* 0x0000002900297308 */ /* 0x000f620000000800 */
        /* <DEDUP_REMOVED lines=8> */
[----:B------:R-:W-:Y:S01]  /*198b0*/  FMUL.FTZ R128, R128, R10 ;  /* 0x0000000a80807220 */ /* 0x000fe20000410000 */
[----:B--2---:R-:W-:Y:S01]  /*198c0*/  FMNMX.FTZ R9, R9, R12, !PT ;  /* 0x0000000c09097209 */ /* 0x004fe20007810000 */
[-C--:B------:R-:W-:Y:S01]  /*198d0*/  FMUL.FTZ R129, R129, R10.reuse ;  /* 0x0000000a81817220 */ /* 0x080fe20000410000 */
[-C--:B------:R-:W-:Y:S01]  /*198e0*/  FMUL.FTZ R132, R132, R10.reuse ;  /* 0x0000000a84847220 */ /* 0x080fe20000410000 */
[-C--:B------:R-:W-:Y:S01]  /*198f0*/  FMUL.FTZ R133, R133, R10.reuse ;  /* 0x0000000a85857220 */ /* 0x080fe20000410000 */
[C---:B------:R-:W-:Y:S01]  /*19900*/  FSETP.NEU.FTZ.AND P2, PT, R9.reuse, -INF , PT ;  /* 0xff8000000900780b */ /* 0x040fe20003f5d000 */
[----:B------:R-:W-:Y:S01]  /*19910*/  FMUL.FTZ R32, R9, UR44 ;  /* 0x0000002c09207c20 */ /* 0x000fe20008410000 */
[----:B------:R-:W2:Y:S01]  /*19920*/  MUFU.EX2 R45, R45 ;  /* 0x0000002d002d7308 */ /* 0x000ea20000000800 */
[-C--:B------:R-:W-:Y:S01]  /*19930*/  FMUL.FTZ R136, R136, R10.reuse ;  /* 0x0000000a88887220 */ /* 0x080fe20000410000 */
[-C--:B------:R-:W-:Y:S01]  /*19940*/  FMUL.FTZ R137, R137, R10.reuse ;  /* 0x0000000a89897220 */ /* 0x080fe20000410000 */
[-C--:B------:R-:W-:Y:S01]  /*19950*/  FMUL.FTZ R140, R140, R10.reuse ;  /* 0x0000000a8c8c7220 */ /* 0x080fe20000410000 */
[----:B------:R-:W-:Y:S01]  /*19960*/  FSEL R32, R32, RZ, P2 ;  /* 0x000000ff20207208 */ /* 0x000fe20001000000 */
[-C--:B------:R-:W-:Y:S01]  /*19970*/  FMUL.FTZ R141, R141, R10.reuse ;  /* 0x0000000a8d8d7220 */ /* 0x080fe20000410000 */
[-C--:B------:R-:W-:Y:S01]  /*19980*/  FMUL.FTZ R144, R144, R10.reuse ;  /* 0x0000000a90907220 */ /* 0x080fe20000410000 */
[----:B------:R-:W-:Y:S01]  /*19990*/  FMUL.FTZ R145, R145, R10 ;  /* 0x0000000a91917220 */ /* 0x000fe20000410000 */
[----:B------:R-:W2:Y:S01]  /*199a0*/  MUFU.EX2 R166, R166 ;  /* 0x000000a600a67308 */ /* 0x000ea20000000800 */
        /* <DEDUP_REMOVED lines=18> */
[----:B------:R-:W-:Y:S01]  /*19ad0*/  F2FP.BF16.F32.PACK_AB R180, R180, R11 ;  /* 0x0000000bb4b4723e */ /* 0x000fe200000010ff */
        /* <DEDUP_REMOVED lines=9> */
[----:B0-----:R-:W-:Y:S01]  /*19b70*/  FFMA.FTZ R14, R59, UR44, -R32 ;  /* 0x0000002c3b0e7c23 */ /* 0x001fe20008010820 */
        /* <DEDUP_REMOVED lines=13> */
[----:B------:R-:W-:Y:S01]  /*19c50*/  FSEL R27, R9, RZ, P2 ;  /* 0x000000ff091b7208 */ /* 0x000fe20001000000 */
[--C-:B------:R-:W-:Y:S01]  /*19c60*/  FFMA.FTZ R75, R75, UR44, -R32.reuse ;  /* 0x0000002c4b4b7c23 */ /* 0x100fe20008010820 */
[----:B------:R-:W-:Y:S01]  /*19c70*/  FFMA.FTZ R78, R78, UR44, -R32 ;  /* 0x0000002c4e4e7c23 */ /* 0x000fe20008010820 */
[----:B------:R-:W-:Y:S01]  /*19c80*/  FADD.FTZ R31, R33, R6 ;  /* 0x00000006211f7221 */ /* 0x000fe20000010000 */
[----:B------:R-:W-:Y:S01]  /*19c90*/  FFMA.FTZ R79, R79, UR44, -R32 ;  /* 0x0000002c4f4f7c23 */ /* 0x000fe20008010820 */
[----:B------:R-:W-:Y:S01]  /*19ca0*/  FADD.FTZ R27, -R27, R4 ;  /* 0x000000041b1b7221 */ /* 0x000fe20000010100 */
[----:B------:R-:W-:Y:S01]  /*19cb0*/  MUFU.EX2 R53, R53 ;  /* 0x0000003500357308 */ /* 0x000fe20000000800 */
[----:B---3--:R-:W-:Y:S01]  /*19cc0*/  FADD.FTZ R6, R168, R31 ;  /* 0x0000001fa8067221 */ /* 0x008fe20000010000 */
[--C-:B------:R-:W-:Y:S01]  /*19cd0*/  FFMA.FTZ R82, R82, UR44, -R32.reuse ;  /* 0x0000002c52527c23 */ /* 0x100fe20008010820 */
[----:B------:R-:W-:Y:S01]  /*19ce0*/  FMUL.FTZ R27, R27, UR44 ;  /* 0x0000002c1b1b7c20 */ /* 0x000fe20008410000 */
[----:B------:R-:W-:Y:S01]  /*19cf0*/  FFMA.FTZ R83, R83, UR44, -R32 ;  /* 0x0000002c53537c23 */ /* 0x000fe20008010820 */
[----:B-1----:R-:W-:Y:S01]  /*19d00*/  FADD.FTZ R31, R37, R6 ;  /* 0x00000006251f7221 */ /* 0x002fe20000010000 */
[--C-:B------:R-:W-:Y:S01]  /*19d10*/  FFMA.FTZ R86, R86, UR44, -R32.reuse ;  /* 0x0000002c56567c23 */ /* 0x100fe20008010820 */
[----:B------:R-:W-:Y:S01]  /*19d20*/  FFMA.FTZ R87, R87, UR44, -R32 ;  /* 0x0000002c57577c23 */ /* 0x000fe20008010820 */
[----:B------:R-:W-:Y:S01]  /*19d30*/  MUFU.EX2 R20, R20 ;  /* 0x0000001400147308 */ /* 0x000fe20000000800 */
[----:B----4-:R-:W-:Y:S01]  /*19d40*/  FADD.FTZ R6, R170, R31 ;  /* 0x0000001faa067221 */ /* 0x010fe20000010000 */
[----:B------:R-:W-:Y:S01]  /*19d50*/  ISETP.GT.AND P2, PT, R3, R198, PT ;  /* 0x000000c60300720c */ /* 0x000fe20003f44270 */
[----:B------:R-:W-:Y:S01]  /*19d60*/  FMUL.FTZ R148, R148, R10 ;  /* 0x0000000a94947220 */ /* 0x000fe20000410000 */
[----:B------:R-:W-:Y:S01]  /*19d70*/  F2FP.BF16.F32.PACK_AB R182, R13, R182 ;  /* 0x000000b60db6723e */ /* 0x000fe200000010ff */
[----:B-----5:R-:W-:Y:S01]  /*19d80*/  FADD.FTZ R31, R41, R6 ;  /* 0x00000006291f7221 */ /* 0x020fe20000010000 */
[----:B------:R-:W-:Y:S01]  /*19d90*/  F2FP.BF16.F32.PACK_AB R176, R21, R176 ;  /* 0x000000b015b0723e */ /* 0x000fe200000010ff */
[----:B------:R-:W-:Y:S01]  /*19da0*/  FMUL.FTZ R149, R149, R10 ;  /* 0x0000000a95957220 */ /* 0x000fe20000410000 */
[----:B------:R-:W0:Y:S01]  /*19db0*/  MUFU.EX2 R27, R27 ;  /* 0x0000001b001b7308 */ /* 0x000e220000000800 */
[----:B------:R-:W-:Y:S01]  /*19dc0*/  FADD.FTZ R6, R164, R31 ;  /* 0x0000001fa4067221 */ /* 0x000fe20000010000 */
[----:B------:R-:W-:Y:S01]  /*19dd0*/  F2FP.BF16.F32.PACK_AB R178, R25, R178 ;  /* 0x000000b219b2723e */ /* 0x000fe200000010ff */
[----:B------:R-:W-:Y:S01]  /*19de0*/  VIADD R3, R3, 0xffffffff ;  /* 0xffffffff03037836 */ /* 0x000fe20000000000 */
[----:B------:R-:W-:Y:S01]  /*19df0*/  F2FP.BF16.F32.PACK_AB R172, R29, R172 ;  /* 0x000000ac1dac723e */ /* 0x000fe200000010ff */
[----:B--2---:R-:W-:Y:S01]  /*19e00*/  FADD.FTZ R31, R45, R6 ;  /* 0x000000062d1f7221 */ /* 0x004fe20000010000 */
[----:B------:R-:W-:-:S02]  /*19e10*/  F2FP.BF16.F32.PACK_AB R174, R33, R174 ;  /* 0x000000ae21ae723e */ /* 0x000fc400000010ff */
[----:B------:R-:W1:Y:S01]  /*19e20*/  MUFU.EX2 R162, R162 ;  /* 0x000000a200a27308 */ /* 0x000e620000000800 */
[----:B------:R-:W-:Y:S01]  /*19e30*/  FADD.FTZ R38, R166, R31 ;  /* 0x0000001fa6267221 */ /* 0x000fe20000010000 */
[----:B------:R-:W-:Y:S02]  /*19e40*/  F2FP.BF16.F32.PACK_AB R168, R37, R168 ;  /* 0x000000a825a8723e */ /* 0x000fe400000010ff */
[----:B------:R-:W-:Y:S02]  /*19e50*/  F2FP.BF16.F32.PACK_AB R170, R41, R170 ;  /* 0x000000aa29aa723e */ /* 0x000fe400000010ff */
[----:B------:R-:W-:Y:S02]  /*19e60*/  F2FP.BF16.F32.PACK_AB R164, R45, R164 ;  /* 0x000000a42da4723e */ /* 0x000fe400000010ff */
[----:B------:R-:W2:Y:S01]  /*19e70*/  MUFU.EX2 R177, R177 ;  /* 0x000000b100b17308 */ /* 0x000ea20000000800 */
[----:B0-----:R-:W-:Y:S01]  /*19e80*/  FFMA.FTZ R6, R27, R5, R12 ;  /* 0x000000051b067223 */ /* 0x001fe2000001000c */
[C---:B------:R-:W-:Y:S01]  /*19e90*/  FADD.FTZ R5, R49.reuse, R38 ;  /* 0x0000002631057221 */ /* 0x040fe20000010000 */
[----:B------:R-:W-:Y:S01]  /*19ea0*/  F2FP.BF16.F32.PACK_AB R166, R49, R166 ;  /* 0x000000a631a6723e */ /* 0x000fe200000010ff */
[----:B------:R-:W-:Y:S01]  /*19eb0*/  FMUL.FTZ R90, R90, R27 ;  /* 0x0000001b5a5a7220 */ /* 0x000fe20000410000 */
[----:B------:R-:W-:Y:S01]  /*19ec0*/  FADD.FTZ R6, R181, R6 ;  /* 0x00000006b5067221 */ /* 0x000fe20000010000 */
[----:B------:R-:W-:Y:S01]  /*19ed0*/  FADD.FTZ R38, R160, R5 ;  /* 0x00000005a0267221 */ /* 0x000fe20000010000 */
[----:B------:R-:W-:Y:S01]  /*19ee0*/  F2FP.BF16.F32.PACK_AB R160, R53, R160 ;  /* 0x000000a035a0723e */ /* 0x000fe200000010ff */
[----:B------:R-:W0:Y:S01]  /*19ef0*/  MUFU.EX2 R57, R57 ;  /* 0x0000003900397308 */ /* 0x000e220000000800 */
[----:B------:R-:W-:Y:S01]  /*19f00*/  FADD.FTZ R5, R183, R6 ;  /* 0x00000006b7057221 */ /* 0x000fe20000010000 */
[----:B------:R-:W-:Y:S01]  /*19f10*/  FADD.FTZ R31, R53, R38 ;  /* 0x00000026351f7221 */ /* 0x000fe20000010000 */
[C---:B------:R-:W-:Y:S01]  /*19f20*/  F2FP.BF16.F32.PACK_AB R183, R20.reuse, R183 ;  /* 0x000000b714b7723e */ /* 0x040fe200000010ff */
[-C--:B------:R-:W-:Y:S01]  /*19f30*/  FMUL.FTZ R91, R91, R27.reuse ;  /* 0x0000001b5b5b7220 */ /* 0x080fe20000410000 */
[----:B------:R-:W-:Y:S01]  /*19f40*/  FADD.FTZ R6, R20, R5 ;  /* 0x0000000514067221 */ /* 0x000fe20000010000 */
[----:B-1----:R-:W-:Y:S01]  /*19f50*/  FADD.FTZ R38, R162, R31 ;  /* 0x0000001fa2267221 */ /* 0x002fe20000010000 */
[----:B------:R-:W-:Y:S01]  /*19f60*/  F2FP.BF16.F32.PACK_AB R181, R181, R12 ;  /* 0x0000000cb5b5723e */ /* 0x000fe200000010ff */
        /* <DEDUP_REMOVED lines=9> */
[C---:B0-----:R-:W-:Y:S01]  /*1a000*/  FADD.FTZ R11, R57.reuse, R38 ;  /* 0x00000026390b7221 */ /* 0x041fe20000010000 */
[----:B------:R-:W-:Y:S01]  /*1a010*/  F2FP.BF16.F32.PACK_AB R162, R57, R162 ;  /* 0x000000a239a2723e */ /* 0x000fe200000010ff */
[-C--:B------:R-:W-:Y:S01]  /*1a020*/  FMUL.FTZ R106, R106, R27.reuse ;  /* 0x0000001b6a6a7220 */ /* 0x080fe20000410000 */
[-C--:B------:R-:W-:Y:S01]  /*1a030*/  FMUL.FTZ R107, R107, R27.reuse ;  /* 0x0000001b6b6b7220 */ /* 0x080fe20000410000 */
[-C--:B------:R-:W-:Y:S01]  /*1a040*/  FMUL.FTZ R110, R110, R27.reuse ;  /* 0x0000001b6e6e7220 */ /* 0x080fe20000410000 */
[-C--:B------:R-:W-:Y:S01]  /*1a050*/  FMUL.FTZ R111, R111, R27.reuse ;  /* 0x0000001b6f6f7220 */ /* 0x080fe20000410000 */
[----:B------:R-:W-:Y:S01]  /*1a060*/  FMUL.FTZ R114, R114, R27 ;  /* 0x0000001b72727220 */ /* 0x000fe20000410000 */
[----:B------:R-:W0:Y:S01]  /*1a070*/  MUFU.EX2 R179, R179 ;  /* 0x000000b300b37308 */ /* 0x000e220000000800 */
[C---:B-1----:R-:W-:Y:S01]  /*1a080*/  FADD.FTZ R6, R24.reuse, R5 ;  /* 0x0000000518067221 */ /* 0x042fe20000010000 */
[----:B------:R-:W-:Y:S01]  /*1a090*/  F2FP.BF16.F32.PACK_AB R177, R24, R177 ;  /* 0x000000b118b1723e */ /* 0x000fe200000010ff */
        /* <DEDUP_REMOVED lines=22> */
[C---:B-1----:R-:W-:Y:S01]  /*1a200*/  FADD.FTZ R11, R61.reuse, R38 ;  /* 0x000000263d0b7221 */ /* 0x042fe20000010000 */
[----:B------:R-:W-:Y:S01]  /*1a210*/  F2FP.BF16.F32.PACK_AB R156, R61, R156 ;  /* 0x0000009c3d9c723e */ /* 0x000fe200000010ff */
[-C--:B------:R-:W-:Y:S01]  /*1a220*/  FMUL.FTZ R150, R150, R27.reuse ;  /* 0x0000001b96967220 */ /* 0x080fe20000410000 */
[----:B------:R-:W-:Y:S01]  /*1a230*/  FMUL.FTZ R151, R151, R27 ;  /* 0x0000001b97977220 */ /* 0x000fe20000410000 */
[----:B------:R-:W-:-:S03]  /*1a240*/  IMAD.MOV.U32 R20, RZ, RZ, R186 ;  /* 0x000000ffff147224 */ /* 0x000fc600078e00ba */
        /* <DEDUP_REMOVED lines=29> */
[----:B------:R-:W-:Y:S01]  /*1a420*/  F2FP.BF16.F32.PACK_AB R154, R7, R154 ;  /* 0x0000009a079a723e */ /* 0x000fe200000010ff */
[----:B------:R-:W-:-:S05]  /*1a430*/  IMAD.MOV.U32 R7, RZ, RZ, R0 ;  /* 0x000000ffff077224 */ /* 0x000fca00078e0000 */
[----:B------:R-:W1:Y:S01]  /*1a440*/  MUFU.EX2 R4, R55 ;  /* 0x0000003700047308 */ /* 0x000e620000000800 */
[C---:B--2---:R-:W-:Y:S01]  /*1a450*/  FADD.FTZ R38, R34.reuse, R5 ;  /* 0x0000000522267221 */ /* 0x044fe20000010000 */
[----:B------:R-:W-:-:S06]  /*1a460*/  F2FP.BF16.F32.PACK_AB R169, R34, R169 ;  /* 0x000000a922a9723e */ /* 0x000fcc00000010ff */
[----:B------:R-:W2:Y:S01]  /*1a470*/  MUFU.EX2 R165, R165 ;  /* 0x000000a500a57308 */ /* 0x000ea20000000800 */
[----:B0-----:R-:W-:-:S07]  /*1a480*/  FADD.FTZ R5, R171, R38 ;  /* 0x00000026ab057221 */ /* 0x001fce0000010000 */
[----:B------:R-:W0:Y:S01]  /*1a490*/  MUFU.EX2 R14, R14 ;  /* 0x0000000e000e7308 */ /* 0x000e220000000800 */
[C---:B-1----:R-:W-:Y:S01]  /*1a4a0*/  FADD.FTZ R38, R4.reuse, R5 ;  /* 0x0000000504267221 */ /* 0x042fe20000010000 */
[----:B------:R-:W-:Y:S01]  /*1a4b0*/  F2FP.BF16.F32.PACK_AB R171, R4, R171 ;  /* 0x000000ab04ab723e */ /* 0x000fe200000010ff */
[----:B------:R-:W-:-:S05]  /*1a4c0*/  IMAD.MOV.U32 R4, RZ, RZ, R9 ;  /* 0x000000ffff047224 */ /* 0x000fca00078e0009 */
[----:B------:R-:W1:Y:S01]  /*1a4d0*/  MUFU.EX2 R167, R167 ;  /* 0x000000a700a77308 */ /* 0x000e620000000800 */
[----:B--2---:R-:W-:-:S07]  /*1a4e0*/  FADD.FTZ R5, R165, R38 ;  /* 0x00000026a5057221 */ /* 0x004fce0000010000 */
[----:B------:R-:W2:Y:S01]  /*1a4f0*/  MUFU.EX2 R32, R63 ;  /* 0x0000003f00207308 */ /* 0x000ea20000000800 */
[C---:B0-----:R-:W-:Y:S01]  /*1a500*/  FADD.FTZ R38, R14.reuse, R5 ;  /* 0x000000050e267221 */ /* 0x041fe20000010000 */
[----:B------:R-:W-:Y:S01]  /*1a510*/  F2FP.BF16.F32.PACK_AB R165, R14, R165 ;  /* 0x000000a50ea5723e */ /* 0x000fe200000010ff */
[----:B------:R-:W-:-:S05]  /*1a520*/  IMAD.MOV.U32 R14, RZ, RZ, R184 ;  /* 0x000000ffff0e7224 */ /* 0x000fca00078e00b8 */
        /* <DEDUP_REMOVED lines=33> */
[----:B------:R-:W-:Y:S06]  /*1a740*/  @P2 BRA `(.L_x_1572) ;  /* 0xffffffcc007c2947 */ /* 0x000fec000383ffff */
.L_x_1554:
[----:B------:R-:W-:Y:S05]  /*1a750*/  WARPSYNC.ALL ;  /* 0x0000000000007948 */ /* 0x000fea0003800000 */
[----:B------:R-:W-:Y:S06]  /*1a760*/  BAR.ARV 0x8, 0x120 ;  /* 0x0204800000007b1d */ /* 0x000fec0000002000 */
[----:B------:R-:W-:Y:S05]  /*1a770*/  @!P0 BRA `(.L_x_1573) ;  /* 0x0000000000048947 */ /* 0x000fea0003800000 */
[----:B------:R-:W-:Y:S01]  /*1a780*/  BPT.TRAP 0x1 ;  /* 0x000000040000795c */ /* 0x000fe20000300000 */
.L_x_1573:
[----:B------:R-:W-:Y:S01]  /*1a790*/  IMAD R10, R184, 0x8, R2 ;  /* 0x00000008b80a7824 */ /* 0x000fe200078e0202 */
[----:B------:R-:W-:-:S04]  /*1a7a0*/  SHF.L.U32 R3, R186, 0x1f, RZ ;  /* 0x0000001fba037819 */ /* 0x000fc800000006ff */
[----:B------:R0:W1:Y:S01]  /*1a7b0*/  SYNCS.PHASECHK.TRANS64.TRYWAIT P2, [R10+URZ+0x28850], R3 ;  /* 0x028850030a0075a7 */ /* 0x000062000804017f */
[----:B------:R-:W-:Y:S05]  /*1a7c0*/  @!P0 BRA `(.L_x_1574) ;  /* 0x0000000000048947 */ /* 0x000fea0003800000 */
[----:B------:R-:W-:Y:S01]  /*1a7d0*/  BPT.TRAP 0x1 ;  /* 0x000000040000795c */ /* 0x000fe20000300000 */
.L_x_1574:
[----:B------:R-:W-:-:S05]  /*1a7e0*/  VIADD R2, R2, 0x400 ;  /* 0x0000040002027836 */ /* 0x000fca0000000000 */
[----:B------:R-:W-:-:S04]  /*1a7f0*/  SHF.R.U32.HI R2, RZ, 0x4, R2 ;  /* 0x00000004ff027819 */ /* 0x000fc80000011602 */
[----:B------:R-:W-:-:S04]  /*1a800*/  LOP3.LUT R2, R2, 0x3fff, RZ, 0xc0, !PT ;  /* 0x00003fff02027812 */ /* 0x000fc800078ec0ff */
[----:B------:R-:W-:Y:S01]  /*1a810*/  LOP3.LUT R7, R2, 0x4000000, RZ, 0xfc, !PT ;  /* 0x0400000002077812 */ /* 0x000fe200078efcff */
[----:B-1----:R-:W-:Y:S06]  /*1a820*/  @P2 BRA `(.L_x_1575) ;  /* 0x0000000000082947 */ /* 0x002fec0003800000 */
[----:B------:R-:W1:Y:S02]  /*1a830*/  SYNCS.PHASECHK.TRANS64.TRYWAIT P0, [R10+URZ+0x28850], R3 ;  /* 0x028850030a0075a7 */ /* 0x000e64000800017f */
[----:B-1----:R-:W-:Y:S05]  /*1a840*/  @!P0 BRA `(.L_x_1576) ;  /* 0x000000a000a48947 */ /* 0x002fea0003800000 */
.L_x_1575:
[----:B------:R-:W-:Y:S01]  /*1a850*/  IMAD R2, R184, 0x800, R7 ;  /* 0x00000800b8027824 */ /* 0x000fe200078e0207 */
[----:B------:R-:W-:Y:S05]  /*1a860*/  WARPSYNC.ALL ;  /* 0x0000000000007948 */ /* 0x000fea0003800000 */
[----:B01----:R-:W-:Y:S01]  /*1a870*/  IMAD.MOV.U32 R3, RZ, RZ, 0x40000040 ;  /* 0x40000040ff037424 */ /* 0x003fe200078e00ff */
[C---:B------:R-:W-:Y:S01]  /*1a880*/  R2UR UR6, R2.reuse ;  /* 0x00000000020672ca */ /* 0x040fe200000e0000 */
[----:B------:R-:W-:Y:S01]  /*1a890*/  WARPGROUP.ARRIVE ;  /* 0x00000000000079c5 */ /* 0x000fe20000000000 */
[----:B------:R-:W-:Y:S02]  /*1a8a0*/  VIADD R12, R2, 0x80 ;  /* 0x00000080020c7836 */ /* 0x000fe40000000000 */
[----:B------:R-:W-:Y:S01]  /*1a8b0*/  R2UR UR7, R3 ;  /* 0x00000000030772ca */ /* 0x000fe200000e0000 */
[----:B------:R-:W-:-:S02]  /*1a8c0*/  IMAD.MOV.U32 R13, RZ, RZ, 0x40000040 ;  /* 0x40000040ff0d7424 */ /* 0x000fc400078e00ff */
[----:B------:R-:W-:Y:S02]  /*1a8d0*/  IMAD.MOV.U32 R3, RZ, RZ, 0x40000040 ;  /* 0x40000040ff037424 */ /* 0x000fe400078e00ff */
[----:B------:R-:W-:Y:S02]  /*1a8e0*/  @!P1 VIADD R10, R10, 0x28860 ;  /* 0x000288600a0a9836 */ /* 0x000fe40000000000 */
[----:B------:R-:W-:Y:S02]  /*1a8f0*/  VIADD R184, R184, 0x1 ;  /* 0x00000001b8b87836 */ /* 0x000fe40000000000 */
[----:B------:R-:W-:Y:S01]  /*1a900*/  IMAD.MOV.U32 R20, RZ, RZ, -0x800000 ;  /* 0xff800000ff147424 */ /* 0x000fe200078e00ff */
[----:B------:R-:W-:Y:S01]  /*1a910*/  @!P1 PRMT R10, RZ, 0x654, R10 ;  /* 0x00000654ff0a9816 */ /* 0x000fe2000000000a */
[----:B------:R-:W-:Y:S01]  /*1a920*/  VIADD R222, R222, 0x1 ;  /* 0x00000001dede7836 */ /* 0x000fe20000000000 */
[----:B------:R-:W-:Y:S01]  /*1a930*/  ISETP.NE.AND P2, PT, R184, 0x2, PT ;  /* 0x00000002b800780c */ /* 0x000fe20003f45270 */
[----:B------:R-:W-:Y:S01]  /*1a940*/  HGMMA.64x128x16.F32.BF16 R88, R180, gdesc[UR4].tnspB, R88, gsb0 ;  /* 0x41e00004b4587df0 */ /* 0x000fe20008001858 */
[----:B------:R-:W-:Y:S01]  /*1a950*/  R2UR UR6, R12 ;  /* 0x000000000c0672ca */ /* 0x000fe200000e0000 */
[----:B------:R-:W-:Y:S01]  /*1a960*/  VIADD R12, R2, 0x100 ;  /* 0x00000100020c7836 */ /* 0x000fe20000000000 */
[----:B------:R-:W-:Y:S01]  /*1a970*/  R2UR UR7, R13 ;  /* 0x000000000d0772ca */ /* 0x000fe200000e0000 */
[----:B------:R-:W-:Y:S01]  /*1a980*/  IMAD.MOV.U32 R13, RZ, RZ, 0x40000040 ;  /* 0x40000040ff0d7424 */ /* 0x000fe200078e00ff */
[----:B------:R-:W-:Y:S01]  /*1a990*/  SEL R184, R184, RZ, P2 ;  /* 0x000000ffb8b87207 */ /* 0x000fe20001000000 */
[----:B------:R-:W-:-:S02]  /*1a9a0*/  WARPGROUP.DEPBAR.LE gsb0, 0x0 ;  /* 0x00008000000079c5 */ /* 0x000fc40000010000 */
        /* <DEDUP_REMOVED lines=33> */
[----:B------:R-:W-:Y:S01]  /*1abc0*/  IMAD.U32 R13, RZ, RZ, UR44 ;  /* 0x0000002cff0d7e24 */ /* 0x000fe2000f8e00ff */
[----:B------:R-:W-:Y:S02]  /*1abd0*/  WARPGROUP.DEPBAR.LE gsb0, 0x0 ;  /* 0x00008000000079c5 */ /* 0x000fe40000010000 */
[----:B------:R-:W-:-:S09]  /*1abe0*/  WARPGROUP.ARRIVE ;  /* 0x00000000000079c5 */ /* 0x000fd20000000000 */
[----:B------:R-:W-:Y:S01]  /*1abf0*/  HGMMA.64x128x16.F32.BF16 R88, R156, gdesc[UR4].tnspB, R88, gsb0 ;  /* 0x41e000049c587df0 */ /* 0x000fe20008001858 */
[----:B------:R-:W-:Y:S02]  /*1ac00*/  R2UR UR6, R2 ;  /* 0x00000000020672ca */ /* 0x000fe400000e0000 */
[----:B------:R-:W-:Y:S01]  /*1ac10*/  R2UR UR7, R3 ;  /* 0x00000000030772ca */ /* 0x000fe200000e0000 */
[----:B------:R-:W0:Y:S04]  /*1ac20*/  SHFL.BFLY PT, R2, R5, 0x2, 0x1f ;  /* 0x0c401f0005027f89 */ /* 0x000e2800000e0000 */
[----:B------:R-:W1:Y:S01]  /*1ac30*/  SHFL.BFLY PT, R3, R6, 0x2, 0x1f ;  /* 0x0c401f0006037f89 */ /* 0x000e6200000e0000 */
[----:B0-----:R-:W-:Y:S01]  /*1ac40*/  FADD.FTZ R4, R2, R5 ;  /* 0x0000000502047221 */ /* 0x001fe20000010000 */
[----:B------:R-:W-:-:S02]  /*1ac50*/  IMAD.U32 R5, RZ, RZ, UR44 ;  /* 0x0000002cff057e24 */ /* 0x000fc4000f8e00ff */
[----:B-1----:R-:W-:Y:S02]  /*1ac60*/  FADD.FTZ R3, R3, R6 ;  /* 0x0000000603037221 */ /* 0x002fe40000010000 */
[----:B------:R-:W0:Y:S04]  /*1ac70*/  SHFL.BFLY PT, R7, R4, 0x1, 0x1f ;  /* 0x0c201f0004077f89 */ /* 0x000e2800000e0000 */
[----:B------:R-:W1:Y:S01]  /*1ac80*/  SHFL.BFLY PT, R2, R3, 0x1, 0x1f ;  /* 0x0c201f0003027f89 */ /* 0x000e6200000e0000 */
[----:B0-----:R-:W-:Y:S01]  /*1ac90*/  FADD.FTZ R11, R4, R7 ;  /* 0x00000007040b7221 */ /* 0x001fe20000010000 */
[----:B------:R-:W-:Y:S02]  /*1aca0*/  IMAD.MOV.U32 R4, RZ, RZ, RZ ;  /* 0x000000ffff047224 */ /* 0x000fe400078e00ff */
[----:B-1----:R-:W-:-:S02]  /*1acb0*/  FADD.FTZ R8, R3, R2 ;  /* 0x0000000203087221 */ /* 0x002fc40000010000 */
[----:B------:R-:W-:Y:S01]  /*1acc0*/  FSETP.NE.FTZ.AND P3, PT, R11, RZ, PT ;  /* 0x000000ff0b00720b */ /* 0x000fe20003f75000 */
[----:B------:R-:W-:Y:S01]  /*1acd0*/  IMAD.MOV.U32 R2, RZ, RZ, RZ ;  /* 0x000000ffff027224 */ /* 0x000fe200078e00ff */
[----:B------:R-:W-:Y:S02]  /*1ace0*/  SEL R3, RZ, 0x1, P2 ;  /* 0x00000001ff037807 */ /* 0x000fe40001000000 */
[----:B------:R-:W-:Y:S02]  /*1acf0*/  FSETP.NE.FTZ.AND P0, PT, R8, RZ, PT ;  /* 0x000000ff0800720b */ /* 0x000fe40003f15000 */
[----:B------:R-:W-:Y:S01]  /*1ad00*/  LOP3.LUT R186, R186, R3, RZ, 0x3c, !PT ;  /* 0x00000003baba7212 */ /* 0x000fe200078e3cff */
[----:B------:R-:W-:-:S06]  /*1ad10*/  IMAD.MOV.U32 R3, RZ, RZ, -0x800000 ;  /* 0xff800000ff037424 */ /* 0x000fcc00078e00ff */
[----:B------:R-:W-:Y:S01]  /*1ad20*/  @P3 MUFU.LG2 R7, R11 ;  /* 0x0000000b00073308 */ /* 0x000fe20000000c00 */
[----:B------:R-:W-:-:S03]  /*1ad30*/  @P3 FMUL.FTZ R13, R13, 0.69314718246459960938 ;  /* 0x3f3172180d0d3820 */ /* 0x000fc60000410000 */
[----:B------:R-:W-:-:S04]  /*1ad40*/  @P0 FMUL.FTZ R5, R5, 0.69314718246459960938 ;  /* 0x3f31721805050820 */ /* 0x000fc80000410000 */
[----:B------:R-:W0:Y:S08]  /*1ad50*/  @P0 MUFU.LG2 R6, R8 ;  /* 0x0000000800060308 */ /* 0x000e300000000c00 */
[----:B------:R1:W2:Y:S08]  /*1ad60*/  @P0 MUFU.RCP R2, R8 ;  /* 0x0000000800020308 */ /* 0x0002b00000001000 */
[----:B------:R-:W3:Y:S01]  /*1ad70*/  @P3 MUFU.RCP R4, R11 ;  /* 0x0000000b00043308 */ /* 0x000ee20000001000 */
[----:B0-----:R-:W-:Y:S01]  /*1ad80*/  @P0 FMUL.FTZ R6, R6, 0.69314718246459960938 ;  /* 0x3f31721806060820 */ /* 0x001fe20000410000 */
[----:B-1----:R-:W-:-:S03]  /*1ad90*/  @P3 FMUL.FTZ R8, R7, 0.69314718246459960938 ;  /* 0x3f31721807083820 */ /* 0x002fc60000410000 */
[----:B------:R-:W-:Y:S01]  /*1ada0*/  @P0 FFMA.FTZ R20, R5, R0, R6 ;  /* 0x0000000005140223 */ /* 0x000fe20000010006 */
[----:B------:R-:W-:Y:S01]  /*1adb0*/  @P3 FFMA.FTZ R3, R13, R9, R8 ;  /* 0x000000090d033223 */ /* 0x000fe20000010008 */
[----:B------:R-:W-:Y:S01]  /*1adc0*/  PLOP3.LUT P0, PT, PT, PT, PT, 0x8, 0x0 ;  /* 0x000000000000781c */ /* 0x000fe20003f0e170 */
        /* <DEDUP_REMOVED lines=69> */
.L_x_1428:
[----:B------:R-:W-:Y:S05]  /*1b220*/  WARPSYNC.ALL ;  /* 0x0000000000007948 */ /* 0x000fea0003800000 */
[----:B------:R-:W0:Y:S08]  /*1b230*/  S2UR UR5, SR_CgaCtaId ;  /* 0x00000000000579c3 */ /* 0x000e300000008800 */
[----:B------:R-:W-:Y:S06]  /*1b240*/  BAR.SYNC.DEFER_BLOCKING 0x5, 0x120 ;  /* 0x0144800000007b1d */ /* 0x000fec0000010000 */
[----:B------:R-:W-:Y:S01]  /*1b250*/  UMOV UR4, 0x400 ;  /* 0x0000040000047882 */ /* 0x000fe20000000000 */
[----:B------:R-:W-:Y:S01]  /*1b260*/  BSSY B0, `(.L_x_1577) ;  /* 0x00001c9000007945 */ /* 0x000fe20003800000 */
[----:B0-----:R-:W-:-:S06]  /*1b270*/  ULEA UR4, UR5, UR4, 0x18 ;  /* 0x0000000405047291 */ /* 0x001fcc000f8ec03f */
[----:B------:R-:W-:-:S05]  /*1b280*/  IMAD.U32 R2, RZ, RZ, UR4 ;  /* 0x00000004ff027e24 */ /* 0x000fca000f8e00ff */
[----:B------:R0:W1:Y:S01]  /*1b290*/  LDS.128 R196, [R2+0x288d0] ;  /* 0x0288d00002c47984 */ /* 0x0000620000000c00 */
[----:B------:R-:W-:Y:S06]  /*1b2a0*/  BAR.ARV 0x4, 0x120 ;  /* 0x0104800000007b1d */ /* 0x000fec0000002000 */
[----:B------:R-:W-:Y:S05]  /*1b2b0*/  @P0 BRA `(.L_x_1578) ;  /* 0x0000001000ac0947 */ /* 0x000fea0003800000 */
[----:B------:R-:W2:Y:S01]  /*1b2c0*/  S2R R5, SR_SWINHI ;  /* 0x0000000000057919 */ /* 0x000ea20000002f00 */
[----:B------:R-:W-:Y:S05]  /*1b2d0*/  WARPSYNC.ALL ;  /* 0x0000000000007948 */ /* 0x000fea0003800000 */
[----:B------:R-:W-:Y:S01]  /*1b2e0*/  BAR.SYNC.DEFER_BLOCKING 0x1, 0x100 ;  /* 0x0044000000007b1d */ /* 0x000fe20000010000 */
[----:B------:R-:W-:Y:S02]  /*1b2f0*/  F2FP.BF16.F32.PACK_AB R6, R6, R39 ;  /* 0x000000270606723e */ /* 0x000fe400000010ff */
[----:B------:R-:W-:Y:S02]  /*1b300*/  F2FP.BF16.F32.PACK_AB R7, R7, R94 ;  /* 0x0000005e0707723e */ /* 0x000fe400000010ff */
[----:B------:R-:W-:Y:S01]  /*1b310*/  F2FP.BF16.F32.PACK_AB R30, R133, R30 ;  /* 0x0000001e851e723e */ /* 0x000fe200000010ff */
[----:B------:R-:W-:Y:S01]  /*1b320*/  ULDC.64 UR4, c[0x0][0xbd8] ;  /* 0x0002f60000047ab9 */ /* 0x000fe20000000a00 */
[----:B------:R-:W-:-:S02]  /*1b330*/  F2FP.BF16.F32.PACK_AB R32, R137, R32 ;  /* 0x000000208920723e */ /* 0x000fc400000010ff */
[----:B------:R-:W-:Y:S02]  /*1b340*/  F2FP.BF16.F32.PACK_AB R33, R33, R138 ;  /* 0x0000008a2121723e */ /* 0x000fe400000010ff */
[----:B------:R-:W-:Y:S02]  /*1b350*/  F2FP.BF16.F32.PACK_AB R34, R141, R34 ;  /* 0x000000228d22723e */ /* 0x000fe400000010ff */
[----:B------:R-:W-:Y:S02]  /*1b360*/  F2FP.BF16.F32.PACK_AB R35, R35, R142 ;  /* 0x0000008e2323723e */ /* 0x000fe400000010ff */
[----:B------:R-:W-:Y:S02]  /*1b370*/  MOV R36, R2 ;  /* 0x0000000200247202 */ /* 0x000fe40000000f00 */
[----:B--2---:R-:W-:-:S03]  /*1b380*/  MOV R37, R5 ;  /* 0x0000000500257202 */ /* 0x004fc60000000f00 */
[----:B------:R-:W-:-:S03]  /*1b390*/  IMAD.WIDE R4, R229, 0x2, R36 ;  /* 0x00000002e5047825 */ /* 0x000fc600078e0224 */
[C---:B------:R-:W-:Y:S02]  /*1b3a0*/  IADD3 R41, P5, R4.reuse, 0x20, RZ ;  /* 0x0000002004297810 */ /* 0x040fe40007fbe0ff */
[C---:B------:R-:W-:Y:S02]  /*1b3b0*/  IADD3 R47, P2, R4.reuse, 0x4000, RZ ;  /* 0x00004000042f7810 */ /* 0x040fe40007f5e0ff */
[----:B------:R-:W-:Y:S01]  /*1b3c0*/  LOP3.LUT R0, R41, 0x380, RZ, 0xc0, !PT ;  /* 0x0000038029007812 */ /* 0x000fe200078ec0ff */
[--C-:B------:R-:W-:Y:S01]  /*1b3d0*/  IMAD.X R9, RZ, RZ, R5.reuse, P5 ;  /* 0x000000ffff097224 */ /* 0x100fe200028e0605 */
[C---:B------:R-:W-:Y:S01]  /*1b3e0*/  LOP3.LUT R29, R4.reuse, 0x380, RZ, 0xc0, !PT ;  /* 0x00000380041d7812 */ /* 0x040fe200078ec0ff */
[----:B------:R-:W-:Y:S01]  /*1b3f0*/  IMAD.X R15, RZ, RZ, R5, P2 ;  /* 0x000000ffff0f7224 */ /* 0x000fe200010e0605 */
[----:B------:R-:W-:Y:S02]  /*1b400*/  IADD3 R43, P0, R4, 0x40, RZ ;  /* 0x00000040042b7810 */ /* 0x000fe40007f1e0ff */
[----:B------:R-:W-:-:S02]  /*1b410*/  ISETP.NE.U32.AND P2, PT, RZ, UR4, PT ;  /* 0x00000004ff007c0c */ /* 0x000fc4000bf45070 */
[----:B------:R-:W-:Y:S01]  /*1b420*/  SHF.R.U64 R0, R0, 0x3, RZ ;  /* 0x0000000300007819 */ /* 0x000fe200000012ff */
[--C-:B------:R-:W-:Y:S01]  /*1b430*/  IMAD.X R11, RZ, RZ, R5.reuse, P0 ;  /* 0x000000ffff0b7224 */ /* 0x100fe200000e0605 */
[C---:B------:R-:W-:Y:S02]  /*1b440*/  IADD3 R45, P1, R4.reuse, 0x60, RZ ;  /* 0x00000060042d7810 */ /* 0x040fe40007f3e0ff */
[----:B------:R-:W-:Y:S02]  /*1b450*/  SHF.R.U64 R29, R29, 0x3, RZ ;  /* 0x000000031d1d7819 */ /* 0x000fe400000012ff */
[C---:B------:R-:W-:Y:S01]  /*1b460*/  IADD3 R49, P3, R4.reuse, 0x4020, RZ ;  /* 0x0000402004317810 */ /* 0x040fe20007f7e0ff */
[--C-:B------:R-:W-:Y:S01]  /*1b470*/  IMAD.X R13, RZ, RZ, R5.reuse, P1 ;  /* 0x000000ffff0d7224 */ /* 0x100fe200008e0605 */
[C---:B------:R-:W-:Y:S02]  /*1b480*/  IADD3 R51, P4, R4.reuse, 0x4040, RZ ;  /* 0x0000404004337810 */ /* 0x040fe40007f9e0ff */
[----:B------:R-:W-:Y:S01]  /*1b490*/  LOP3.LUT R10, R43, 0x380, RZ, 0xc0, !PT ;  /* 0x000003802b0a7812 */ /* 0x000fe200078ec0ff */
[--C-:B------:R-:W-:Y:S01]  /*1b4a0*/  IMAD.X R25, RZ, RZ, R5.reuse, P3 ;  /* 0x000000ffff197224 */ /* 0x100fe200018e0605 */
[----:B------:R-:W-:Y:S01]  /*1b4b0*/  IADD3 R53, P5, R4, 0x4060, RZ ;  /* 0x0000406004357810 */ /* 0x000fe20007fbe0ff */
[----:B------:R-:W-:Y:S01]  /*1b4c0*/  IMAD.X R27, RZ, RZ, R5, P4 ;  /* 0x000000ffff1b7224 */ /* 0x000fe200020e0605 */
[----:B------:R-:W-:Y:S01]  /*1b4d0*/  ISETP.NE.AND.EX P2, PT, RZ, UR5, PT, P2 ;  /* 0x00000005ff007c0c */ /* 0x000fe2000bf45320 */
[----:B------:R-:W-:Y:S01]  /*1b4e0*/  ULDC.64 UR4, c[0x0][0xbe0] ;  /* 0x0002f80000047ab9 */ /* 0x000fe20000000a00 */
[----:B------:R-:W-:-:S02]  /*1b4f0*/  LOP3.LUT R8, R0, R41, RZ, 0x3c, !PT ;  /* 0x0000002900087212 */ /* 0x000fc400078e3cff */
[----:B------:R-:W-:Y:S02]  /*1b500*/  LOP3.LUT R12, R45, 0x380, RZ, 0xc0, !PT ;  /* 0x000003802d0c7812 */ /* 0x000fe400078ec0ff */
[----:B------:R-:W-:Y:S01]  /*1b510*/  LOP3.LUT R4, R29, R4, RZ, 0x3c, !PT ;  /* 0x000000041d047212 */ /* 0x000fe200078e3cff */
[----:B------:R-:W-:Y:S01]  /*1b520*/  IMAD.X R29, RZ, RZ, R5, P5 ;  /* 0x000000ffff1d7224 */ /* 0x000fe200028e0605 */
[----:B------:R-:W-:Y:S02]  /*1b530*/  LOP3.LUT R0, R47, 0x380, RZ, 0xc0, !PT ;  /* 0x000003802f007812 */ /* 0x000fe400078ec0ff */
[----:B------:R-:W-:Y:S02]  /*1b540*/  SHF.R.U64 R10, R10, 0x3, RZ ;  /* 0x000000030a0a7819 */ /* 0x000fe400000012ff */
[----:B------:R-:W-:Y:S02]  /*1b550*/  LOP3.LUT R24, R49, 0x380, RZ, 0xc0, !PT ;  /* 0x0000038031187812 */ /* 0x000fe400078ec0ff */
[----:B------:R-:W-:-:S02]  /*1b560*/  LOP3.LUT R26, R51, 0x380, RZ, 0xc0, !PT ;  /* 0x00000380331a7812 */ /* 0x000fc400078ec0ff */
[----:B------:R-:W-:Y:S02]  /*1b570*/  ISETP.NE.U32.AND P0, PT, RZ, UR4, PT ;  /* 0x00000004ff007c0c */ /* 0x000fe4000bf05070 */
[----:B------:R-:W-:Y:S02]  /*1b580*/  LOP3.LUT R28, R53, 0x380, RZ, 0xc0, !PT ;  /* 0x00000380351c7812 */ /* 0x000fe400078ec0ff */
[----:B------:R-:W-:Y:S02]  /*1b590*/  SHF.R.U64 R12, R12, 0x3, RZ ;  /* 0x000000030c0c7819 */ /* 0x000fe400000012ff */
[----:B------:R-:W-:Y:S02]  /*1b5a0*/  SHF.R.U64 R0, R0, 0x3, RZ ;  /* 0x0000000300007819 */ /* 0x000fe400000012ff */
[----:B------:R-:W-:Y:S02]  /*1b5b0*/  MOV R38, R4 ;  /* 0x0000000400267202 */ /* 0x000fe40000000f00 */
[----:B------:R-:W-:-:S02]  /*1b5c0*/  LOP3.LUT R10, R10, R43, RZ, 0x3c, !PT ;  /* 0x0000002b0a0a7212 */ /* 0x000fc400078e3cff */
[----:B------:R-:W-:Y:S02]  /*1b5d0*/  SHF.R.U64 R24, R24, 0x3, RZ ;  /* 0x0000000318187819 */ /* 0x000fe400000012ff */
[----:B------:R-:W-:Y:S02]  /*1b5e0*/  SHF.R.U64 R26, R26, 0x3, RZ ;  /* 0x000000031a1a7819 */ /* 0x000fe400000012ff */
[----:B------:R-:W-:Y:S02]  /*1b5f0*/  F2FP.BF16.F32.PACK_AB R4, R89, R88 ;  /* 0x000000585904723e */ /* 0x000fe400000010ff */
[----:B------:R-:W-:Y:S02]  /*1b600*/  F2FP.BF16.F32.PACK_AB R5, R91, R90 ;  /* 0x0000005a5b05723e */ /* 0x000fe400000010ff */
[----:B------:R-:W-:Y:S02]  /*1b610*/  ISETP.NE.AND.EX P0, PT, RZ, UR5, PT, P0 ;  /* 0x00000005ff007c0c */ /* 0x000fe4000bf05300 */
[----:B------:R-:W-:Y:S01]  /*1b620*/  SHF.R.U64 R28, R28, 0x3, RZ ;  /* 0x000000031c1c7819 */ /* 0x000fe200000012ff */
[----:B------:R2:W-:Y:S01]  /*1b630*/  STSM.16.M88.4 [R38], R4 ;  /* 0x0000000426007844 */ /* 0x0005e20000000200 */
[----:B------:R-:W-:-:S02]  /*1b640*/  LOP3.LUT R12, R12, R45, RZ, 0x3c, !PT ;  /* 0x0000002d0c0c7212 */ /* 0x000fc400078e3cff */
[----:B------:R-:W-:Y:S02]  /*1b650*/  LOP3.LUT R14, R0, R47, RZ, 0x3c, !PT ;  /* 0x0000002f000e7212 */ /* 0x000fe400078e3cff */
[----:B------:R-:W-:Y:S02]  /*1b660*/  LOP3.LUT R24, R24, R49, RZ, 0x3c, !PT ;  /* 0x0000003118187212 */ /* 0x000fe400078e3cff */
[----:B------:R-:W-:Y:S02]  /*1b670*/  LOP3.LUT R26, R26, R51, RZ, 0x3c, !PT ;  /* 0x000000331a1a7212 */ /* 0x000fe400078e3cff */
[----:B------:R-:W-:Y:S02]  /*1b680*/  MOV R45, R8 ;  /* 0x00000008002d7202 */ /* 0x000fe40000000f00 */
[----:B------:R-:W-:Y:S02]  /*1b690*/  MOV R44, R10 ;  /* 0x0000000a002c7202 */ /* 0x000fe40000000f00 */
[----:B------:R-:W-:-:S02]  /*1b6a0*/  LOP3.LUT R28, R28, R53, RZ, 0x3c, !PT ;  /* 0x000000351c1c7212 */ /* 0x000fc400078e3cff */
[----:B------:R-:W-:Y:S01]  /*1b6b0*/  F2FP.BF16.F32.PACK_AB R8, R97, R96 ;  /* 0x000000606108723e */ /* 0x000fe200000010ff */
[----:B--2---:R-:W2:Y:S01]  /*1b6c0*/  LDC.64 R38, c[0x0][0xbd8] ;  /* 0x0002f600ff267b82 */ /* 0x004ea20000000a00 */
[----:B------:R-:W-:Y:S02]  /*1b6d0*/  F2FP.BF16.F32.PACK_AB R9, R99, R98 ;  /* 0x000000626309723e */ /* 0x000fe400000010ff */
[----:B------:R-:W-:Y:S02]  /*1b6e0*/  F2FP.BF16.F32.PACK_AB R10, R101, R100 ;  /* 0x00000064650a723e */ /* 0x000fe400000010ff */
[----:B------:R-:W-:Y:S02]  /*1b6f0*/  F2FP.BF16.F32.PACK_AB R11, R103, R102 ;  /* 0x00000066670b723e */ /* 0x000fe400000010ff */
[----:B------:R-:W-:Y:S02]  /*1b700*/  F2FP.BF16.F32.PACK_AB R4, R105, R104 ;  /* 0x000000686904723e */ /* 0x000fe400000010ff */
[----:B------:R-:W-:Y:S01]  /*1b710*/  F2FP.BF16.F32.PACK_AB R5, R107, R106 ;  /* 0x0000006a6b05723e */ /* 0x000fe200000010ff */
[----:B------:R3:W-:Y:S01]  /*1b720*/  STSM.16.M88.4 [R45], R8 ;  /* 0x000000082d007844 */ /* 0x0007e20000000200 */
[----:B------:R-:W-:-:S02]  /*1b730*/  F2FP.BF16.F32.PACK_AB R6, R109, R108 ;  /* 0x0000006c6d06723e */ /* 0x000fc400000010ff */
[----:B------:R-:W-:Y:S02]  /*1b740*/  F2FP.BF16.F32.PACK_AB R7, R111, R110 ;  /* 0x0000006e6f07723e */ /* 0x000fe400000010ff */
[----:B------:R-:W-:Y:S02]  /*1b750*/  MOV R43, R12 ;  /* 0x0000000c002b7202 */ /* 0x000fe40000000f00 */
[----:B------:R-:W-:Y:S01]  /*1b760*/  MOV R42, R14 ;  /* 0x0000000e002a7202 */ /* 0x000fe20000000f00 */
[----:B------:R4:W-:Y:S01]  /*1b770*/  STSM.16.M88.4 [R44], R4 ;  /* 0x000000042c007844 */ /* 0x0009e20000000200 */
[----:B------:R-:W-:Y:S02]  /*1b780*/  MOV R0, R24 ;  /* 0x0000001800007202 */ /* 0x000fe40000000f00 */
[----:B------:R-:W-:Y:S02]  /*1b790*/  MOV R41, R26 ;  /* 0x0000001a00297202 */ /* 0x000fe40000000f00 */
[----:B------:R-:W-:Y:S01]  /*1b7a0*/  F2FP.BF16.F32.PACK_AB R12, R113, R112 ;  /* 0x00000070710c723e */ /* 0x000fe200000010ff */
[----:B------:R-:W-:Y:S01]  /*1b7b0*/  ULDC UR4, c[0x0][0xa88] ;  /* 0x0002a20000047ab9 */ /* 0x000fe20000000800 */
[----:B------:R-:W-:Y:S01]  /*1b7c0*/  F2FP.BF16.F32.PACK_AB R13, R115, R114 ;  /* 0x00000072730d723e */ /* 0x000fe200000010ff */
[----:B---3--:R-:W3:Y:S01]  /*1b7d0*/  @P0 LDC.64 R8, c[0x0][0xbe0] ;  /* 0x0002f800ff080b82 */ /* 0x008ee20000000a00 */
[----:B------:R-:W-:Y:S01]  /*1b7e0*/  F2FP.BF16.F32.PACK_AB R14, R31, R116 ;  /* 0x000000741f0e723e */ /* 0x000fe200000010ff */
[----:B--2---:R-:W-:Y:S01]  /*1b7f0*/  IMAD.WIDE R38, R221, 0x4, R38 ;  /* 0x00000004dd267825 */ /* 0x004fe200078e0226 */
[----:B------:R-:W-:-:S02]  /*1b800*/  F2FP.BF16.F32.PACK_AB R15, R119, R118 ;  /* 0x00000076770f723e */ /* 0x000fc400000010ff */
[----:B------:R-:W-:Y:S02]  /*1b810*/  MOV R40, R28 ;  /* 0x0000001c00287202 */ /* 0x000fe40000000f00 */
[----:B------:R-:W-:Y:S01]  /*1b820*/  F2FP.BF16.F32.PACK_AB R24, R121, R120 ;  /* 0x000000787918723e */ /* 0x000fe200000010ff */
[----:B------:R-:W-:Y:S01]  /*1b830*/  STSM.16.M88.4 [R43], R12 ;  /* 0x0000000c2b007844 */ /* 0x000fe20000000200 */
[----:B------:R-:W-:Y:S01]  /*1b840*/  F2FP.BF16.F32.PACK_AB R25, R123, R122 ;  /* 0x0000007a7b19723e */ /* 0x000fe200000010ff */
[----:B----4-:R-:W-:Y:S01]  /*1b850*/  IMAD.MOV.U32 R44, RZ, RZ, RZ ;  /* 0x000000ffff2c7224 */ /* 0x010fe200078e00ff */
[----:B------:R-:W-:Y:S02]  /*1b860*/  F2FP.BF16.F32.PACK_AB R26, R125, R124 ;  /* 0x0000007c7d1a723e */ /* 0x000fe400000010ff */
[----:B------:R-:W-:Y:S02]  /*1b870*/  F2FP.BF16.F32.PACK_AB R27, R127, R126 ;  /* 0x0000007e7f1b723e */ /* 0x000fe400000010ff */
[----:B------:R-:W-:-:S02]  /*1b880*/  F2FP.BF16.F32.PACK_AB R28, R21, R128 ;  /* 0x00000080151c723e */ /* 0x000fc400000010ff */
[----:B------:R-:W-:Y:S01]  /*1b890*/  F2FP.BF16.F32.PACK_AB R29, R131, R130 ;  /* 0x00000082831d723e */ /* 0x000fe200000010ff */
[----:B------:R-:W-:Y:S01]  /*1b8a0*/  STSM.16.M88.4 [R42], R24 ;  /* 0x000000182a007844 */ /* 0x000fe20000000200 */
[----:B------:R-:W-:Y:S02]  /*1b8b0*/  F2FP.BF16.F32.PACK_AB R31, R135, R134 ;  /* 0x00000086871f723e */ /* 0x000fe400000010ff */
[----:B------:R-:W-:Y:S02]  /*1b8c0*/  F2FP.BF16.F32.PACK_AB R4, R145, R144 ;  /* 0x000000909104723e */ /* 0x000fe400000010ff */
[----:B------:R-:W-:Y:S01]  /*1b8d0*/  F2FP.BF16.F32.PACK_AB R5, R147, R146 ;  /* 0x000000929305723e */ /* 0x000fe200000010ff */
[----:B------:R2:W-:Y:S01]  /*1b8e0*/  STSM.16.M88.4 [R0], R28 ;  /* 0x0000001c00007844 */ /* 0x0005e20000000200 */
[----:B------:R-:W-:Y:S02]  /*1b8f0*/  F2FP.BF16.F32.PACK_AB R6, R149, R148 ;  /* 0x000000949506723e */ /* 0x000fe400000010ff */
[----:B------:R-:W-:Y:S01]  /*1b900*/  F2FP.BF16.F32.PACK_AB R7, R151, R150 ;  /* 0x000000969707723e */ /* 0x000fe200000010ff */
[----:B------:R4:W-:Y:S04]  /*1b910*/  STSM.16.M88.4 [R41], R32 ;  /* 0x0000002029007844 */ /* 0x0009e80000000200 */
[----:B------:R4:W-:Y:S01]  /*1b920*/  STSM.16.M88.4 [R40], R4 ;  /* 0x0000000428007844 */ /* 0x0009e20000000200 */
[----:B------:R-:W-:Y:S01]  /*1b930*/  BAR.SYNC.DEFER_BLOCKING 0x1, 0x100 ;  /* 0x0044000000007b1d */ /* 0x000fe20000010000 */
[----:B---3--:R-:W-:-:S04]  /*1b940*/  @P0 IMAD.WIDE R8, R221, 0x4, R8 ;  /* 0x00000004dd080825 */ /* 0x008fc800078e0208 */
[----:B--2---:R-:W-:Y:S01]  /*1b950*/  IMAD.U32 R0, RZ, RZ, UR4 ;  /* 0x00000004ff007e24 */ /* 0x004fe2000f8e00ff */
[----:B------:R4:W5:Y:S01]  /*1b960*/  @P2 LDG.E R44, desc[UR54][R38.64] ;  /* 0x00000036262c2981 */ /* 0x000962000c1e1900 */
[----:B------:R-:W-:-:S04]  /*1b970*/  IMAD.IADD R11, R16, 0x1, R203 ;  /* 0x00000001100b7824 */ /* 0x000fc800078e02cb */
[----:B------:R4:W5:Y:S01]  /*1b980*/  @P0 LDG.E R0, desc[UR54][R8.64] ;  /* 0x0000003608000981 */ /* 0x000962000c1e1900 */
[----:B------:R-:W-:Y:S01]  /*1b990*/  IMAD.WIDE R36, R11, 0x2, R36 ;  /* 0x000000020b247825 */ /* 0x000fe200078e0224 */
[----:B------:R-:W-:Y:S06]  /*1b9a0*/  @P0 BRA `(.L_x_1579) ;  /* 0x0000000000100947 */ /* 0x000fec0003800000 */
[----:B------:R-:W-:Y:S05]  /*1b9b0*/  @!P2 BRA `(.L_x_1579) ;  /* 0x00000000000ca947 */ /* 0x000fea0003800000 */
[----:B----4-:R-:W2:Y:S04]  /*1b9c0*/  LDG.E R5, desc[UR54][R38.64] ;  /* 0x0000003626057981 */ /* 0x010ea8000c1e1900 */
[----:B-----5:R-:W2:Y:S02]  /*1b9d0*/  LDG.E R0, desc[UR54][R38.64+0x4] ;  /* 0x0000043626007981 */ /* 0x020ea4000c1e1900 */
[----:B--2---:R-:W-:-:S07]  /*1b9e0*/  IMAD.IADD R0, R0, 0x1, -R5 ;  /* 0x0000000100007824 */ /* 0x004fce00078e0a05 */
.L_x_1579:
[----:B------:R-:W-:Y:S01]  /*1b9f0*/  SHF.R.S32.HI R48, RZ, 0x1f, R219 ;  /* 0x0000001fff307819 */ /* 0x000fe200000114db */
[----:B------:R-:W-:Y:S01]  /*1ba00*/  ULDC.64 UR4, c[0x0][0xb70] ;  /* 0x0002dc0000047ab9 */ /* 0x000fe20000000a00 */
[----:B-----5:R-:W-:Y:S01]  /*1ba10*/  SHF.R.S32.HI R45, RZ, 0x1f, R44 ;  /* 0x0000001fff2d7819 */ /* 0x020fe2000001142c */
[----:B------:R-:W-:Y:S01]  /*1ba20*/  IMAD R11, R223, 0x80, R204 ;  /* 0x00000080df0b7824 */ /* 0x000fe200078e02cc */
[----:B------:R-:W-:Y:S01]  /*1ba30*/  SEL R49, R221, RZ, !P2 ;  /* 0x000000ffdd317207 */ /* 0x000fe20005000000 */
[----:B----4-:R-:W-:Y:S01]  /*1ba40*/  IMAD R6, R48, UR4, RZ ;  /* 0x0000000430067c24 */ /* 0x010fe2000f8e02ff */
[C---:B------:R-:W-:Y:S01]  /*1ba50*/  IADD3 R9, P0, R36.reuse, 0x1000, RZ ;  /* 0x0000100024097810 */ /* 0x040fe20007f1e0ff */
[----:B------:R-:W-:Y:S01]  /*1ba60*/  IMAD.WIDE.U32 R4, R219, UR4, R44 ;  /* 0x00000004db047c25 */ /* 0x000fe2000f8e002c */
[----:B------:R-:W-:Y:S02]  /*1ba70*/  IADD3 R13, P1, R36, 0x2000, RZ ;  /* 0x00002000240d7810 */ /* 0x000fe40007f3e0ff */
[----:B------:R-:W-:Y:S01]  /*1ba80*/  LOP3.LUT R8, R9, 0x380, RZ, 0xc0, !PT ;  /* 0x0000038009087812 */ /* 0x000fe200078ec0ff */
[----:B------:R-:W-:Y:S01]  /*1ba90*/  IMAD R7, R219, UR5, R6 ;  /* 0x00000005db077c24 */ /* 0x000fe2000f8e0206 */
[----:B------:R-:W-:Y:S01]  /*1baa0*/  SHF.R.S32.HI R6, RZ, 0x1f, R221 ;  /* 0x0000001fff067819 */ /* 0x000fe200000114dd */
[----:B------:R-:W-:Y:S01]  /*1bab0*/  ULDC.64 UR4, c[0x0][0xb78] ;  /* 0x0002de0000047ab9 */ /* 0x000fe20000000a00 */
[----:B------:R-:W-:Y:S01]  /*1bac0*/  SHF.R.U64 R8, R8, 0x3, RZ ;  /* 0x0000000308087819 */ /* 0x000fe200000012ff */
[----:B------:R-:W-:Y:S01]  /*1bad0*/  IMAD.IADD R5, R5, 0x1, R7 ;  /* 0x0000000105057824 */ /* 0x000fe200078e0207 */
[----:B------:R-:W-:-:S02]  /*1bae0*/  SEL R50, R6, RZ, !P2 ;  /* 0x000000ff06327207 */ /* 0x000fc40005000000 */
[----:B------:R-:W-:Y:S01]  /*1baf0*/  IADD3 R25, P2, R36, 0x3000, RZ ;  /* 0x0000300024197810 */ /* 0x000fe20007f5e0ff */
[----:B------:R-:W-:Y:S01]  /*1bb00*/  IMAD.WIDE.U32 R4, R49, UR4, R4 ;  /* 0x0000000431047c25 */ /* 0x000fe2000f8e0004 */
[----:B------:R-:W-:Y:S02]  /*1bb10*/  SHF.R.S32.HI R7, RZ, 0x1f, R11 ;  /* 0x0000001fff077819 */ /* 0x000fe4000001140b */
[----:B------:R-:W-:Y:S01]  /*1bb20*/  LOP3.LUT R24, R25, 0x380, RZ, 0xc0, !PT ;  /* 0x0000038019187812 */ /* 0x000fe200078ec0ff */
[----:B------:R-:W-:Y:S01]  /*1bb30*/  IMAD R6, R50, UR4, RZ ;  /* 0x0000000432067c24 */ /* 0x000fe2000f8e02ff */
[----:B------:R-:W-:Y:S02]  /*1bb40*/  IADD3 R4, P3, R11, R4, RZ ;  /* 0x000000040b047210 */ /* 0x000fe40007f7e0ff */
[----:B------:R-:W-:Y:S01]  /*1bb50*/  LOP3.LUT R12, R13, 0x380, RZ, 0xc0, !PT ;  /* 0x000003800d0c7812 */ /* 0x000fe200078ec0ff */
[----:B------:R-:W-:Y:S01]  /*1bb60*/  IMAD R6, R49, UR5, R6 ;  /* 0x0000000531067c24 */ /* 0x000fe2000f8e0206 */
[----:B------:R-:W-:Y:S01]  /*1bb70*/  ULDC.64 UR4, c[0x0][0xb40] ;  /* 0x0002d00000047ab9 */ /* 0x000fe20000000a00 */
[----:B------:R-:W-:-:S02]  /*1bb80*/  SHF.R.U64 R24, R24, 0x3, RZ ;  /* 0x0000000318187819 */ /* 0x000fc400000012ff */
[----:B------:R-:W-:Y:S01]  /*1bb90*/  LOP3.LUT R8, R8, R9, RZ, 0x3c, !PT ;  /* 0x0000000908087212 */ /* 0x000fe200078e3cff */
[--C-:B------:R-:W-:Y:S01]  /*1bba0*/  IMAD.X R9, RZ, RZ, R37.reuse, P0 ;  /* 0x000000ffff097224 */ /* 0x100fe200000e0625 */
[----:B------:R-:W-:Y:S01]  /*1bbb0*/  IADD3.X R7, R7, R5, R6, P3, !PT ;  /* 0x0000000507077210 */ /* 0x000fe20001ffe406 */
[----:B------:R-:W-:Y:S01]  /*1bbc0*/  VIADD R5, R11, 0x8 ;  /* 0x000000080b057836 */ /* 0x000fe20000000000 */
[----:B------:R-:W-:Y:S02]  /*1bbd0*/  LEA R46, P3, R4, UR4, 0x2 ;  /* 0x00000004042e7c11 */ /* 0x000fe4000f8610ff */
[----:B------:R-:W-:Y:S02]  /*1bbe0*/  SHF.R.U64 R12, R12, 0x3, RZ ;  /* 0x000000030c0c7819 */ /* 0x000fe400000012ff */
[----:B------:R-:W-:Y:S01]  /*1bbf0*/  LOP3.LUT R24, R24, R25, RZ, 0x3c, !PT ;  /* 0x0000001918187212 */ /* 0x000fe200078e3cff */
[----:B------:R-:W-:Y:S01]  /*1bc00*/  IMAD.X R25, RZ, RZ, R37, P2 ;  /* 0x000000ffff197224 */ /* 0x000fe200010e0625 */
[----:B------:R-:W-:Y:S01]  /*1bc10*/  LEA.HI.X R47, R4, UR5, R7, 0x2, P3 ;  /* 0x00000005042f7c11 */ /* 0x000fe200098f1407 */
[----:B------:R-:W-:Y:S01]  /*1bc20*/  ULDC.64 UR4, c[0x0][0xaa0] ;  /* 0x0002a80000047ab9 */ /* 0x000fe20000000a00 */
[----:B------:R-:W-:-:S02]  /*1bc30*/  IADD3 R29, P5, R36, 0x4000, RZ ;  /* 0x00004000241d7810 */ /* 0x000fc40007fbe0ff */
[C---:B------:R-:W-:Y:S02]  /*1bc40*/  IADD3 R33, P4, R36.reuse, 0x5000, RZ ;  /* 0x0000500024217810 */ /* 0x040fe40007f9e0ff */
[----:B------:R-:W-:Y:S02]  /*1bc50*/  IADD3 R39, P3, R36, 0x6000, RZ ;  /* 0x0000600024277810 */ /* 0x000fe40007f7e0ff */
[----:B------:R-:W-:Y:S02]  /*1bc60*/  LOP3.LUT P0, RZ, R224, 0x3, RZ, 0xc0, !PT ;  /* 0x00000003e0ff7812 */ /* 0x000fe4000780c0ff */
[----:B------:R-:W-:Y:S02]  /*1bc70*/  IADD3 R7, P2, R36, 0x7000, RZ ;  /* 0x0000700024077810 */ /* 0x000fe40007f5e0ff */
[----:B------:R-:W-:Y:S01]  /*1bc80*/  LOP3.LUT R12, R12, R13, RZ, 0x3c, !PT ;  /* 0x0000000d0c0c7212 */ /* 0x000fe200078e3cff */
[--C-:B------:R-:W-:Y:S01]  /*1bc90*/  IMAD.X R13, RZ, RZ, R37.reuse, P1 ;  /* 0x000000ffff0d7224 */ /* 0x100fe200008e0625 */
[----:B------:R-:W-:Y:S01]  /*1bca0*/  LOP3.LUT R28, R29, 0x380, RZ, 0xc0, !PT ;  /* 0x000003801d1c7812 */ /* 0x000fe200078ec0ff */
[----:B------:R-:W-:Y:S01]  /*1bcb0*/  IMAD.X R41, RZ, RZ, R37, P2 ;  /* 0x000000ffff297224 */ /* 0x000fe200010e0625 */
[----:B------:R-:W-:-:S02]  /*1bcc0*/  LOP3.LUT R32, R33, 0x380, RZ, 0xc0, !PT ;  /* 0x0000038021207812 */ /* 0x000fc400078ec0ff */
[----:B------:R-:W-:Y:S02]  /*1bcd0*/  LOP3.LUT R38, R39, 0x380, RZ, 0xc0, !PT ;  /* 0x0000038027267812 */ /* 0x000fe400078ec0ff */
[-C--:B------:R-:W-:Y:S02]  /*1bce0*/  ISETP.GE.OR P1, PT, R11, R0.reuse, P0 ;  /* 0x000000000b00720c */ /* 0x080fe40000726670 */
[----:B------:R-:W-:Y:S02]  /*1bcf0*/  LOP3.LUT R4, R36, 0x380, RZ, 0xc0, !PT ;  /* 0x0000038024047812 */ /* 0x000fe400078ec0ff */
[----:B------:R-:W-:Y:S02]  /*1bd00*/  ISETP.GE.OR P0, PT, R5, R0, P0 ;  /* 0x000000000500720c */ /* 0x000fe40000706670 */
[----:B------:R-:W-:Y:S02]  /*1bd10*/  LOP3.LUT R6, R7, 0x380, RZ, 0xc0, !PT ;  /* 0x0000038007067812 */ /* 0x000fe400078ec0ff */
[----:B------:R-:W-:-:S02]  /*1bd20*/  SHF.R.U64 R28, R28, 0x3, RZ ;  /* 0x000000031c1c7819 */ /* 0x000fc400000012ff */
[----:B------:R-:W-:Y:S02]  /*1bd30*/  SHF.R.U64 R32, R32, 0x3, RZ ;  /* 0x0000000320207819 */ /* 0x000fe400000012ff */
[----:B------:R-:W-:Y:S01]  /*1bd40*/  SHF.R.U64 R38, R38, 0x3, RZ ;  /* 0x0000000326267819 */ /* 0x000fe200000012ff */
[----:B------:R2:W-:Y:S01]  /*1bd50*/  @!P1 STG.E desc[UR54][R46.64], R20 ;  /* 0x000000142e009986 */ /* 0x0005e2000c101936 */
        /* <DEDUP_REMOVED lines=10> */
[----:B------:R-:W-:Y:S01]  /*1be00*/  IMAD.MOV.U32 R5, RZ, RZ, R37 ;  /* 0x000000ffff057224 */ /* 0x000fe200078e0025 */
[----:B------:R-:W-:Y:S01]  /*1be10*/  LOP3.LUT R40, R6, R7, RZ, 0x3c, !PT ;  /* 0x0000000706287212 */ /* 0x000fe200078e3cff */
[----:B------:R-:W-:Y:S01]  /*1be20*/  IMAD R45, R45, UR4, RZ ;  /* 0x000000042d2d7c24 */ /* 0x000fe2000f8e02ff */
[----:B------:R-:W5:Y:S01]  /*1be30*/  LD.E.128 R8, desc[UR54][R8.64] ;  /* 0x0000003608087980 */ /* 0x000f62000c101d00 */
[----:B--2---:R-:W-:-:S02]  /*1be40*/  IMAD.MOV.U32 R20, RZ, RZ, R16 ;  /* 0x000000ffff147224 */ /* 0x004fc400078e0010 */
[----:B------:R-:W-:Y:S01]  /*1be50*/  IMAD.MOV.U32 R21, RZ, RZ, R17 ;  /* 0x000000ffff157224 */ /* 0x000fe200078e0011 */
[----:B------:R-:W5:Y:S01]  /*1be60*/  LD.E.128 R4, desc[UR54][R4.64] ;  /* 0x0000003604047980 */ /* 0x000f62000c101d00 */
[----:B------:R-:W-:-:S03]  /*1be70*/  IMAD R45, R44, UR5, R45 ;  /* 0x000000052c2d7c24 */ /* 0x000fc6000f8e022d */
[----:B------:R-:W5:Y:S01]  /*1be80*/  LD.E.128 R12, desc[UR54][R12.64] ;  /* 0x000000360c0c7980 */ /* 0x000f62000c101d00 */
[----:B------:R-:W-:Y:S01]  /*1be90*/  IMAD.WIDE.U32 R20, R44, UR4, R20 ;  /* 0x000000042c147c25 */ /* 0x000fe2000f8e0014 */
[----:B------:R-:W-:Y:S02]  /*1bea0*/  ULDC.64 UR4, c[0x0][0xae0] ;  /* 0x0002b80000047ab9 */ /* 0x000fe40000000a00 */
[----:B------:R-:W5:Y:S04]  /*1beb0*/  LD.E.128 R24, desc[UR54][R24.64] ;  /* 0x0000003618187980 */ /* 0x000f68000c101d00 */
[----:B------:R-:W5:Y:S04]  /*1bec0*/  LD.E.128 R28, desc[UR54][R28.64] ;  /* 0x000000361c1c7980 */ /* 0x000f68000c101d00 */
[----:B------:R-:W5:Y:S04]  /*1bed0*/  LD.E.128 R32, desc[UR54][R32.64] ;  /* 0x0000003620207980 */ /* 0x000f68000c101d00 */
[----:B------:R-:W5:Y:S04]  /*1bee0*/  LD.E.128 R36, desc[UR54][R38.64] ;  /* 0x0000003626247980 */ /* 0x000f68000c101d00 */
[----:B------:R-:W5:Y:S01]  /*1bef0*/  LD.E.128 R40, desc[UR54][R40.64] ;  /* 0x0000003628287980 */ /* 0x000f62000c101d00 */
[----:B------:R-:W-:Y:S01]  /*1bf00*/  @!PT LDS RZ, [RZ] ;  /* 0x00000000fffff984 */ /* 0x000fe20000000800 */
[----:B------:R-:W-:Y:S01]  /*1bf10*/  @!PT LDS RZ, [RZ] ;  /* 0x00000000fffff984 */ /* 0x000fe20000000800 */
[----:B------:R-:W-:Y:S01]  /*1bf20*/  @!PT LDS RZ, [RZ] ;  /* 0x00000000fffff984 */ /* 0x000fe20000000800 */
[----:B------:R-:W-:Y:S01]  /*1bf30*/  @!PT LDS RZ, [RZ] ;  /* 0x00000000fffff984 */ /* 0x000fe20000000800 */
[----:B------:R2:W-:Y:S06]  /*1bf40*/  MEMBAR.ALL.CTA ;  /* 0x0000000000007992 */ /* 0x0005ec0000008000 */
[----:B--2---:R-:W2:Y:S01]  /*1bf50*/  FENCE.VIEW.ASYNC.S ;  /* 0x00000000000073c6 */ /* 0x004ea20000000000 */
[----:B------:R-:W-:-:S02]  /*1bf60*/  IMAD.IADD R21, R21, 0x1, R45 ;  /* 0x0000000115157824 */ /* 0x000fc400078e022d */
[----:B------:R-:W-:Y:S02]  /*1bf70*/  IMAD R45, R223, -0x80, R0 ;  /* 0xffffff80df2d7824 */ /* 0x000fe400078e0200 */
[----:B------:R-:W-:-:S03]  /*1bf80*/  IMAD R44, R48, UR4, RZ ;  /* 0x00000004302c7c24 */ /* 0x000fc6000f8e02ff */
[----:B------:R-:W-:Y:S01]  /*1bf90*/  ISETP.GE.AND P3, PT, R18, R45, PT ;  /* 0x0000002d1200720c */ /* 0x000fe20003f66270 */
[C---:B---3--:R-:W-:Y:S02]  /*1bfa0*/  IMAD R3, R219.reuse, UR5, R44 ;  /* 0x00000005db037c24 */ /* 0x048fe4000f8e022c */
[----:B------:R-:W-:Y:S01]  /*1bfb0*/  IMAD.WIDE.U32 R20, R219, UR4, R20 ;  /* 0x00000004db147c25 */ /* 0x000fe2000f8e0014 */
[----:B------:R-:W-:-:S03]  /*1bfc0*/  ULDC.64 UR4, c[0x0][0xae8] ;  /* 0x0002ba0000047ab9 */ /* 0x000fc60000000a00 */
[----:B------:R-:W-:Y:S02]  /*1bfd0*/  VIADD R0, R2, 0x28820 ;  /* 0x0002882002007836 */ /* 0x000fe40000000000 */
[----:B------:R-:W-:Y:S02]  /*1bfe0*/  IMAD R44, R50, UR4, RZ ;  /* 0x00000004322c7c24 */ /* 0x000fe4000f8e02ff */
[----:B------:R-:W-:Y:S01]  /*1bff0*/  IMAD.IADD R21, R21, 0x1, R3 ;  /* 0x0000000115157824 */ /* 0x000fe200078e0203 */
[----:B------:R-:W-:Y:S01]  /*1c000*/  PRMT R0, RZ, 0x654, R0 ;  /* 0x00000654ff007816 */ /* 0x000fe20000000000 */
[C---:B------:R-:W-:Y:S01]  /*1c010*/  IMAD R3, R49.reuse, UR5, R44 ;  /* 0x0000000531037c24 */ /* 0x040fe2000f8e022c */
[----:B------:R-:W-:Y:S01]  /*1c020*/  BSSY B1, `(.L_x_1580) ;  /* 0x0000018000017945 */ /* 0x000fe20003800000 */
[----:B------:R-:W-:Y:S01]  /*1c030*/  IMAD.WIDE.U32 R46, R49, UR4, R20 ;  /* 0x00000004312e7c25 */ /* 0x000fe2000f8e0014 */
[----:B--2---:R2:W-:Y:S01]  /*1c040*/  SYNCS.ARRIVE.TRANS64.RED.A1T0 RZ, [R0+URZ], RZ ;  /* 0x000000ff00ff79a7 */ /* 0x0045e2000810043f */
        /* <DEDUP_REMOVED lines=21> */
.L_x_1581:
[----:B------:R-:W-:Y:S05]  /*1c1a0*/  BSYNC B1 ;  /* 0x0000000000017941 */ /* 0x000fea0003800000 */
.L_x_1580:
[----:B------:R-:W-:Y:S04]  /*1c1b0*/  BSSY B1, `(.L_x_1582) ;  /* 0x0000013000017945 */ /* 0x000fe80003800000 */
[----:B------:R-:W-:Y:S05]  /*1c1c0*/  @P0 BRA `(.L_x_1583) ;  /* 0x0000000000440947 */ /* 0x000fea0003800000 */
[----:B------:R-:W-:Y:S01]  /*1c1d0*/  IADD3 R3, P0, R44, 0x20, RZ ;  /* 0x000000202c037810 */ /* 0x000fe20007f1e0ff */
[----:B------:R-:W-:Y:S01]  /*1c1e0*/  ULDC.64 UR6, c[0x0][0xad8] ;  /* 0x0002b60000067ab9 */ /* 0x000fe20000000a00 */
[----:B---3-5:R-:W-:Y:S01]  /*1c1f0*/  IMAD.MOV.U32 R4, RZ, RZ, R46 ;  /* 0x000000ffff047224 */ /* 0x028fe200078e002e */
[----:B------:R-:W-:Y:S01]  /*1c200*/  ULDC UR4, c[0x0][0xa8c] ;  /* 0x0002a30000047ab9 */ /* 0x000fe20000000800 */
[----:B------:R-:W-:Y:S01]  /*1c210*/  IMAD.MOV.U32 R5, RZ, RZ, R51 ;  /* 0x000000ffff057224 */ /* 0x000fe200078e0033 */
[----:B------:R-:W-:Y:S01]  /*1c220*/  ISETP.GE.AND P3, PT, R16, UR4, PT ;  /* 0x0000000410007c0c */ /* 0x000fe2000bf66270 */
[----:B--2---:R-:W-:Y:S01]  /*1c230*/  IMAD.X R0, RZ, RZ, R45, P0 ;  /* 0x000000ffff007224 */ /* 0x004fe200000e062d */
[----:B------:R-:W-:Y:S01]  /*1c240*/  ISETP.GE.AND P4, PT, R195, UR4, PT ;  /* 0x00000004c3007c0c */ /* 0x000fe2000bf86270 */
[----:B------:R-:W-:-:S04]  /*1c250*/  IMAD.WIDE.U32 R4, R3, UR6, R4 ;  /* 0x0000000603047c25 */ /* 0x000fc8000f8e0004 */
        /* <DEDUP_REMOVED lines=8> */
.L_x_1583:
[----:B------:R-:W-:Y:S05]  /*1c2e0*/  BSYNC B1 ;  /* 0x0000000000017941 */ /* 0x000fea0003800000 */
.L_x_1582:
        /* <DEDUP_REMOVED lines=14> */
[----:B----4-:R-:W-:Y:S01]  /*1c3d0*/  LEA R6, P0, R4, UR6, 0x1 ;  /* 0x0000000604067c11 */ /* 0x010fe2000f8008ff */
[----:B------:R-:W-:-:S05]  /*1c3e0*/  IMAD.IADD R3, R5, 0x1, R3 ;  /* 0x0000000105037824 */ /* 0x000fca00078e0203 */
[----:B------:R-:W-:-:S05]  /*1c3f0*/  LEA.HI.X R7, R4, UR7, R3, 0x1, P0 ;  /* 0x0000000704077c11 */ /* 0x000fca00080f0c03 */
[----:B------:R2:W-:Y:S04]  /*1c400*/  @!P1 STG.E.128 desc[UR54][R6.64], R12 ;  /* 0x0000000c06009986 */ /* 0x0005e8000c101d36 */
[----:B------:R2:W-:Y:S02]  /*1c410*/  @!P3 STG.E.128 desc[UR54][R6.64+0x80], R36 ;  /* 0x000080240600b986 */ /* 0x0005e4000c101d36 */
.L_x_1585:
[----:B------:R-:W-:Y:S05]  /*1c420*/  BSYNC B1 ;  /* 0x0000000000017941 */ /* 0x000fea0003800000 */
.L_x_1584:
[----:B------:R-:W-:Y:S05]  /*1c430*/  @P2 BRA `(.L_x_1586) ;  /* 0x0000000800ac2947 */ /* 0x000fea0003800000 */
[----:B------:R-:W-:Y:S01]  /*1c440*/  IADD3 R3, P0, R44, 0x60, RZ ;  /* 0x000000602c037810 */ /* 0x000fe20007f1e0ff */
[----:B------:R-:W-:Y:S01]  /*1c450*/  ULDC.64 UR6, c[0x0][0xad8] ;  /* 0x0002b60000067ab9 */ /* 0x000fe20000000a00 */
[----:B---3-5:R-:W-:Y:S01]  /*1c460*/  IMAD.MOV.U32 R4, RZ, RZ, R46 ;  /* 0x000000ffff047224 */ /* 0x028fe200078e002e */
[----:B------:R-:W-:Y:S01]  /*1c470*/  ULDC UR4, c[0x0][0xa8c] ;  /* 0x0002a30000047ab9 */ /* 0x000fe20000000800 */
[----:B------:R-:W-:Y:S01]  /*1c480*/  IMAD.MOV.U32 R5, RZ, RZ, R51 ;  /* 0x000000ffff057224 */ /* 0x000fe200078e0033 */
[----:B------:R-:W-:Y:S01]  /*1c490*/  ISETP.GE.AND P1, PT, R16, UR4, PT ;  /* 0x0000000410007c0c */ /* 0x000fe2000bf26270 */
[----:B------:R-:W-:Y:S02]  /*1c4a0*/  IMAD.X R44, RZ, RZ, R45, P0 ;  /* 0x000000ffff2c7224 */ /* 0x000fe400000e062d */
[----:B------:R-:W-:-:S04]  /*1c4b0*/  IMAD.WIDE.U32 R4, R3, UR6, R4 ;  /* 0x0000000603047c25 */ /* 0x000fc8000f8e0004 */
[----:B------:R-:W-:-:S04]  /*1c4c0*/  IMAD R44, R44, UR6, RZ ;  /* 0x000000062c2c7c24 */ /* 0x000fc8000f8e02ff */
[----:B------:R-:W-:Y:S01]  /*1c4d0*/  IMAD R3, R3, UR7, R44 ;  /* 0x0000000703037c24 */ /* 0x000fe2000f8e022c */
[----:B------:R-:W-:Y:S02]  /*1c4e0*/  ULDC.64 UR6, c[0x0][0xa80] ;  /* 0x0002a00000067ab9 */ /* 0x000fe40000000a00 */
[----:B--2-4-:R-:W-:Y:S01]  /*1c4f0*/  LEA R6, P0, R4, UR6, 0x1 ;  /* 0x0000000604067c11 */ /* 0x014fe2000f8008ff */
[----:B------:R-:W-:-:S05]  /*1c500*/  IMAD.IADD R3, R5, 0x1, R3 ;  /* 0x0000000105037824 */ /* 0x000fca00078e0203 */
[----:B------:R-:W-:Y:S02]  /*1c510*/  LEA.HI.X R7, R4, UR7, R3, 0x1, P0 ;  /* 0x0000000704077c11 */ /* 0x000fe400080f0c03 */
[----:B------:R-:W-:-:S03]  /*1c520*/  ISETP.GE.AND P0, PT, R195, UR4, PT ;  /* 0x00000004c3007c0c */ /* 0x000fc6000bf06270 */
[----:B------:R2:W-:Y:S10]  /*1c530*/  @!P1 STG.E.128 desc[UR54][R6.64], R24 ;  /* 0x0000001806009986 */ /* 0x0005f4000c101d36 */
[----:B------:R-:W-:Y:S05]  /*1c540*/  @P0 BRA `(.L_x_1586) ;  /* 0x0000000800680947 */ /* 0x000fea0003800000 */
[----:B------:R3:W-:Y:S01]  /*1c550*/  STG.E.128 desc[UR54][R6.64+0x80], R40 ;  /* 0x0000802806007986 */ /* 0x0007e2000c101d36 */
[----:B------:R-:W-:Y:S05]  /*1c560*/  BRA `(.L_x_1586) ;  /* 0x0000000800607947 */ /* 0x000fea0003800000 */
.L_x_1578:
[----:B------:R-:W-:Y:S01]  /*1c570*/  ULDC.64 UR4, c[0x0][0xbd8] ;  /* 0x0002f60000047ab9 */ /* 0x000fe20000000a00 */
[----:B------:R-:W2:Y:S01]  /*1c580*/  LDC.64 R4, c[0x0][0xbd8] ;  /* 0x0002f600ff047b82 */ /* 0x000ea20000000a00 */
[----:B------:R-:W-:Y:S01]  /*1c590*/  ISETP.NE.U32.AND P0, PT, RZ, UR4, PT ;  /* 0x00000004ff007c0c */ /* 0x000fe2000bf05070 */
[----:B------:R-:W-:-:S03]  /*1c5a0*/  IMAD.MOV.U32 R3, RZ, RZ, RZ ;  /* 0x000000ffff037224 */ /* 0x000fc600078e00ff */
[----:B------:R-:W-:Y:S01]  /*1c5b0*/  ISETP.NE.AND.EX P0, PT, RZ, UR5, PT, P0 ;  /* 0x00000005ff007c0c */ /* 0x000fe2000bf05300 */
[----:B------:R-:W-:Y:S02]  /*1c5c0*/  ULDC.64 UR4, c[0x0][0xbe0] ;  /* 0x0002f80000047ab9 */ /* 0x000fe40000000a00 */
[----:B------:R-:W-:-:S04]  /*1c5d0*/  ISETP.NE.U32.AND P1, PT, RZ, UR4, PT ;  /* 0x00000004ff007c0c */ /* 0x000fc8000bf25070 */
[----:B------:R-:W-:Y:S01]  /*1c5e0*/  ISETP.NE.AND.EX P1, PT, RZ, UR5, PT, P1 ;  /* 0x00000005ff007c0c */ /* 0x000fe2000bf25310 */
[----:B--2---:R-:W-:-:S12]  /*1c5f0*/  IMAD.WIDE R4, R221, 0x4, R4 ;  /* 0x00000004dd047825 */ /* 0x004fd800078e0204 */
[----:B------:R-:W2:Y:S01]  /*1c600*/  @P1 LDC.64 R6, c[0x0][0xbe0] ;  /* 0x0002f800ff061b82 */ /* 0x000ea20000000a00 */
[----:B------:R-:W-:Y:S02]  /*1c610*/  ULDC UR4, c[0x0][0xa88] ;  /* 0x0002a20000047ab9 */ /* 0x000fe40000000800 */
[----:B------:R-:W-:Y:S01]  /*1c620*/  IMAD.U32 R0, RZ, RZ, UR4 ;  /* 0x00000004ff007e24 */ /* 0x000fe2000f8e00ff */
[----:B------:R3:W5:Y:S01]  /*1c630*/  @P0 LDG.E R3, desc[UR54][R4.64] ;  /* 0x0000003604030981 */ /* 0x000762000c1e1900 */
[----:B--2---:R-:W-:-:S05]  /*1c640*/  @P1 IMAD.WIDE R6, R221, 0x4, R6 ;  /* 0x00000004dd061825 */ /* 0x004fca00078e0206 */
[----:B------:R3:W5:Y:S01]  /*1c650*/  @P1 LDG.E R0, desc[UR54][R6.64] ;  /* 0x0000003606001981 */ /* 0x000762000c1e1900 */
[----:B------:R-:W-:Y:S02]  /*1c660*/  ISETP.GT.AND P2, PT, R230, 0x7f, PT ;  /* 0x0000007fe600780c */ /* 0x000fe40003f44270 */
[----:B------:R-:W-:Y:S01]  /*1c670*/  SHF.R.S32.HI R8, RZ, 0x1f, R221 ;  /* 0x0000001fff087819 */ /* 0x000fe200000114dd */
[----:B------:R-:W-:Y:S10]  /*1c680*/  @P1 BRA `(.L_x_1587) ;  /* 0x0000000000101947 */ /* 0x000ff40003800000 */
[----:B------:R-:W-:Y:S05]  /*1c690*/  @!P0 BRA `(.L_x_1587) ;  /* 0x00000000000c8947 */ /* 0x000fea0003800000 */
[----:B---3--:R-:W2:Y:S04]  /*1c6a0*/  LDG.E R7, desc[UR54][R4.64] ;  /* 0x0000003604077981 */ /* 0x008ea8000c1e1900 */
[----:B-----5:R-:W2:Y:S02]  /*1c6b0*/  LDG.E R0, desc[UR54][R4.64+0x4] ;  /* 0x0000043604007981 */ /* 0x020ea4000c1e1900 */
[----:B--2---:R-:W-:-:S07]  /*1c6c0*/  IMAD.IADD R0, R0, 0x1, -R7 ;  /* 0x0000000100007824 */ /* 0x004fce00078e0a07 */
.L_x_1587:
[----:B------:R-:W-:Y:S01]  /*1c6d0*/  BSSY B1, `(.L_x_1588) ;  /* 0x000001c000017945 */ /* 0x000fe20003800000 */
[----:B------:R-:W-:Y:S02]  /*1c6e0*/  SEL R10, R8, RZ, !P0 ;  /* 0x000000ff080a7207 */ /* 0x000fe40004000000 */
[----:B------:R-:W-:Y:S02]  /*1c6f0*/  SHF.R.S32.HI R9, RZ, 0x1f, R219 ;  /* 0x0000001fff097819 */ /* 0x000fe400000114db */
[----:B------:R-:W-:Y:S02]  /*1c700*/  SEL R11, R221, RZ, !P0 ;  /* 0x000000ffdd0b7207 */ /* 0x000fe40004000000 */
[----:B-----5:R-:W-:Y:S01]  /*1c710*/  SHF.R.S32.HI R8, RZ, 0x1f, R3 ;  /* 0x0000001fff087819 */ /* 0x020fe20000011403 */
[----:B------:R-:W-:Y:S06]  /*1c720*/  @P2 BRA `(.L_x_1589) ;  /* 0x0000000000582947 */ /* 0x000fec0003800000 */
[----:B---3--:R-:W2:Y:S02]  /*1c730*/  S2R R4, SR_TID.X ;  /* 0x0000000000047919 */ /* 0x008ea40000002100 */
[----:B--2---:R-:W-:-:S04]  /*1c740*/  IMAD R4, R223, 0x80, R4 ;  /* 0x00000080df047824 */ /* 0x004fc800078e0204 */
[----:B------:R-:W-:-:S05]  /*1c750*/  VIADD R5, R4, 0xffffff80 ;  /* 0xffffff8004057836 */ /* 0x000fca0000000000 */
[----:B------:R-:W-:-:S13]  /*1c760*/  ISETP.GE.AND P0, PT, R5, R0, PT ;  /* 0x000000000500720c */ /* 0x000fda0003f06270 */
[----:B------:R-:W-:Y:S05]  /*1c770*/  @P0 BRA `(.L_x_1589) ;  /* 0x0000000000440947 */ /* 0x000fea0003800000 */
[----:B------:R-:W-:Y:S01]  /*1c780*/  IADD3 R4, P0, R5, R3, RZ ;  /* 0x0000000305047210 */ /* 0x000fe20007f1e0ff */
[----:B------:R-:W-:Y:S02]  /*1c790*/  ULDC.64 UR4, c[0x0][0xb70] ;  /* 0x0002dc0000047ab9 */ /* 0x000fe40000000a00 */
        /* <DEDUP_REMOVED lines=15> */
.L_x_1589:
[----:B------:R-:W-:Y:S05]  /*1c890*/  BSYNC B1 ;  /* 0x0000000000017941 */ /* 0x000fea0003800000 */
.L_x_1588:
[----:B------:R-:W-:Y:S01]  /*1c8a0*/  ULDC.64 UR4, c[0x0][0xaa0] ;  /* 0x0002a80000047ab9 */ /* 0x000fe20000000a00 */
[----:B---3--:R-:W-:Y:S01]  /*1c8b0*/  IMAD.MOV.U32 R4, RZ, RZ, R16 ;  /* 0x000000ffff047224 */ /* 0x008fe200078e0010 */
[----:B------:R-:W-:Y:S01]  /*1c8c0*/  BSSY B1, `(.L_x_1590) ;  /* 0x0000028000017945 */ /* 0x000fe20003800000 */
[----:B--2---:R-:W-:Y:S02]  /*1c8d0*/  IMAD.MOV.U32 R5, RZ, RZ, R17 ;  /* 0x000000ffff057224 */ /* 0x004fe400078e0011 */
        /* <DEDUP_REMOVED lines=8> */
[----:B------:R-:W-:Y:S01]  /*1c960*/  IMAD R3, R219, UR5, R6 ;  /* 0x00000005db037c24 */ /* 0x000fe2000f8e0206 */
        /* <DEDUP_REMOVED lines=29> */
.L_x_1591:
[----:B------:R-:W-:Y:S05]  /*1cb40*/  BSYNC B1 ;  /* 0x0000000000017941 */ /* 0x000fea0003800000 */
.L_x_1590:
        /* <DEDUP_REMOVED lines=10> */
[----:B------:R-:W-:-:S04]  /*1cbf0*/  IMAD.WIDE.U32 R4, R3, UR6, R4 ;  /* 0x0000000603047c25 */ /* 0x000fc8000f8e0004 */
[----:B------:R-:W-:-:S04]  /*1cc00*/  IMAD R0, R0, UR6, RZ ;  /* 0x0000000600007c24 */ /* 0x000fc8000f8e02ff */
[----:B------:R-:W-:Y:S01]  /*1cc10*/  IMAD R3, R3, UR7, R0 ;  /* 0x0000000703037c24 */ /* 0x000fe2000f8e0200 */
[----:B------:R-:W-:Y:S02]  /*1cc20*/  ULDC.64 UR6, c[0x0][0xa80] ;  /* 0x0002a00000067ab9 */ /* 0x000fe40000000a00 */
[----:B--2---:R-:W-:Y:S01]  /*1cc30*/  LEA R12, P2, R4, UR6, 0x1 ;  /* 0x00000006040c7c11 */ /* 0x004fe2000f8408ff */
[----:B------:R-:W-:-:S05]  /*1cc40*/  IMAD.IADD R3, R5, 0x1, R3 ;  /* 0x0000000105037824 */ /* 0x000fca00078e0203 */
[----:B------:R-:W-:-:S05]  /*1cc50*/  LEA.HI.X R13, R4, UR7, R3, 0x1, P2 ;  /* 0x00000007040d7c11 */ /* 0x000fca00090f0c03 */
[----:B------:R3:W-:Y:S04]  /*1cc60*/  @!P3 STG.E.128 desc[UR54][R12.64], RZ ;  /* 0x000000ff0c00b986 */ /* 0x0007e8000c101d36 */
[----:B------:R3:W-:Y:S02]  /*1cc70*/  @!P4 STG.E.128 desc[UR54][R12.64+0x80], RZ ;  /* 0x000080ff0c00c986 */ /* 0x0007e4000c101d36 */
.L_x_1593:
[----:B------:R-:W-:Y:S05]  /*1cc80*/  BSYNC B1 ;  /* 0x0000000000017941 */ /* 0x000fea0003800000 */
.L_x_1592:
        /* <DEDUP_REMOVED lines=14> */
[----:B--23--:R-:W-:Y:S01]  /*1cd70*/  LEA R12, P0, R4, UR6, 0x1 ;  /* 0x00000006040c7c11 */ /* 0x00cfe2000f8008ff */
[----:B------:R-:W-:-:S05]  /*1cd80*/  IMAD.IADD R3, R5, 0x1, R3 ;  /* 0x0000000105037824 */ /* 0x000fca00078e0203 */
[----:B------:R-:W-:-:S05]  /*1cd90*/  LEA.HI.X R13, R4, UR7, R3, 0x1, P0 ;  /* 0x00000007040d7c11 */ /* 0x000fca00080f0c03 */
[----:B------:R4:W-:Y:S04]  /*1cda0*/  @!P2 STG.E.128 desc[UR54][R12.64], RZ ;  /* 0x000000ff0c00a986 */ /* 0x0009e8000c101d36 */
[----:B------:R4:W-:Y:S02]  /*1cdb0*/  @!P3 STG.E.128 desc[UR54][R12.64+0x80], RZ ;  /* 0x000080ff0c00b986 */ /* 0x0009e4000c101d36 */
.L_x_1595:
[----:B------:R-:W-:Y:S05]  /*1cdc0*/  BSYNC B1 ;  /* 0x0000000000017941 */ /* 0x000fea0003800000 */
.L_x_1594:
        /* <DEDUP_REMOVED lines=18> */
.L_x_1586:
[----:B------:R-:W-:Y:S05]  /*1cef0*/  BSYNC B0 ;  /* 0x0000000000007941 */ /* 0x000fea0003800000 */
.L_x_1577:
[----:B------:R-:W-:Y:S02]  /*1cf00*/  ULDC UR4, c[0x0][0xc14] ;  /* 0x0003050000047ab9 */ /* 0x000fe40000000800 */
[----:B-1----:R-:W-:-:S13]  /*1cf10*/  ISETP.GE.AND P0, PT, R199, UR4, PT ;  /* 0x00000004c7007c0c */ /* 0x002fda000bf06270 */
[----:B------:R-:W-:Y:S05]  /*1cf20*/  @!P0 BRA `(.L_x_1596) ;  /* 0xfffffe4000808947 */ /* 0x000fea000383ffff */
[----:B------:R-:W-:Y:S05]  /*1cf30*/  BRA `(.L_x_1316) ;  /* 0x0000006000b07947 */ /* 0x000fea0003800000 */
.L_x_1314:
[----:B------:R-:W-:-:S08]  /*1cf40*/  NOP ;  /* 0x0000000000007918 */ /* 0x000fd00000000000 */
[----:B------:R-:W0:-:S00]  /*1cf50*/  USETMAXREG.DEALLOC.CTAPOOL 0x18 ;  /* 0x00000018000079c8 */ /* 0x000e0000080e0500 */
[----:B0-----:R-:W-:-:S06]  /*1cf60*/  LOP3.LUT R0, R0, 0x3, RZ, 0xc0, !PT ;  /* 0x0000000300007812 */ /* 0x001fcc00078ec0ff */
[----:B------:R-:W0:Y:S02]  /*1cf70*/  SHFL.IDX PT, R0, R0, RZ, 0x1f ;  /* 0x00001fff00007589 */ /* 0x000e2400000e0000 */
[----:B0-----:R-:W-:-:S13]  /*1cf80*/  ISETP.NE.AND P0, PT, R0, RZ, PT ;  /* 0x000000ff0000720c */ /* 0x001fda0003f05270 */
[----:B------:R-:W-:Y:S05]  /*1cf90*/  @P0 BRA `(.L_x_1316) ;  /* 0x0000006000980947 */ /* 0x000fea0003800000 */
[----:B------:R-:W-:Y:S01]  /*1cfa0*/  LOP3.LUT R7, R3, 0x1f, RZ, 0xc0, !PT ;  /* 0x0000001f03077812 */ /* 0x000fe200078ec0ff */
[----:B------:R-:W-:Y:S01]  /*1cfb0*/  ULDC UR5, c[0x0][0xc14] ;  /* 0x0003050000057ab9 */ /* 0x000fe20000000800 */
[----:B------:R-:W-:Y:S01]  /*1cfc0*/  LOP3.LUT R0, R0, 0xffffffdf, RZ, 0xc0, !PT ;  /* 0xffffffdf00007812 */ /* 0x000fe200078ec0ff */
[----:B------:R-:W-:Y:S01]  /*1cfd0*/  IMAD.MOV.U32 R8, RZ, RZ, RZ ;  /* 0x000000ffff087224 */ /* 0x000fe200078e00ff */
[----:B------:R-:W-:Y:S01]  /*1cfe0*/  ISETP.NE.AND P0, PT, R7, 0x1f, PT ;  /* 0x0000001f0700780c */ /* 0x000fe20003f05270 */
[----:B------:R-:W0:Y:S01]  /*1cff0*/  S2UR UR6, SR_CTAID.X ;  /* 0x00000000000679c3 */ /* 0x000e220000002500 */
[----:B------:R-:W-:-:S11]  /*1d000*/  ULDC UR4, c[0x0][0xc10] ;  /* 0x0003040000047ab9 */ /* 0x000fd60000000800 */
[----:B------:R-:W-:Y:S02]  /*1d010*/  @P0 LOP3.LUT R0, R0, 0x20, RZ, 0xfc, !PT ;  /* 0x0000002000000812 */ /* 0x000fe400078efcff */
[----:B------:R-:W-:-:S13]  /*1d020*/  ISETP.GE.OR P0, PT, R7, UR5, !P0 ;  /* 0x0000000507007c0c */ /* 0x000fda000c706670 */
[----:B------:R-:W1:Y:S02]  /*1d030*/  @!P0 LDC.64 R2, c[0x0][0xc58] ;  /* 0x00031600ff028b82 */ /* 0x000e640000000a00 */
[----:B-1----:R-:W-:-:S05]  /*1d040*/  @!P0 IMAD.WIDE.U32 R2, R7, 0x4, R2 ;  /* 0x0000000407028825 */ /* 0x002fca00078e0002 */
        /* <DEDUP_REMOVED lines=19> */
[----:B-1----:R-:W-:Y:S01]  /*1d180*/  SEL R3, R6, RZ, P0 ;  /* 0x000000ff06037207 */ /* 0x002fe20000000000 */
[----:B------:R-:W-:Y:S01]  /*1d190*/  IMAD.MOV.U32 R6, RZ, RZ, RZ ;  /* 0x000000ffff067224 */ /* 0x000fe200078e00ff */
        /* <DEDUP_REMOVED lines=9> */
[----:B------:R-:W-:Y:S02]  /*1d230*/  @P0 LOP3.LUT R0, R0, 0x2, RZ, 0xfc, !PT ;  /* 0x0000000200000812 */ /* 0x000fe400078efcff */
        /* <DEDUP_REMOVED lines=12> */
.L_x_1601:
        /* <DEDUP_REMOVED lines=15> */
.L_x_1600:
[----:B------:R-:W-:Y:S05]  /*1d3f0*/  BSYNC B0 ;  /* 0x0000000000007941 */ /* 0x000fea0003800000 */
.L_x_1599:
        /* <DEDUP_REMOVED lines=25> */
.L_x_1597:
        /* <DEDUP_REMOVED lines=20> */
.L_x_1602:
        /* <DEDUP_REMOVED lines=56> */
.L_x_1598:
[----:B------:R-:W-:Y:S02]  /*1da50*/  IMAD.MOV.U32 R17, RZ, RZ, RZ ;  /* 0x000000ffff117224 */ /* 0x000fe400078e00ff */
[----:B------:R-:W-:Y:S02]  /*1da60*/  IMAD.U32 R16, RZ, RZ, UR6 ;  /* 0x00000006ff107e24 */ /* 0x000fe4000f8e00ff */
[----:B------:R-:W-:-:S07]  /*1da70*/  IMAD.MOV.U32 R18, RZ, RZ, RZ ;  /* 0x000000ffff127224 */ /* 0x000fce00078e00ff */
.L_x_1603:
        /* <DEDUP_REMOVED lines=16> */
[----:B------:R-:W-:Y:S01]  /*1db80*/  ULDC.64 UR38, c[0x0][0x198] ;  /* 0x0000660000267ab9 */ /* 0x000fe20000000a00 */
[----:B------:R-:W-:Y:S02]  /*1db90*/  ULDC UR37, c[0x0][0xc] ;  /* 0x0000030000257ab9 */ /* 0x000fe40000000800 */
[----:B------:R1:W-:Y:S04]  /*1dba0*/  STL [R1+0x10], R0 ;  /* 0x0000100001007387 */ /* 0x0003e80000100800 */
[----:B------:R1:W-:Y:S04]  /*1dbb0*/  STL [R1+0xc], RZ ;  /* 0x00000cff01007387 */ /* 0x0003e80000100800 */
[----:B------:R1:W-:Y:S04]  /*1dbc0*/  STL [R1], RZ ;  /* 0x000000ff01007387 */ /* 0x0003e80000100800 */
[----:B------:R1:W-:Y:S02]  /*1dbd0*/  STL [R1+0x8], R0 ;  /* 0x0000080001007387 */ /* 0x0003e40000100800 */
.L_x_1705:
[----:B------:R-:W-:Y:S05]  /*1dbe0*/  YIELD ;  /* 0x0000000000007946 */ /* 0x000fea0003800000 */
[----:B------:R-:W-:Y:S01]  /*1dbf0*/  ULDC.64 UR4, c[0x0][0xa28] ;  /* 0x00028a0000047ab9 */ /* 0x000fe20000000a00 */
[----:B------:R-:W-:Y:S01]  /*1dc00*/  IMAD.MOV.U32 R9, RZ, RZ, RZ ;  /* 0x000000ffff097224 */ /* 0x000fe200078e00ff */
[----:B------:R-:W-:Y:S01]  /*1dc10*/  ISETP.NE.U32.AND P0, PT, RZ, UR4, PT ;  /* 0x00000004ff007c0c */ /* 0x000fe2000bf05070 */
[----:B-1----:R-:W-:Y:S01]  /*1dc20*/  IMAD.MOV.U32 R0, RZ, RZ, RZ ;  /* 0x000000ffff007224 */ /* 0x002fe200078e00ff */
[----:B------:R-:W-:Y:S01]  /*1dc30*/  ULDC.64 UR8, c[0x0][0xa08] ;  /* 0x0002820000087ab9 */ /* 0x000fe20000000a00 */
[----:B------:R-:W-:Y:S01]  /*1dc40*/  ULDC.64 UR10, c[0x0][0xa10] ;  /* 0x00028400000a7ab9 */ /* 0x000fe20000000a00 */
[----:B------:R-:W-:Y:S01]  /*1dc50*/  ISETP.NE.AND.EX P0, PT, RZ, UR5, PT, P0 ;  /* 0x00000005ff007c0c */ /* 0x000fe2000bf05300 */
[----:B------:R-:W-:-:S12]  /*1dc60*/  ULDC.64 UR4, c[0x0][0xa00] ;  /* 0x0002800000047ab9 */ /* 0x000fd80000000a00 */
[----:B---3--:R-:W1:Y:S01]  /*1dc70*/  @P0 LDC.64 R2, c[0x0][0xa28] ;  /* 0x00028a00ff020b82 */ /* 0x008e620000000a00 */
[----:B------:R-:W-:Y:S01]  /*1dc80*/  ISETP.NE.U32.AND P2, PT, RZ, UR4, PT ;  /* 0x00000004ff007c0c */ /* 0x000fe2000bf45070 */
[----:B-1----:R-:W-:-:S05]  /*1dc90*/  @P0 IMAD.WIDE R2, R19, 0x4, R2 ;  /* 0x0000000413020825 */ /* 0x002fca00078e0202 */
[----:B------:R1:W5:Y:S01]  /*1dca0*/  @P0 LDG.E R9, desc[UR54][R2.64] ;  /* 0x0000003602090981 */ /* 0x000362000c1e1900 */
[----:B------:R-:W-:Y:S01]  /*1dcb0*/  ISETP.NE.AND.EX P2, PT, RZ, UR5, PT, P2 ;  /* 0x00000005ff007c0c */ /* 0x000fe2000bf45320 */
[----:B------:R-:W-:Y:S01]  /*1dcc0*/  ULDC.64 UR4, c[0x0][0xa18] ;  /* 0x0002860000047ab9 */ /* 0x000fe20000000a00 */
[----:B-1----:R-:W1:Y:S02]  /*1dcd0*/  LDC.64 R2, c[0x0][0xa00] ;  /* 0x00028000ff027b82 */ /* 0x002e640000000a00 */
[----:B-1----:R-:W-:-:S09]  /*1dce0*/  IMAD.WIDE R2, R19, 0x4, R2 ;  /* 0x0000000413027825 */ /* 0x002fd200078e0202 */
[----:B--2---:R-:W2:Y:S01]  /*1dcf0*/  @P2 LDG.E R0, desc[UR54][R2.64] ;  /* 0x0000003602002981 */ /* 0x004ea2000c1e1900 */
[----:B------:R-:W-:Y:S01]  /*1dd00*/  ISETP.NE.U32.AND P0, PT, RZ, UR4, PT ;  /* 0x00000004ff007c0c */ /* 0x000fe2000bf05070 */
[----:B------:R-:W-:-:S03]  /*1dd10*/  ULDC UR4, c[0x0][0x288] ;  /* 0x0000a20000047ab9 */ /* 0x000fc60000000800 */
[----:B------:R-:W-:-:S13]  /*1dd20*/  ISETP.NE.AND.EX P0, PT, RZ, UR5, PT, P0 ;  /* 0x00000005ff007c0c */ /* 0x000fda000bf05300 */
[----:B------:R-:W1:Y:S01]  /*1dd30*/  @P0 LDC.64 R4, c[0x0][0xa18] ;  /* 0x00028600ff040b82 */ /* 0x000e620000000a00 */
[----:B------:R-:W-:Y:S01]  /*1dd40*/  ISETP.NE.U32.AND P1, PT, RZ, UR8, PT ;  /* 0x00000008ff007c0c */ /* 0x000fe2000bf25070 */
[----:B------:R-:W-:-:S03]  /*1dd50*/  ULDC UR6, c[0x0][0x338] ;  /* 0x0000ce0000067ab9 */ /* 0x000fc60000000800 */
[----:B------:R-:W-:Y:S02]  /*1dd60*/  ISETP.NE.AND.EX P3, PT, RZ, UR9, PT, P1 ;  /* 0x00000009ff007c0c */ /* 0x000fe4000bf65310 */
[----:B------:R-:W-:Y:S01]  /*1dd70*/  ISETP.NE.U32.AND P1, PT, RZ, UR10, PT ;  /* 0x0000000aff007c0c */ /* 0x000fe2000bf25070 */
[----:B------:R-:W-:-:S03]  /*1dd80*/  IMAD.U32 R10, RZ, RZ, UR6 ;  /* 0x00000006ff0a7e24 */ /* 0x000fc6000f8e00ff */
[----:B------:R-:W-:Y:S01]  /*1dd90*/  ISETP.NE.AND.EX P1, PT, RZ, UR11, PT, P1 ;  /* 0x0000000bff007c0c */ /* 0x000fe2000bf25310 */
[----:B-1----:R-:W-:Y:S01]  /*1dda0*/  @P0 IMAD.WIDE R4, R19, 0x4, R4 ;  /* 0x0000000413040825 */ /* 0x002fe200078e0204 */
[----:B--2---:R1:W-:Y:S03]  /*1ddb0*/  STL [R1+0x24], R0 ;  /* 0x0000240001007387 */ /* 0x0043e60000100800 */
[----:B-1----:R-:W-:Y:S01]  /*1ddc0*/  IMAD.U32 R0, RZ, RZ, UR4 ;  /* 0x00000004ff007e24 */ /* 0x002fe2000f8e00ff */
[----:B------:R-:W-:Y:S02]  /*1ddd0*/  ULDC.64 UR4, c[0x0][0x3f8] ;  /* 0x0000fe0000047ab9 */ /* 0x000fe40000000a00 */
[----:B------:R-:W-:-:S03]  /*1dde0*/  UISETP.NE.U32.AND UP0, UPT, UR4, URZ, UPT ;  /* 0x0000003f0400728c */ /* 0x000fc6000bf05070 */
[----:B------:R-:W-:Y:S01]  /*1ddf0*/  ULDC UR4, c[0x0][0x404] ;  /* 0x0001010000047ab9 */ /* 0x000fe20000000800 */
[----:B------:R-:W-:Y:S01]  /*1de00*/  UISETP.NE.AND.EX UP0, UPT, UR5, URZ, UPT, UP0 ;  /* 0x0000003f0500728c */ /* 0x000fe2000bf05300 */
[----:B------:R1:W5:Y:S02]  /*1de10*/  @P0 LDG.E R0, desc[UR54][R4.64] ;  /* 0x0000003604000981 */ /* 0x000364000c1e1900 */
[----:B------:R-:W-:Y:S01]  /*1de20*/  ULDC UR5, c[0x0][0x2e0] ;  /* 0x0000b80000057ab9 */ /* 0x000fe20000000800 */
[----:B------:R-:W-:-:S04]  /*1de30*/  USEL UR4, UR4, 0x1, UP0 ;  /* 0x0000000104047887 */ /* 0x000fc80008000000 */
[----:B------:R-:W-:-:S06]  /*1de40*/  UIMAD UR4, UR4, UR5, URZ ;  /* 0x00000005040472a4 */ /* 0x000fcc000f8e023f */
[----:B-1----:R-:W-:Y:S01]  /*1de50*/  IMAD.U32 R4, RZ, RZ, UR4 ;  /* 0x00000004ff047e24 */ /* 0x002fe2000f8e00ff */
[----:B------:R-:W-:Y:S06]  /*1de60*/  @P0 BRA `(.L_x_1605) ;  /* 0x0000000000100947 */ /* 0x000fec0003800000 */
[----:B------:R-:W-:Y:S05]  /*1de70*/  @!P2 BRA `(.L_x_1605) ;  /* 0x00000000000ca947 */ /* 0x000fea0003800000 */
[----:B------:R-:W2:Y:S04]  /*1de80*/  LDG.E R5, desc[UR54][R2.64] ;  /* 0x0000003602057981 */ /* 0x000ea8000c1e1900 */
[----:B-----5:R-:W2:Y:S02]  /*1de90*/  LDG.E R0, desc[UR54][R2.64+0x4] ;  /* 0x0000043602007981 */ /* 0x020ea4000c1e1900 */
[----:B--2---:R-:W-:-:S07]  /*1dea0*/  IMAD.IADD R0, R0, 0x1, -R5 ;  /* 0x0000000100007824 */ /* 0x004fce00078e0a05 */
.L_x_1605:
[----:B------:R-:W1:Y:S01]  /*1deb0*/  LDC.64 R6, c[0x0][0xa08] ;  /* 0x00028200ff067b82 */ /* 0x000e620000000a00 */
[----:B------:R-:W-:Y:S01]  /*1dec0*/  IMAD.MOV.U32 R8, RZ, RZ, RZ ;  /* 0x000000ffff087224 */ /* 0x000fe200078e00ff */
[----:B------:R-:W-:-:S06]  /*1ded0*/  ULDC.64 UR4, c[0x0][0xa20] ;  /* 0x0002880000047ab9 */ /* 0x000fcc0000000a00 */
[----:B------:R-:W2:Y:S01]  /*1dee0*/  LDC.64 R2, c[0x0][0xa10] ;  /* 0x00028400ff027b82 */ /* 0x000ea20000000a00 */
[----:B-1----:R-:W-:-:S05]  /*1def0*/  IMAD.WIDE R6, R19, 0x4, R6 ;  /* 0x0000000413067825 */ /* 0x002fca00078e0206 */
[----:B------:R-:W3:Y:S01]  /*1df00*/  @P3 LDG.E R8, desc[UR54][R6.64] ;  /* 0x0000003606083981 */ /* 0x000ee2000c1e1900 */
[----:B------:R-:W-:Y:S02]  /*1df10*/  IMAD.MOV.U32 R5, RZ, RZ, RZ ;  /* 0x000000ffff057224 */ /* 0x000fe400078e00ff */
[----:B--2---:R-:W-:-:S05]  /*1df20*/  IMAD.WIDE R2, R19, 0x4, R2 ;  /* 0x0000000413027825 */ /* 0x004fca00078e0202 */
[----:B------:R1:W5:Y:S01]  /*1df30*/  @P1 LDG.E R5, desc[UR54][R2.64] ;  /* 0x0000003602051981 */ /* 0x000362000c1e1900 */
[----:B------:R-:W-:-:S04]  /*1df40*/  ISETP.NE.U32.AND P0, PT, RZ, UR4, PT ;  /* 0x00000004ff007c0c */ /* 0x000fc8000bf05070 */
[----:B------:R-:W-:Y:S01]  /*1df50*/  ISETP.NE.AND.EX P0, PT, RZ, UR5, PT, P0 ;  /* 0x00000005ff007c0c */ /* 0x000fe2000bf05300 */
[----:B---3-5:R-:W-:-:S05]  /*1df60*/  IMAD.IADD R8, R8, 0x1, R9 ;  /* 0x0000000108087824 */ /* 0x028fca00078e0209 */
[----:B------:R1:W-:Y:S07]  /*1df70*/  STL [R1+0x4], R8 ;  /* 0x0000040801007387 */ /* 0x0003ee0000100800 */
[----:B------:R-:W-:Y:S05]  /*1df80*/  @!P0 BRA `(.L_x_1606) ;  /* 0x0000000000108947 */ /* 0x000fea0003800000 */
[----:B------:R-:W2:Y:S02]  /*1df90*/  LDC.64 R6, c[0x0][0xa20] ;  /* 0x00028800ff067b82 */ /* 0x000ea40000000a00 */
[----:B--2---:R-:W-:-:S05]  /*1dfa0*/  IMAD.WIDE R6, R19, 0x4, R6 ;  /* 0x0000000413067825 */ /* 0x004fca00078e0206 */
[----:B------:R2:W5:Y:S01]  /*1dfb0*/  LDG.E R4, desc[UR54][R6.64] ;  /* 0x0000003606047981 */ /* 0x000562000c1e1900 */
[----:B------:R-:W-:Y:S05]  /*1dfc0*/  BRA `(.L_x_1607) ;  /* 0x0000000000107947 */ /* 0x000fea0003800000 */
.L_x_1606:
[----:B------:R-:W-:Y:S05]  /*1dfd0*/  @!P3 BRA `(.L_x_1607) ;  /* 0x00000000000cb947 */ /* 0x000fea0003800000 */
[----:B------:R-:W2:Y:S04]  /*1dfe0*/  LDG.E R4, desc[UR54][R6.64] ;  /* 0x0000003606047981 */ /* 0x000ea8000c1e1900 */
[----:B------:R-:W2:Y:S02]  /*1dff0*/  LDG.E R6, desc[UR54][R6.64+0x4] ;  /* 0x0000043606067981 */ /* 0x000ea4000c1e1900 */
[----:B--2---:R-:W-:-:S07]  /*1e000*/  IMAD.IADD R4, R6, 0x1, -R4 ;  /* 0x0000000106047824 */ /* 0x004fce00078e0a04 */
.L_x_1607:
[----:B--2---:R-:W2:Y:S04]  /*1e010*/  @P1 LDG.E R6, desc[UR54][R2.64] ;  /* 0x0000003602061981 */ /* 0x004ea8000c1e1900 */
[----:B------:R1:W2:Y:S01]  /*1e020*/  @P1 LDG.E R7, desc[UR54][R2.64+0x4] ;  /* 0x0000043602071981 */ /* 0x0002a2000c1e1900 */
[----:B-----5:R-:W-:Y:S01]  /*1e030*/  IMAD.IADD R9, R4, 0x1, -R9 ;  /* 0x0000000104097824 */ /* 0x020fe200078e0a09 */
[----:B------:R-:W-:Y:S01]  /*1e040*/  LEA R4, R17, 0x80, 0x7 ;  /* 0x0000008011047811 */ /* 0x000fe200078e38ff */
[----:B-1----:R-:W1:Y:S02]  /*1e050*/  LDC.64 R2, c[0x0][0x9e0] ;  /* 0x00027800ff027b82 */ /* 0x002e640000000a00 */
[----:B-1----:R-:W-:Y:S01]  /*1e060*/  ISETP.GE.AND P2, PT, R3, 0x1, PT ;  /* 0x000000010300780c */ /* 0x002fe20003f46270 */
[----:B--2---:R-:W-:-:S04]  /*1e070*/  @P1 IMAD.IADD R10, R7, 0x1, -R6 ;  /* 0x00000001070a1824 */ /* 0x004fc800078e0a06 */
[----:B------:R-:W-:-:S04]  /*1e080*/  IMAD.IADD R8, R9, 0x1, R10 ;  /* 0x0000000109087824 */ /* 0x000fc800078e020a */
[C---:B------:R-:W-:Y:S01]  /*1e090*/  VIADD R20, R8.reuse, 0x7f ;  /* 0x0000007f08147836 */ /* 0x040fe20000000000 */
[----:B------:R-:W-:-:S04]  /*1e0a0*/  IADD3 R4, R8, R4, -R0 ;  /* 0x0000000408047210 */ /* 0x000fc80007ffe800 */
[----:B------:R-:W-:Y:S01]  /*1e0b0*/  SHF.R.S32.HI R7, RZ, 0x1f, R20 ;  /* 0x0000001fff077819 */ /* 0x000fe20000011414 */
[----:B------:R-:W-:-:S03]  /*1e0c0*/  IMAD.IADD R2, R4, 0x1, R2 ;  /* 0x0000000104027824 */ /* 0x000fc600078e0202 */
[----:B------:R-:W-:-:S04]  /*1e0d0*/  LEA.HI R20, R7, R20, RZ, 0x7 ;  /* 0x0000001407147211 */ /* 0x000fc800078f38ff */
[----:B------:R-:W-:Y:S01]  /*1e0e0*/  SHF.R.S32.HI R20, RZ, 0x7, R20 ;  /* 0x00000007ff147819 */ /* 0x000fe20000011414 */
        /* <DEDUP_REMOVED lines=12> */
.L_x_1610:
[----:B------:R-:W-:-:S13]  /*1e1b0*/  ISETP.NE.AND P0, PT, R3, 0x1, PT ;  /* 0x000000010300780c */ /* 0x000fda0003f05270 */
[----:B------:R-:W1:Y:S02]  /*1e1c0*/  @P0 LDC.64 R6, c[0x0][0x9e8] ;  /* 0x00027a00ff060b82 */ /* 0x000e640000000a00 */
[----:B-1----:R-:W-:-:S05]  /*1e1d0*/  @P0 IMAD.HI.U32 R6, R11, R6, RZ ;  /* 0x000000060b060227 */ /* 0x002fca00078e00ff */
[----:B------:R-:W-:-:S07]  /*1e1e0*/  @P0 SHF.R.U32.HI R11, RZ, R7, R6 ;  /* 0x00000007ff0b0219 */ /* 0x000fce0000011606 */
.L_x_1611:
[----:B------:R-:W-:Y:S05]  /*1e1f0*/  BSYNC B0 ;  /* 0x0000000000007941 */ /* 0x000fea0003800000 */
.L_x_1609:
[----:B------:R-:W-:-:S05]  /*1e200*/  IMAD R11, R11, R3, R3 ;  /* 0x000000030b0b7224 */ /* 0x000fca00078e0203 */
[----:B------:R-:W-:-:S07]  /*1e210*/  VIMNMX R2, R2, R11, PT ;  /* 0x0000000b02027248 */ /* 0x000fce0003fe0100 */
.L_x_1608:
        /* <DEDUP_REMOVED lines=15> */
.L_x_1614:
[----:B------:R-:W-:Y:S01]  /*1e310*/  ISETP.NE.AND P0, PT, R3, 0x1, PT ;  /* 0x000000010300780c */ /* 0x000fe20003f05270 */
[----:B------:R-:W-:-:S12]  /*1e320*/  IMAD.MOV.U32 R11, RZ, RZ, R0 ;  /* 0x000000ffff0b7224 */ /* 0x000fd800078e0000 */
[----:B------:R-:W1:Y:S02]  /*1e330*/  @P0 LDC.64 R6, c[0x0][0x9e8] ;  /* 0x00027a00ff060b82 */ /* 0x000e640000000a00 */
[----:B-1----:R-:W-:-:S05]  /*1e340*/  @P0 IMAD.HI.U32 R6, R0, R6, RZ ;  /* 0x0000000600060227 */ /* 0x002fca00078e00ff */
[----:B------:R-:W-:-:S07]  /*1e350*/  @P0 SHF.R.U32.HI R11, RZ, R7, R6 ;  /* 0x00000007ff0b0219 */ /* 0x000fce0000011606 */
.L_x_1615:
[----:B------:R-:W-:Y:S05]  /*1e360*/  BSYNC B0 ;  /* 0x0000000000007941 */ /* 0x000fea0003800000 */
.L_x_1613:
[----:B------:R-:W-:-:S05]  /*1e370*/  IMAD R3, R11, R3, RZ ;  /* 0x000000030b037224 */ /* 0x000fca00078e02ff */
[----:B------:R-:W-:-:S07]  /*1e380*/  VIMNMX R8, R8, R3, !PT ;  /* 0x0000000308087248 */ /* 0x000fce0007fe0100 */
.L_x_1612:
[----:B------:R-:W-:Y:S01]  /*1e390*/  VIADD R2, R2, 0x7f ;  /* 0x0000007f02027836 */ /* 0x000fe20000000000 */
[----:B------:R-:W-:Y:S01]  /*1e3a0*/  BSSY B0, `(.L_x_1616) ;  /* 0x00000db000007945 */ /* 0x000fe20003800000 */
[----:B------:R-:W-:-:S03]  /*1e3b0*/  PLOP3.LUT P2, PT, PT, PT, PT, 0x80, 0x0 ;  /* 0x000000000000781c */ /* 0x000fc60003f4f070 */
[----:B------:R-:W-:-:S04]  /*1e3c0*/  SHF.R.S32.HI R3, RZ, 0x1f, R2 ;  /* 0x0000001fff037819 */ /* 0x000fc80000011402 */
[----:B------:R-:W-:Y:S02]  /*1e3d0*/  LEA.HI R3, R3, R2, RZ, 0x7 ;  /* 0x0000000203037211 */ /* 0x000fe400078f38ff */
[----:B------:R-:W-:Y:S02]  /*1e3e0*/  SHF.R.S32.HI R2, RZ, 0x1f, R8 ;  /* 0x0000001fff027819 */ /* 0x000fe40000011408 */
[----:B------:R-:W-:Y:S02]  /*1e3f0*/  SHF.R.S32.HI R3, RZ, 0x7, R3 ;  /* 0x00000007ff037819 */ /* 0x000fe40000011403 */
[----:B------:R-:W-:Y:S02]  /*1e400*/  LEA.HI R2, R2, R8, RZ, 0x7 ;  /* 0x0000000802027211 */ /* 0x000fe400078f38ff */
[----:B------:R-:W-:Y:S02]  /*1e410*/  VIMNMX R3, R20, R3, PT ;  /* 0x0000000314037248 */ /* 0x000fe40003fe0100 */
[----:B------:R-:W-:-:S03]  /*1e420*/  SHF.R.S32.HI R2, RZ, 0x7, R2 ;  /* 0x00000007ff027819 */ /* 0x000fc60000011402 */
[----:B------:R-:W-:Y:S01]  /*1e430*/  IMAD R3, R3, 0x80, -R9 ;  /* 0x0000008003037824 */ /* 0x000fe200078e0a09 */
[----:B------:R-:W-:-:S04]  /*1e440*/  VIMNMX R2, RZ, R2, !PT ;  /* 0x00000002ff027248 */ /* 0x000fc80007fe0100 */
[----:B------:R-:W-:Y:S01]  /*1e450*/  VIMNMX R3, R3, R10, PT ;  /* 0x0000000a03037248 */ /* 0x000fe20003fe0100 */
[----:B------:R-:W-:-:S05]  /*1e460*/  IMAD R2, R2, 0x80, -R9 ;  /* 0x0000008002027824 */ /* 0x000fca00078e0a09 */
[----:B------:R-:W-:-:S04]  /*1e470*/  VIMNMX R2, RZ, R2, !PT ;  /* 0x00000002ff027248 */ /* 0x000fc80007fe0100 */
[----:B------:R-:W-:Y:S02]  /*1e480*/  ISETP.GT.AND P0, PT, R3, R2, PT ;  /* 0x000000020300720c */ /* 0x000fe40003f04270 */
[----:B------:R-:W-:-:S05]  /*1e490*/  SHF.R.U32.HI R2, RZ, 0x7, R2 ;  /* 0x00000007ff027819 */ /* 0x000fca0000011602 */
[----:B------:R-:W-:-:S06]  /*1e4a0*/  IMAD.MOV.U32 R7, RZ, RZ, R2 ;  /* 0x000000ffff077224 */ /* 0x000fcc00078e0002 */
[----:B------:R-:W-:-:S05]  /*1e4b0*/  @P0 VIADD R3, R3, 0x7f ;  /* 0x0000007f03030836 */ /* 0x000fca0000000000 */
[----:B------:R-:W-:-:S04]  /*1e4c0*/  @P0 SHF.R.S32.HI R6, RZ, 0x1f, R3 ;  /* 0x0000001fff060819 */ /* 0x000fc80000011403 */
[----:B------:R-:W-:-:S04]  /*1e4d0*/  @P0 LEA.HI R6, R6, R3, RZ, 0x7 ;  /* 0x0000000306060211 */ /* 0x000fc800078f38ff */
[----:B------:R-:W-:-:S04]  /*1e4e0*/  @P0 SHF.R.S32.HI R7, RZ, 0x7, R6 ;  /* 0x00000007ff070819 */ /* 0x000fc80000011406 */
[----:B------:R-:W-:-:S13]  /*1e4f0*/  ISETP.GT.AND P0, PT, R7, R2, PT ;  /* 0x000000020700720c */ /* 0x000fda0003f04270 */
[----:B------:R-:W-:Y:S05]  /*1e500*/  @!P0 BRA `(.L_x_1617) ;  /* 0x0000000c00108947 */ /* 0x000fea0003800000 */
[----:B------:R-:W1:Y:S01]  /*1e510*/  LDC R3, c[0x0][0x428] ;  /* 0x00010a00ff037b82 */ /* 0x000e620000000800 */
[----:B------:R-:W-:Y:S01]  /*1e520*/  UMOV UR4, 0xffffffff ;  /* 0xffffffff00047882 */ /* 0x000fe20000000000 */
[----:B-1----:R-:W-:Y:S01]  /*1e530*/  ISETP.NE.AND P0, PT, R3, 0x1, PT ;  /* 0x000000010300780c */ /* 0x002fe20003f05270 */
[----:B------:R-:W-:-:S12]  /*1e540*/  IMAD.MOV.U32 R3, RZ, RZ, R18 ;  /* 0x000000ffff037224 */ /* 0x000fd800078e0012 */
[----:B------:R-:W1:Y:S08]  /*1e550*/  @P0 LDC R8, c[0x0][0x42c] ;  /* 0x00010b00ff080b82 */ /* 0x000e700000000800 */
[----:B------:R-:W2:Y:S01]  /*1e560*/  @P0 LDC R6, c[0x0][0x430] ;  /* 0x00010c00ff060b82 */ /* 0x000ea20000000800 */
[----:B-1----:R-:W-:-:S05]  /*1e570*/  @P0 IMAD.HI.U32 R8, R18, R8, RZ ;  /* 0x0000000812080227 */ /* 0x002fca00078e00ff */
[----:B--2---:R-:W-:Y:S02]  /*1e580*/  @P0 SHF.R.U32.HI R3, RZ, R6, R8 ;  /* 0x00000006ff030219 */ /* 0x004fe40000011608 */
[----:B------:R-:W-:Y:S01]  /*1e590*/  SEL R6, R19, RZ, !P1 ;  /* 0x000000ff13067207 */ /* 0x000fe20004800000 */
[----:B------:R-:W-:Y:S06]  /*1e5a0*/  BRA.DIV UR4, `(.L_x_1618) ;  /* 0x0000006604607947 */ /* 0x000fec000b800000 */
.L_x_1823:
[----:B------:R-:W-:-:S03]  /*1e5b0*/  UMOV UR4, 0xffffffff ;  /* 0xffffffff00047882 */ /* 0x000fc60000000000 */
[----:B------:R-:W-:Y:S05]  /*1e5c0*/  BRA.DIV UR4, `(.L_x_1619) ;  /* 0x00000066048c7947 */ /* 0x000fea000b800000 */
[----:B------:R-:W-:-:S13]  /*1e5d0*/  ELECT P6, URZ, PT ;  /* 0x00000000003f782f */ /* 0x000fda00038c0000 */
.L_x_1826:
[----:B------:R-:W2:Y:S01]  /*1e5e0*/  LDL R8, [R1+0x20] ;  /* 0x0000200001087983 */ /* 0x000ea20000100800 */
[----:B------:R-:W-:Y:S01]  /*1e5f0*/  BSSY B1, `(.L_x_1620) ;  /* 0x000000b000017945 */ /* 0x000fe20003800000 */
[----:B------:R-:W1:Y:S01]  /*1e600*/  S2R R12, SR_CgaCtaId ;  /* 0x00000000000c7919 */ /* 0x000e620000008800 */
[----:B--2---:R-:W-:-:S05]  /*1e610*/  VIADD R8, R8, 0x1 ;  /* 0x0000000108087836 */ /* 0x004fca0000000000 */
[----:B------:R-:W-:-:S04]  /*1e620*/  LEA.HI R9, R8, R8, RZ, 0x1 ;  /* 0x0000000808097211 */ /* 0x000fc800078f08ff */
[----:B------:R-:W-:-:S05]  /*1e630*/  LOP3.LUT R9, R9, 0xfffffffe, RZ, 0xc0, !PT ;  /* 0xfffffffe09097812 */ /* 0x000fca00078ec0ff */
[----:B------:R-:W-:Y:S01]  /*1e640*/  IMAD.IADD R8, R8, 0x1, -R9 ;  /* 0x0000000108087824 */ /* 0x000fe200078e0a09 */
[----:B------:R-:W-:-:S04]  /*1e650*/  MOV R9, 0x400 ;  /* 0x0000040000097802 */ /* 0x000fc80000000f00 */
[----:B-1----:R-:W-:Y:S02]  /*1e660*/  LEA R12, R12, R9, 0x18 ;  /* 0x000000090c0c7211 */ /* 0x002fe400078ec0ff */
[----:B------:R-:W-:-:S04]  /*1e670*/  SHF.L.U32 R8, R8, 0x1f, RZ ;  /* 0x0000001f08087819 */ /* 0x000fc800000006ff */
[----:B------:R-:W1:Y:S02]  /*1e680*/  SYNCS.PHASECHK.TRANS64.TRYWAIT P0, [R12+URZ+0x28820], R8 ;  /* 0x028820080c0075a7 */ /* 0x000e64000800017f */
[----:B-1----:R-:W-:Y:S05]  /*1e690*/  @!P0 BRA `(.L_x_1621) ;  /* 0x0000006400788947 */ /* 0x002fea0003800000 */
.L_x_1827:
[----:B------:R-:W-:Y:S05]  /*1e6a0*/  BSYNC B1 ;  /* 0x0000000000017941 */ /* 0x000fea0003800000 */
.L_x_1620:
[----:B------:R-:W-:Y:S04]  /*1e6b0*/  BSSY B1, `(.L_x_1622) ;  /* 0x0000049000017945 */ /* 0x000fe80003800000 */
[----:B------:R-:W-:Y:S05]  /*1e6c0*/  @!P6 BRA `(.L_x_1623) ;  /* 0x00000004001ce947 */ /* 0x000fea0003800000 */
[----:B------:R-:W1:Y:S04]  /*1e6d0*/  LDL R10, [R1+0xc] ;  /* 0x00000c00010a7983 */ /* 0x000e680000100800 */
[----:B------:R-:W2:Y:S01]  /*1e6e0*/  LDL R9, [R1+0x10] ;  /* 0x0000100001097983 */ /* 0x000ea20000100800 */
[----:B-1----:R-:W-:Y:S01]  /*1e6f0*/  IMAD R8, R10, 0x8, R12 ;  /* 0x000000080a087824 */ /* 0x002fe200078e020c */
[----:B--2---:R-:W-:-:S04]  /*1e700*/  SHF.L.U32 R10, R9, 0x1f, RZ ;  /* 0x0000001f090a7819 */ /* 0x004fc800000006ff */
[----:B------:R-:W1:Y:S02]  /*1e710*/  SYNCS.PHASECHK.TRANS64.TRYWAIT P0, [R8+URZ+0x288a0], R10 ;  /* 0x0288a00a080075a7 */ /* 0x000e64000800017f */
[----:B-1----:R-:W-:Y:S05]  /*1e720*/  @!P0 BRA `(.L_x_1624) ;  /* 0x0000006400688947 */ /* 0x002fea0003800000 */
.L_x_1828:
[----:B------:R-:W2:Y:S02]  /*1e730*/  S2R R9, SR_TID.X ;  /* 0x0000000000097919 */ /* 0x000ea40000002100 */
[----:B--2---:R-:W-:-:S04]  /*1e740*/  LOP3.LUT R9, R9, 0x7f, RZ, 0xc0, !PT ;  /* 0x0000007f09097812 */ /* 0x004fc800078ec0ff */
[----:B------:R-:W-:-:S13]  /*1e750*/  ISETP.NE.AND P1, PT, R9, RZ, PT ;  /* 0x000000ff0900720c */ /* 0x000fda0003f25270 */
[----:B------:R-:W-:Y:S05]  /*1e760*/  @P1 BRA `(.L_x_1625) ;  /* 0x00000000001c1947 */ /* 0x000fea0003800000 */
[----:B------:R-:W2:Y:S02]  /*1e770*/  S2R R9, SR_TID.X ;  /* 0x0000000000097919 */ /* 0x000ea40000002100 */
[----:B--2---:R-:W-:-:S04]  /*1e780*/  LOP3.LUT R9, R9, 0x1f, RZ, 0xc0, !PT ;  /* 0x0000001f09097812 */ /* 0x004fc800078ec0ff */
[----:B------:R-:W-:Y:S01]  /*1e790*/  ISETP.NE.AND P0, PT, R9, RZ, PT ;  /* 0x000000ff0900720c */ /* 0x000fe20003f05270 */
[----:B------:R-:W-:-:S04]  /*1e7a0*/  IMAD.MOV.U32 R9, RZ, RZ, 0x8000 ;  /* 0x00008000ff097424 */ /* 0x000fc800078e00ff */
[----:B------:R2:W-:Y:S08]  /*1e7b0*/  SYNCS.ARRIVE.TRANS64 RZ, [R8+URZ+0x28890], R9 ;  /* 0x0288900908ff79a7 */ /* 0x0005f0000800003f */
[----:B------:R-:W-:Y:S05]  /*1e7c0*/  @!P0 BRA `(.L_x_1625) ;  /* 0x0000000000048947 */ /* 0x000fea0003800000 */
[----:B------:R-:W-:Y:S01]  /*1e7d0*/  BPT.TRAP 0x1 ;  /* 0x000000040000795c */ /* 0x000fe20000300000 */
.L_x_1625:
[----:B--2---:R-:W2:Y:S01]  /*1e7e0*/  LDL R9, [R1+0xc] ;  /* 0x00000c0001097983 */ /* 0x004ea20000100800 */
[----:B------:R-:W-:Y:S01]  /*1e7f0*/  R2UR UR9, R8 ;  /* 0x00000000080972ca */ /* 0x000fe200000e0000 */
[----:B------:R-:W-:Y:S01]  /*1e800*/  UIADD3 UR4, UP0, UR38, 0x570, URZ ;  /* 0x0000057026047890 */ /* 0x000fe2000ff1e03f */
[----:B------:R-:W-:Y:S01]  /*1e810*/  R2UR UR12, R3 ;  /* 0x00000000030c72ca */ /* 0x000fe200000e0000 */
[----:B------:R-:W-:Y:S01]  /*1e820*/  UMOV UR10, URZ ;  /* 0x0000003f000a7c82 */ /* 0x000fe20008000000 */
[----:B------:R-:W-:Y:S01]  /*1e830*/  R2UR UR13, R6 ;  /* 0x00000000060d72ca */ /* 0x000fe200000e0000 */
[----:B------:R-:W-:Y:S01]  /*1e840*/  UIADD3.X UR5, URZ, UR39, URZ, UP0, !UPT ;  /* 0x000000273f057290 */ /* 0x000fe200087fe43f */
[----:B------:R-:W-:Y:S01]  /*1e850*/  UMOV UR7, 0x12f00000 ;  /* 0x12f0000000077882 */ /* 0x000fe20000000000 */
[----:B------:R-:W-:-:S06]  /*1e860*/  UMOV UR15, 0x40 ;  /* 0x00000040000f7882 */ /* 0x000fcc0000000000 */
[----:B------:R-:W-:Y:S01]  /*1e870*/  UIADD3 UR9, UR9, 0x28890, URZ ;  /* 0x0002889009097890 */ /* 0x000fe2000fffe03f */
[----:B--2---:R-:W-:-:S05]  /*1e880*/  IMAD R9, R9, 0x8000, R12 ;  /* 0x0000800009097824 */ /* 0x004fca00078e020c */
[----:B------:R-:W-:Y:S01]  /*1e890*/  R2UR UR6, R9 ;  /* 0x00000000090672ca */ /* 0x000fe200000e0000 */
[----:B------:R-:W-:-:S04]  /*1e8a0*/  IMAD R9, R7, 0x80, R5 ;  /* 0x0000008007097824 */ /* 0x000fc800078e0205 */
[----:B------:R-:W-:-:S05]  /*1e8b0*/  VIADD R9, R9, 0xffffff80 ;  /* 0xffffff8009097836 */ /* 0x000fca0000000000 */
[----:B------:R-:W-:-:S03]  /*1e8c0*/  R2UR UR11, R9 ;  /* 0x00000000090b72ca */ /* 0x000fc600000e0000 */
[----:B------:R-:W-:Y:S02]  /*1e8d0*/  UIADD3 UR8, UR6, 0x18400, URZ ;  /* 0x0001840006087890 */ /* 0x000fe4000fffe03f */
[----:B------:R-:W-:-:S03]  /*1e8e0*/  UIADD3 UR14, UR6, 0x1c400, URZ ;  /* 0x0001c400060e7890 */ /* 0x000fc6000fffe03f */
[----:B------:R-:W-:-:S05]  /*1e8f0*/  UMOV UR6, 0x0 ;  /* 0x0000000000067882 */ /* 0x000fca0000000000 */
[----:B------:R2:W-:Y:S02]  /*1e900*/  UTMALDG.4D [UR8], [UR4], desc[UR6] ;  /* 0x00000608040075b4 */ /* 0x0005e40008019000 */
[----:B--2---:R-:W-:Y:S01]  /*1e910*/  UMOV UR8, UR14 ;  /* 0x0000000e00087c82 */ /* 0x004fe20008000000 */
[----:B------:R-:W-:Y:S02]  /*1e920*/  UMOV UR10, UR15 ;  /* 0x0000000f000a7c82 */ /* 0x000fe40008000000 */
[----:B------:R2:W-:Y:S01]  /*1e930*/  UTMALDG.4D [UR8], [UR4], desc[UR6] ;  /* 0x00000608040075b4 */ /* 0x0005e20008019000 */
[----:B------:R-:W3:Y:S02]  /*1e940*/  SYNCS.PHASECHK.TRANS64.TRYWAIT P0, [R8+URZ+0x288c0], R10 ;  /* 0x0288c00a080075a7 */ /* 0x000ee4000800017f */
[----:B--23--:R-:W-:Y:S05]  /*1e950*/  @!P0 BRA `(.L_x_1626) ;  /* 0x0000006000f08947 */ /* 0x00cfea0003800000 */
.L_x_1829:
[----:B------:R-:W1:Y:S02]  /*1e960*/  LDL R11, [R1+0xc] ;  /* 0x00000c00010b7983 */ /* 0x000e640000100800 */
[----:B-12---:R-:W-:Y:S01]  /*1e970*/  IMAD.SHL.U32 R10, R11, 0x4000, RZ ;  /* 0x000040000b0a7824 */ /* 0x006fe200078e00ff */
[----:B------:R-:W-:Y:S06]  /*1e980*/  @P1 BRA `(.L_x_1627) ;  /* 0x00000000001c1947 */ /* 0x000fec0003800000 */
[----:B------:R-:W1:Y:S02]  /*1e990*/  S2R R11, SR_TID.X ;  /* 0x00000000000b7919 */ /* 0x000e640000002100 */
[----:B-1----:R-:W-:-:S04]  /*1e9a0*/  LOP3.LUT R11, R11, 0x1f, RZ, 0xc0, !PT ;  /* 0x0000001f0b0b7812 */ /* 0x002fc800078ec0ff */
[----:B------:R-:W-:Y:S01]  /*1e9b0*/  ISETP.NE.AND P0, PT, R11, RZ, PT ;  /* 0x000000ff0b00720c */ /* 0x000fe20003f05270 */
[----:B------:R-:W-:-:S04]  /*1e9c0*/  IMAD.MOV.U32 R11, RZ, RZ, 0x8000 ;  /* 0x00008000ff0b7424 */ /* 0x000fc800078e00ff */
[----:B------:R1:W-:Y:S08]  /*1e9d0*/  SYNCS.ARRIVE.TRANS64 RZ, [R8+URZ+0x288b0], R11 ;  /* 0x0288b00b08ff79a7 */ /* 0x0003f0000800003f */
[----:B------:R-:W-:Y:S05]  /*1e9e0*/  @!P0 BRA `(.L_x_1627) ;  /* 0x0000000000048947 */ /* 0x000fea0003800000 */
[----:B------:R-:W-:Y:S01]  /*1e9f0*/  BPT.TRAP 0x1 ;  /* 0x000000040000795c */ /* 0x000fe20000300000 */
.L_x_1627:
[----:B------:R-:W-:Y:S01]  /*1ea00*/  IMAD R10, R10, 0x2, R12 ;  /* 0x000000020a0a7824 */ /* 0x000fe200078e020c */
        /* <DEDUP_REMOVED lines=10> */
[----:B------:R-:W-:-:S04]  /*1eab0*/  UIADD3 UR9, UR9, 0x288b0, URZ ;  /* 0x000288b009097890 */ /* 0x000fc8000fffe03f */
        /* <DEDUP_REMOVED lines=8> */
.L_x_1623:
[----:B------:R-:W-:Y:S05]  /*1eb40*/  BSYNC B1 ;  /* 0x0000000000017941 */ /* 0x000fea0003800000 */
.L_x_1622:
[----:B-1----:R-:W2:Y:S04]  /*1eb50*/  LDL.LU R8, [R1+0xc] ;  /* 0x00000c0001087983 */ /* 0x002ea80000300800 */
[----:B------:R-:W3:Y:S01]  /*1eb60*/  LDL.LU R10, [R1+0x10] ;  /* 0x00001000010a7983 */ /* 0x000ee20000300800 */
[----:B------:R-:W-:Y:S01]  /*1eb70*/  VIADD R7, R7, 0xfffffffe ;  /* 0xfffffffe07077836 */ /* 0x000fe20000000000 */
[----:B------:R-:W-:Y:S01]  /*1eb80*/  PLOP3.LUT P2, PT, PT, PT, PT, 0x8, 0x0 ;  /* 0x000000000000781c */ /* 0x000fe20003f4e170 */
[----:B--2---:R-:W-:-:S05]  /*1eb90*/  VIADD R8, R8, 0x1 ;  /* 0x0000000108087836 */ /* 0x004fca0000000000 */
[----:B------:R-:W-:-:S04]  /*1eba0*/  ISETP.NE.AND P0, PT, R8, 0x2, PT ;  /* 0x000000020800780c */ /* 0x000fc80003f05270 */
[----:B------:R-:W-:Y:S02]  /*1ebb0*/  SEL R9, RZ, 0x1, P0 ;  /* 0x00000001ff097807 */ /* 0x000fe40000000000 */
[----:B------:R-:W-:Y:S02]  /*1ebc0*/  SEL R8, R8, RZ, P0 ;  /* 0x000000ff08087207 */ /* 0x000fe40000000000 */
[----:B---3--:R-:W-:Y:S02]  /*1ebd0*/  LOP3.LUT R10, R10, R9, RZ, 0x3c, !PT ;  /* 0x000000090a0a7212 */ /* 0x008fe400078e3cff */
[----:B------:R-:W-:-:S03]  /*1ebe0*/  ISETP.GE.AND P0, PT, R7, R2, PT ;  /* 0x000000020700720c */ /* 0x000fc60003f06270 */
[----:B------:R1:W-:Y:S04]  /*1ebf0*/  STL [R1+0x10], R10 ;  /* 0x0000100a01007387 */ /* 0x0003e80000100800 */
[----:B------:R1:W-:Y:S06]  /*1ec00*/  STL [R1+0xc], R8 ;  /* 0x00000c0801007387 */ /* 0x0003ec0000100800 */
[----:B------:R-:W-:Y:S05]  /*1ec10*/  @!P0 BRA `(.L_x_1617) ;  /* 0x00000004004c8947 */ /* 0x000fea0003800000 */
.L_x_1634:
[----:B------:R-:W-:Y:S05]  /*1ec20*/  YIELD ;  /* 0x0000000000007946 */ /* 0x000fea0003800000 */
[----:B------:R-:W-:Y:S04]  /*1ec30*/  BSSY B1, `(.L_x_1628) ;  /* 0x0000045000017945 */ /* 0x000fe80003800000 */
[----:B--2---:R-:W-:Y:S05]  /*1ec40*/  @!P6 BRA `(.L_x_1629) ;  /* 0x00000004000ce947 */ /* 0x004fea0003800000 */
[----:B-1----:R-:W2:Y:S04]  /*1ec50*/  LDL R8, [R1+0xc] ;  /* 0x00000c0001087983 */ /* 0x002ea80000100800 */
[----:B------:R-:W3:Y:S01]  /*1ec60*/  LDL R9, [R1+0x10] ;  /* 0x0000100001097983 */ /* 0x000ee20000100800 */
[----:B--2---:R-:W-:Y:S01]  /*1ec70*/  IMAD R8, R8, 0x8, R12 ;  /* 0x0000000808087824 */ /* 0x004fe200078e020c */
[----:B---3--:R-:W-:-:S04]  /*1ec80*/  SHF.L.U32 R9, R9, 0x1f, RZ ;  /* 0x0000001f09097819 */ /* 0x008fc800000006ff */
[----:B------:R-:W1:Y:S02]  /*1ec90*/  SYNCS.PHASECHK.TRANS64.TRYWAIT P0, [R8+URZ+0x288a0], R9 ;  /* 0x0288a009080075a7 */ /* 0x000e64000800017f */
[----:B-1----:R-:W-:Y:S05]  /*1eca0*/  @!P0 BRA `(.L_x_1630) ;  /* 0x0000006000308947 */ /* 0x002fea0003800000 */
.L_x_1830:
        /* <DEDUP_REMOVED lines=11> */
.L_x_1631:
[----:B--2---:R-:W2:Y:S01]  /*1ed60*/  LDL R10, [R1+0xc] ;  /* 0x00000c00010a7983 */ /* 0x004ea20000100800 */
[----:B------:R-:W-:Y:S01]  /*1ed70*/  R2UR UR9, R8 ;  /* 0x00000000080972ca */ /* 0x000fe200000e0000 */
[----:B------:R-:W-:Y:S01]  /*1ed80*/  IMAD R11, R7, 0x80, R5 ;  /* 0x00000080070b7824 */ /* 0x000fe200078e0205 */
[----:B------:R-:W-:Y:S01]  /*1ed90*/  R2UR UR12, R3 ;  /* 0x00000000030c72ca */ /* 0x000fe200000e0000 */
[----:B------:R-:W-:Y:S01]  /*1eda0*/  UIADD3 UR4, UP0, UR38, 0x570, URZ ;  /* 0x0000057026047890 */ /* 0x000fe2000ff1e03f */
[----:B------:R-:W-:Y:S01]  /*1edb0*/  R2UR UR13, R6 ;  /* 0x00000000060d72ca */ /* 0x000fe200000e0000 */
[----:B------:R-:W-:Y:S01]  /*1edc0*/  UMOV UR10, URZ ;  /* 0x0000003f000a7c82 */ /* 0x000fe20008000000 */
[----:B------:R-:W-:Y:S01]  /*1edd0*/  R2UR UR11, R11 ;  /* 0x000000000b0b72ca */ /* 0x000fe200000e0000 */
[----:B------:R-:W-:Y:S01]  /*1ede0*/  UIADD3.X UR5, URZ, UR39, URZ, UP0, !UPT ;  /* 0x000000273f057290 */ /* 0x000fe200087fe43f */
[----:B------:R-:W-:Y:S01]  /*1edf0*/  UMOV UR6, 0x0 ;  /* 0x0000000000067882 */ /* 0x000fe20000000000 */
[----:B------:R-:W-:Y:S01]  /*1ee00*/  UMOV UR7, 0x12f00000 ;  /* 0x12f0000000077882 */ /* 0x000fe20000000000 */
[----:B------:R-:W-:-:S03]  /*1ee10*/  UMOV UR15, 0x40 ;  /* 0x00000040000f7882 */ /* 0x000fc60000000000 */
[----:B------:R-:W-:Y:S01]  /*1ee20*/  UIADD3 UR9, UR9, 0x28890, URZ ;  /* 0x0002889009097890 */ /* 0x000fe2000fffe03f */
[----:B--2---:R-:W-:-:S05]  /*1ee30*/  IMAD R10, R10, 0x8000, R12 ;  /* 0x000080000a0a7824 */ /* 0x004fca00078e020c */
[----:B------:R-:W-:-:S13]  /*1ee40*/  R2UR UR14, R10 ;  /* 0x000000000a0e72ca */ /* 0x000fda00000e0000 */
[----:B------:R-:W-:Y:S02]  /*1ee50*/  UIADD3 UR8, UR14, 0x18400, URZ ;  /* 0x000184000e087890 */ /* 0x000fe4000fffe03f */
[----:B------:R-:W-:-:S07]  /*1ee60*/  UIADD3 UR14, UR14, 0x1c400, URZ ;  /* 0x0001c4000e0e7890 */ /* 0x000fce000fffe03f */
[----:B------:R2:W-:Y:S02]  /*1ee70*/  UTMALDG.4D [UR8], [UR4], desc[UR6] ;  /* 0x00000608040075b4 */ /* 0x0005e40008019000 */
[----:B--2---:R-:W-:Y:S01]  /*1ee80*/  UMOV UR8, UR14 ;  /* 0x0000000e00087c82 */ /* 0x004fe20008000000 */
[----:B------:R-:W-:Y:S02]  /*1ee90*/  UMOV UR10, UR15 ;  /* 0x0000000f000a7c82 */ /* 0x000fe40008000000 */
[----:B------:R2:W-:Y:S01]  /*1eea0*/  UTMALDG.4D [UR8], [UR4], desc[UR6] ;  /* 0x00000608040075b4 */ /* 0x0005e20008019000 */
[----:B------:R-:W3:Y:S02]  /*1eeb0*/  SYNCS.PHASECHK.TRANS64.TRYWAIT P1, [R8+URZ+0x288c0], R9 ;  /* 0x0288c009080075a7 */ /* 0x000ee4000802017f */
[----:B--23--:R-:W-:Y:S05]  /*1eec0*/  @!P1 BRA `(.L_x_1632) ;  /* 0x0000005c00bc9947 */ /* 0x00cfea0003800000 */
.L_x_1831:
[----:B------:R-:W-:Y:S05]  /*1eed0*/  @P0 BRA `(.L_x_1633) ;  /* 0x00000000001c0947 */ /* 0x000fea0003800000 */
[----:B0-----:R-:W0:Y:S01]  /*1eee0*/  S2R R13, SR_TID.X ;  /* 0x00000000000d7919 */ /* 0x001e220000002100 */
[----:B-12---:R-:W-:-:S04]  /*1eef0*/  IMAD.MOV.U32 R9, RZ, RZ, 0x8000 ;  /* 0x00008000ff097424 */ /* 0x006fc800078e00ff */
[----:B------:R3:W-:Y:S01]  /*1ef00*/  SYNCS.ARRIVE.TRANS64 RZ, [R8+URZ+0x288b0], R9 ;  /* 0x0288b00908ff79a7 */ /* 0x0007e2000800003f */
[----:B0-----:R-:W-:-:S04]  /*1ef10*/  LOP3.LUT R13, R13, 0x1f, RZ, 0xc0, !PT ;  /* 0x0000001f0d0d7812 */ /* 0x001fc800078ec0ff */
[----:B------:R-:W-:-:S13]  /*1ef20*/  ISETP.NE.AND P1, PT, R13, RZ, PT ;  /* 0x000000ff0d00720c */ /* 0x000fda0003f25270 */
[----:B---3--:R-:W-:Y:S05]  /*1ef30*/  @!P1 BRA `(.L_x_1633) ;  /* 0x0000000000049947 */ /* 0x008fea0003800000 */
[----:B------:R-:W-:Y:S01]  /*1ef40*/  BPT.TRAP 0x1 ;  /* 0x000000040000795c */ /* 0x000fe20000300000 */
.L_x_1633:
        /* <DEDUP_REMOVED lines=15> */
[----:B---3--:R-:W-:Y:S01]  /*1f040*/  UMOV UR8, UR14 ;  /* 0x0000000e00087c82 */ /* 0x008fe20008000000 */
[----:B------:R-:W-:Y:S02]  /*1f050*/  UMOV UR10, UR15 ;  /* 0x0000000f000a7c82 */ /* 0x000fe40008000000 */
[----:B------:R3:W-:Y:S02]  /*1f060*/  UTMALDG.4D [UR8], [UR4], desc[UR6] ;  /* 0x00000608040075b4 */ /* 0x0007e40008019000 */
[----:B---3--:R-:W-:Y:S01]  /*1f070*/  NOP ;  /* 0x0000000000007918 */ /* 0x008fe20000000000 */
.L_x_1629:
[----:B------:R-:W-:Y:S05]  /*1f080*/  BSYNC B1 ;  /* 0x0000000000017941 */ /* 0x000fea0003800000 */
.L_x_1628:
[----:B-12---:R-:W2:Y:S04]  /*1f090*/  LDL.LU R8, [R1+0xc] ;  /* 0x00000c0001087983 */ /* 0x006ea80000300800 */
[----:B------:R-:W3:Y:S01]  /*1f0a0*/  LDL.LU R10, [R1+0x10] ;  /* 0x00001000010a7983 */ /* 0x000ee20000300800 */
[----:B--2---:R-:W-:-:S05]  /*1f0b0*/  VIADD R8, R8, 0x1 ;  /* 0x0000000108087836 */ /* 0x004fca0000000000 */
[----:B------:R-:W-:-:S04]  /*1f0c0*/  ISETP.NE.AND P0, PT, R8, 0x2, PT ;  /* 0x000000020800780c */ /* 0x000fc80003f05270 */
[----:B------:R-:W-:Y:S02]  /*1f0d0*/  SEL R9, RZ, 0x1, P0 ;  /* 0x00000001ff097807 */ /* 0x000fe40000000000 */
[----:B------:R-:W-:Y:S02]  /*1f0e0*/  SEL R8, R8, RZ, P0 ;  /* 0x000000ff08087207 */ /* 0x000fe40000000000 */
[----:B---3--:R-:W-:Y:S02]  /*1f0f0*/  LOP3.LUT R10, R10, R9, RZ, 0x3c, !PT ;  /* 0x000000090a0a7212 */ /* 0x008fe400078e3cff */
[C---:B------:R-:W-:Y:S01]  /*1f100*/  ISETP.GT.AND P0, PT, R7.reuse, R2, PT ;  /* 0x000000020700720c */ /* 0x040fe20003f04270 */
[----:B------:R-:W-:Y:S02]  /*1f110*/  VIADD R7, R7, 0xffffffff ;  /* 0xffffffff07077836 */ /* 0x000fe40000000000 */
[----:B------:R2:W-:Y:S04]  /*1f120*/  STL [R1+0x10], R10 ;  /* 0x0000100a01007387 */ /* 0x0005e80000100800 */
[----:B------:R2:W-:Y:S06]  /*1f130*/  STL [R1+0xc], R8 ;  /* 0x00000c0801007387 */ /* 0x0005ec0000100800 */
[----:B------:R-:W-:Y:S05]  /*1f140*/  @P0 BRA `(.L_x_1634) ;  /* 0xfffffff800b40947 */ /* 0x000fea000383ffff */
.L_x_1617:
[----:B------:R-:W-:Y:S05]  /*1f150*/  BSYNC B0 ;  /* 0x0000000000007941 */ /* 0x000fea0003800000 */
.L_x_1616:
[----:B------:R-:W3:Y:S01]  /*1f160*/  LDC.64 R2, c[0x0][0x9e0] ;  /* 0x00027800ff027b82 */ /* 0x000ee20000000a00 */
[----:B------:R-:W-:Y:S07]  /*1f170*/  @!P2 WARPSYNC.ALL ;  /* 0x000000000000a948 */ /* 0x000fee0003800000 */
[----:B------:R-:W-:Y:S01]  /*1f180*/  @!P2 BAR.SYNC.DEFER_BLOCKING 0xc, 0x120 ;  /* 0x030480000000ab1d */ /* 0x000fe20000010000 */
[----:B---3--:R-:W-:Y:S01]  /*1f190*/  ISETP.GE.AND P0, PT, R3, 0x1, PT ;  /* 0x000000010300780c */ /* 0x008fe20003f06270 */
[----:B------:R-:W-:-:S12]  /*1f1a0*/  IMAD.IADD R2, R4, 0x1, R2 ;  /* 0x0000000104027824 */ /* 0x000fd800078e0202 */
[----:B------:R-:W-:Y:S05]  /*1f1b0*/  @!P0 BRA `(.L_x_1635) ;  /* 0x0000000000488947 */ /* 0x000fea0003800000 */
[C---:B------:R-:W-:Y:S01]  /*1f1c0*/  ISETP.GT.AND P1, PT, R4.reuse, RZ, PT ;  /* 0x000000ff0400720c */ /* 0x040fe20003f24270 */
[----:B------:R-:W-:Y:S01]  /*1f1d0*/  BSSY B0, `(.L_x_1636) ;  /* 0x000000e000007945 */ /* 0x000fe20003800000 */
[----:B------:R-:W-:-:S11]  /*1f1e0*/  VIADD R6, R4, 0xffffffff ;  /* 0xffffffff04067836 */ /* 0x000fd60000000000 */
[----:B------:R-:W-:Y:S05]  /*1f1f0*/  @P1 BRA `(.L_x_1637) ;  /* 0x00000000001c1947 */ /* 0x000fea0003800000 */
[----:B------:R-:W-:Y:S01]  /*1f200*/  ISETP.NE.AND P1, PT, R3, 0x1, PT ;  /* 0x000000010300780c */ /* 0x000fe20003f25270 */
[----:B------:R-:W-:-:S12]  /*1f210*/  IMAD.MOV R5, RZ, RZ, -R4 ;  /* 0x000000ffff057224 */ /* 0x000fd800078e0a04 */
[----:B------:R-:W3:Y:S02]  /*1f220*/  @P1 LDC.64 R6, c[0x0][0x9e8] ;  /* 0x00027a00ff061b82 */ /* 0x000ee40000000a00 */
[----:B---3--:R-:W-:-:S05]  /*1f230*/  @P1 IMAD.HI.U32 R6, R5, R6, RZ ;  /* 0x0000000605061227 */ /* 0x008fca00078e00ff */
[----:B------:R-:W-:-:S04]  /*1f240*/  @P1 SHF.R.U32.HI R5, RZ, R7, R6 ;  /* 0x00000007ff051219 */ /* 0x000fc80000011606 */
[----:B------:R-:W-:Y:S01]  /*1f250*/  LOP3.LUT R6, RZ, R5, RZ, 0x33, !PT ;  /* 0x00000005ff067212 */ /* 0x000fe200078e33ff */
[----:B------:R-:W-:Y:S06]  /*1f260*/  BRA `(.L_x_1638) ;  /* 0x0000000000107947 */ /* 0x000fec0003800000 */
.L_x_1637:
[----:B------:R-:W-:-:S13]  /*1f270*/  ISETP.NE.AND P1, PT, R3, 0x1, PT ;  /* 0x000000010300780c */ /* 0x000fda0003f25270 */
[----:B------:R-:W3:Y:S02]  /*1f280*/  @P1 LDC.64 R4, c[0x0][0x9e8] ;  /* 0x00027a00ff041b82 */ /* 0x000ee40000000a00 */
[----:B---3--:R-:W-:-:S05]  /*1f290*/  @P1 IMAD.HI.U32 R4, R6, R4, RZ ;  /* 0x0000000406041227 */ /* 0x008fca00078e00ff */
[----:B------:R-:W-:-:S07]  /*1f2a0*/  @P1 SHF.R.U32.HI R6, RZ, R5, R4 ;  /* 0x00000005ff061219 */ /* 0x000fce0000011604 */
.L_x_1638:
[----:B------:R-:W-:Y:S05]  /*1f2b0*/  BSYNC B0 ;  /* 0x0000000000007941 */ /* 0x000fea0003800000 */
.L_x_1636:
[----:B------:R-:W-:-:S05]  /*1f2c0*/  IMAD R5, R6, R3, R3 ;  /* 0x0000000306057224 */ /* 0x000fca00078e0203 */
[----:B------:R-:W-:-:S07]  /*1f2d0*/  VIMNMX R2, R2, R5, PT ;  /* 0x0000000502027248 */ /* 0x000fce0003fe0100 */
.L_x_1635:
[----:B------:R-:W-:Y:S01]  /*1f2e0*/  VIADD R2, R2, 0x7f ;  /* 0x0000007f02027836 */ /* 0x000fe20000000000 */
[----:B------:R-:W-:-:S04]  /*1f2f0*/  ULDC UR4, c[0x0][0x9dc] ;  /* 0x0002770000047ab9 */ /* 0x000fc80000000800 */
[----:B------:R-:W-:-:S04]  /*1f300*/  SHF.R.S32.HI R5, RZ, 0x1f, R2 ;  /* 0x0000001fff057819 */ /* 0x000fc80000011402 */
[----:B------:R-:W-:Y:S01]  /*1f310*/  LEA.HI R5, R5, R2, RZ, 0x7 ;  /* 0x0000000205057211 */ /* 0x000fe200078f38ff */
[----:B------:R-:W-:-:S03]  /*1f320*/  VIADD R2, R0, -UR4 ;  /* 0x8000000400027c36 */ /* 0x000fc60008000000 */
[----:B------:R-:W-:-:S04]  /*1f330*/  SHF.R.S32.HI R5, RZ, 0x7, R5 ;  /* 0x00000007ff057819 */ /* 0x000fc80000011405 */
[----:B------:R-:W-:-:S05]  /*1f340*/  VIMNMX R6, R20, R5, PT ;  /* 0x0000000514067248 */ /* 0x000fca0003fe0100 */
[----:B------:R3:W-:Y:S01]  /*1f350*/  STL [R1+0x1c], R6 ;  /* 0x00001c0601007387 */ /* 0x0007e20000100800 */
[----:B------:R-:W-:Y:S05]  /*1f360*/  @!P0 BRA `(.L_x_1639) ;  /* 0x0000000000448947 */ /* 0x000fea0003800000 */
[----:B------:R-:W-:Y:S01]  /*1f370*/  ISETP.GT.AND P0, PT, R0, -0x1, PT ;  /* 0xffffffff0000780c */ /* 0x000fe20003f04270 */
[----:B------:R-:W-:-:S12]  /*1f380*/  BSSY B0, `(.L_x_1640) ;  /* 0x000000d000007945 */ /* 0x000fd80003800000 */
[----:B------:R-:W-:Y:S05]  /*1f390*/  @P0 BRA `(.L_x_1641) ;  /* 0x00000000001c0947 */ /* 0x000fea0003800000 */
[----:B------:R-:W-:Y:S02]  /*1f3a0*/  ISETP.NE.AND P0, PT, R3, 0x1, PT ;  /* 0x000000010300780c */ /* 0x000fe40003f05270 */
[----:B------:R-:W-:-:S11]  /*1f3b0*/  LOP3.LUT R7, RZ, R0, RZ, 0x33, !PT ;  /* 0x00000000ff077212 */ /* 0x000fd600078e33ff */
[----:B------:R-:W4:Y:S02]  /*1f3c0*/  @P0 LDC.64 R4, c[0x0][0x9e8] ;  /* 0x00027a00ff040b82 */ /* 0x000f240000000a00 */
[----:B----4-:R-:W-:-:S05]  /*1f3d0*/  @P0 IMAD.HI.U32 R4, R7, R4, RZ ;  /* 0x0000000407040227 */ /* 0x010fca00078e00ff */
[----:B------:R-:W-:-:S04]  /*1f3e0*/  @P0 SHF.R.U32.HI R7, RZ, R5, R4 ;  /* 0x00000005ff070219 */ /* 0x000fc80000011604 */
[----:B------:R-:W-:Y:S01]  /*1f3f0*/  LOP3.LUT R0, RZ, R7, RZ, 0x33, !PT ;  /* 0x00000007ff007212 */ /* 0x000fe200078e33ff */
[----:B------:R-:W-:Y:S06]  /*1f400*/  BRA `(.L_x_1642) ;  /* 0x0000000000107947 */ /* 0x000fec0003800000 */
.L_x_1641:
[----:B------:R-:W-:-:S13]  /*1f410*/  ISETP.NE.AND P0, PT, R3, 0x1, PT ;  /* 0x000000010300780c */ /* 0x000fda0003f05270 */
[----:B------:R-:W4:Y:S02]  /*1f420*/  @P0 LDC.64 R4, c[0x0][0x9e8] ;  /* 0x00027a00ff040b82 */ /* 0x000f240000000a00 */
[----:B----4-:R-:W-:-:S05]  /*1f430*/  @P0 IMAD.HI.U32 R4, R0, R4, RZ ;  /* 0x0000000400040227 */ /* 0x010fca00078e00ff */
[----:B------:R-:W-:-:S07]  /*1f440*/  @P0 SHF.R.U32.HI R0, RZ, R5, R4 ;  /* 0x00000005ff000219 */ /* 0x000fce0000011604 */
.L_x_1642:
[----:B------:R-:W-:Y:S05]  /*1f450*/  BSYNC B0 ;  /* 0x0000000000007941 */ /* 0x000fea0003800000 */
.L_x_1640:
[----:B------:R-:W-:-:S05]  /*1f460*/  IMAD R3, R0, R3, RZ ;  /* 0x0000000300037224 */ /* 0x000fca00078e02ff */
[----:B------:R-:W-:-:S07]  /*1f470*/  VIMNMX R2, R2, R3, !PT ;  /* 0x0000000302027248 */ /* 0x000fce0007fe0100 */
.L_x_1639:
[----:B------:R-:W-:Y:S01]  /*1f480*/  SHF.R.S32.HI R3, RZ, 0x1f, R2 ;  /* 0x0000001fff037819 */ /* 0x000fe20000011402 */
[----:B------:R-:W-:Y:S03]  /*1f490*/  BSSY B6, `(.L_x_1643) ;  /* 0x00002db000067945 */ /* 0x000fe60003800000 */
[----:B------:R-:W-:-:S04]  /*1f4a0*/  LEA.HI R3, R3, R2, RZ, 0x7 ;  /* 0x0000000203037211 */ /* 0x000fc800078f38ff */
[----:B------:R-:W-:-:S04]  /*1f4b0*/  SHF.R.S32.HI R3, RZ, 0x7, R3 ;  /* 0x00000007ff037819 */ /* 0x000fc80000011403 */
[----:B------:R-:W-:-:S04]  /*1f4c0*/  VIMNMX R0, RZ, R3, !PT ;  /* 0x00000003ff007248 */ /* 0x000fc80007fe0100 */
[----:B------:R-:W-:Y:S01]  /*1f4d0*/  ISETP.GT.AND P0, PT, R6, R0, PT ;  /* 0x000000000600720c */ /* 0x000fe20003f04270 */
[----:B------:R4:W-:-:S12]  /*1f4e0*/  STL [R1+0x18], R0 ;  /* 0x0000180001007387 */ /* 0x0009d80000100800 */
[----:B----4-:R-:W-:Y:S05]  /*1f4f0*/  @P0 BRA `(.L_x_1644) ;  /* 0x0000000000440947 */ /* 0x010fea0003800000 */
[----:B------:R-:W4:Y:S02]  /*1f500*/  S2R R0, SR_TID.X ;  /* 0x0000000000007919 */ /* 0x000f240000002100 */
[----:B----4-:R-:W-:-:S04]  /*1f510*/  LOP3.LUT R0, R0, 0x1f, RZ, 0xc0, !PT ;  /* 0x0000001f00007812 */ /* 0x010fc800078ec0ff */
[----:B------:R-:W-:-:S13]  /*1f520*/  ISETP.NE.AND P1, PT, R0, RZ, PT ;  /* 0x000000ff0000720c */ /* 0x000fda0003f25270 */
[----:B------:R-:W-:Y:S05]  /*1f530*/  @P1 BRA `(.L_x_1645) ;  /* 0x0000002c00401947 */ /* 0x000fea0003800000 */
[----:B------:R-:W4:Y:S01]  /*1f540*/  S2R R7, SR_LANEID ;  /* 0x0000000000077919 */ /* 0x000f220000000000 */
[----:B------:R-:W-:Y:S01]  /*1f550*/  VOTEU.ANY UR4, UPT, PT ;  /* 0x0000000000047886 */ /* 0x000fe200038e0100 */
[----:B------:R-:W5:Y:S01]  /*1f560*/  LDC.64 R2, c[0x0][0xc38] ;  /* 0x00030e00ff027b82 */ /* 0x000f620000000a00 */
[----:B------:R-:W4:Y:S08]  /*1f570*/  FLO.U32 R0, UR4 ;  /* 0x0000000400007d00 */ /* 0x000f3000080e0000 */
[----:B------:R-:W5:Y:S01]  /*1f580*/  POPC R5, UR4 ;  /* 0x0000000400057d09 */ /* 0x000f620008000000 */
[----:B----4-:R-:W-:-:S13]  /*1f590*/  ISETP.EQ.U32.AND P0, PT, R0, R7, PT ;  /* 0x000000070000720c */ /* 0x010fda0003f02070 */
[----:B-----5:R-:W4:Y:S01]  /*1f5a0*/  @P0 ATOMG.E.ADD.STRONG.GPU PT, R3, desc[UR54][R2.64], R5 ;  /* 0x00000005020309a8 */ /* 0x020f2200081ee1f6 */
[----:B------:R-:W5:Y:S02]  /*1f5b0*/  S2R R4, SR_LTMASK ;  /* 0x0000000000047919 */ /* 0x000f640000003900 */
[----:B-----5:R-:W-:-:S04]  /*1f5c0*/  LOP3.LUT R4, R4, UR4, RZ, 0xc0, !PT ;  /* 0x0000000404047c12 */ /* 0x020fc8000f8ec0ff */
[----:B------:R-:W5:Y:S01]  /*1f5d0*/  POPC R7, R4 ;  /* 0x0000000400077309 */ /* 0x000f620000000000 */
[----:B----4-:R-:W5:Y:S02]  /*1f5e0*/  SHFL.IDX PT, R0, R3, R0, 0x1f ;  /* 0x00001f0003007589 */ /* 0x010f6400000e0000 */
[----:B-----5:R-:W-:Y:S01]  /*1f5f0*/  IADD3 R16, R0, UR37, R7 ;  /* 0x0000002500107c10 */ /* 0x020fe2000fffe007 */
[----:B------:R-:W-:Y:S06]  /*1f600*/  BRA `(.L_x_1645) ;  /* 0x0000002c000c7947 */ /* 0x000fec0003800000 */
.L_x_1644:
[----:B------:R-:W4:Y:S01]  /*1f610*/  S2R R3, SR_CgaCtaId ;  /* 0x0000000000037919 */ /* 0x000f220000008800 */
[----:B------:R-:W-:-:S04]  /*1f620*/  MOV R0, 0x400 ;  /* 0x0000040000007802 */ /* 0x000fc80000000f00 */
[----:B----4-:R-:W-:-:S05]  /*1f630*/  LEA R2, R3, R0, 0x18 ;  /* 0x0000000003027211 */ /* 0x010fca00078ec0ff */
[----:B------:R4:W-:Y:S01]  /*1f640*/  STL [R1+0x14], R2 ;  /* 0x0000140201007387 */ /* 0x0009e20000100800 */
[----:B------:R-:W-:-:S05]  /*1f650*/  VIADD R0, R2, 0x18400 ;  /* 0x0001840002007836 */ /* 0x000fca0000000000 */
[----:B------:R-:W-:-:S13]  /*1f660*/  LOP3.LUT P0, RZ, R0, 0x3ff, RZ, 0xc0, !PT ;  /* 0x000003ff00ff7812 */ /* 0x000fda000780c0ff */
[----:B----4-:R-:W-:Y:S05]  /*1f670*/  @!P0 BRA `(.L_x_1646) ;  /* 0x0000000000408947 */ /* 0x010fea0003800000 */
[----:B------:R-:W-:Y:S01]  /*1f680*/  MOV R2, 0x0 ;  /* 0x0000000000027802 */ /* 0x000fe20000000f00 */
[----:B------:R-:W-:Y:S01]  /*1f690*/  ULDC.64 UR6, c[0x4][0xa0] ;  /* 0x0100280000067ab9 */ /* 0x000fe20000000a00 */
[----:B------:R-:W-:Y:S01]  /*1f6a0*/  ULDC.64 UR8, c[0x4][0xa8] ;  /* 0x01002a0000087ab9 */ /* 0x000fe20000000a00 */
[----:B------:R-:W-:Y:S01]  /*1f6b0*/  ULDC.64 UR4, c[0x4][0x8] ;  /* 0x0100020000047ab9 */ /* 0x000fe20000000a00 */
[----:B------:R-:W-:Y:S02]  /*1f6c0*/  IMAD.U32 R4, RZ, RZ, UR6 ;  /* 0x00000006ff047e24 */ /* 0x000fe4000f8e00ff */
[----:B------:R-:W4:Y:S01]  /*1f6d0*/  LDC.64 R2, c[0x4][R2] ;  /* 0x0100000002027b82 */ /* 0x000f220000000a00 */
[----:B------:R-:W-:Y:S02]  /*1f6e0*/  IMAD.U32 R5, RZ, RZ, UR7 ;  /* 0x00000007ff057e24 */ /* 0x000fe4000f8e00ff */
[----:B---3--:R-:W-:Y:S02]  /*1f6f0*/  IMAD.U32 R6, RZ, RZ, UR8 ;  /* 0x00000008ff067e24 */ /* 0x008fe4000f8e00ff */
[----:B------:R-:W-:-:S02]  /*1f700*/  IMAD.U32 R7, RZ, RZ, UR9 ;  /* 0x00000009ff077e24 */ /* 0x000fc4000f8e00ff */
[----:B-12---:R-:W-:Y:S02]  /*1f710*/  IMAD.U32 R10, RZ, RZ, UR4 ;  /* 0x00000004ff0a7e24 */ /* 0x006fe4000f8e00ff */
[----:B------:R-:W-:Y:S02]  /*1f720*/  IMAD.U32 R11, RZ, RZ, UR5 ;  /* 0x00000005ff0b7e24 */ /* 0x000fe4000f8e00ff */
[----:B------:R-:W-:Y:S02]  /*1f730*/  IMAD.MOV.U32 R8, RZ, RZ, 0x70 ;  /* 0x00000070ff087424 */ /* 0x000fe400078e00ff */
[----:B------:R-:W-:Y:S02]  /*1f740*/  IMAD.MOV.U32 R12, RZ, RZ, 0x1 ;  /* 0x00000001ff0c7424 */ /* 0x000fe400078e00ff */
[----:B0-----:R-:W-:-:S07]  /*1f750*/  IMAD.MOV.U32 R13, RZ, RZ, RZ ;  /* 0x000000ffff0d7224 */ /* 0x001fce00078e00ff */
[----:B------:R-:W-:-:S07]  /*1f760*/  LEPC R20, `(.L_x_1646) ;  /* 0x000000001014794e */ /* 0x000fce0000000000 */
[----:B----4-:R-:W-:Y:S05]  /*1f770*/  CALL.ABS.NOINC R2 ;  /* 0x0000000002007343 */ /* 0x010fea0003c00000 */
.L_x_1646:
[----:B------:R-:W4:Y:S02]  /*1f780*/  LDL R2, [R1+0x14] ;  /* 0x0000140001027983 */ /* 0x000f240000100800 */
[----:B----4-:R-:W-:-:S05]  /*1f790*/  VIADD R0, R2, 0x400 ;  /* 0x0000040002007836 */ /* 0x010fca0000000000 */
[----:B------:R-:W-:-:S13]  /*1f7a0*/  LOP3.LUT P0, RZ, R0, 0x3ff, RZ, 0xc0, !PT ;  /* 0x000003ff00ff7812 */ /* 0x000fda000780c0ff */
[----:B------:R-:W-:Y:S05]  /*1f7b0*/  @!P0 BRA `(.L_x_1647) ;  /* 0x0000000000808947 */ /* 0x000fea0003800000 */
[----:B------:R-:W-:Y:S01]  /*1f7c0*/  MOV R0, 0x0 ;  /* 0x0000000000007802 */ /* 0x000fe20000000f00 */
[----:B------:R-:W-:Y:S01]  /*1f7d0*/  ULDC.64 UR6, c[0x4][0xa0] ;  /* 0x0100280000067ab9 */ /* 0x000fe20000000a00 */
[----:B------:R-:W-:Y:S01]  /*1f7e0*/  ULDC.64 UR8, c[0x4][0xa8] ;  /* 0x01002a0000087ab9 */ /* 0x000fe20000000a00 */
[----:B------:R-:W-:Y:S01]  /*1f7f0*/  ULDC.64 UR4, c[0x4][0x10] ;  /* 0x0100040000047ab9 */ /* 0x000fe20000000a00 */
[----:B------:R4:W4:Y:S01]  /*1f800*/  LDC.64 R2, c[0x4][R0] ;  /* 0x0100000000027b82 */ /* 0x0009220000000a00 */
[----:B------:R-:W-:Y:S02]  /*1f810*/  IMAD.U32 R4, RZ, RZ, UR6 ;  /* 0x00000006ff047e24 */ /* 0x000fe4000f8e00ff */
        /* <DEDUP_REMOVED lines=10> */
.L_x_1648:
        /* <DEDUP_REMOVED lines=16> */
.L_x_1647:
[----:B------:R-:W4:Y:S01]  /*1f9c0*/  LDL.LU R4, [R1+0x24] ;  /* 0x0000240001047983 */ /* 0x000f220000300800 */
[----:B------:R-:W0:Y:S01]  /*1f9d0*/  LDC R0, c[0x0][0x428] ;  /* 0x00010a00ff007b82 */ /* 0x000e220000000800 */
[----:B------:R-:W-:Y:S01]  /*1f9e0*/  ULDC.64 UR4, c[0x0][0x9f8] ;  /* 0x00027e0000047ab9 */ /* 0x000fe20000000a00 */
[----:B------:R-:W-:Y:S01]  /*1f9f0*/  IMAD.MOV.U32 R5, RZ, RZ, R19 ;  /* 0x000000ffff057224 */ /* 0x000fe200078e0013 */
[----:B0-----:R-:W-:Y:S01]  /*1fa00*/  ISETP.NE.AND P0, PT, R0, 0x1, PT ;  /* 0x000000010000780c */ /* 0x001fe20003f05270 */
[----:B------:R-:W-:-:S12]  /*1fa10*/  IMAD.MOV.U32 R0, RZ, RZ, R18 ;  /* 0x000000ffff007224 */ /* 0x000fd800078e0012 */
[----:B------:R-:W0:Y:S08]  /*1fa20*/  @P0 LDC R3, c[0x0][0x42c] ;  /* 0x00010b00ff030b82 */ /* 0x000e300000000800 */
[----:B------:R-:W1:Y:S01]  /*1fa30*/  @P0 LDC R2, c[0x0][0x430] ;  /* 0x00010c00ff020b82 */ /* 0x000e620000000800 */
[----:B0-----:R-:W-:-:S05]  /*1fa40*/  @P0 IMAD.HI.U32 R3, R18, R3, RZ ;  /* 0x0000000312030227 */ /* 0x001fca00078e00ff */
[----:B-1----:R-:W-:Y:S02]  /*1fa50*/  @P0 SHF.R.U32.HI R0, RZ, R2, R3 ;  /* 0x00000002ff000219 */ /* 0x002fe40000011603 */
[----:B------:R-:W-:-:S04]  /*1fa60*/  ISETP.NE.U32.AND P0, PT, RZ, UR4, PT ;  /* 0x00000004ff007c0c */ /* 0x000fc8000bf05070 */
[----:B------:R-:W-:Y:S01]  /*1fa70*/  ISETP.NE.AND.EX P0, PT, RZ, UR5, PT, P0 ;  /* 0x00000005ff007c0c */ /* 0x000fe2000bf05300 */
[----:B------:R-:W-:-:S12]  /*1fa80*/  ULDC.64 UR4, c[0x0][0xa00] ;  /* 0x0002800000047ab9 */ /* 0x000fd80000000a00 */
[----:B---3--:R-:W0:Y:S02]  /*1fa90*/  @P0 LDC.64 R6, c[0x0][0x9f8] ;  /* 0x00027e00ff060b82 */ /* 0x008e240000000a00 */
[----:B0-----:R-:W-:-:S05]  /*1faa0*/  @P0 IMAD.WIDE R6, R19, 0x4, R6 ;  /* 0x0000000413060825 */ /* 0x001fca00078e0206 */
[----:B------:R0:W5:Y:S01]  /*1fab0*/  @P0 LDG.E R5, desc[UR54][R6.64] ;  /* 0x0000003606050981 */ /* 0x000162000c1e1900 */
[----:B------:R-:W-:-:S04]  /*1fac0*/  ISETP.NE.U32.AND P0, PT, RZ, UR4, PT ;  /* 0x00000004ff007c0c */ /* 0x000fc8000bf05070 */
[----:B------:R-:W-:-:S04]  /*1fad0*/  ISETP.NE.AND.EX P0, PT, RZ, UR5, PT, P0 ;  /* 0x00000005ff007c0c */ /* 0x000fc8000bf05300 */
[----:B------:R-:W-:Y:S01]  /*1fae0*/  SEL R3, R19, RZ, !P0 ;  /* 0x000000ff13037207 */ /* 0x000fe20004000000 */
[----:B----4-:R-:W-:Y:S02]  /*1faf0*/  IMAD R2, R17, 0x80, R4 ;  /* 0x0000008011027824 */ /* 0x010fe400078e0204 */
[----:B------:R-:W1:Y:S02]  /*1fb00*/  S2R R4, SR_TID.X ;  /* 0x0000000000047919 */ /* 0x000e640000002100 */
[----:B-1----:R-:W-:-:S04]  /*1fb10*/  LOP3.LUT R4, R4, 0x1f, RZ, 0xc0, !PT ;  /* 0x0000001f04047812 */ /* 0x002fc800078ec0ff */
[----:B------:R-:W-:-:S04]  /*1fb20*/  ISETP.NE.AND P6, PT, R4, RZ, PT ;  /* 0x000000ff0400720c */ /* 0x000fc80003fc5270 */
[----:B------:R-:W-:-:S09]  /*1fb30*/  PLOP3.LUT P1, PT, P6, PT, PT, 0x8, 0x0 ;  /* 0x000000000000781c */ /* 0x000fd2000372e170 */
[----:B------:R-:W-:-:S05]  /*1fb40*/  VOTEU.ALL UP1, P6 ;  /* 0x00000000003f7886 */ /* 0x000fca0003020000 */
[----:B------:R-:W-:-:S04]  /*1fb50*/  @!UP1 UIADD3 UR8, UP0, UR38, 0x270, URZ ;  /* 0x0000027026089890 */ /* 0x000fc8000ff1e03f */
[----:B------:R-:W-:-:S03]  /*1fb60*/  @!UP1 UIADD3.X UR9, URZ, UR39, URZ, UP0, !UPT ;  /* 0x000000273f099290 */ /* 0x000fc600087fe43f */
[----:B0-----:R-:W-:-:S09]  /*1fb70*/  VOTEU.ALL UP0, P6 ;  /* 0x00000000003f7886 */ /* 0x001fd20003000000 */
.L_x_1649:
        /* <DEDUP_REMOVED lines=16> */
.L_x_1650:
        /* <DEDUP_REMOVED lines=9> */
[----:B------:R-:W3:Y:S01]  /*1fd10*/  LDL R4, [R1+0x1c] ;  /* 0x00001c0001047983 */ /* 0x000ee20000100800 */
[----:B--2---:R-:W0:Y:S01]  /*1fd20*/  LDC.64 R8, c[0x0][0x3f8] ;  /* 0x0000fe00ff087b82 */ /* 0x004e220000000a00 */
[----:B------:R-:W-:Y:S02]  /*1fd30*/  ULDC.64 UR4, c[0x0][0xa08] ;  /* 0x0002820000047ab9 */ /* 0x000fe40000000a00 */
[----:B0-----:R-:W-:Y:S01]  /*1fd40*/  LOP3.LUT P0, RZ, R8, UR4, RZ, 0xfc, !PT ;  /* 0x0000000408ff7c12 */ /* 0x001fe2000f80fcff */
[----:B------:R-:W-:-:S03]  /*1fd50*/  UMOV UR4, 0xffffffff ;  /* 0xffffffff00047882 */ /* 0x000fc60000000000 */
[----:B------:R-:W-:-:S04]  /*1fd60*/  LOP3.LUT P0, RZ, R9, UR5, RZ, 0xfc, P0 ;  /* 0x0000000509ff7c12 */ /* 0x000fc8000800fcff */
[----:B-----5:R-:W-:Y:S01]  /*1fd70*/  SEL R6, R5, RZ, !P0 ;  /* 0x000000ff05067207 */ /* 0x020fe20004000000 */
[----:B---3--:R-:W-:Y:S01]  /*1fd80*/  VIADD R4, R4, 0xffffffff ;  /* 0xffffffff04047836 */ /* 0x008fe20000000000 */
[----:B------:R-:W-:Y:S07]  /*1fd90*/  BRA.DIV UR4, `(.L_x_1651) ;  /* 0x00000052041c7947 */ /* 0x000fee000b800000 */
.L_x_1834:
[----:B------:R-:W-:Y:S01]  /*1fda0*/  UMOV UR4, 0xffffffff ;  /* 0xffffffff00047882 */ /* 0x000fe20000000000 */
[----:B------:R-:W-:Y:S02]  /*1fdb0*/  SHF.R.S32.HI R17, RZ, 0x1f, R5 ;  /* 0x0000001fff117819 */ /* 0x000fe40000011405 */
[----:B------:R-:W-:Y:S05]  /*1fdc0*/  BRA.DIV UR4, `(.L_x_1652) ;  /* 0x0000005204447947 */ /* 0x000fea000b800000 */
[----:B------:R-:W-:-:S13]  /*1fdd0*/  ELECT P6, URZ, PT ;  /* 0x00000000003f782f */ /* 0x000fda00038c0000 */
.L_x_1837:
[----:B------:R-:W-:Y:S05]  /*1fde0*/  @!P6 BRA `(.L_x_1653) ;  /* 0x00000004000ce947 */ /* 0x000fea0003800000 */
[----:B------:R-:W-:-:S04]  /*1fdf0*/  ISETP.NE.U32.AND P0, PT, R8, RZ, PT ;  /* 0x000000ff0800720c */ /* 0x000fc80003f05070 */
        /* <DEDUP_REMOVED lines=19> */
.L_x_1654:
        /* <DEDUP_REMOVED lines=9> */
.L_x_1838:
        /* <DEDUP_REMOVED lines=11> */
.L_x_1656:
[----:B------:R-:W2:Y:S01]  /*20070*/  LDL R11, [R1] ;  /* 0x00000000010b7983 */ /* 0x000ea20000100800 */
[----:B------:R-:W-:-:S03]  /*20080*/  MOV R12, 0x400 ;  /* 0x00000400000c7802 */ /* 0x000fc60000000f00 */
[----:B0-----:R-:W3:Y:S01]  /*20090*/  LDL R10, [R1+0x4] ;  /* 0x00000400010a7983 */ /* 0x001ee20000100800 */
[----:B------:R-:W0:Y:S01]  /*200a0*/  S2R R13, SR_CgaCtaId ;  /* 0x00000000000d7919 */ /* 0x000e220000008800 */
        /* <DEDUP_REMOVED lines=23> */
.L_x_1653:
        /* <DEDUP_REMOVED lines=39> */
.L_x_1839:
[----:B------:R-:W-:Y:S05]  /*20490*/  BSYNC B0 ;  /* 0x0000000000007941 */ /* 0x000fea0003800000 */
.L_x_1657:
[----:B0-----:R-:W2:Y:S04]  /*204a0*/  LDL R3, [R1+0x1c] ;  /* 0x00001c0001037983 */ /* 0x001ea80000100800 */
[----:B------:R-:W3:Y:S01]  /*204b0*/  LDL R10, [R1+0x18] ;  /* 0x00001800010a7983 */ /* 0x000ee20000100800 */
[----:B------:R-:W-:Y:S01]  /*204c0*/  BSSY B0, `(.L_x_1659) ;  /* 0x000018a000007945 */ /* 0x000fe20003800000 */
[----:B--2---:R-:W-:-:S05]  /*204d0*/  VIADD R7, R3, 0xfffffffe ;  /* 0xfffffffe03077836 */ /* 0x004fca0000000000 */
[----:B---3--:R-:W-:-:S13]  /*204e0*/  ISETP.GE.AND P0, PT, R7, R10, PT ;  /* 0x0000000a0700720c */ /* 0x008fda0003f06270 */
[----:B------:R-:W-:Y:S05]  /*204f0*/  @!P0 BRA `(.L_x_1660) ;  /* 0x0000001800188947 */ /* 0x000fea0003800000 */
[----:B------:R-:W-:Y:S01]  /*20500*/  IMAD.MOV R13, RZ, RZ, -R3 ;  /* 0x000000ffff0d7224 */ /* 0x000fe200078e0a03 */
[----:B------:R-:W-:Y:S01]  /*20510*/  LOP3.LUT R2, RZ, R10, RZ, 0x33, !PT ;  /* 0x0000000aff027212 */ /* 0x000fe200078e33ff */
[----:B------:R-:W-:Y:S03]  /*20520*/  BSSY B1, `(.L_x_1661) ;  /* 0x0000088000017945 */ /* 0x000fe60003800000 */
        /* <DEDUP_REMOVED lines=35> */
.L_x_1665:
[----:B0-----:R-:W0:Y:S01]  /*20760*/  S2R R8, SR_CgaCtaId ;  /* 0x0000000000087919 */ /* 0x001e220000008800 */
[----:B------:R-:W-:-:S04]  /*20770*/  MOV R3, 0x400 ;  /* 0x0000040000037802 */ /* 0x000fc80000000f00 */
[----:B0-----:R-:W-:Y:S02]  /*20780*/  LEA R3, R8, R3, 0x18 ;  /* 0x0000000308037211 */ /* 0x001fe400078ec0ff */
[----:B------:R-:W-:-:S03]  /*20790*/  SHF.L.U32 R8, R14, 0x1f, RZ ;  /* 0x0000001f0e087819 */ /* 0x000fc600000006ff */
[----:B------:R-:W-:-:S04]  /*207a0*/  IMAD R3, R12, 0x8, R3 ;  /* 0x000000080c037824 */ /* 0x000fc800078e0203 */
[----:B------:R-:W0:Y:S02]  /*207b0*/  SYNCS.PHASECHK.TRANS64.TRYWAIT P0, [R3+URZ+0x28840], R8 ;  /* 0x02884008030075a7 */ /* 0x000e24000800017f */
[----:B0-----:R-:W-:Y:S05]  /*207c0*/  @!P0 BRA `(.L_x_1666) ;  /* 0x0000004800188947 */ /* 0x001fea0003800000 */
.L_x_1840:
        /* <DEDUP_REMOVED lines=11> */
.L_x_1667:
        /* <DEDUP_REMOVED lines=33> */
.L_x_1841:
        /* <DEDUP_REMOVED lines=13> */
.L_x_1669:
        /* <DEDUP_REMOVED lines=31> */
.L_x_1664:
[----:B------:R-:W-:Y:S05]  /*20d50*/  BSYNC B2 ;  /* 0x0000000000027941 */ /* 0x000fea0003800000 */
.L_x_1663:
[----:B------:R-:W2:Y:S04]  /*20d60*/  LDL R2, [R1+0x1c] ;  /* 0x00001c0001027983 */ /* 0x000ea80000100800 */
[----:B------:R0:W-:Y:S04]  /*20d70*/  STL [R1], R12 ;  /* 0x0000000c01007387 */ /* 0x0001e80000100800 */
[----:B------:R0:W-:Y:S02]  /*20d80*/  STL [R1+0x8], R14 ;  /* 0x0000080e01007387 */ /* 0x0001e40000100800 */
[----:B0-2---:R-:W-:-:S07]  /*20d90*/  VIADD R7, R2, 0xfffffffd ;  /* 0xfffffffd02077836 */ /* 0x005fce0000000000 */
.L_x_1662:
[----:B------:R-:W-:Y:S05]  /*20da0*/  BSYNC B1 ;  /* 0x0000000000017941 */ /* 0x000fea0003800000 */
.L_x_1661:
[----:B------:R-:W2:Y:S01]  /*20db0*/  LDL.LU R2, [R1+0x1c] ;  /* 0x00001c0001027983 */ /* 0x000ea20000300800 */
[----:B------:R-:W-:Y:S01]  /*20dc0*/  VIADD R13, R13, 0xfffffffe ;  /* 0xfffffffe0d0d7836 */ /* 0x000fe20000000000 */
[----:B--2---:R-:W-:-:S04]  /*20dd0*/  LOP3.LUT R2, RZ, R2, RZ, 0x33, !PT ;  /* 0x00000002ff027212 */ /* 0x004fc800078e33ff */
[----:B------:R-:W-:-:S13]  /*20de0*/  ISETP.NE.AND P0, PT, R13, R2, PT ;  /* 0x000000020d00720c */ /* 0x000fda0003f05270 */
[----:B------:R-:W-:Y:S05]  /*20df0*/  @!P0 BRA `(.L_x_1660) ;  /* 0x0000000c00d88947 */ /* 0x000fea0003800000 */
[----:B------:R-:W-:-:S07]  /*20e00*/  IMAD.MOV.U32 R13, RZ, RZ, R6 ;  /* 0x000000ffff0d7224 */ /* 0x000fce00078e0006 */
.L_x_1684:
        /* <DEDUP_REMOVED lines=23> */
[--C-:B------:R-:W-:Y:S01]  /*20f80*/  SHF.R.S32.HI R3, RZ, 0x1f, R2.reuse ;  /* 0x0000001fff037819 */ /* 0x100fe20000011402 */
[----:B------:R-:W-:Y:S02]  /*20f90*/  IMAD.MOV R12, RZ, RZ, -R2 ;  /* 0x000000ffff0c7224 */ /* 0x000fe400078e0a02 */
[C---:B------:R-:W-:Y:S02]  /*20fa0*/  IMAD R10, R5.reuse, UR7, R10 ;  /* 0x00000007050a7c24 */ /* 0x040fe4000f8e020a */
[----:B------:R-:W-:-:S04]  /*20fb0*/  IMAD.WIDE.U32 R2, R5, UR6, R2 ;  /* 0x0000000605027c25 */ /* 0x000fc8000f8e0002 */
[----:B------:R-:W-:Y:S01]  /*20fc0*/  IMAD.IADD R3, R10, 0x1, R3 ;  /* 0x000000010a037824 */ /* 0x000fe200078e0203 */
[----:B------:R-:W-:Y:S01]  /*20fd0*/  LEA R10, P0, R2, UR4, 0x2 ;  /* 0x00000004020a7c11 */ /* 0x000fe2000f8010ff */
[----:B------:R-:W-:-:S03]  /*20fe0*/  IMAD R12, R11, R12, R7 ;  /* 0x0000000c0b0c7224 */ /* 0x000fc600078e0207 */
[----:B------:R-:W-:-:S05]  /*20ff0*/  LEA.HI.X R11, R2, UR5, R3, 0x2, P0 ;  /* 0x00000005020b7c11 */ /* 0x000fca00080f1403 */
[----:B------:R0:W5:Y:S04]  /*21000*/  LDG.E R13, desc[UR54][R10.64] ;  /* 0x000000360a0d7981 */ /* 0x000168000c1e1900 */
.L_x_1672:
[----:B------:R-:W1:Y:S01]  /*21010*/  S2R R3, SR_CgaCtaId ;  /* 0x0000000000037919 */ /* 0x000e620000008800 */
[----:B------:R-:W-:-:S04]  /*21020*/  MOV R2, 0x400 ;  /* 0x0000040000027802 */ /* 0x000fc80000000f00 */
[----:B-1----:R-:W-:Y:S02]  /*21030*/  LEA R2, R3, R2, 0x18 ;  /* 0x0000000203027211 */ /* 0x002fe400078ec0ff */
[----:B------:R-:W-:-:S03]  /*21040*/  SHF.L.U32 R3, R9, 0x1f, RZ ;  /* 0x0000001f09037819 */ /* 0x000fc600000006ff */
[----:B------:R-:W-:-:S04]  /*21050*/  IMAD R2, R8, 0x8, R2 ;  /* 0x0000000808027824 */ /* 0x000fc800078e0202 */
[----:B------:R-:W1:Y:S02]  /*21060*/  SYNCS.PHASECHK.TRANS64.TRYWAIT P0, [R2+URZ+0x28840], R3 ;  /* 0x02884003020075a7 */ /* 0x000e64000800017f */
[----:B-1----:R-:W-:Y:S05]  /*21070*/  @!P0 BRA `(.L_x_1673) ;  /* 0x0000004000148947 */ /* 0x002fea0003800000 */
.L_x_1842:
        /* <DEDUP_REMOVED lines=11> */
.L_x_1674:
        /* <DEDUP_REMOVED lines=33> */
.L_x_1843:
        /* <DEDUP_REMOVED lines=8> */
.L_x_1676:
        /* <DEDUP_REMOVED lines=29> */
.L_x_1671:
[----:B------:R-:W-:Y:S05]  /*21590*/  BSYNC B1 ;  /* 0x0000000000017941 */ /* 0x000fea0003800000 */
.L_x_1670:
        /* <DEDUP_REMOVED lines=30> */
[----:B------:R-:W-:-:S06]  /*21780*/  LEA.HI.X R13, R2, UR5, R3, 0x2, P0 ;  /* 0x00000005020d7c11 */ /* 0x000fcc00080f1403 */
[----:B------:R1:W5:Y:S03]  /*21790*/  LDG.E R13, desc[UR54][R12.64] ;  /* 0x000000360c0d7981 */ /* 0x000366000c1e1900 */
.L_x_1679:
[----:B------:R-:W2:Y:S01]  /*217a0*/  S2R R3, SR_CgaCtaId ;  /* 0x0000000000037919 */ /* 0x000ea20000008800 */
[----:B------:R-:W-:-:S04]  /*217b0*/  MOV R2, 0x400 ;  /* 0x0000040000027802 */ /* 0x000fc80000000f00 */
[----:B--2---:R-:W-:Y:S02]  /*217c0*/  LEA R2, R3, R2, 0x18 ;  /* 0x0000000203027211 */ /* 0x004fe400078ec0ff */
[----:B------:R-:W-:-:S03]  /*217d0*/  SHF.L.U32 R3, R14, 0x1f, RZ ;  /* 0x0000001f0e037819 */ /* 0x000fc600000006ff */
[----:B------:R-:W-:-:S04]  /*217e0*/  IMAD R2, R15, 0x8, R2 ;  /* 0x000000080f027824 */ /* 0x000fc800078e0202 */
[----:B------:R-:W2:Y:S02]  /*217f0*/  SYNCS.PHASECHK.TRANS64.TRYWAIT P0, [R2+URZ+0x28840], R3 ;  /* 0x02884003020075a7 */ /* 0x000ea4000800017f */
[----:B--2---:R-:W-:Y:S05]  /*21800*/  @!P0 BRA `(.L_x_1680) ;  /* 0x0000003800588947 */ /* 0x004fea0003800000 */
.L_x_1844:
        /* <DEDUP_REMOVED lines=11> */
.L_x_1681:
        /* <DEDUP_REMOVED lines=33> */
.L_x_1845:
        /* <DEDUP_REMOVED lines=8> */
.L_x_1683:
        /* <DEDUP_REMOVED lines=28> */
.L_x_1678:
[----:B------:R-:W-:Y:S05]  /*21d10*/  BSYNC B1 ;  /* 0x0000000000017941 */ /* 0x000fea0003800000 */
.L_x_1677:
[----:B------:R-:W2:Y:S01]  /*21d20*/  LDL R2, [R1+0x18] ;  /* 0x0000180001027983 */ /* 0x000ea20000100800 */
[----:B------:R-:W-:Y:S01]  /*21d30*/  VIADD R7, R7, 0xfffffffe ;  /* 0xfffffffe07077836 */ /* 0x000fe20000000000 */
[----:B--2---:R-:W-:-:S13]  /*21d40*/  ISETP.GT.AND P0, PT, R11, R2, PT ;  /* 0x000000020b00720c */ /* 0x004fda0003f04270 */
[----:B------:R-:W-:Y:S05]  /*21d50*/  @P0 BRA `(.L_x_1684) ;  /* 0xfffffff0002c0947 */ /* 0x000fea000383ffff */
.L_x_1660:
[----:B------:R-:W-:Y:S05]  /*21d60*/  BSYNC B0 ;  /* 0x0000000000007941 */ /* 0x000fea0003800000 */
.L_x_1659:
        /* <DEDUP_REMOVED lines=13> */
[----:B-1----:R-:W-:-:S06]  /*21e40*/  LOP3.LUT R8, R8, UR4, RZ, 0xc0, !PT ;  /* 0x0000000408087c12 */ /* 0x002fcc000f8ec0ff */
[----:B------:R-:W1:Y:S01]  /*21e50*/  POPC R8, R8 ;  /* 0x0000000800087309 */ /* 0x000e620000000000 */
[----:B--2---:R-:W1:Y:S02]  /*21e60*/  SHFL.IDX PT, R7, R2, R7, 0x1f ;  /* 0x00001f0702077589 */ /* 0x004e6400000e0000 */
[----:B-1----:R-:W-:-:S07]  /*21e70*/  IADD3 R16, R7, UR37, R8 ;  /* 0x0000002507107c10 */ /* 0x002fce000fffe008 */
.L_x_1686:
[----:B------:R-:W-:Y:S05]  /*21e80*/  BSYNC B0 ;  /* 0x0000000000007941 */ /* 0x000fea0003800000 */
.L_x_1685:
        /* <DEDUP_REMOVED lines=11> */
.L_x_1846:
        /* <DEDUP_REMOVED lines=11> */
.L_x_1690:
        /* <DEDUP_REMOVED lines=27> */
.L_x_1688:
[----:B------:R-:W-:Y:S05]  /*221a0*/  BSYNC B0 ;  /* 0x0000000000007941 */ /* 0x000fea0003800000 */
.L_x_1687:
        /* <DEDUP_REMOVED lines=9> */
.L_x_1645:
[----:B------:R-:W-:Y:S05]  /*22240*/  BSYNC B6 ;  /* 0x0000000000067941 */ /* 0x000fea0003800000 */
.L_x_1643:
[----:B------:R-:W-:-:S03]  /*22250*/  UMOV UR4, 0xffffffff ;  /* 0xffffffff00047882 */ /* 0x000fc60000000000 */
[----:B------:R-:W-:Y:S05]  /*22260*/  BRA.DIV UR4, `(.L_x_1691) ;  /* 0x0000002e04fc7947 */ /* 0x000fea000b800000 */
[----:B------:R4:W0:Y:S04]  /*22270*/  SHFL.IDX PT, R4, R16, RZ, 0x1f ;  /* 0x00001fff10047589 */ /* 0x00082800000e0000 */
[----:B------:R-:W0:Y:S02]  /*22280*/  SHFL.IDX PT, R16, R16, 0x1, 0x1f ;  /* 0x00201f0010107f89 */ /* 0x000e2400000e0000 */
.L_x_1850:
[----:B------:R-:W5:Y:S01]  /*22290*/  S2R R7, SR_TID.X ;  /* 0x0000000000077919 */ /* 0x000f620000002100 */
[----:B------:R-:W-:Y:S01]  /*222a0*/  ULDC UR4, c[0x0][0xc14] ;  /* 0x0003050000047ab9 */ /* 0x000fe20000000800 */
[----:B------:R-:W-:Y:S01]  /*222b0*/  BSSY B0, `(.L_x_1692) ;  /* 0x000000b000007945 */ /* 0x000fe20003800000 */
[----:B-1----:R-:W-:Y:S02]  /*222c0*/  IMAD.U32 R0, RZ, RZ, UR4 ;  /* 0x00000004ff007e24 */ /* 0x002fe4000f8e00ff */
[----:B------:R-:W-:Y:S01]  /*222d0*/  IMAD.MOV.U32 R17, RZ, RZ, RZ ;  /* 0x000000ffff117224 */ /* 0x000fe200078e00ff */
[----:B-----5:R-:W-:-:S04]  /*222e0*/  LOP3.LUT R7, R7, 0x1f, RZ, 0xc0, !PT ;  /* 0x0000001f07077812 */ /* 0x020fc800078ec0ff */
[C---:B------:R-:W-:Y:S01]  /*222f0*/  ISETP.NE.AND P0, PT, R7.reuse, 0x1f, PT ;  /* 0x0000001f0700780c */ /* 0x040fe20003f05270 */
[----:B------:R-:W-:-:S05]  /*22300*/  IMAD.IADD R5, R7, 0x1, R19 ;  /* 0x0000000107057824 */ /* 0x000fca00078e0213 */
[----:B------:R-:W-:-:S13]  /*22310*/  ISETP.GE.OR P0, PT, R5, R0, !P0 ;  /* 0x000000000500720c */ /* 0x000fda0004706670 */
[----:B------:R-:W-:Y:S05]  /*22320*/  @P0 BRA `(.L_x_1693) ;  /* 0x00000000000c0947 */ /* 0x000fea0003800000 */
[----:B------:R-:W1:Y:S02]  /*22330*/  LDC.64 R2, c[0x0][0xc58] ;  /* 0x00031600ff027b82 */ /* 0x000e640000000a00 */
[----:B-1----:R-:W-:-:S05]  /*22340*/  IMAD.WIDE R2, R5, 0x4, R2 ;  /* 0x0000000405027825 */ /* 0x002fca00078e0202 */
[----:B------:R1:W5:Y:S02]  /*22350*/  LDG.E R17, desc[UR54][R2.64] ;  /* 0x0000003602117981 */ /* 0x000364000c1e1900 */
.L_x_1693:
[----:B------:R-:W-:Y:S05]  /*22360*/  BSYNC B0 ;  /* 0x0000000000007941 */ /* 0x000fea0003800000 */
.L_x_1692:
[----:B------:R-:W-:-:S03]  /*22370*/  UMOV UR4, 0xffffffff ;  /* 0xffffffff00047882 */ /* 0x000fc60000000000 */
[----:B------:R-:W-:Y:S05]  /*22380*/  BRA.DIV UR4, `(.L_x_1694) ;  /* 0x0000003204007947 */ /* 0x000fea000b800000 */
        /* <DEDUP_REMOVED lines=9> */
[----:B-1----:R-:W-:-:S05]  /*22420*/  IMAD.IADD R3, R13, 0x1, R14 ;  /* 0x000000010d037824 */ /* 0x002fca00078e020e */
[----:B------:R-:W0:Y:S02]  /*22430*/  SHFL.UP PT, R14, R3, 0x4, RZ ;  /* 0x04800000030e7989 */ /* 0x000e2400000e00ff */
[----:B0-----:R-:W-:Y:S02]  /*22440*/  SEL R14, R14, RZ, P0 ;  /* 0x000000ff0e0e7207 */ /* 0x001fe40000000000 */
[----:B------:R-:W-:-:S03]  /*22450*/  ISETP.GE.U32.AND P0, PT, R7, 0x10, PT ;  /* 0x000000100700780c */ /* 0x000fc60003f06070 */
[----:B------:R-:W-:-:S05]  /*22460*/  IMAD.IADD R5, R3, 0x1, R14 ;  /* 0x0000000103057824 */ /* 0x000fca00078e020e */
[----:B------:R-:W3:Y:S02]  /*22470*/  SHFL.UP PT, R14, R5, 0x8, RZ ;  /* 0x05000000050e7989 */ /* 0x000ee400000e00ff */
[----:B---3--:R-:W-:-:S05]  /*22480*/  SEL R6, R14, RZ, P1 ;  /* 0x000000ff0e067207 */ /* 0x008fca0000800000 */
[----:B------:R-:W-:-:S05]  /*22490*/  IMAD.IADD R6, R5, 0x1, R6 ;  /* 0x0000000105067824 */ /* 0x000fca00078e0206 */
[----:B------:R-:W0:Y:S02]  /*224a0*/  SHFL.UP PT, R14, R6, 0x10, RZ ;  /* 0x06000000060e7989 */ /* 0x000e2400000e00ff */
[----:B0-----:R-:W-:-:S05]  /*224b0*/  SEL R7, R14, RZ, P0 ;  /* 0x000000ff0e077207 */ /* 0x001fca0000000000 */
[----:B------:R-:W-:-:S05]  /*224c0*/  IMAD.IADD R2, R6, 0x1, R7 ;  /* 0x0000000106027824 */ /* 0x000fca00078e0207 */
[----:B------:R0:W1:Y:S02]  /*224d0*/  SHFL.IDX PT, R14, R2, 0x1f, 0x1f ;  /* 0x03e01f00020e7f89 */ /* 0x00006400000e0000 */
.L_x_1858:
[----:B------:R-:W-:Y:S02]  /*224e0*/  ULDC UR4, c[0x0][0xc10] ;  /* 0x0003040000047ab9 */ /* 0x000fe40000000800 */
[----:B------:R-:W-:-:S04]  /*224f0*/  IMAD.U32 R5, RZ, RZ, UR4 ;  /* 0x00000004ff057e24 */ /* 0x000fc8000f8e00ff */
[----:B-1----:R-:W-:-:S04]  /*22500*/  IMAD R3, R14, R5, RZ ;  /* 0x000000050e037224 */ /* 0x002fc800078e02ff */
[----:B----4-:R-:W-:-:S05]  /*22510*/  IMAD.IADD R16, R16, 0x1, R3 ;  /* 0x0000000110107824 */ /* 0x010fca00078e0203 */
[----:B------:R-:W-:-:S13]  /*22520*/  ISETP.GT.AND P0, PT, R16, R4, PT ;  /* 0x000000041000720c */ /* 0x000fda0003f04270 */
[----:B------:R-:W-:Y:S05]  /*22530*/  @P0 BRA `(.L_x_1695) ;  /* 0x0000000000b40947 */ /* 0x000fea0003800000 */
[----:B------:R-:W1:Y:S02]  /*22540*/  LDC R0, c[0x0][0xc14] ;  /* 0x00030500ff007b82 */ /* 0x000e640000000800 */
.L_x_1700:
        /* <DEDUP_REMOVED lines=11> */
[----:B0-----:R-:W0:Y:S02]  /*22600*/  LDC.64 R2, c[0x0][0xc58] ;  /* 0x00031600ff027b82 */ /* 0x001e240000000a00 */
[----:B0-----:R-:W-:-:S05]  /*22610*/  IMAD.WIDE R2, R5, 0x4, R2 ;  /* 0x0000000405027825 */ /* 0x001fca00078e0202 */
[----:B------:R1:W5:Y:S02]  /*22620*/  LDG.E R17, desc[UR54][R2.64] ;  /* 0x0000003602117981 */ /* 0x000364000c1e1900 */
.L_x_1698:
[----:B------:R-:W-:Y:S05]  /*22630*/  BSYNC B0 ;  /* 0x0000000000007941 */ /* 0x000fea0003800000 */
.L_x_1697:
[----:B------:R-:W-:-:S03]  /*22640*/  UMOV UR4, 0xffffffff ;  /* 0xffffffff00047882 */ /* 0x000fc60000000000 */
[----:B------:R-:W-:Y:S05]  /*22650*/  BRA.DIV UR4, `(.L_x_1699) ;  /* 0x00000032041c7947 */ /* 0x000fea000b800000 */
[----:B-----5:R-:W3:Y:S01]  /*22660*/  SHFL.UP PT, R14, R17, 0x1, RZ ;  /* 0x04200000110e7989 */ /* 0x020ee200000e00ff */
[C---:B------:R-:W-:Y:S02]  /*22670*/  ISETP.NE.AND P0, PT, R6.reuse, RZ, PT ;  /* 0x000000ff0600720c */ /* 0x040fe40003f05270 */
[----:B------:R-:W-:Y:S02]  /*22680*/  ISETP.GE.U32.AND P1, PT, R6, 0x2, PT ;  /* 0x000000020600780c */ /* 0x000fe40003f26070 */
[----:B---3--:R-:W-:Y:S02]  /*22690*/  SEL R14, R14, RZ, P0 ;  /* 0x000000ff0e0e7207 */ /* 0x008fe40000000000 */
[----:B------:R-:W-:-:S03]  /*226a0*/  ISETP.GE.U32.AND P0, PT, R6, 0x4, PT ;  /* 0x000000040600780c */ /* 0x000fc60003f06070 */
[----:B------:R-:W-:-:S05]  /*226b0*/  IMAD.IADD R13, R17, 0x1, R14 ;  /* 0x00000001110d7824 */ /* 0x000fca00078e020e */
[----:B------:R-:W0:Y:S02]  /*226c0*/  SHFL.UP PT, R14, R13, 0x2, RZ ;  /* 0x044000000d0e7989 */ /* 0x000e2400000e00ff */
[----:B01----:R-:W-:Y:S02]  /*226d0*/  SEL R2, R14, RZ, P1 ;  /* 0x000000ff0e027207 */ /* 0x003fe40000800000 */
        /* <DEDUP_REMOVED lines=13> */
.L_x_1866:
[----:B------:R-:W-:Y:S02]  /*227b0*/  ULDC UR4, c[0x0][0xc10] ;  /* 0x0003040000047ab9 */ /* 0x000fe40000000800 */
[----:B------:R-:W-:-:S04]  /*227c0*/  IMAD.U32 R5, RZ, RZ, UR4 ;  /* 0x00000004ff057e24 */ /* 0x000fc8000f8e00ff */
[----:B-1----:R-:W-:-:S04]  /*227d0*/  IMAD R3, R14, R5, RZ ;  /* 0x000000050e037224 */ /* 0x002fc800078e02ff */
[----:B------:R-:W-:-:S05]  /*227e0*/  IMAD.IADD R16, R3, 0x1, R16 ;  /* 0x0000000103107824 */ /* 0x000fca00078e0210 */
[----:B------:R-:W-:-:S13]  /*227f0*/  ISETP.GT.AND P0, PT, R16, R4, PT ;  /* 0x000000041000720c */ /* 0x000fda0003f04270 */
[----:B------:R-:W-:Y:S05]  /*22800*/  @!P0 BRA `(.L_x_1700) ;  /* 0xfffffffc00508947 */ /* 0x000fea000383ffff */
.L_x_1695:
[----:B------:R-:W-:Y:S01]  /*22810*/  IMAD.IADD R16, R16, 0x1, -R3 ;  /* 0x0000000110107824 */ /* 0x000fe200078e0a03 */
[----:B------:R-:W-:-:S03]  /*22820*/  UMOV UR4, 0xffffffff ;  /* 0xffffffff00047882 */ /* 0x000fc60000000000 */
[----:B------:R-:W-:-:S05]  /*22830*/  IMAD R3, R2, R5, R16 ;  /* 0x0000000502037224 */ /* 0x000fca00078e0210 */
[----:B------:R-:W-:Y:S01]  /*22840*/  ISETP.GT.AND P6, PT, R3, R4, PT ;  /* 0x000000040300720c */ /* 0x000fe20003fc4270 */
[----:B------:R-:W-:-:S12]  /*22850*/  BRA.DIV UR4, `(.L_x_1701) ;  /* 0x00000032046c7947 */ /* 0x000fd8000b800000 */
[----:B------:R-:W-:-:S04]  /*22860*/  VOTE.ANY R3, PT, !P6 ;  /* 0x0000000000037806 */ /* 0x000fc800070e0100 */
[----:B------:R-:W1:Y:S02]  /*22870*/  POPC R6, R3 ;  /* 0x0000000300067309 */ /* 0x000e640000000000 */
[----:B-1----:R1:W3:Y:S02]  /*22880*/  SHFL.IDX PT, R17, R17, R6, 0x1f ;  /* 0x00001f0611117589 */ /* 0x0022e400000e0000 */
.L_x_1870:
[----:B------:R-:W-:Y:S01]  /*22890*/  ISETP.NE.AND P0, PT, R3, RZ, PT ;  /* 0x000000ff0300720c */ /* 0x000fe20003f05270 */
[----:B------:R-:W-:-:S12]  /*228a0*/  IMAD.MOV.U32 R7, RZ, RZ, RZ ;  /* 0x000000ffff077224 */ /* 0x000fd800078e00ff */
[----:B------:R-:W-:Y:S05]  /*228b0*/  @!P0 BRA `(.L_x_1702) ;  /* 0x0000000000108947 */ /* 0x000fea0003800000 */
[----:B------:R-:W-:Y:S01]  /*228c0*/  UMOV UR4, 0xffffffff ;  /* 0xffffffff00047882 */ /* 0x000fe20000000000 */
[----:B------:R-:W-:Y:S02]  /*228d0*/  VIADD R12, R6, 0xffffffff ;  /* 0xffffffff060c7836 */ /* 0x000fe40000000000 */
[----:B------:R-:W-:Y:S05]  /*228e0*/  BRA.DIV UR4, `(.L_x_1703) ;  /* 0x0000003204907947 */ /* 0x000fea000b800000 */
[----:B------:R4:W0:Y:S02]  /*228f0*/  SHFL.IDX PT, R7, R2, R12, 0x1f ;  /* 0x00001f0c02077589 */ /* 0x00082400000e0000 */
.L_x_1702:
[----:B0---4-:R-:W0:Y:S01]  /*22900*/  LDC.64 R2, c[0x0][0xc68] ;  /* 0x00031a00ff027b82 */ /* 0x011e220000000a00 */
[----:B------:R-:W-:-:S04]  /*22910*/  IMAD.IADD R19, R6, 0x1, R19 ;  /* 0x0000000106137824 */ /* 0x000fc800078e0213 */
[----:B0-----:R-:W-:-:S05]  /*22920*/  IMAD.WIDE R2, R19, 0x4, R2 ;  /* 0x0000000413027825 */ /* 0x001fca00078e0202 */
[----:B--2---:R0:W1:Y:S01]  /*22930*/  LDG.E R8, desc[UR54][R2.64] ;  /* 0x0000003602087981 */ /* 0x004062000c1e1900 */
[----:B------:R-:W-:-:S04]  /*22940*/  IMAD R16, R7, R5, R16 ;  /* 0x0000000507107224 */ /* 0x000fc800078e0210 */
[----:B------:R-:W-:Y:S02]  /*22950*/  IMAD.IADD R7, R4, 0x1, -R16 ;  /* 0x0000000104077824 */ /* 0x000fe400078e0a10 */
[----:B0-----:R-:W-:Y:S02]  /*22960*/  IMAD.MOV.U32 R2, RZ, RZ, RZ ;  /* 0x000000ffff027224 */ /* 0x001fe400078e00ff */
[----:B-1-3--:R-:W-:-:S05]  /*22970*/  IMAD R6, R17, R8, RZ ;  /* 0x0000000811067224 */ /* 0x00afca00078e02ff */
        /* <DEDUP_REMOVED lines=29> */
[----:B------:R-:W-:Y:S02]  /*22b50*/  IMAD.MOV.U32 R2, RZ, RZ, RZ ;  /* 0x000000ffff027224 */ /* 0x000fe400078e00ff */
[----:B------:R-:W-:Y:S01]  /*22b60*/  IMAD.IADD R4, R6, 0x1, R4 ;  /* 0x0000000106047824 */ /* 0x000fe200078e0204 */
[----:B------:R-:W-:-:S04]  /*22b70*/  IABS R8, R5 ;  /* 0x0000000500087213 */ /* 0x000fc80000000000 */
[----:B------:R-:W0:Y:S08]  /*22b80*/  I2F.RP R10, R8 ;  /* 0x00000008000a7306 */ /* 0x000e300000209400 */
[----:B0-----:R-:W0:Y:S02]  /*22b90*/  MUFU.RCP R10, R10 ;  /* 0x0000000a000a7308 */ /* 0x001e240000001000 */
[----:B0-----:R-:W-:-:S06]  /*22ba0*/  VIADD R11, R10, 0xffffffe ;  /* 0x0ffffffe0a0b7836 */ /* 0x001fcc0000000000 */
[----:B------:R-:W0:Y:S02]  /*22bb0*/  F2I.FTZ.U32.TRUNC.NTZ R3, R11 ;  /* 0x0000000b00037305 */ /* 0x000e24000021f000 */
[----:B0-----:R-:W-:-:S04]  /*22bc0*/  IMAD.MOV R7, RZ, RZ, -R3 ;  /* 0x000000ffff077224 */ /* 0x001fc800078e0a03 */
[----:B------:R-:W-:-:S04]  /*22bd0*/  IMAD R7, R7, R8, RZ ;  /* 0x0000000807077224 */ /* 0x000fc800078e02ff */
[----:B------:R-:W-:Y:S01]  /*22be0*/  IMAD.HI.U32 R3, R3, R7, R2 ;  /* 0x0000000703037227 */ /* 0x000fe200078e0002 */
[----:B------:R-:W-:Y:S02]  /*22bf0*/  IABS R2, R6 ;  /* 0x0000000600027213 */ /* 0x000fe40000000000 */
[----:B------:R-:W-:-:S03]  /*22c00*/  IABS R7, R5 ;  /* 0x0000000500077213 */ /* 0x000fc60000000000 */
[----:B------:R-:W-:-:S04]  /*22c10*/  IMAD.HI.U32 R3, R3, R2, RZ ;  /* 0x0000000203037227 */ /* 0x000fc800078e00ff */
[----:B------:R-:W-:-:S04]  /*22c20*/  IMAD.MOV R7, RZ, RZ, -R7 ;  /* 0x000000ffff077224 */ /* 0x000fc800078e0a07 */
        /* <DEDUP_REMOVED lines=16> */
.L_x_1696:
[----:B------:R-:W-:Y:S01]  /*22d30*/  UMOV UR4, URZ ;  /* 0x0000003f00047c82 */ /* 0x000fe20008000000 */
[----:B------:R-:W-:Y:S01]  /*22d40*/  UMOV UR5, URZ ;  /* 0x0000003f00057c82 */ /* 0x000fe20008000000 */
[----:B------:R-:W-:Y:S01]  /*22d50*/  ULDC UR6, c[0x0][0xc14] ;  /* 0x0003050000067ab9 */ /* 0x000fe20000000800 */
[----:B------:R-:W-:Y:S02]  /*22d60*/  IMAD.MOV.U32 R16, RZ, RZ, R4 ;  /* 0x000000ffff107224 */ /* 0x000fe400078e0004 */
[----:B------:R-:W-:Y:S02]  /*22d70*/  IMAD.U32 R17, RZ, RZ, UR4 ;  /* 0x00000004ff117e24 */ /* 0x000fe4000f8e00ff */
[----:B------:R-:W-:Y:S02]  /*22d80*/  IMAD.U32 R18, RZ, RZ, UR5 ;  /* 0x00000005ff127e24 */ /* 0x000fe4000f8e00ff */
[----:B------:R-:W-:-:S07]  /*22d90*/  IMAD.U32 R19, RZ, RZ, UR6 ;  /* 0x00000006ff137e24 */ /* 0x000fce000f8e00ff */
.L_x_1704:
        /* <DEDUP_REMOVED lines=12> */
.L_x_1604:
[----:B-1----:R-:W4:Y:S01]  /*22e60*/  LDL.LU R0, [R1+0x20] ;  /* 0x0000200001007983 */ /* 0x002f220000300800 */
[----:B------:R-:W-:Y:S01]  /*22e70*/  BSSY B0, `(.L_x_1706) ;  /* 0x000000b000007945 */ /* 0x000fe20003800000 */
[----:B------:R-:W1:Y:S01]  /*22e80*/  S2R R5, SR_CgaCtaId ;  /* 0x0000000000057919 */ /* 0x000e620000008800 */
[----:B----4-:R-:W-:-:S05]  /*22e90*/  VIADD R0, R0, 0x1 ;  /* 0x0000000100007836 */ /* 0x010fca0000000000 */
[----:B---3--:R-:W-:-:S04]  /*22ea0*/  LEA.HI R2, R0, R0, RZ, 0x1 ;  /* 0x0000000000027211 */ /* 0x008fc800078f08ff */
[----:B------:R-:W-:-:S05]  /*22eb0*/  LOP3.LUT R3, R2, 0xfffffffe, RZ, 0xc0, !PT ;  /* 0xfffffffe02037812 */ /* 0x000fca00078ec0ff */
[----:B------:R-:W-:Y:S01]  /*22ec0*/  IMAD.IADD R3, R0, 0x1, -R3 ;  /* 0x0000000100037824 */ /* 0x000fe200078e0a03 */
[----:B------:R-:W-:-:S04]  /*22ed0*/  MOV R0, 0x400 ;  /* 0x0000040000007802 */ /* 0x000fc80000000f00 */
[----:B-1----:R-:W-:Y:S02]  /*22ee0*/  LEA R0, R5, R0, 0x18 ;  /* 0x0000000005007211 */ /* 0x002fe400078ec0ff */
[----:B------:R-:W-:-:S04]  /*22ef0*/  SHF.L.U32 R3, R3, 0x1f, RZ ;  /* 0x0000001f03037819 */ /* 0x000fc800000006ff */
[----:B------:R-:W1:Y:S02]  /*22f00*/  SYNCS.PHASECHK.TRANS64.TRYWAIT P0, [R0+URZ+0x28820], R3 ;  /* 0x02882003000075a7 */ /* 0x000e64000800017f */
[----:B-1----:R-:W-:Y:S05]  /*22f10*/  @!P0 BRA `(.L_x_1707) ;  /* 0x0000002c002c8947 */ /* 0x002fea0003800000 */
.L_x_1873:
[----:B------:R-:W-:Y:S05]  /*22f20*/  BSYNC B0 ;  /* 0x0000000000007941 */ /* 0x000fea0003800000 */
.L_x_1706:
[----:B------:R-:W-:-:S03]  /*22f30*/  UMOV UR4, 0xffffffff ;  /* 0xffffffff00047882 */ /* 0x000fc60000000000 */
[----:B------:R-:W-:Y:S05]  /*22f40*/  BRA.DIV UR4, `(.L_x_1708) ;  /* 0x0000002e04347947 */ /* 0x000fea000b800000 */
[----:B------:R-:W3:Y:S02]  /*22f50*/  S2R R2, SR_TID.X ;  /* 0x0000000000027919 */ /* 0x000ee40000002100 */
[----:B---3--:R-:W-:-:S04]  /*22f60*/  SHF.R.U32.HI R2, RZ, 0x5, R2 ;  /* 0x00000005ff027819 */ /* 0x008fc80000011602 */
[----:B------:R-:W-:-:S05]  /*22f70*/  LOP3.LUT R2, R2, 0x3, RZ, 0xc0, !PT ;  /* 0x0000000302027812 */ /* 0x000fca00078ec0ff */
[----:B------:R3:W4:Y:S02]  /*22f80*/  SHFL.IDX PT, R14, R2, RZ, 0x1f ;  /* 0x00001fff020e7589 */ /* 0x00072400000e0000 */
.L_x_1876:
[----:B----4-:R-:W-:-:S13]  /*22f90*/  ISETP.NE.AND P0, PT, R14, RZ, PT ;  /* 0x000000ff0e00720c */ /* 0x010fda0003f05270 */
[----:B------:R-:W-:Y:S05]  /*22fa0*/  @P0 BRA `(.L_x_1316) ;  /* 0x0000000000940947 */ /* 0x000fea0003800000 */
[----:B------:R-:W-:-:S03]  /*22fb0*/  UMOV UR4, 0xffffffff ;  /* 0xffffffff00047882 */ /* 0x000fc60000000000 */
[----:B------:R-:W-:Y:S05]  /*22fc0*/  BRA.DIV UR4, `(.L_x_1709) ;  /* 0x0000002e04487947 */ /* 0x000fea000b800000 */
[----:B------:R-:W-:-:S13]  /*22fd0*/  ELECT P6, URZ, PT ;  /* 0x00000000003f782f */ /* 0x000fda00038c0000 */
.L_x_1879:
[----:B------:R-:W-:Y:S05]  /*22fe0*/  @!P6 BRA `(.L_x_1316) ;  /* 0x000000000084e947 */ /* 0x000fea0003800000 */
[----:B------:R-:W-:-:S06]  /*22ff0*/  ULOP3.LUT UR4, UR36, 0x2, URZ, 0xfc, !UPT ;  /* 0x0000000224047892 */ /* 0x000fcc000f8efc3f */
[----:B---3--:R-:W-:-:S05]  /*23000*/  IMAD.U32 R2, RZ, RZ, UR4 ;  /* 0x00000004ff027e24 */ /* 0x008fca000f8e00ff */
[----:B------:R-:W-:-:S13]  /*23010*/  ISETP.NE.AND P2, PT, R2, 0x3, PT ;  /* 0x000000030200780c */ /* 0x000fda0003f45270 */
[----:B------:R-:W-:Y:S05]  /*23020*/  @!P2 BRA `(.L_x_1710) ;  /* 0x000000000004a947 */ /* 0x000fea0003800000 */
[----:B------:R-:W-:Y:S01]  /*23030*/  BPT.TRAP 0x1 ;  /* 0x000000040000795c */ /* 0x000fe20000300000 */
.L_x_1710:
[----:B-1----:R-:W3:Y:S04]  /*23040*/  LDL R3, [R1] ;  /* 0x0000000001037983 */ /* 0x002ee80000100800 */
[----:B------:R-:W4:Y:S01]  /*23050*/  LDL.LU R7, [R1+0x8] ;  /* 0x0000080001077983 */ /* 0x000f220000300800 */
[----:B------:R-:W-:-:S04]  /*23060*/  VIADD R2, R0, 0x28840 ;  /* 0x0002884000027836 */ /* 0x000fc80000000000 */
[C---:B---3--:R-:W-:Y:S02]  /*23070*/  IMAD R6, R3.reuse, 0x8, R2 ;  /* 0x0000000803067824 */ /* 0x048fe400078e0202 */
[----:B------:R-:W-:Y:S01]  /*23080*/  VIADD R3, R3, 0x1 ;  /* 0x0000000103037836 */ /* 0x000fe20000000000 */
[----:B----4-:R-:W-:-:S04]  /*23090*/  SHF.L.U32 R5, R7, 0x1f, RZ ;  /* 0x0000001f07057819 */ /* 0x010fc800000006ff */
        /* <DEDUP_REMOVED lines=8> */
.L_x_1880:
[----:B------:R-:W3:Y:S02]  /*23120*/  SYNCS.PHASECHK.TRANS64.TRYWAIT P0, [R7+URZ], R2 ;  /* 0x00000002070075a7 */ /* 0x000ee4000800017f */
[----:B---3--:R-:W-:Y:S05]  /*23130*/  @!P0 BRA `(.L_x_1712) ;  /* 0x0000002c00208947 */ /* 0x008fea0003800000 */
.L_x_1881:
[----:B------:R-:W-:Y:S05]  /*23140*/  @!P2 BRA `(.L_x_1713) ;  /* 0x000000000004a947 */ /* 0x000fea0003800000 */
[----:B------:R-:W-:Y:S01]  /*23150*/  BPT.TRAP 0x1 ;  /* 0x000000040000795c */ /* 0x000fe20000300000 */
.L_x_1713:
[----:B------:R-:W4:Y:S01]  /*23160*/  LDL.LU R4, [R1] ;  /* 0x0000000001047983 */ /* 0x000f220000300800 */
[----:B------:R-:W-:-:S04]  /*23170*/  VIADD R0, R0, 0x28860 ;  /* 0x0002886000007836 */ /* 0x000fc80000000000 */
[----:B----4-:R-:W-:-:S04]  /*23180*/  IMAD R4, R4, 0x8, R0 ;  /* 0x0000000804047824 */ /* 0x010fc800078e0200 */
[----:B------:R-:W4:Y:S02]  /*23190*/  SYNCS.PHASECHK.TRANS64.TRYWAIT P0, [R4+URZ], R5 ;  /* 0x00000005040075a7 */ /* 0x000f24000800017f */
[----:B----4-:R-:W-:Y:S05]  /*231a0*/  @!P0 BRA `(.L_x_1714) ;  /* 0x0000002c00188947 */ /* 0x010fea0003800000 */
.L_x_1882:
[----:B------:R-:W-:-:S07]  /*231b0*/  IMAD R3, R3, 0x8, R0 ;  /* 0x0000000803037824 */ /* 0x000fce00078e0200 */
.L_x_1715:
[----:B------:R0:W0:Y:S02]  /*231c0*/  SYNCS.PHASECHK.TRANS64.TRYWAIT P0, [R3+URZ], R2 ;  /* 0x00000002030075a7 */ /* 0x000024000800017f */
[----:B0-----:R-:W-:Y:S05]  /*231d0*/  @!P0 NANOSLEEP.SYNCS 0x989680 ;  /* 0x009896800000895d */ /* 0x001fea0003900000 */
[----:B------:R-:W0:Y:S02]  /*231e0*/  @!P0 SYNCS.PHASECHK.TRANS64 P0, [R3+URZ], R2 ;  /* 0x00000002030085a7 */ /* 0x000e24000800007f */
[----:B0-----:R-:W-:Y:S05]  /*231f0*/  @!P0 BRA `(.L_x_1715) ;  /* 0xfffffffc00f08947 */ /* 0x001fea000383ffff */
.L_x_1316:
[----:B------:R-:W-:Y:S05]  /*23200*/  BSYNC B7 ;  /* 0x0000000000077941 */ /* 0x000fea0003800000 */
.L_x_1313:
[----:B------:R-:W-:Y:S05]  /*23210*/  EXIT ;  /* 0x000000000000794d */ /* 0x000fea0003800000 */
.L_x_1346:
[----:B0-----:R0:W1:Y:S02]  /*23220*/  SYNCS.PHASECHK.TRANS64.TRYWAIT P6, [R103+URZ+0x28890], R124 ;  /* 0x0288907c670075a7 */ /* 0x00106400080c017f */
[----:B-1----:R-:W-:Y:S05]  /*23230*/  @!P6 NANOSLEEP.SYNCS 0x989680 ;  /* 0x009896800000e95d */ /* 0x002fea0003900000 */
[----:B------:R-:W1:Y:S02]  /*23240*/  @!P6 SYNCS.PHASECHK.TRANS64 P6, [R103+URZ+0x28890], R124 ;  /* 0x0288907c6700e5a7 */ /* 0x000e6400080c007f */
[----:B-1----:R-:W-:Y:S05]  /*23250*/  @!P6 BRA `(.L_x_1346) ;  /* 0xfffffffc00f0e947 */ /* 0x002fea000383ffff */
[----:B------:R-:W-:Y:S05]  /*23260*/  BRA `(.L_x_1716) ;  /* 0xfffffe0000707947 */ /* 0x000fea000383ffff */
.L_x_1382:
[----:B0-----:R0:W1:Y:S02]  /*23270*/  SYNCS.PHASECHK.TRANS64.TRYWAIT P4, [R103+URZ+0x28890], R124 ;  /* 0x0288907c670075a7 */ /* 0x001064000808017f */
[----:B-1----:R-:W-:Y:S05]  /*23280*/  @!P4 NANOSLEEP.SYNCS 0x989680 ;  /* 0x009896800000c95d */ /* 0x002fea0003900000 */
[----:B------:R-:W1:Y:S02]  /*23290*/  @!P4 SYNCS.PHASECHK.TRANS64 P4, [R103+URZ+0x28890], R124 ;  /* 0x0288907c6700c5a7 */ /* 0x000e64000808007f */
[----:B-1----:R-:W-:Y:S05]  /*232a0*/  @!P4 BRA `(.L_x_1382) ;  /* 0xfffffffc00f0c947 */ /* 0x002fea000383ffff */
[----:B------:R-:W-:Y:S05]  /*232b0*/  BRA `(.L_x_1717) ;  /* 0xfffffe2800987947 */ /* 0x000fea000383ffff */
.L_x_1399:
[----:B0-----:R0:W1:Y:S02]  /*232c0*/  SYNCS.PHASECHK.TRANS64.TRYWAIT P3, [R103+URZ+0x28890], R124 ;  /* 0x0288907c670075a7 */ /* 0x001064000806017f */
[----:B-1----:R-:W-:Y:S05]  /*232d0*/  @!P3 NANOSLEEP.SYNCS 0x989680 ;  /* 0x009896800000b95d */ /* 0x002fea0003900000 */
[----:B------:R-:W1:Y:S02]  /*232e0*/  @!P3 SYNCS.PHASECHK.TRANS64 P3, [R103+URZ+0x28890], R124 ;  /* 0x0288907c6700b5a7 */ /* 0x000e64000806007f */
[----:B-1----:R-:W-:Y:S05]  /*232f0*/  @!P3 BRA `(.L_x_1399) ;  /* 0xfffffffc00f0b947 */ /* 0x002fea000383ffff */
[----:B------:R-:W-:Y:S05]  /*23300*/  BRA `(.L_x_1718) ;  /* 0xfffffe4c002c7947 */ /* 0x000fea000383ffff */
.L_x_1409:
[----:B--2---:R2:W3:Y:S02]  /*23310*/  SYNCS.PHASECHK.TRANS64.TRYWAIT P0, [R103+URZ+0x288b0], R124 ;  /* 0x0288b07c670075a7 */ /* 0x0044e4000800017f */
[----:B---3--:R-:W-:Y:S05]  /*23320*/  @!P0 NANOSLEEP.SYNCS 0x989680 ;  /* 0x009896800000895d */ /* 0x008fea0003900000 */
[----:B------:R-:W3:Y:S02]  /*23330*/  @!P0 SYNCS.PHASECHK.TRANS64 P0, [R103+URZ+0x288b0], R124 ;  /* 0x0288b07c670085a7 */ /* 0x000ee4000800007f */
[----:B---3--:R-:W-:Y:S05]  /*23340*/  @!P0 BRA `(.L_x_1409) ;  /* 0xfffffffc00f08947 */ /* 0x008fea000383ffff */
[----:B------:R-:W-:Y:S05]  /*23350*/  BRA `(.L_x_1719) ;  /* 0xfffffe5000c87947 */ /* 0x000fea000383ffff */
.L_x_1429:
[----:B------:R-:W-:Y:S01]  /*23360*/  BSSY B0, `(.L_x_1720) ;  /* 0x0000008000007945 */ /* 0x000fe20003800000 */
[----:B------:R-:W-:Y:S02]  /*23370*/  IMAD.MOV.U32 R13, RZ, RZ, R228 ;  /* 0x000000ffff0d7224 */ /* 0x000fe400078e00e4 */
[----:B------:R-:W-:Y:S02]  /*23380*/  IMAD.MOV.U32 R12, RZ, RZ, RZ ;  /* 0x000000ffff0c7224 */ /* 0x000fe400078e00ff */
[----:B------:R-:W-:Y:S02]  /*23390*/  IMAD.MOV.U32 R11, RZ, RZ, 0x1f ;  /* 0x0000001fff0b7424 */ /* 0x000fe400078e00ff */
[----:B------:R-:W-:-:S07]  /*233a0*/  IMAD.MOV.U32 R15, RZ, RZ, -0x1 ;  /* 0xffffffffff0f7424 */ /* 0x000fce00078e00ff */
[----:B-----5:R-:W-:Y:S05]  /*233b0*/  WARPSYNC.COLLECTIVE R15, `(.L_x_1721) ;  /* 0x000000000f087348 */ /* 0x020fea0003c00000 */
[----:B------:R0:W1:Y:S02]  /*233c0*/  SHFL.IDX P6, R14, R13, R12, R11 ;  /* 0x0000000c0d0e7389 */ /* 0x00006400000c000b */
[----:B01---5:R-:W-:Y:S01]  /*233d0*/  ENDCOLLECTIVE ;  /* 0x000000000000791b */ /* 0x023fe20003800000 */
.L_x_1721:
[----:B------:R-:W-:Y:S05]  /*233e0*/  BSYNC B0 ;  /* 0x0000000000007941 */ /* 0x000fea0003800000 */
.L_x_1720:
[----:B------:R-:W-:Y:S01]  /*233f0*/  IMAD.MOV.U32 R196, RZ, RZ, R14 ;  /* 0x000000ffffc47224 */ /* 0x000fe200078e000e */
[----:B------:R-:W-:Y:S06]  /*23400*/  BRA `(.L_x_1722) ;  /* 0xfffffe5c00c07947 */ /* 0x000fec000383ffff */
.L_x_1447:
[----:B------:R-:W-:Y:S01]  /*23410*/  BSSY B1, `(.L_x_1723) ;  /* 0x0000008000017945 */ /* 0x000fe20003800000 */
[----:B------:R-:W-:Y:S02]  /*23420*/  IMAD.MOV.U32 R13, RZ, RZ, R5 ;  /* 0x000000ffff0d7224 */ /* 0x000fe400078e0005 */
[----:B------:R-:W-:Y:S02]  /*23430*/  IMAD.MOV.U32 R12, RZ, RZ, RZ ;  /* 0x000000ffff0c7224 */ /* 0x000fe400078e00ff */
[----:B------:R-:W-:Y:S02]  /*23440*/  IMAD.MOV.U32 R11, RZ, RZ, 0x181f ;  /* 0x0000181fff0b7424 */ /* 0x000fe400078e00ff */
[----:B------:R-:W-:-:S07]  /*23450*/  IMAD.MOV.U32 R15, RZ, RZ, -0x1 ;  /* 0xffffffffff0f7424 */ /* 0x000fce00078e00ff */
[----:B0----5:R-:W-:Y:S05]  /*23460*/  WARPSYNC.COLLECTIVE R15, `(.L_x_1724) ;  /* 0x000000000f087348 */ /* 0x021fea0003c00000 */
[----:B------:R1:W2:Y:S02]  /*23470*/  SHFL.IDX P6, R14, R13, R12, R11 ;  /* 0x0000000c0d0e7389 */ /* 0x0002a400000c000b */
[----:B012--5:R-:W-:Y:S01]  /*23480*/  ENDCOLLECTIVE ;  /* 0x000000000000791b */ /* 0x027fe20003800000 */
.L_x_1724:
[----:B------:R-:W-:Y:S05]  /*23490*/  BSYNC B1 ;  /* 0x0000000000017941 */ /* 0x000fea0003800000 */
.L_x_1723:
[----:B------:R-:W-:Y:S05]  /*234a0*/  BRA `(.L_x_1725) ;  /* 0xfffffe7000447947 */ /* 0x000fea000383ffff */
.L_x_1448:
        /* <DEDUP_REMOVED lines=8> */
.L_x_1727:
[----:B------:R-:W-:Y:S05]  /*23530*/  BSYNC B1 ;  /* 0x0000000000017941 */ /* 0x000fea0003800000 */
.L_x_1726:
[----:B------:R-:W-:Y:S05]  /*23540*/  BRA `(.L_x_1728) ;  /* 0xfffffe7000247947 */ /* 0x000fea000383ffff */
.L_x_1449:
        /* <DEDUP_REMOVED lines=8> */
.L_x_1730:
[----:B------:R-:W-:Y:S05]  /*235d0*/  BSYNC B1 ;  /* 0x0000000000017941 */ /* 0x000fea0003800000 */
.L_x_1729:
[----:B------:R-:W-:Y:S05]  /*235e0*/  BRA `(.L_x_1731) ;  /* 0xfffffe7000047947 */ /* 0x000fea000383ffff */
.L_x_1450:
        /* <DEDUP_REMOVED lines=8> */
.L_x_1733:
[----:B------:R-:W-:Y:S05]  /*23670*/  BSYNC B1 ;  /* 0x0000000000017941 */ /* 0x000fea0003800000 */
.L_x_1732:
[----:B------:R-:W-:Y:S05]  /*23680*/  BRA `(.L_x_1734) ;  /* 0xfffffe6c00e47947 */ /* 0x000fea000383ffff */
.L_x_1451:
[----:B------:R-:W-:Y:S01]  /*23690*/  BSSY B1, `(.L_x_1735) ;  /* 0x0000008000017945 */ /* 0x000fe20003800000 */
[----:B------:R-:W-:Y:S02]  /*236a0*/  IMAD.MOV.U32 R13, RZ, RZ, R5 ;  /* 0x000000ffff0d7224 */ /* 0x000fe400078e0005 */
[----:B------:R-:W-:Y:S02]  /*236b0*/  IMAD.MOV.U32 R12, RZ, RZ, 0x1 ;  /* 0x00000001ff0c7424 */ /* 0x000fe400078e00ff */
[----:B------:R-:W-:Y:S02]  /*236c0*/  IMAD.MOV.U32 R11, RZ, RZ, 0x181f ;  /* 0x0000181fff0b7424 */ /* 0x000fe400078e00ff */
[----:B------:R-:W-:-:S07]  /*236d0*/  IMAD.MOV.U32 R15, RZ, RZ, -0x1 ;  /* 0xffffffffff0f7424 */ /* 0x000fce00078e00ff */
[----:B0----5:R-:W-:Y:S05]  /*236e0*/  WARPSYNC.COLLECTIVE R15, `(.L_x_1736) ;  /* 0x000000000f087348 */ /* 0x021fea0003c00000 */
[----:B------:R1:W2:Y:S02]  /*236f0*/  SHFL.IDX P6, R14, R13, R12, R11 ;  /* 0x0000000c0d0e7389 */ /* 0x0002a400000c000b */
[----:B012--5:R-:W-:Y:S01]  /*23700*/  ENDCOLLECTIVE ;  /* 0x000000000000791b */ /* 0x027fe20003800000 */
.L_x_1736:
[----:B------:R-:W-:Y:S05]  /*23710*/  BSYNC B1 ;  /* 0x0000000000017941 */ /* 0x000fea0003800000 */
.L_x_1735:
[----:B------:R-:W-:Y:S05]  /*23720*/  BRA `(.L_x_1737) ;  /* 0xfffffe6c00c47947 */ /* 0x000fea000383ffff */
.L_x_1452:
        /* <DEDUP_REMOVED lines=8> */
.L_x_1739:
[----:B------:R-:W-:Y:S05]  /*237b0*/  BSYNC B1 ;  /* 0x0000000000017941 */ /* 0x000fea0003800000 */
.L_x_1738:
[----:B------:R-:W-:Y:S05]  /*237c0*/  BRA `(.L_x_1740) ;  /* 0xfffffe6c00a47947 */ /* 0x000fea000383ffff */
.L_x_1453:
        /* <DEDUP_REMOVED lines=8> */
.L_x_1742:
[----:B------:R-:W-:Y:S05]  /*23850*/  BSYNC B1 ;  /* 0x0000000000017941 */ /* 0x000fea0003800000 */
.L_x_1741:
[----:B------:R-:W-:Y:S05]  /*23860*/  BRA `(.L_x_1743) ;  /* 0xfffffe6c00847947 */ /* 0x000fea000383ffff */
.L_x_1454:
        /* <DEDUP_REMOVED lines=8> */
.L_x_1745:
[----:B------:R-:W-:Y:S05]  /*238f0*/  BSYNC B1 ;  /* 0x0000000000017941 */ /* 0x000fea0003800000 */
.L_x_1744:
[----:B------:R-:W-:Y:S05]  /*23900*/  BRA `(.L_x_1746) ;  /* 0xfffffe6c00647947 */ /* 0x000fea000383ffff */
.L_x_1455:
        /* <DEDUP_REMOVED lines=8> */
.L_x_1748:
[----:B------:R-:W-:Y:S05]  /*23990*/  BSYNC B1 ;  /* 0x0000000000017941 */ /* 0x000fea0003800000 */
.L_x_1747:
[----:B------:R-:W-:Y:S05]  /*239a0*/  BRA `(.L_x_1749) ;  /* 0xfffffe6c00447947 */ /* 0x000fea000383ffff */
.L_x_1456:
        /* <DEDUP_REMOVED lines=8> */
.L_x_1751:
[----:B------:R-:W-:Y:S05]  /*23a30*/  BSYNC B1 ;  /* 0x0000000000017941 */ /* 0x000fea0003800000 */
.L_x_1750:
[----:B------:R-:W-:Y:S05]  /*23a40*/  BRA `(.L_x_1752) ;  /* 0xfffffe6c00247947 */ /* 0x000fea000383ffff */
.L_x_1457:
        /* <DEDUP_REMOVED lines=8> */
.L_x_1754:
[----:B------:R-:W-:Y:S05]  /*23ad0*/  BSYNC B1 ;  /* 0x0000000000017941 */ /* 0x000fea0003800000 */
.L_x_1753:
[----:B------:R-:W-:Y:S05]  /*23ae0*/  BRA `(.L_x_1755) ;  /* 0xfffffe6c00047947 */ /* 0x000fea000383ffff */
.L_x_1458:
        /* <DEDUP_REMOVED lines=8> */
.L_x_1757:
[----:B------:R-:W-:Y:S05]  /*23b70*/  BSYNC B1 ;  /* 0x0000000000017941 */ /* 0x000fea0003800000 */
.L_x_1756:
[----:B------:R-:W-:Y:S05]  /*23b80*/  BRA `(.L_x_1758) ;  /* 0xfffffe6800e47947 */ /* 0x000fea000383ffff */
.L_x_1459:
        /* <DEDUP_REMOVED lines=8> */
.L_x_1760:
[----:B------:R-:W-:Y:S05]  /*23c10*/  BSYNC B1 ;  /* 0x0000000000017941 */ /* 0x000fea0003800000 */
.L_x_1759:
[----:B------:R-:W-:Y:S05]  /*23c20*/  BRA `(.L_x_1761) ;  /* 0xfffffe6800c47947 */ /* 0x000fea000383ffff */
.L_x_1460:
        /* <DEDUP_REMOVED lines=8> */
.L_x_1763:
[----:B------:R-:W-:Y:S05]  /*23cb0*/  BSYNC B1 ;  /* 0x0000000000017941 */ /* 0x000fea0003800000 */
.L_x_1762:
[----:B------:R-:W-:Y:S05]  /*23cc0*/  BRA `(.L_x_1764) ;  /* 0xfffffe6800a87947 */ /* 0x000fea000383ffff */
.L_x_1461:
        /* <DEDUP_REMOVED lines=8> */
.L_x_1766:
[----:B------:R-:W-:Y:S05]  /*23d50*/  BSYNC B1 ;  /* 0x0000000000017941 */ /* 0x000fea0003800000 */
.L_x_1765:
[----:B------:R-:W-:Y:S05]  /*23d60*/  BRA `(.L_x_1767) ;  /* 0xfffffe68008c7947 */ /* 0x000fea000383ffff */
.L_x_1462:
        /* <DEDUP_REMOVED lines=8> */
.L_x_1769:
[----:B------:R-:W-:Y:S05]  /*23df0*/  BSYNC B1 ;  /* 0x0000000000017941 */ /* 0x000fea0003800000 */
.L_x_1768:
[----:B------:R-:W-:Y:S05]  /*23e00*/  BRA `(.L_x_1770) ;  /* 0xfffffe6800707947 */ /* 0x000fea000383ffff */
.L_x_1464:
[----:B-1----:R1:W2:Y:S02]  /*23e10*/  SYNCS.PHASECHK.TRANS64.TRYWAIT P4, [R2+URZ+0x28800], R5 ;  /* 0x02880005020075a7 */ /* 0x0022a4000808017f */
[----:B--2---:R-:W-:Y:S05]  /*23e20*/  @!P4 NANOSLEEP.SYNCS 0x989680 ;  /* 0x009896800000c95d */ /* 0x004fea0003900000 */
[----:B------:R-:W2:Y:S02]  /*23e30*/  @!P4 SYNCS.PHASECHK.TRANS64 P4, [R2+URZ+0x28800], R5 ;  /* 0x028800050200c5a7 */ /* 0x000ea4000808007f */
[----:B--2---:R-:W-:Y:S05]  /*23e40*/  @!P4 BRA `(.L_x_1464) ;  /* 0xfffffffc00f0c947 */ /* 0x004fea000383ffff */
[----:B------:R-:W-:Y:S05]  /*23e50*/  BRA `(.L_x_1771) ;  /* 0xfffffe6800e87947 */ /* 0x000fea000383ffff */
.L_x_1480:
        /* <DEDUP_REMOVED lines=8> */
.L_x_1773:
[----:B------:R-:W-:Y:S05]  /*23ee0*/  BSYNC B1 ;  /* 0x0000000000017941 */ /* 0x000fea0003800000 */
.L_x_1772:
[----:B------:R-:W-:Y:S05]  /*23ef0*/  BRA `(.L_x_1774) ;  /* 0xfffffe8800e47947 */ /* 0x000fea000383ffff */
.L_x_1481:
        /* <DEDUP_REMOVED lines=8> */
.L_x_1776:
[----:B------:R-:W-:Y:S05]  /*23f80*/  BSYNC B1 ;  /* 0x0000000000017941 */ /* 0x000fea0003800000 */
.L_x_1775:
[----:B------:R-:W-:Y:S05]  /*23f90*/  BRA `(.L_x_1777) ;  /* 0xfffffe8800c47947 */ /* 0x000fea000383ffff */
.L_x_1482:
        /* <DEDUP_REMOVED lines=8> */
.L_x_1779:
[----:B------:R-:W-:Y:S05]  /*24020*/  BSYNC B1 ;  /* 0x0000000000017941 */ /* 0x000fea0003800000 */
.L_x_1778:
[----:B------:R-:W-:Y:S05]  /*24030*/  BRA `(.L_x_1780) ;  /* 0xfffffe8800a47947 */ /* 0x000fea000383ffff */
.L_x_1483:
        /* <DEDUP_REMOVED lines=8> */
.L_x_1782:
[----:B------:R-:W-:Y:S05]  /*240c0*/  BSYNC B1 ;  /* 0x0000000000017941 */ /* 0x000fea0003800000 */
.L_x_1781:
[----:B------:R-:W-:Y:S05]  /*240d0*/  BRA `(.L_x_1783) ;  /* 0xfffffe8800847947 */ /* 0x000fea000383ffff */
.L_x_1484:
[----:B------:R-:W-:Y:S01]  /*240e0*/  BSSY B1, `(.L_x_1784) ;  /* 0x0000008000017945 */ /* 0x000fe20003800000 */
[----:B------:R-:W-:Y:S02]  /*240f0*/  IMAD.MOV.U32 R13, RZ, RZ, R9 ;  /* 0x000000ffff0d7224 */ /* 0x000fe400078e0009 */
[----:B------:R-:W-:Y:S02]  /*24100*/  IMAD.MOV.U32 R12, RZ, RZ, 0x1 ;  /* 0x00000001ff0c7424 */ /* 0x000fe400078e00ff */
[----:B------:R-:W-:Y:S02]  /*24110*/  IMAD.MOV.U32 R11, RZ, RZ, 0x181f ;  /* 0x0000181fff0b7424 */ /* 0x000fe400078e00ff */
[----:B------:R-:W-:-:S07]  /*24120*/  IMAD.MOV.U32 R15, RZ, RZ, -0x1 ;  /* 0xffffffffff0f7424 */ /* 0x000fce00078e00ff */
[----:B-----5:R-:W-:Y:S05]  /*24130*/  WARPSYNC.COLLECTIVE R15, `(.L_x_1785) ;  /* 0x000000000f087348 */ /* 0x020fea0003c00000 */
[----:B------:R0:W1:Y:S02]  /*24140*/  SHFL.IDX P6, R14, R13, R12, R11 ;  /* 0x0000000c0d0e7389 */ /* 0x00006400000c000b */
[----:B01---5:R-:W-:Y:S01]  /*24150*/  ENDCOLLECTIVE ;  /* 0x000000000000791b */ /* 0x023fe20003800000 */
.L_x_1785:
[----:B------:R-:W-:Y:S05]  /*24160*/  BSYNC B1 ;  /* 0x0000000000017941 */ /* 0x000fea0003800000 */
.L_x_1784:
[----:B------:R-:W-:Y:S05]  /*24170*/  BRA `(.L_x_1786) ;  /* 0xfffffe8800647947 */ /* 0x000fea000383ffff */
.L_x_1485:
        /* <DEDUP_REMOVED lines=8> */
.L_x_1788:
[----:B------:R-:W-:Y:S05]  /*24200*/  BSYNC B1 ;  /* 0x0000000000017941 */ /* 0x000fea0003800000 */
.L_x_1787:
[----:B------:R-:W-:Y:S05]  /*24210*/  BRA `(.L_x_1789) ;  /* 0xfffffe8800447947 */ /* 0x000fea000383ffff */
.L_x_1486:
        /* <DEDUP_REMOVED lines=8> */
.L_x_1791:
[----:B------:R-:W-:Y:S05]  /*242a0*/  BSYNC B1 ;  /* 0x0000000000017941 */ /* 0x000fea0003800000 */
.L_x_1790:
[----:B------:R-:W-:Y:S05]  /*242b0*/  BRA `(.L_x_1792) ;  /* 0xfffffe8800247947 */ /* 0x000fea000383ffff */
.L_x_1487:
        /* <DEDUP_REMOVED lines=8> */
.L_x_1794:
[----:B------:R-:W-:Y:S05]  /*24340*/  BSYNC B1 ;  /* 0x0000000000017941 */ /* 0x000fea0003800000 */
.L_x_1793:
[----:B------:R-:W-:Y:S05]  /*24350*/  BRA `(.L_x_1795) ;  /* 0xfffffe8800047947 */ /* 0x000fea000383ffff */
.L_x_1488:
        /* <DEDUP_REMOVED lines=8> */
.L_x_1797:
[----:B------:R-:W-:Y:S05]  /*243e0*/  BSYNC B1 ;  /* 0x0000000000017941 */ /* 0x000fea0003800000 */
.L_x_1796:
[----:B------:R-:W-:Y:S05]  /*243f0*/  BRA `(.L_x_1798) ;  /* 0xfffffe8400e47947 */ /* 0x000fea000383ffff */
.L_x_1489:
        /* <DEDUP_REMOVED lines=8> */
.L_x_1800:
[----:B------:R-:W-:Y:S05]  /*24480*/  BSYNC B1 ;  /* 0x0000000000017941 */ /* 0x000fea0003800000 */
.L_x_1799:
[----:B------:R-:W-:Y:S05]  /*24490*/  BRA `(.L_x_1801) ;  /* 0xfffffe8400c47947 */ /* 0x000fea000383ffff */
.L_x_1490:
        /* <DEDUP_REMOVED lines=8> */
.L_x_1803:
[----:B------:R-:W-:Y:S05]  /*24520*/  BSYNC B1 ;  /* 0x0000000000017941 */ /* 0x000fea0003800000 */
.L_x_1802:
[----:B------:R-:W-:Y:S05]  /*24530*/  BRA `(.L_x_1804) ;  /* 0xfffffe8400a47947 */ /* 0x000fea000383ffff */
.L_x_1491:
        /* <DEDUP_REMOVED lines=8> */
.L_x_1806:
[----:B------:R-:W-:Y:S05]  /*245c0*/  BSYNC B1 ;  /* 0x0000000000017941 */ /* 0x000fea0003800000 */
.L_x_1805:
[----:B------:R-:W-:Y:S05]  /*245d0*/  BRA `(.L_x_1807) ;  /* 0xfffffe8400847947 */ /* 0x000fea000383ffff */
.L_x_1492:
        /* <DEDUP_REMOVED lines=8> */
.L_x_1809:
[----:B------:R-:W-:Y:S05]  /*24660*/  BSYNC B1 ;  /* 0x0000000000017941 */ /* 0x000fea0003800000 */
.L_x_1808:
[----:B------:R-:W-:Y:S05]  /*24670*/  BRA `(.L_x_1810) ;  /* 0xfffffe8400647947 */ /* 0x000fea000383ffff */
.L_x_1493:
        /* <DEDUP_REMOVED lines=8> */
.L_x_1812:
[----:B------:R-:W-:Y:S05]  /*24700*/  BSYNC B1 ;  /* 0x0000000000017941 */ /* 0x000fea0003800000 */
.L_x_1811:
[----:B------:R-:W-:Y:S05]  /*24710*/  BRA `(.L_x_1813) ;  /* 0xfffffe8400447947 */ /* 0x000fea000383ffff */
.L_x_1494:
        /* <DEDUP_REMOVED lines=8> */
.L_x_1815:
[----:B------:R-:W-:Y:S05]  /*247a0*/  BSYNC B1 ;  /* 0x0000000000017941 */ /* 0x000fea0003800000 */
.L_x_1814:
[----:B------:R-:W-:Y:S05]  /*247b0*/  BRA `(.L_x_1816) ;  /* 0xfffffe8400247947 */ /* 0x000fea000383ffff */
.L_x_1495:
        /* <DEDUP_REMOVED lines=8> */
.L_x_1818:
[----:B------:R-:W-:Y:S05]  /*24840*/  BSYNC B1 ;  /* 0x0000000000017941 */ /* 0x000fea0003800000 */
.L_x_1817:
[----:B------:R-:W-:Y:S05]  /*24850*/  BRA `(.L_x_1819) ;  /* 0xfffffe8400047947 */ /* 0x000fea000383ffff */
.L_x_1497:
[----:B0-----:R0:W1:Y:S02]  /*24860*/  SYNCS.PHASECHK.TRANS64.TRYWAIT P4, [R2+URZ+0x28800], R9 ;  /* 0x02880009020075a7 */ /* 0x001064000808017f */
[----:B-1----:R-:W-:Y:S05]  /*24870*/  @!P4 NANOSLEEP.SYNCS 0x989680 ;  /* 0x009896800000c95d */ /* 0x002fea0003900000 */
[----:B------:R-:W1:Y:S02]  /*24880*/  @!P4 SYNCS.PHASECHK.TRANS64 P4, [R2+URZ+0x28800], R9 ;  /* 0x028800090200c5a7 */ /* 0x000e64000808007f */
[----:B-1----:R-:W-:Y:S05]  /*24890*/  @!P4 BRA `(.L_x_1497) ;  /* 0xfffffffc00f0c947 */ /* 0x002fea000383ffff */
[----:B------:R-:W-:Y:S05]  /*248a0*/  BRA `(.L_x_1820) ;  /* 0xfffffe8800047947 */ /* 0x000fea000383ffff */
.L_x_1507:
[----:B--2---:R2:W3:Y:S02]  /*248b0*/  SYNCS.PHASECHK.TRANS64.TRYWAIT P2, [R3+URZ+0x28830], R0 ;  /* 0x02883000030075a7 */ /* 0x0044e4000804017f */
[----:B---3--:R-:W-:Y:S05]  /*248c0*/  @!P2 NANOSLEEP.SYNCS 0x989680 ;  /* 0x009896800000a95d */ /* 0x008fea0003900000 */
[----:B------:R-:W3:Y:S02]  /*248d0*/  @!P2 SYNCS.PHASECHK.TRANS64 P2, [R3+URZ+0x28830], R0 ;  /* 0x028830000300a5a7 */ /* 0x000ee4000804007f */
[----:B---3--:R-:W-:Y:S05]  /*248e0*/  @!P2 BRA `(.L_x_1507) ;  /* 0xfffffffc00f0a947 */ /* 0x008fea000383ffff */
[----:B------:R-:W-:Y:S05]  /*248f0*/  BRA `(.L_x_1506) ;  /* 0xfffffea000e87947 */ /* 0x000fea000383ffff */
.L_x_1525:
[----:B-1----:R1:W2:Y:S02]  /*24900*/  SYNCS.PHASECHK.TRANS64.TRYWAIT P4, [R10+URZ+0x28830], R7 ;  /* 0x028830070a0075a7 */ /* 0x0022a4000808017f */
[----:B--2---:R-:W-:Y:S05]  /*24910*/  @!P4 NANOSLEEP.SYNCS 0x989680 ;  /* 0x009896800000c95d */ /* 0x004fea0003900000 */
[----:B------:R-:W2:Y:S02]  /*24920*/  @!P4 SYNCS.PHASECHK.TRANS64 P4, [R10+URZ+0x28830], R7 ;  /* 0x028830070a00c5a7 */ /* 0x000ea4000808007f */
[----:B--2---:R-:W-:Y:S05]  /*24930*/  @!P4 BRA `(.L_x_1525) ;  /* 0xfffffffc00f0c947 */ /* 0x004fea000383ffff */
[----:B------:R-:W-:Y:S05]  /*24940*/  BRA `(.L_x_1524) ;  /* 0xfffffed400987947 */ /* 0x000fea000383ffff */
.L_x_1529:
[----:B-1----:R1:W2:Y:S02]  /*24950*/  SYNCS.PHASECHK.TRANS64.TRYWAIT P3, [R10+URZ+0x28850], R7 ;  /* 0x028850070a0075a7 */ /* 0x0022a4000806017f */
[----:B--2---:R-:W-:Y:S05]  /*24960*/  @!P3 NANOSLEEP.SYNCS 0x989680 ;  /* 0x009896800000b95d */ /* 0x004fea0003900000 */
[----:B------:R-:W2:Y:S02]  /*24970*/  @!P3 SYNCS.PHASECHK.TRANS64 P3, [R10+URZ+0x28850], R7 ;  /* 0x028850070a00b5a7 */ /* 0x000ea4000806007f */
[----:B--2---:R-:W-:Y:S05]  /*24980*/  @!P3 BRA `(.L_x_1529) ;  /* 0xfffffffc00f0b947 */ /* 0x004fea000383ffff */
[----:B------:R-:W-:Y:S05]  /*24990*/  BRA `(.L_x_1526) ;  /* 0xfffffed800a87947 */ /* 0x000fea000383ffff */
.L_x_1548:
[----:B-1----:R1:W2:Y:S02]  /*249a0*/  SYNCS.PHASECHK.TRANS64.TRYWAIT P3, [R0+URZ+0x28830], R9 ;  /* 0x02883009000075a7 */ /* 0x0022a4000806017f */
[----:B--2---:R-:W-:Y:S05]  /*249b0*/  @!P3 NANOSLEEP.SYNCS 0x989680 ;  /* 0x009896800000b95d */ /* 0x004fea0003900000 */
[----:B------:R-:W2:Y:S02]  /*249c0*/  @!P3 SYNCS.PHASECHK.TRANS64 P3, [R0+URZ+0x28830], R9 ;  /* 0x028830090000b5a7 */ /* 0x000ea4000806007f */
[----:B--2---:R-:W-:Y:S05]  /*249d0*/  @!P3 BRA `(.L_x_1548) ;  /* 0xfffffffc00f0b947 */ /* 0x004fea000383ffff */
[----:B------:R-:W-:Y:S05]  /*249e0*/  BRA `(.L_x_1547) ;  /* 0xffffff0800887947 */ /* 0x000fea000383ffff */
.L_x_1552:
[----:B-1----:R1:W2:Y:S02]  /*249f0*/  SYNCS.PHASECHK.TRANS64.TRYWAIT P2, [R9+URZ+0x28850], R0 ;  /* 0x02885000090075a7 */ /* 0x0022a4000804017f */
[----:B--2---:R-:W-:Y:S05]  /*24a00*/  @!P2 NANOSLEEP.SYNCS 0x989680 ;  /* 0x009896800000a95d */ /* 0x004fea0003900000 */
[----:B------:R-:W2:Y:S02]  /*24a10*/  @!P2 SYNCS.PHASECHK.TRANS64 P2, [R9+URZ+0x28850], R0 ;  /* 0x028850000900a5a7 */ /* 0x000ea4000804007f */
[----:B--2---:R-:W-:Y:S05]  /*24a20*/  @!P2 BRA `(.L_x_1552) ;  /* 0xfffffffc00f0a947 */ /* 0x004fea000383ffff */
[----:B------:R-:W-:Y:S05]  /*24a30*/  BRA `(.L_x_1549) ;  /* 0xffffff0c00987947 */ /* 0x000fea000383ffff */
.L_x_1559:
[----:B-1----:R1:W2:Y:S02]  /*24a40*/  SYNCS.PHASECHK.TRANS64.TRYWAIT P3, [R0+URZ+0x28830], R9 ;  /* 0x02883009000075a7 */ /* 0x0022a4000806017f */
[----:B--2---:R-:W-:Y:S05]  /*24a50*/  @!P3 NANOSLEEP.SYNCS 0x989680 ;  /* 0x009896800000b95d */ /* 0x004fea0003900000 */
[----:B------:R-:W2:Y:S02]  /*24a60*/  @!P3 SYNCS.PHASECHK.TRANS64 P3, [R0+URZ+0x28830], R9 ;  /* 0x028830090000b5a7 */ /* 0x000ea4000806007f */
[----:B--2---:R-:W-:Y:S05]  /*24a70*/  @!P3 BRA `(.L_x_1559) ;  /* 0xfffffffc00f0b947 */ /* 0x004fea000383ffff */
[----:B------:R-:W-:Y:S05]  /*24a80*/  BRA `(.L_x_1558) ;  /* 0xffffff2800f87947 */ /* 0x000fea000383ffff */
.L_x_1563:
[----:B-1----:R1:W2:Y:S02]  /*24a90*/  SYNCS.PHASECHK.TRANS64.TRYWAIT P2, [R9+URZ+0x28850], R0 ;  /* 0x02885000090075a7 */ /* 0x0022a4000804017f */
[----:B--2---:R-:W-:Y:S05]  /*24aa0*/  @!P2 NANOSLEEP.SYNCS 0x989680 ;  /* 0x009896800000a95d */ /* 0x004fea0003900000 */
[----:B------:R-:W2:Y:S02]  /*24ab0*/  @!P2 SYNCS.PHASECHK.TRANS64 P2, [R9+URZ+0x28850], R0 ;  /* 0x028850000900a5a7 */ /* 0x000ea4000804007f */
[----:B--2---:R-:W-:Y:S05]  /*24ac0*/  @!P2 BRA `(.L_x_1563) ;  /* 0xfffffffc00f0a947 */ /* 0x004fea000383ffff */
[----:B------:R-:W-:Y:S05]  /*24ad0*/  BRA `(.L_x_1560) ;  /* 0xffffff3000087947 */ /* 0x000fea000383ffff */
.L_x_1576:
[----:B-1----:R1:W2:Y:S02]  /*24ae0*/  SYNCS.PHASECHK.TRANS64.TRYWAIT P0, [R10+URZ+0x28850], R3 ;  /* 0x028850030a0075a7 */ /* 0x0022a4000800017f */
[----:B--2---:R-:W-:Y:S05]  /*24af0*/  @!P0 NANOSLEEP.SYNCS 0x989680 ;  /* 0x009896800000895d */ /* 0x004fea0003900000 */
[----:B------:R-:W2:Y:S02]  /*24b00*/  @!P0 SYNCS.PHASECHK.TRANS64 P0, [R10+URZ+0x28850], R3 ;  /* 0x028850030a0085a7 */ /* 0x000ea4000800007f */
[----:B--2---:R-:W-:Y:S05]  /*24b10*/  @!P0 BRA `(.L_x_1576) ;  /* 0xfffffffc00f08947 */ /* 0x004fea000383ffff */
[----:B------:R-:W-:Y:S05]  /*24b20*/  BRA `(.L_x_1575) ;  /* 0xffffff5c00487947 */ /* 0x000fea000383ffff */
.L_x_1618:
[----:B------:R-:W1:Y:S01]  /*24b30*/  S2R R11, SR_TID.X ;  /* 0x00000000000b7919 */ /* 0x000e620000002100 */
[----:B------:R-:W-:Y:S01]  /*24b40*/  BSSY B1, `(.L_x_1821) ;  /* 0x000000a000017945 */ /* 0x000fe20003800000 */
[----:B------:R-:W-:Y:S02]  /*24b50*/  IMAD.MOV.U32 R12, RZ, RZ, RZ ;  /* 0x000000ffff0c7224 */ /* 0x000fe400078e00ff */
[----:B------:R-:W-:Y:S01]  /*24b60*/  IMAD.MOV.U32 R15, RZ, RZ, -0x1 ;  /* 0xffffffffff0f7424 */ /* 0x000fe200078e00ff */
[----:B-1----:R-:W-:-:S04]  /*24b70*/  SHF.R.U32.HI R11, RZ, 0x5, R11 ;  /* 0x00000005ff0b7819 */ /* 0x002fc8000001160b */
[----:B------:R-:W-:-:S05]  /*24b80*/  LOP3.LUT R11, R11, 0x3, RZ, 0xc0, !PT ;  /* 0x000000030b0b7812 */ /* 0x000fca00078ec0ff */
[----:B0-----:R-:W-:Y:S02]  /*24b90*/  IMAD.MOV.U32 R13, RZ, RZ, R11 ;  /* 0x000000ffff0d7224 */ /* 0x001fe400078e000b */
[----:B------:R-:W-:-:S07]  /*24ba0*/  IMAD.MOV.U32 R11, RZ, RZ, 0x1f ;  /* 0x0000001fff0b7424 */ /* 0x000fce00078e00ff */
[----:B------:R-:W-:Y:S05]  /*24bb0*/  WARPSYNC.COLLECTIVE R15, `(.L_x_1822) ;  /* 0x000000000f087348 */ /* 0x000fea0003c00000 */
[----:B------:R0:W1:Y:S02]  /*24bc0*/  SHFL.IDX P6, R14, R13, R12, R11 ;  /* 0x0000000c0d0e7389 */ /* 0x00006400000c000b */
[----:B01----:R-:W-:Y:S01]  /*24bd0*/  ENDCOLLECTIVE ;  /* 0x000000000000791b */ /* 0x003fe20003800000 */
.L_x_1822:
[----:B------:R-:W-:Y:S05]  /*24be0*/  BSYNC B1 ;  /* 0x0000000000017941 */ /* 0x000fea0003800000 */
.L_x_1821:
[----:B------:R-:W-:Y:S05]  /*24bf0*/  BRA `(.L_x_1823) ;  /* 0xffffff98006c7947 */ /* 0x000fea000383ffff */
.L_x_1619:
[----:B------:R-:W-:Y:S01]  /*24c00*/  BSSY B1, `(.L_x_1824) ;  /* 0x0000006000017945 */ /* 0x000fe20003800000 */
[----:B------:R-:W-:-:S07]  /*24c10*/  IMAD.MOV.U32 R15, RZ, RZ, -0x1 ;  /* 0xffffffffff0f7424 */ /* 0x000fce00078e00ff */
[----:B0-----:R-:W-:Y:S05]  /*24c20*/  WARPSYNC.COLLECTIVE R15, `(.L_x_1825) ;  /* 0x000000000f0c7348 */ /* 0x001fea0003c00000 */
[----:B------:R-:W-:Y:S02]  /*24c30*/  ELECT P6, UR62, PT ;  /* 0x00000000003e782f */ /* 0x000fe400038c0000 */
[----:B------:R-:W-:Y:S01]  /*24c40*/  MOV R14, UR62 ;  /* 0x0000003e000e7c02 */ /* 0x000fe20008000f00 */
[----:B0-----:R-:W-:Y:S10]  /*24c50*/  ENDCOLLECTIVE ;  /* 0x000000000000791b */ /* 0x001ff40003800000 */
.L_x_1825:
[----:B------:R-:W-:Y:S05]  /*24c60*/  BSYNC B1 ;  /* 0x0000000000017941 */ /* 0x000fea0003800000 */
.L_x_1824:
[----:B------:R-:W-:Y:S05]  /*24c70*/  BRA `(.L_x_1826) ;  /* 0xffffff9800587947 */ /* 0x000fea000383ffff */
.L_x_1621:
[----:B-1----:R1:W2:Y:S02]  /*24c80*/  SYNCS.PHASECHK.TRANS64.TRYWAIT P0, [R12+URZ+0x28820], R8 ;  /* 0x028820080c0075a7 */ /* 0x0022a4000800017f */
[----:B--2---:R-:W-:Y:S05]  /*24c90*/  @!P0 NANOSLEEP.SYNCS 0x989680 ;  /* 0x009896800000895d */ /* 0x004fea0003900000 */
[----:B------:R-:W2:Y:S02]  /*24ca0*/  @!P0 SYNCS.PHASECHK.TRANS64 P0, [R12+URZ+0x28820], R8 ;  /* 0x028820080c0085a7 */ /* 0x000ea4000800007f */
[----:B--2---:R-:W-:Y:S05]  /*24cb0*/  @!P0 BRA `(.L_x_1621) ;  /* 0xfffffffc00f08947 */ /* 0x004fea000383ffff */
[----:B------:R-:W-:Y:S05]  /*24cc0*/  BRA `(.L_x_1827) ;  /* 0xffffff9800747947 */ /* 0x000fea000383ffff */
.L_x_1624:
[----:B-1----:R1:W2:Y:S02]  /*24cd0*/  SYNCS.PHASECHK.TRANS64.TRYWAIT P0, [R8+URZ+0x288a0], R10 ;  /* 0x0288a00a080075a7 */ /* 0x0022a4000800017f */
[----:B--2---:R-:W-:Y:S05]  /*24ce0*/  @!P0 NANOSLEEP.SYNCS 0x989680 ;  /* 0x009896800000895d */ /* 0x004fea0003900000 */
[----:B------:R-:W2:Y:S02]  /*24cf0*/  @!P0 SYNCS.PHASECHK.TRANS64 P0, [R8+URZ+0x288a0], R10 ;  /* 0x0288a00a080085a7 */ /* 0x000ea4000800007f */
[----:B--2---:R-:W-:Y:S05]  /*24d00*/  @!P0 BRA `(.L_x_1624) ;  /* 0xfffffffc00f08947 */ /* 0x004fea000383ffff */
[----:B------:R-:W-:Y:S05]  /*24d10*/  BRA `(.L_x_1828) ;  /* 0xffffff9800847947 */ /* 0x000fea000383ffff */
.L_x_1626:
[----:B--2---:R2:W3:Y:S02]  /*24d20*/  SYNCS.PHASECHK.TRANS64.TRYWAIT P0, [R8+URZ+0x288c0], R10 ;  /* 0x0288c00a080075a7 */ /* 0x0044e4000800017f */
[----:B---3--:R-:W-:Y:S05]  /*24d30*/  @!P0 NANOSLEEP.SYNCS 0x989680 ;  /* 0x009896800000895d */ /* 0x008fea0003900000 */
[----:B------:R-:W3:Y:S02]  /*24d40*/  @!P0 SYNCS.PHASECHK.TRANS64 P0, [R8+URZ+0x288c0], R10 ;  /* 0x0288c00a080085a7 */ /* 0x000ee4000800007f */
[----:B---3--:R-:W-:Y:S05]  /*24d50*/  @!P0 BRA `(.L_x_1626) ;  /* 0xfffffffc00f08947 */ /* 0x008fea000383ffff */
[----:B------:R-:W-:Y:S05]  /*24d60*/  BRA `(.L_x_1829) ;  /* 0xffffff9800fc7947 */ /* 0x000fea000383ffff */
.L_x_1630:
[----:B-1----:R1:W2:Y:S02]  /*24d70*/  SYNCS.PHASECHK.TRANS64.TRYWAIT P0, [R8+URZ+0x288a0], R9 ;  /* 0x0288a009080075a7 */ /* 0x0022a4000800017f */
[----:B--2---:R-:W-:Y:S05]  /*24d80*/  @!P0 NANOSLEEP.SYNCS 0x989680 ;  /* 0x009896800000895d */ /* 0x004fea0003900000 */
[----:B------:R-:W2:Y:S02]  /*24d90*/  @!P0 SYNCS.PHASECHK.TRANS64 P0, [R8+URZ+0x288a0], R9 ;  /* 0x0288a009080085a7 */ /* 0x000ea4000800007f */
[----:B--2---:R-:W-:Y:S05]  /*24da0*/  @!P0 BRA `(.L_x_1630) ;  /* 0xfffffffc00f08947 */ /* 0x004fea000383ffff */
[----:B------:R-:W-:Y:S05]  /*24db0*/  BRA `(.L_x_1830) ;  /* 0xffffff9c00bc7947 */ /* 0x000fea000383ffff */
.L_x_1632:
[----:B--2---:R2:W3:Y:S02]  /*24dc0*/  SYNCS.PHASECHK.TRANS64.TRYWAIT P1, [R8+URZ+0x288c0], R9 ;  /* 0x0288c009080075a7 */ /* 0x0044e4000802017f */
[----:B---3--:R-:W-:Y:S05]  /*24dd0*/  @!P1 NANOSLEEP.SYNCS 0x989680 ;  /* 0x009896800000995d */ /* 0x008fea0003900000 */
[----:B------:R-:W3:Y:S02]  /*24de0*/  @!P1 SYNCS.PHASECHK.TRANS64 P1, [R8+URZ+0x288c0], R9 ;  /* 0x0288c009080095a7 */ /* 0x000ee4000802007f */
[----:B---3--:R-:W-:Y:S05]  /*24df0*/  @!P1 BRA `(.L_x_1632) ;  /* 0xfffffffc00f09947 */ /* 0x008fea000383ffff */
[----:B------:R-:W-:Y:S05]  /*24e00*/  BRA `(.L_x_1831) ;  /* 0xffffffa000307947 */ /* 0x000fea000383ffff */
.L_x_1651:
        /* <DEDUP_REMOVED lines=11> */
.L_x_1833:
[----:B------:R-:W-:Y:S05]  /*24ec0*/  BSYNC B0 ;  /* 0x0000000000007941 */ /* 0x000fea0003800000 */
.L_x_1832:
[----:B------:R-:W-:Y:S05]  /*24ed0*/  BRA `(.L_x_1834) ;  /* 0xffffffac00b07947 */ /* 0x000fea000383ffff */
.L_x_1652:
[----:B------:R-:W-:Y:S01]  /*24ee0*/  BSSY B0, `(.L_x_1835) ;  /* 0x0000006000007945 */ /* 0x000fe20003800000 */
[----:B------:R-:W-:-:S07]  /*24ef0*/  IMAD.MOV.U32 R15, RZ, RZ, -0x1 ;  /* 0xffffffffff0f7424 */ /* 0x000fce00078e00ff */
[----:B------:R-:W-:Y:S05]  /*24f00*/  WARPSYNC.COLLECTIVE R15, `(.L_x_1836) ;  /* 0x000000000f0c7348 */ /* 0x000fea0003c00000 */
[----:B------:R-:W-:Y:S02]  /*24f10*/  ELECT P6, UR62, PT ;  /* 0x00000000003e782f */ /* 0x000fe400038c0000 */
[----:B------:R-:W-:Y:S01]  /*24f20*/  MOV R14, UR62 ;  /* 0x0000003e000e7c02 */ /* 0x000fe20008000f00 */
[----:B------:R-:W-:Y:S10]  /*24f30*/  ENDCOLLECTIVE ;  /* 0x000000000000791b */ /* 0x000ff40003800000 */
.L_x_1836:
[----:B------:R-:W-:Y:S05]  /*24f40*/  BSYNC B0 ;  /* 0x0000000000007941 */ /* 0x000fea0003800000 */
.L_x_1835:
[----:B------:R-:W-:Y:S05]  /*24f50*/  BRA `(.L_x_1837) ;  /* 0xffffffac00a07947 */ /* 0x000fea000383ffff */
.L_x_1655:
[----:B0-----:R0:W1:Y:S02]  /*24f60*/  SYNCS.PHASECHK.TRANS64.TRYWAIT P0, [R7+URZ+0x28840], R10 ;  /* 0x0288400a070075a7 */ /* 0x001064000800017f */
[----:B-1----:R-:W-:Y:S05]  /*24f70*/  @!P0 NANOSLEEP.SYNCS 0x989680 ;  /* 0x009896800000895d */ /* 0x002fea0003900000 */
[----:B------:R-:W1:Y:S02]  /*24f80*/  @!P0 SYNCS.PHASECHK.TRANS64 P0, [R7+URZ+0x28840], R10 ;  /* 0x0288400a070085a7 */ /* 0x000e64000800007f */
[----:B-1----:R-:W-:Y:S05]  /*24f90*/  @!P0 BRA `(.L_x_1655) ;  /* 0xfffffffc00f08947 */ /* 0x002fea000383ffff */
[----:B------:R-:W-:Y:S05]  /*24fa0*/  BRA `(.L_x_1838) ;  /* 0xffffffb000047947 */ /* 0x000fea000383ffff */
.L_x_1658:
        /* <DEDUP_REMOVED lines=8> */
.L_x_1666:
[----:B0-----:R0:W1:Y:S02]  /*25030*/  SYNCS.PHASECHK.TRANS64.TRYWAIT P0, [R3+URZ+0x28840], R8 ;  /* 0x02884008030075a7 */ /* 0x001064000800017f */
[----:B-1----:R-:W-:Y:S05]  /*25040*/  @!P0 NANOSLEEP.SYNCS 0x989680 ;  /* 0x009896800000895d */ /* 0x002fea0003900000 */
[----:B------:R-:W1:Y:S02]  /*25050*/  @!P0 SYNCS.PHASECHK.TRANS64 P0, [R3+URZ+0x28840], R8 ;  /* 0x02884008030085a7 */ /* 0x000e64000800007f */
[----:B-1----:R-:W-:Y:S05]  /*25060*/  @!P0 BRA `(.L_x_1666) ;  /* 0xfffffffc00f08947 */ /* 0x002fea000383ffff */
[----:B------:R-:W-:Y:S05]  /*25070*/  BRA `(.L_x_1840) ;  /* 0xffffffb400d47947 */ /* 0x000fea000383ffff */
.L_x_1668:
[----:B0-----:R0:W1:Y:S02]  /*25080*/  SYNCS.PHASECHK.TRANS64.TRYWAIT P0, [R8+URZ+0x60], R3 ;  /* 0x00006003080075a7 */ /* 0x001064000800017f */
[----:B-1----:R-:W-:Y:S05]  /*25090*/  @!P0 NANOSLEEP.SYNCS 0x989680 ;  /* 0x009896800000895d */ /* 0x002fea0003900000 */
[----:B------:R-:W1:Y:S02]  /*250a0*/  @!P0 SYNCS.PHASECHK.TRANS64 P0, [R8+URZ+0x60], R3 ;  /* 0x00006003080085a7 */ /* 0x000e64000800007f */
[----:B-1----:R-:W-:Y:S05]  /*250b0*/  @!P0 BRA `(.L_x_1668) ;  /* 0xfffffffc00f08947 */ /* 0x002fea000383ffff */
[----:B------:R-:W-:Y:S05]  /*250c0*/  BRA `(.L_x_1841) ;  /* 0xffffffb800707947 */ /* 0x000fea000383ffff */
.L_x_1673:
[----:B-1----:R1:W2:Y:S02]  /*250d0*/  SYNCS.PHASECHK.TRANS64.TRYWAIT P0, [R2+URZ+0x28840], R3 ;  /* 0x02884003020075a7 */ /* 0x0022a4000800017f */
[----:B--2---:R-:W-:Y:S05]  /*250e0*/  @!P0 NANOSLEEP.SYNCS 0x989680 ;  /* 0x009896800000895d */ /* 0x004fea0003900000 */
[----:B------:R-:W2:Y:S02]  /*250f0*/  @!P0 SYNCS.PHASECHK.TRANS64 P0, [R2+URZ+0x28840], R3 ;  /* 0x02884003020085a7 */ /* 0x000ea4000800007f */
[----:B--2---:R-:W-:Y:S05]  /*25100*/  @!P0 BRA `(.L_x_1673) ;  /* 0xfffffffc00f08947 */ /* 0x004fea000383ffff */
[----:B------:R-:W-:Y:S05]  /*25110*/  BRA `(.L_x_1842) ;  /* 0xffffffbc00d87947 */ /* 0x000fea000383ffff */
.L_x_1675:
[----:B0-----:R0:W1:Y:S02]  /*25120*/  SYNCS.PHASECHK.TRANS64.TRYWAIT P1, [R2+URZ+0x60], R3 ;  /* 0x00006003020075a7 */ /* 0x001064000802017f */
[----:B-1----:R-:W-:Y:S05]  /*25130*/  @!P1 NANOSLEEP.SYNCS 0x989680 ;  /* 0x009896800000995d */ /* 0x002fea0003900000 */
[----:B------:R-:W1:Y:S02]  /*25140*/  @!P1 SYNCS.PHASECHK.TRANS64 P1, [R2+URZ+0x60], R3 ;  /* 0x00006003020095a7 */ /* 0x000e64000802007f */
[----:B-1----:R-:W-:Y:S05]  /*25150*/  @!P1 BRA `(.L_x_1675) ;  /* 0xfffffffc00f09947 */ /* 0x002fea000383ffff */
[----:B------:R-:W-:Y:S05]  /*25160*/  BRA `(.L_x_1843) ;  /* 0xffffffc000747947 */ /* 0x000fea000383ffff */
.L_x_1680:
[----:B--2---:R2:W3:Y:S02]  /*25170*/  SYNCS.PHASECHK.TRANS64.TRYWAIT P0, [R2+URZ+0x28840], R3 ;  /* 0x02884003020075a7 */ /* 0x0044e4000800017f */
[----:B---3--:R-:W-:Y:S05]  /*25180*/  @!P0 NANOSLEEP.SYNCS 0x989680 ;  /* 0x009896800000895d */ /* 0x008fea0003900000 */
[----:B------:R-:W3:Y:S02]  /*25190*/  @!P0 SYNCS.PHASECHK.TRANS64 P0, [R2+URZ+0x28840], R3 ;  /* 0x02884003020085a7 */ /* 0x000ee4000800007f */
[----:B---3--:R-:W-:Y:S05]  /*251a0*/  @!P0 BRA `(.L_x_1680) ;  /* 0xfffffffc00f08947 */ /* 0x008fea000383ffff */
[----:B------:R-:W-:Y:S05]  /*251b0*/  BRA `(.L_x_1844) ;  /* 0xffffffc400947947 */ /* 0x000fea000383ffff */
.L_x_1682:
[----:B0-----:R0:W1:Y:S02]  /*251c0*/  SYNCS.PHASECHK.TRANS64.TRYWAIT P1, [R3+URZ+0x60], R9 ;  /* 0x00006009030075a7 */ /* 0x001064000802017f */
[----:B-1----:R-:W-:Y:S05]  /*251d0*/  @!P1 NANOSLEEP.SYNCS 0x989680 ;  /* 0x009896800000995d */ /* 0x002fea0003900000 */
[----:B------:R-:W1:Y:S02]  /*251e0*/  @!P1 SYNCS.PHASECHK.TRANS64 P1, [R3+URZ+0x60], R9 ;  /* 0x00006009030095a7 */ /* 0x000e64000802007f */
[----:B-1----:R-:W-:Y:S05]  /*251f0*/  @!P1 BRA `(.L_x_1682) ;  /* 0xfffffffc00f09947 */ /* 0x002fea000383ffff */
[----:B------:R-:W-:Y:S05]  /*25200*/  BRA `(.L_x_1845) ;  /* 0xffffffc800307947 */ /* 0x000fea000383ffff */
.L_x_1689:
[----:B-1----:R1:W2:Y:S02]  /*25210*/  SYNCS.PHASECHK.TRANS64.TRYWAIT P0, [R3+URZ+0x28860], R2 ;  /* 0x02886002030075a7 */ /* 0x0022a4000800017f */
[----:B--2---:R-:W-:Y:S05]  /*25220*/  @!P0 NANOSLEEP.SYNCS 0x989680 ;  /* 0x009896800000895d */ /* 0x004fea0003900000 */
[----:B------:R-:W2:Y:S02]  /*25230*/  @!P0 SYNCS.PHASECHK.TRANS64 P0, [R3+URZ+0x28860], R2 ;  /* 0x02886002030085a7 */ /* 0x000ea4000800007f */
[----:B--2---:R-:W-:Y:S05]  /*25240*/  @!P0 BRA `(.L_x_1689) ;  /* 0xfffffffc00f08947 */ /* 0x004fea000383ffff */
[----:B------:R-:W-:Y:S05]  /*25250*/  BRA `(.L_x_1846) ;  /* 0xffffffcc00387947 */ /* 0x000fea000383ffff */
.L_x_1691:
[----:B------:R-:W-:Y:S01]  /*25260*/  BSSY B0, `(.L_x_1847) ;  /* 0x0000008000007945 */ /* 0x000fe20003800000 */
[----:B0-----:R-:W-:Y:S02]  /*25270*/  IMAD.MOV.U32 R13, RZ, RZ, R16 ;  /* 0x000000ffff0d7224 */ /* 0x001fe400078e0010 */
[----:B------:R-:W-:Y:S02]  /*25280*/  IMAD.MOV.U32 R12, RZ, RZ, RZ ;  /* 0x000000ffff0c7224 */ /* 0x000fe400078e00ff */
[----:B------:R-:W-:Y:S02]  /*25290*/  IMAD.MOV.U32 R11, RZ, RZ, 0x1f ;  /* 0x0000001fff0b7424 */ /* 0x000fe400078e00ff */
[----:B------:R-:W-:-:S07]  /*252a0*/  IMAD.MOV.U32 R15, RZ, RZ, -0x1 ;  /* 0xffffffffff0f7424 */ /* 0x000fce00078e00ff */
[----:B-123--:R-:W-:Y:S05]  /*252b0*/  WARPSYNC.COLLECTIVE R15, `(.L_x_1848) ;  /* 0x000000000f087348 */ /* 0x00efea0003c00000 */
[----:B------:R0:W4:Y:S02]  /*252c0*/  SHFL.IDX P6, R14, R13, R12, R11 ;  /* 0x0000000c0d0e7389 */ /* 0x00012400000c000b */
[----:B01234-:R-:W-:Y:S01]  /*252d0*/  ENDCOLLECTIVE ;  /* 0x000000000000791b */ /* 0x01ffe20003800000 */
.L_x_1848:
[----:B------:R-:W-:Y:S05]  /*252e0*/  BSYNC B0 ;  /* 0x0000000000007941 */ /* 0x000fea0003800000 */
.L_x_1847:
        /* <DEDUP_REMOVED lines=8> */
.L_x_1849:
[----:B------:R-:W-:Y:S01]  /*25370*/  IMAD.MOV.U32 R16, RZ, RZ, R14 ;  /* 0x000000ffff107224 */ /* 0x000fe200078e000e */
[----:B------:R-:W-:Y:S06]  /*25380*/  BRA `(.L_x_1850) ;  /* 0xffffffcc00c07947 */ /* 0x000fec000383ffff */
.L_x_1694:
        /* <DEDUP_REMOVED lines=8> */
.L_x_1852:
[----:B------:R-:W-:Y:S05]  /*25410*/  BSYNC B0 ;  /* 0x0000000000007941 */ /* 0x000fea0003800000 */
.L_x_1851:
        /* <DEDUP_REMOVED lines=10> */
.L_x_1853:
        /* <DEDUP_REMOVED lines=8> */
.L_x_1854:
        /* <DEDUP_REMOVED lines=8> */
.L_x_1855:
        /* <DEDUP_REMOVED lines=8> */
.L_x_1856:
        /* <DEDUP_REMOVED lines=8> */
.L_x_1857:
[----:B------:R-:W-:Y:S05]  /*256c0*/  BRA `(.L_x_1858) ;  /* 0xffffffcc00847947 */ /* 0x000fea000383ffff */
.L_x_1699:
[----:B------:R-:W-:Y:S01]  /*256d0*/  BSSY B0, `(.L_x_1859) ;  /* 0x0000008000007945 */ /* 0x000fe20003800000 */
[----:B-----5:R-:W-:Y:S02]  /*256e0*/  IMAD.MOV.U32 R13, RZ, RZ, R17 ;  /* 0x000000ffff0d7224 */ /* 0x020fe400078e0011 */
[----:B------:R-:W-:Y:S02]  /*256f0*/  IMAD.MOV.U32 R12, RZ, RZ, 0x1 ;  /* 0x00000001ff0c7424 */ /* 0x000fe400078e00ff */
[----:B------:R-:W-:Y:S02]  /*25700*/  IMAD.MOV.U32 R11, RZ, RZ, RZ ;  /* 0x000000ffff0b7224 */ /* 0x000fe400078e00ff */
[----:B------:R-:W-:-:S07]  /*25710*/  IMAD.MOV.U32 R15, RZ, RZ, -0x1 ;  /* 0xffffffffff0f7424 */ /* 0x000fce00078e00ff */
[----:B012---:R-:W-:Y:S05]  /*25720*/  WARPSYNC.COLLECTIVE R15, `(.L_x_1860) ;  /* 0x000000000f087348 */ /* 0x007fea0003c00000 */
[----:B------:R3:W4:Y:S02]  /*25730*/  SHFL.UP P6, R14, R13, R12, R11 ;  /* 0x0400000c0d0e7389 */ /* 0x00072400000c000b */
[----:B01234-:R-:W-:Y:S01]  /*25740*/  ENDCOLLECTIVE ;  /* 0x000000000000791b */ /* 0x01ffe20003800000 */
.L_x_1860:
[----:B------:R-:W-:Y:S05]  /*25750*/  BSYNC B0 ;  /* 0x0000000000007941 */ /* 0x000fea0003800000 */
.L_x_1859:
        /* <DEDUP_REMOVED lines=10> */
.L_x_1861:
        /* <DEDUP_REMOVED lines=8> */
.L_x_1862:
        /* <DEDUP_REMOVED lines=8> */
.L_x_1863:
        /* <DEDUP_REMOVED lines=8> */
.L_x_1864:
        /* <DEDUP_REMOVED lines=8> */
.L_x_1865:
[----:B------:R-:W-:Y:S05]  /*25a00*/  BRA `(.L_x_1866) ;  /* 0xffffffcc00687947 */ /* 0x000fea000383ffff */
.L_x_1701:
[----:B------:R-:W-:Y:S01]  /*25a10*/  BSSY B0, `(.L_x_1867) ;  /* 0x0000006000007945 */ /* 0x000fe20003800000 */
[----:B------:R-:W-:Y:S01]  /*25a20*/  PLOP3.LUT P6, PT, P6, PT, PT, 0x8, 0x0 ;  /* 0x000000000000781c */ /* 0x000fe200037ce170 */
[----:B------:R-:W-:-:S12]  /*25a30*/  IMAD.MOV.U32 R15, RZ, RZ, -0x1 ;  /* 0xffffffffff0f7424 */ /* 0x000fd800078e00ff */
[----:B0-2---:R-:W-:Y:S05]  /*25a40*/  WARPSYNC.COLLECTIVE R15, `(.L_x_1868) ;  /* 0x000000000f087348 */ /* 0x005fea0003c00000 */
[----:B------:R-:W-:Y:S01]  /*25a50*/  VOTE.ANY R14, PT, P6 ;  /* 0x00000000000e7806 */ /* 0x000fe200030e0100 */
[----:B0-2---:R-:W-:Y:S06]  /*25a60*/  ENDCOLLECTIVE ;  /* 0x000000000000791b */ /* 0x005fec0003800000 */
.L_x_1868:
[----:B------:R-:W-:Y:S05]  /*25a70*/  BSYNC B0 ;  /* 0x0000000000007941 */ /* 0x000fea0003800000 */
.L_x_1867:
        /* <DEDUP_REMOVED lines=9> */
.L_x_1869:
[----:B------:R-:W-:Y:S01]  /*25b10*/  IMAD.MOV.U32 R17, RZ, RZ, R14 ;  /* 0x000000ffff117224 */ /* 0x000fe200078e000e */
[----:B------:R-:W-:Y:S06]  /*25b20*/  BRA `(.L_x_1870) ;  /* 0xffffffcc00587947 */ /* 0x000fec000383ffff */
.L_x_1703:
[----:B------:R-:W-:Y:S01]  /*25b30*/  BSSY B0, `(.L_x_1871) ;  /* 0x0000007000007945 */ /* 0x000fe20003800000 */
[----:B------:R-:W-:Y:S02]  /*25b40*/  IMAD.MOV.U32 R13, RZ, RZ, R2 ;  /* 0x000000ffff0d7224 */ /* 0x000fe400078e0002 */
[----:B------:R-:W-:Y:S02]  /*25b50*/  IMAD.MOV.U32 R11, RZ, RZ, 0x1f ;  /* 0x0000001fff0b7424 */ /* 0x000fe400078e00ff */
[----:B------:R-:W-:-:S07]  /*25b60*/  IMAD.MOV.U32 R15, RZ, RZ, -0x1 ;  /* 0xffffffffff0f7424 */ /* 0x000fce00078e00ff */
[----:B0123--:R-:W-:Y:S05]  /*25b70*/  WARPSYNC.COLLECTIVE R15, `(.L_x_1872) ;  /* 0x000000000f087348 */ /* 0x00ffea0003c00000 */
[----:B------:R4:W0:Y:S02]  /*25b80*/  SHFL.IDX P6, R14, R13, R12, R11 ;  /* 0x0000000c0d0e7389 */ /* 0x00082400000c000b */
[----:B01234-:R-:W-:Y:S01]  /*25b90*/  ENDCOLLECTIVE ;  /* 0x000000000000791b */ /* 0x01ffe20003800000 */
.L_x_1872:
[----:B------:R-:W-:Y:S05]  /*25ba0*/  BSYNC B0 ;  /* 0x0000000000007941 */ /* 0x000fea0003800000 */
.L_x_1871:
[----:B------:R-:W-:Y:S01]  /*25bb0*/  IMAD.MOV.U32 R7, RZ, RZ, R14 ;  /* 0x000000ffff077224 */ /* 0x000fe200078e000e */
[----:B------:R-:W-:Y:S06]  /*25bc0*/  BRA `(.L_x_1702) ;  /* 0xffffffcc004c7947 */ /* 0x000fec000383ffff */
.L_x_1707:
[----:B-1----:R1:W3:Y:S02]  /*25bd0*/  SYNCS.PHASECHK.TRANS64.TRYWAIT P0, [R0+URZ+0x28820], R3 ;  /* 0x02882003000075a7 */ /* 0x0022e4000800017f */
[----:B---3--:R-:W-:Y:S05]  /*25be0*/  @!P0 NANOSLEEP.SYNCS 0x989680 ;  /* 0x009896800000895d */ /* 0x008fea0003900000 */
[----:B------:R-:W3:Y:S02]  /*25bf0*/  @!P0 SYNCS.PHASECHK.TRANS64 P0, [R0+URZ+0x28820], R3 ;  /* 0x02882003000085a7 */ /* 0x000ee4000800007f */
[----:B---3--:R-:W-:Y:S05]  /*25c00*/  @!P0 BRA `(.L_x_1707) ;  /* 0xfffffffc00f08947 */ /* 0x008fea000383ffff */
[----:B------:R-:W-:Y:S05]  /*25c10*/  BRA `(.L_x_1873) ;  /* 0xffffffd000c07947 */ /* 0x000fea000383ffff */
.L_x_1708:
[----:B------:R-:W3:Y:S01]  /*25c20*/  S2R R2, SR_TID.X ;  /* 0x0000000000027919 */ /* 0x000ee20000002100 */
[----:B------:R-:W-:Y:S01]  /*25c30*/  BSSY B0, `(.L_x_1874) ;  /* 0x000000a000007945 */ /* 0x000fe20003800000 */
[----:B------:R-:W-:Y:S02]  /*25c40*/  IMAD.MOV.U32 R12, RZ, RZ, RZ ;  /* 0x000000ffff0c7224 */ /* 0x000fe400078e00ff */
[----:B------:R-:W-:Y:S02]  /*25c50*/  IMAD.MOV.U32 R11, RZ, RZ, 0x1f ;  /* 0x0000001fff0b7424 */ /* 0x000fe400078e00ff */
[----:B------:R-:W-:Y:S01]  /*25c60*/  IMAD.MOV.U32 R15, RZ, RZ, -0x1 ;  /* 0xffffffffff0f7424 */ /* 0x000fe200078e00ff */
[----:B---3--:R-:W-:-:S04]  /*25c70*/  SHF.R.U32.HI R2, RZ, 0x5, R2 ;  /* 0x00000005ff027819 */ /* 0x008fc80000011602 */
[----:B------:R-:W-:-:S05]  /*25c80*/  LOP3.LUT R2, R2, 0x3, RZ, 0xc0, !PT ;  /* 0x0000000302027812 */ /* 0x000fca00078ec0ff */
[----:B0-----:R-:W-:-:S07]  /*25c90*/  IMAD.MOV.U32 R13, RZ, RZ, R2 ;  /* 0x000000ffff0d7224 */ /* 0x001fce00078e0002 */
[----:B-12---:R-:W-:Y:S05]  /*25ca0*/  WARPSYNC.COLLECTIVE R15, `(.L_x_1875) ;  /* 0x000000000f087348 */ /* 0x006fea0003c00000 */
[----:B------:R0:W3:Y:S02]  /*25cb0*/  SHFL.IDX P6, R14, R13, R12, R11 ;  /* 0x0000000c0d0e7389 */ /* 0x0000e400000c000b */
[----:B0123--:R-:W-:Y:S01]  /*25cc0*/  ENDCOLLECTIVE ;  /* 0x000000000000791b */ /* 0x00ffe20003800000 */
.L_x_1875:
[----:B------:R-:W-:Y:S05]  /*25cd0*/  BSYNC B0 ;  /* 0x0000000000007941 */ /* 0x000fea0003800000 */
.L_x_1874:
[----:B------:R-:W-:Y:S05]  /*25ce0*/  BRA `(.L_x_1876) ;  /* 0xffffffd000a87947 */ /* 0x000fea000383ffff */
.L_x_1709:
[----:B------:R-:W-:Y:S01]  /*25cf0*/  BSSY B0, `(.L_x_1877) ;  /* 0x0000006000007945 */ /* 0x000fe20003800000 */
[----:B------:R-:W-:-:S07]  /*25d00*/  IMAD.MOV.U32 R15, RZ, RZ, -0x1 ;  /* 0xffffffffff0f7424 */ /* 0x000fce00078e00ff */
[----:B0123--:R-:W-:Y:S05]  /*25d10*/  WARPSYNC.COLLECTIVE R15, `(.L_x_1878) ;  /* 0x000000000f0c7348 */ /* 0x00ffea0003c00000 */
[----:B------:R-:W-:Y:S02]  /*25d20*/  ELECT P6, UR62, PT ;  /* 0x00000000003e782f */ /* 0x000fe400038c0000 */
[----:B------:R-:W-:Y:S01]  /*25d30*/  MOV R14, UR62 ;  /* 0x0000003e000e7c02 */ /* 0x000fe20008000f00 */
[----:B0123--:R-:W-:Y:S10]  /*25d40*/  ENDCOLLECTIVE ;  /* 0x000000000000791b */ /* 0x00fff40003800000 */
.L_x_1878:
[----:B------:R-:W-:Y:S05]  /*25d50*/  BSYNC B0 ;  /* 0x0000000000007941 */ /* 0x000fea0003800000 */
.L_x_1877:
[----:B------:R-:W-:Y:S05]  /*25d60*/  BRA `(.L_x_1879) ;  /* 0xffffffd0009c7947 */ /* 0x000fea000383ffff */
.L_x_1711:
[----:B-1----:R1:W3:Y:S02]  /*25d70*/  SYNCS.PHASECHK.TRANS64.TRYWAIT P0, [R6+URZ], R5 ;  /* 0x00000005060075a7 */ /* 0x0022e4000800017f */
[----:B---3--:R-:W-:Y:S05]  /*25d80*/  @!P0 NANOSLEEP.SYNCS 0x989680 ;  /* 0x009896800000895d */ /* 0x008fea0003900000 */
[----:B------:R-:W3:Y:S02]  /*25d90*/  @!P0 SYNCS.PHASECHK.TRANS64 P0, [R6+URZ], R5 ;  /* 0x00000005060085a7 */ /* 0x000ee4000800007f */
[----:B---3--:R-:W-:Y:S05]  /*25da0*/  @!P0 BRA `(.L_x_1711) ;  /* 0xfffffffc00f08947 */ /* 0x008fea000383ffff */
[----:B------:R-:W-:Y:S05]  /*25db0*/  BRA `(.L_x_1880) ;  /* 0xffffffd000d87947 */ /* 0x000fea000383ffff */
.L_x_1712:
[----:B---3--:R3:W4:Y:S02]  /*25dc0*/  SYNCS.PHASECHK.TRANS64.TRYWAIT P0, [R7+URZ], R2 ;  /* 0x00000002070075a7 */ /* 0x008724000800017f */
[----:B----4-:R-:W-:Y:S05]  /*25dd0*/  @!P0 NANOSLEEP.SYNCS 0x989680 ;  /* 0x009896800000895d */ /* 0x010fea0003900000 */
[----:B------:R-:W4:Y:S02]  /*25de0*/  @!P0 SYNCS.PHASECHK.TRANS64 P0, [R7+URZ], R2 ;  /* 0x00000002070085a7 */ /* 0x000f24000800007f */
[----:B----4-:R-:W-:Y:S05]  /*25df0*/  @!P0 BRA `(.L_x_1712) ;  /* 0xfffffffc00f08947 */ /* 0x010fea000383ffff */
[----:B------:R-:W-:Y:S05]  /*25e00*/  BRA `(.L_x_1881) ;  /* 0xffffffd000cc7947 */ /* 0x000fea000383ffff */
.L_x_1714:
[----:B----4-:R4:W0:Y:S02]  /*25e10*/  SYNCS.PHASECHK.TRANS64.TRYWAIT P0, [R4+URZ], R5 ;  /* 0x00000005040075a7 */ /* 0x010824000800017f */
[----:B0-----:R-:W-:Y:S05]  /*25e20*/  @!P0 NANOSLEEP.SYNCS 0x989680 ;  /* 0x009896800000895d */ /* 0x001fea0003900000 */
[----:B------:R-:W0:Y:S02]  /*25e30*/  @!P0 SYNCS.PHASECHK.TRANS64 P0, [R4+URZ], R5 ;  /* 0x00000005040085a7 */ /* 0x000e24000800007f */
[----:B0-----:R-:W-:Y:S05]  /*25e40*/  @!P0 BRA `(.L_x_1714) ;  /* 0xfffffffc00f08947 */ /* 0x001fea000383ffff */
[----:B------:R-:W-:Y:S05]  /*25e50*/  BRA `(.L_x_1882) ;  /* 0xffffffd000d47947 */ /* 0x000fea000383ffff */
.L_x_1883:
        /* <DEDUP_REMOVED lines=10> */
.L_x_2732:


//--------------------- .text._ZN7cutlass13device_kernelIN5flash11enable_sm90INS1_16FlashAttnFwdSm90INS1_25CollectiveMainloopFwdSm90ILi2EN4cute5tupleIJNS5_1CILi1EEES8_S8_EEENS6_IJNS7_ILi128EEESA_SA_EEELi128ENS_10bfloat16_tEfNS_4arch4Sm90ELb1ELb0ELb0ELb0ELb0ELb0ELb0ELb1ELb1ELb0ELb0ELb0EEENS1_21CollectiveEpilogueFwdISB_S9_SC_SE_Li256ELb0ELb0ELb0ELb0EEENS1_30DynamicPersistentTileSchedulerILi256ELi32ELb0ELb0ELb1EEEEEEEEEvNT_6ParamsE --------------------------
	.section	.text._ZN7cutlass13device_kernelIN5flash11enable_sm90INS1_16FlashAttnFwdSm90INS1_25CollectiveMainloopFwdSm90ILi2EN4cute5tupleIJNS5_1CILi1EEES8_S8_EEENS6_IJNS7_ILi128EEESA_SA_EEELi128ENS_10bfloat16_tEfNS_4arch4Sm90ELb1ELb0ELb0ELb0ELb0ELb0ELb0ELb1ELb1ELb0ELb0ELb0EEENS1_21CollectiveEpilogueFwdISB_S9_SC_SE_Li256ELb0ELb0ELb0ELb0EEENS1_30DynamicPersistentTileSchedulerILi256ELi32ELb0ELb0ELb1EEEEEEEEEvNT_6ParamsE,"ax",@progbits
	.align	128
.text._ZN7cutlass13device_kernelIN5flash11enable_sm90INS1_16FlashAttnFwdSm90INS1_25CollectiveMainloopFwdSm90ILi2EN4cute5tupleIJNS5_1CILi1EEES8_S8_EEENS6_IJNS7_ILi128EEESA_SA_EEELi128ENS_10bfloat16_tEfNS_4arch4Sm90ELb1ELb0ELb0ELb0ELb0ELb0ELb0ELb1ELb1ELb0ELb0ELb0EEENS1_21CollectiveEpilogueFwdISB_S9_SC_SE_Li256ELb0ELb0ELb0ELb0EEENS1_30DynamicPersistentTileSchedulerILi256ELi32ELb0ELb0ELb1EEEEEEEEEvNT_6ParamsE:
        .type           _ZN7cutlass13device_kernelIN5flash11enable_sm90INS1_16FlashAttnFwdSm90INS1_25CollectiveMainloopFwdSm90ILi2EN4cute5tupleIJNS5_1CILi1EEES8_S8_EEENS6_IJNS7_ILi128EEESA_SA_EEELi128ENS_10bfloat16_tEfNS_4arch4Sm90ELb1ELb0ELb0ELb0ELb0ELb0ELb0ELb1ELb1ELb0ELb0ELb0EEENS1_21CollectiveEpilogueFwdISB_S9_SC_SE_Li256ELb0ELb0ELb0ELb0EEENS1_30DynamicPersistentTileSchedulerILi256ELi32ELb0ELb0ELb1EEEEEEEEEvNT_6ParamsE,@function
        .size           _ZN7cutlass13device_kernelIN5flash11enable_sm90INS1_16FlashAttnFwdSm90INS1_25CollectiveMainloopFwdSm90ILi2EN4cute5tupleIJNS5_1CILi1EEES8_S8_EEENS6_IJNS7_ILi128EEESA_SA_EEELi128ENS_10bfloat16_tEfNS_4arch4Sm90ELb1ELb0ELb0ELb0ELb0ELb0ELb0ELb1ELb1ELb0ELb0ELb0EEENS1_21CollectiveEpilogueFwdISB_S9_SC_SE_Li256ELb0ELb0ELb0ELb0EEENS1_30DynamicPersistentTileSchedulerILi256ELi32ELb0ELb0ELb1EEEEEEEEEvNT_6ParamsE,(.L_x_2733 - _ZN7cutlass13device_kernelIN5flash11enable_sm90INS1_16FlashAttnFwdSm90INS1_25CollectiveMainloopFwdSm90ILi2EN4cute5tupleIJNS5_1CILi1EEES8_S8_EEENS6_IJNS7_ILi128EEESA_SA_EEELi128ENS_10bfloat16_tEfNS_4arch4Sm90ELb1ELb0ELb0ELb0ELb0ELb0ELb0ELb1ELb1ELb0ELb0ELb0EEENS1_21CollectiveEpilogueFwdISB_S9_SC_SE_Li256ELb0ELb0ELb0ELb0EEENS1_30DynamicPersistentTileSchedulerILi256ELi32ELb0ELb0ELb1EEEEEEEEEvNT_6ParamsE)
        .other          _ZN7cutlass13device_kernelIN5flash11enable_sm90INS1_16FlashAttnFwdSm90INS1_25CollectiveMainloopFwdSm90ILi2EN4cute5tupleIJNS5_1CILi1EEES8_S8_EEENS6_IJNS7_ILi128EEESA_SA_EEELi128ENS_10bfloat16_tEfNS_4arch4Sm90ELb1ELb0ELb0ELb0ELb0ELb0ELb0ELb1ELb1ELb0ELb0ELb0EEENS1_21CollectiveEpilogueFwdISB_S9_SC_SE_Li256ELb0ELb0ELb0ELb0EEENS1_30DynamicPersistentTileSchedulerILi256ELi32ELb0ELb0ELb1EEEEEEEEEvNT_6ParamsE,@"STO_CUDA_ENTRY STV_DEFAULT"
_ZN7cutlass13device_kernelIN5flash11enable_sm90INS1_16FlashAttnFwdSm90INS1_25CollectiveMainloopFwdSm90ILi2EN4cute5tupleIJNS5_1CILi1EEES8_S8_EEENS6_IJNS7_ILi128EEESA_SA_EEELi128ENS_10bfloat16_tEfNS_4arch4Sm90ELb1ELb0ELb0ELb0ELb0ELb0ELb0ELb1ELb1ELb0ELb0ELb0EEENS1_21CollectiveEpilogueFwdISB_S9_SC_SE_Li256ELb0ELb0ELb0ELb0EEENS1_30DynamicPersistentTileSchedulerILi256ELi32ELb0ELb0ELb1EEEEEEEEEvNT_6ParamsE:
        /* <DEDUP_REMOVED lines=23> */
.L_x_1885:
[----:B------:R-:W-:Y:S05]  /*0170*/  BSYNC B0 ;  /* 0x0000000000007941 */ /* 0x000fea0003800000 */
.L_x_1884:
        /* <DEDUP_REMOVED lines=37> */
.L_x_1886:
        /* <DEDUP_REMOVED lines=22> */
.L_x_1887:
        /* <DEDUP_REMOVED lines=18> */
.L_x_1888:
        /* <DEDUP_REMOVED lines=22> */
.L_x_1889:
        /* <DEDUP_REMOVED lines=22> */
.L_x_1890:
[----:B------:R-:W-:Y:S01]  /*0910*/  PLOP3.LUT P0, PT, PT, PT, UP0, 0x80, 0x0 ;  /* 0x000000000000781c */ /* 0x000fe20003f0f008 */
[----:B------:R-:W-:Y:S01]  /*0920*/  UMOV UR60, 0x1 ;  /* 0x00000001003c7882 */ /* 0x000fe20000000000 */
[----:B------:R-:W-:Y:S01]  /*0930*/  NOP ;  /* 0x0000000000007918 */ /* 0x000fe20000000000 */
[----:B------:R-:W-:Y:S01]  /*0940*/  USEL UR60, UR60, 0x2, !UP0 ;  /* 0x000000023c3c7887 */ /* 0x000fe2000c000000 */
[----:B------:R-:W-:Y:S01]  /*0950*/  ULDC.64 UR52, c[0x0][0x208] ;  /* 0x0000820000347ab9 */ /* 0x000fe20000000a00 */
[----:B-123--:R-:W-:Y:S08]  /*0960*/  BAR.SYNC.DEFER_BLOCKING 0x0 ;  /* 0x0000000000007b1d */ /* 0x00eff00000010000 */
[----:B------:R-:W-:Y:S05]  /*0970*/  @!P0 BRA `(.L_x_1891) ;  /* 0x0000009800688947 */ /* 0x000fea0003800000 */
.L_x_1892:
        /* <DEDUP_REMOVED lines=48> */
[----:B------:R-:W-:Y:S01]  /*0c80*/  LOP3.LUT R2, R2, 0x3fffffe, RZ, 0xc0, !PT ;  /* 0x03fffffe02027812 */ /* 0x000fe200078ec0ff */
[----:B------:R-:W-:Y:S01]  /*0c90*/  IMAD.U32 R16, RZ, RZ, UR4 ;  /* 0x00000004ff107e24 */ /* 0x000fe2000f8e00ff */
[----:B------:R-:W-:Y:S01]  /*0ca0*/  LEA.HI R0, R0, R189, RZ, 0x3 ;  /* 0x000000bd00007211 */ /* 0x000fe200078f18ff */
[----:B------:R-:W-:Y:S01]  /*0cb0*/  IMAD.U32 R17, RZ, RZ, UR5 ;  /* 0x00000005ff117e24 */ /* 0x000fe2000f8e00ff */
[----:B------:R-:W-:Y:S01]  /*0cc0*/  LOP3.LUT R9, R9, 0xfffffff8, RZ, 0xc0, !PT ;  /* 0xfffffff809097812 */ /* 0x000fe200078ec0ff */
[----:B------:R-:W-:Y:S01]  /*0cd0*/  IMAD.IADD R22, R187, 0x1, -R2 ;  /* 0x00000001bb167824 */ /* 0x000fe200078e0a02 */
[----:B------:R-:W-:Y:S01]  /*0ce0*/  LEA.HI R7, R7, R186, RZ, 0x5 ;  /* 0x000000ba07077211 */ /* 0x000fe200078f28ff */
[----:B------:R-:W-:Y:S01]  /*0cf0*/  IMAD.SHL.U32 R3, R3, 0x8, RZ ;  /* 0x0000000803037824 */ /* 0x000fe200078e00ff */
[----:B------:R-:W-:Y:S01]  /*0d00*/  LOP3.LUT R2, R0, 0x1ffffff8, RZ, 0xc0, !PT ;  /* 0x1ffffff800027812 */ /* 0x000fe200078ec0ff */
[----:B------:R-:W-:Y:S01]  /*0d10*/  IMAD.IADD R4, R4, 0x1, -R9 ;  /* 0x0000000104047824 */ /* 0x000fe200078e0a09 */
[----:B------:R-:W-:Y:S01]  /*0d20*/  SHF.R.S32.HI R7, RZ, 0x5, R7 ;  /* 0x00000005ff077819 */ /* 0x000fe20000011407 */
[----:B------:R-:W-:Y:S01]  /*0d30*/  IMAD.WIDE R16, R3, 0x2, R16 ;  /* 0x0000000203107825 */ /* 0x000fe200078e0210 */
[----:B------:R-:W-:Y:S01]  /*0d40*/  LOP3.LUT R3, R6, 0x7ffffffc, RZ, 0xc0, !PT ;  /* 0x7ffffffc06037812 */ /* 0x000fe200078ec0ff */
[----:B------:R-:W-:Y:S01]  /*0d50*/  UMOV UR4, UR7 ;  /* 0x0000000700047c82 */ /* 0x000fe20008000000 */
[----:B------:R-:W-:Y:S01]  /*0d60*/  SHF.R.S32.HI R184, RZ, 0x3, R0 ;  /* 0x00000003ffb87819 */ /* 0x000fe20000011400 */
[----:B------:R-:W-:-:S02]  /*0d70*/  IMAD.IADD R2, R189, 0x1, -R2 ;  /* 0x00000001bd027824 */ /* 0x000fc400078e0a02 */
[----:B------:R-:W-:Y:S02]  /*0d80*/  IMAD R7, R7, 0x10, R4 ;  /* 0x0000001007077824 */ /* 0x000fe400078e0204 */
[----:B------:R-:W-:Y:S02]  /*0d90*/  IMAD.SHL.U32 R18, R2, 0x8, RZ ;  /* 0x0000000802127824 */ /* 0x000fe400078e00ff */
[----:B------:R-:W-:Y:S02]  /*0da0*/  IMAD R22, R22, 0x40, R7 ;  /* 0x0000004016167824 */ /* 0x000fe400078e0207 */
[----:B------:R-:W-:-:S07]  /*0db0*/  IMAD.IADD R2, R186, 0x1, -R3 ;  /* 0x00000001ba027824 */ /* 0x000fce00078e0a03 */
.L_x_1939:
        /* <DEDUP_REMOVED lines=20> */
.L_x_1893:
[----:B------:R-:W-:Y:S01]  /*0f00*/  ULDC UR6, c[0x0][0xdc4] ;  /* 0x0003710000067ab9 */ /* 0x000fe20000000800 */
[----:B------:R-:W-:Y:S01]  /*0f10*/  UMOV UR46, UR7 ;  /* 0x00000007002e7c82 */ /* 0x000fe20008000000 */
[----:B------:R-:W-:-:S11]  /*0f20*/  UISETP.NE.AND UP0, UPT, UR6, 0x1, UPT ;  /* 0x000000010600788c */ /* 0x000fd6000bf05270 */
[----:B------:R-:W-:Y:S02]  /*0f30*/  @UP0 ULDC.64 UR10, c[0x0][0xdc8] ;  /* 0x00037200000a0ab9 */ /* 0x000fe40000000a00 */
[----:B------:R-:W-:-:S04]  /*0f40*/  UIMAD.WIDE.U32 UR4, UR7, UR10, URZ ;  /* 0x0000000a070472a5 */ /* 0x000fc8000f8e003f */
[----:B------:R-:W-:-:S04]  /*0f50*/  @UP0 USHF.R.U32.HI UR46, URZ, UR11, UR5 ;  /* 0x0000000b3f2e0299 */ /* 0x000fc80008011605 */
[----:B------:R-:W-:-:S12]  /*0f60*/  UIMAD UR4, UR46, UR6, URZ ;  /* 0x000000062e0472a4 */ /* 0x000fd8000f8e023f */
.L_x_1894:
[----:B------:R-:W-:Y:S01]  /*0f70*/  ULOP3.LUT UR5, URZ, UR46, URZ, 0x33, !UPT ;  /* 0x0000002e3f057292 */ /* 0x000fe2000f8e333f */
[----:B------:R-:W-:Y:S01]  /*0f80*/  PLOP3.LUT P0, PT, PT, PT, PT, 0x80, 0x0 ;  /* 0x000000000000781c */ /* 0x000fe20003f0f070 */
[----:B------:R-:W-:Y:S01]  /*0f90*/  ULDC.64 UR10, c[0x0][0x3f8] ;  /* 0x0000fe00000a7ab9 */ /* 0x000fe20000000a00 */
[----:B------:R-:W-:Y:S01]  /*0fa0*/  ULDC UR6, c[0x0][0xdac] ;  /* 0x00036b0000067ab9 */ /* 0x000fe20000000800 */
[----:B------:R-:W-:Y:S01]  /*0fb0*/  UISETP.NE.U32.AND UP0, UPT, UR10, URZ, UPT ;  /* 0x0000003f0a00728c */ /* 0x000fe2000bf05070 */
[----:B------:R-:W-:Y:S01]  /*0fc0*/  IMAD.MOV.U32 R3, RZ, RZ, RZ ;  /* 0x000000ffff037224 */ /* 0x000fe200078e00ff */
[----:B------:R-:W-:Y:S01]  /*0fd0*/  UIADD3 UR5, UR5, UR6, URZ ;  /* 0x0000000605057290 */ /* 0x000fe2000fffe03f */
[----:B------:R-:W-:Y:S01]  /*0fe0*/  CS2R R20, SRZ ;  /* 0x0000000000147805 */ /* 0x000fe2000001ff00 */
[----:B------:R-:W-:Y:S01]  /*0ff0*/  UISETP.NE.AND.EX UP0, UPT, UR11, URZ, UPT, UP0 ;  /* 0x0000003f0b00728c */ /* 0x000fe2000bf05300 */
[----:B------:R-:W-:Y:S01]  /*1000*/  IMAD.MOV.U32 R151, RZ, RZ, RZ ;  /* 0x000000ffff977224 */ /* 0x000fe200078e00ff */
[----:B------:R-:W-:Y:S01]  /*1010*/  USHF.L.U32 UR42, UR5, 0x7, URZ ;  /* 0x00000007052a7899 */ /* 0x000fe2000800063f */
[----:B------:R-:W-:Y:S01]  /*1020*/  IMAD.MOV.U32 R0, RZ, RZ, RZ ;  /* 0x000000ffff007224 */ /* 0x000fe200078e00ff */
[----:B------:R-:W-:Y:S01]  /*1030*/  ULDC UR39, c[0x0][0x404] ;  /* 0x0001010000277ab9 */ /* 0x000fe20000000800 */
[----:B------:R-:W-:Y:S01]  /*1040*/  ULDC UR9, c[0x0][0x288] ;  /* 0x0000a20000097ab9 */ /* 0x000fe20000000800 */
[----:B------:R-:W-:Y:S01]  /*1050*/  UIADD3 UR4, UR7, -UR4, URZ ;  /* 0x8000000407047290 */ /* 0x000fe2000fffe03f */
[----:B------:R-:W-:Y:S01]  /*1060*/  CS2R R30, SRZ ;  /* 0x00000000001e7805 */ /* 0x000fe2000001ff00 */
[----:B------:R-:W-:Y:S01]  /*1070*/  USEL UR39, UR39, 0x1, UP0 ;  /* 0x0000000127277887 */ /* 0x000fe20008000000 */
[----:B------:R-:W-:Y:S01]  /*1080*/  CS2R R32, SRZ ;  /* 0x0000000000207805 */ /* 0x000fe2000001ff00 */
[----:B------:R-:W-:Y:S01]  /*1090*/  UIADD3 UR5, UR42, 0xff, -UR9 ;  /* 0x000000ff2a057890 */ /* 0x000fe2000fffe809 */
[----:B------:R-:W-:Y:S01]  /*10a0*/  CS2R R34, SRZ ;  /* 0x0000000000227805 */ /* 0x000fe2000001ff00 */
[----:B------:R-:W-:Y:S01]  /*10b0*/  ULDC UR10, c[0x0][0xdc4] ;  /* 0x00037100000a7ab9 */ /* 0x000fe20000000800 */
[----:B------:R-:W-:Y:S01]  /*10c0*/  ULDC UR7, c[0x0][0x2e0] ;  /* 0x0000b80000077ab9 */ /* 0x000fe20000000800 */
[----:B------:R-:W-:Y:S01]  /*10d0*/  UIMAD UR10, UR8, UR10, UR4 ;  /* 0x0000000a080a72a4 */ /* 0x000fe2000f8e0204 */
[----:B------:R-:W-:Y:S01]  /*10e0*/  CS2R R36, SRZ ;  /* 0x0000000000247805 */ /* 0x000fe2000001ff00 */
[----:B------:R-:W-:Y:S01]  /*10f0*/  UIMAD UR4, UR39, UR7, 0x7f ;  /* 0x0000007f270474a4 */ /* 0x000fe2000f8e0207 */
[----:B------:R-:W-:Y:S01]  /*1100*/  CS2R R38, SRZ ;  /* 0x0000000000267805 */ /* 0x000fe2000001ff00 */
[----:B------:R-:W-:Y:S01]  /*1110*/  UIMAD UR6, UR39, UR7, UR5 ;  /* 0x00000007270672a4 */ /* 0x000fe2000f8e0205 */
[----:B------:R-:W-:Y:S01]  /*1120*/  CS2R R40, SRZ ;  /* 0x0000000000287805 */ /* 0x000fe2000001ff00 */
[----:B------:R-:W-:Y:S01]  /*1130*/  USHF.R.S32.HI UR5, URZ, 0x1f, UR4 ;  /* 0x0000001f3f057899 */ /* 0x000fe20008011404 */
[----:B------:R-:W-:Y:S01]  /*1140*/  CS2R R42, SRZ ;  /* 0x00000000002a7805 */ /* 0x000fe2000001ff00 */
[----:B------:R-:W-:Y:S01]  /*1150*/  USHF.R.S32.HI UR7, URZ, 0x1f, UR6 ;  /* 0x0000001f3f077899 */ /* 0x000fe20008011406 */
[----:B------:R-:W-:Y:S01]  /*1160*/  CS2R R44, SRZ ;  /* 0x00000000002c7805 */ /* 0x000fe2000001ff00 */
[----:B------:R-:W-:Y:S01]  /*1170*/  ULEA.HI UR5, UR5, UR4, URZ, 0x7 ;  /* 0x0000000405057291 */ /* 0x000fe2000f8f383f */
[----:B------:R-:W-:Y:S01]  /*1180*/  CS2R R46, SRZ ;  /* 0x00000000002e7805 */ /* 0x000fe2000001ff00 */
[----:B------:R-:W-:Y:S01]  /*1190*/  ULEA.HI UR7, UR7, UR6, URZ, 0x7 ;  /* 0x0000000607077291 */ /* 0x000fe2000f8f383f */
[----:B------:R-:W-:Y:S01]  /*11a0*/  CS2R R48, SRZ ;  /* 0x0000000000307805 */ /* 0x000fe2000001ff00 */
[----:B------:R-:W-:Y:S01]  /*11b0*/  USHF.R.S32.HI UR40, URZ, 0x7, UR5 ;  /* 0x000000073f287899 */ /* 0x000fe20008011405 */
[----:B------:R-:W-:Y:S01]  /*11c0*/  CS2R R50, SRZ ;  /* 0x0000000000327805 */ /* 0x000fe2000001ff00 */
[----:B------:R-:W-:Y:S01]  /*11d0*/  USHF.R.S32.HI UR7, URZ, 0x7, UR7 ;  /* 0x000000073f077899 */ /* 0x000fe20008011407 */
[----:B------:R-:W-:Y:S01]  /*11e0*/  CS2R R52, SRZ ;  /* 0x0000000000347805 */ /* 0x000fe2000001ff00 */
[----:B------:R-:W-:Y:S01]  /*11f0*/  ULDC UR43, c[0x0][0xdb8] ;  /* 0x00036e00002b7ab9 */ /* 0x000fe20000000800 */
[----:B------:R-:W-:Y:S01]  /*1200*/  UMOV UR44, UR10 ;  /* 0x0000000a002c7c82 */ /* 0x000fe20008000000 */
[----:B------:R-:W-:Y:S01]  /*1210*/  UISETP.LT.AND UP0, UPT, UR40, UR7, UPT ;  /* 0x000000072800728c */ /* 0x000fe2000bf01270 */
[----:B------:R-:W-:Y:S01]  /*1220*/  CS2R R54, SRZ ;  /* 0x0000000000367805 */ /* 0x000fe2000001ff00 */
[----:B------:R-:W-:Y:S01]  /*1230*/  UISETP.NE.AND UP1, UPT, UR43, 0x1, UPT ;  /* 0x000000012b00788c */ /* 0x000fe2000bf25270 */
[----:B------:R-:W-:Y:S01]  /*1240*/  CS2R R56, SRZ ;  /* 0x0000000000387805 */ /* 0x000fe2000001ff00 */
[----:B------:R-:W-:Y:S01]  /*1250*/  USEL UR40, UR40, UR7, UP0 ;  /* 0x0000000728287287 */ /* 0x000fe20008000000 */
[----:B------:R-:W-:-:S02]  /*1260*/  CS2R R58, SRZ ;  /* 0x00000000003a7805 */ /* 0x000fc4000001ff00 */
[----:B------:R-:W-:Y:S02]  /*1270*/  CS2R R60, SRZ ;  /* 0x00000000003c7805 */ /* 0x000fe4000001ff00 */
[----:B------:R-:W-:Y:S01]  /*1280*/  CS2R R62, SRZ ;  /* 0x00000000003e7805 */ /* 0x000fe2000001ff00 */
[----:B------:R-:W-:Y:S01]  /*1290*/  UISETP.GE.AND UP0, UPT, UR40, 0x1, UPT ;  /* 0x000000012800788c */ /* 0x000fe2000bf06270 */
[----:B------:R-:W-:Y:S02]  /*12a0*/  CS2R R64, SRZ ;  /* 0x0000000000407805 */ /* 0x000fe4000001ff00 */
[----:B------:R-:W-:Y:S02]  /*12b0*/  CS2R R66, SRZ ;  /* 0x0000000000427805 */ /* 0x000fe4000001ff00 */
[----:B------:R-:W-:Y:S02]  /*12c0*/  CS2R R68, SRZ ;  /* 0x0000000000447805 */ /* 0x000fe4000001ff00 */
[----:B------:R-:W-:Y:S01]  /*12d0*/  CS2R R70, SRZ ;  /* 0x0000000000467805 */ /* 0x000fe2000001ff00 */
[----:B------:R-:W-:Y:S01]  /*12e0*/  @UP1 ULDC UR8, c[0x0][0xdbc] ;  /* 0x00036f0000081ab9 */ /* 0x000fe20000000800 */
[----:B------:R-:W-:Y:S01]  /*12f0*/  PLOP3.LUT P1, PT, PT, PT, UP0, 0x80, 0x0 ;  /* 0x000000000000781c */ /* 0x000fe20003f2f008 */
[----:B------:R-:W-:Y:S01]  /*1300*/  UIMAD.WIDE.U32 UR4, UR10, UR8, URZ ;  /* 0x000000080a0472a5 */ /* 0x000fe2000f8e003f */
[----:B------:R-:W-:Y:S01]  /*1310*/  CS2R R72, SRZ ;  /* 0x0000000000487805 */ /* 0x000fe2000001ff00 */
[----:B------:R-:W-:Y:S01]  /*1320*/  @UP1 ULDC UR6, c[0x0][0xdc0] ;  /* 0x0003700000061ab9 */ /* 0x000fe20000000800 */
[----:B------:R-:W-:Y:S01]  /*1330*/  CS2R R74, SRZ ;  /* 0x00000000004a7805 */ /* 0x000fe2000001ff00 */
[----:B------:R-:W-:Y:S01]  /*1340*/  @UP1 USHF.R.U32.HI UR44, URZ, UR6, UR5 ;  /* 0x000000063f2c1299 */ /* 0x000fe20008011605 */
[----:B------:R-:W-:-:S02]  /*1350*/  CS2R R76, SRZ ;  /* 0x00000000004c7805 */ /* 0x000fc4000001ff00 */
[----:B------:R-:W-:Y:S02]  /*1360*/  CS2R R8, SRZ ;  /* 0x0000000000087805 */ /* 0x000fe4000001ff00 */
[----:B------:R-:W-:Y:S01]  /*1370*/  CS2R R78, SRZ ;  /* 0x00000000004e7805 */ /* 0x000fe2000001ff00 */
[----:B------:R-:W-:Y:S01]  /*1380*/  UIADD3 UR4, -UR44, URZ, URZ ;  /* 0x0000003f2c047290 */ /* 0x000fe2000fffe13f */
[----:B------:R-:W-:Y:S01]  /*1390*/  IMAD.MOV.U32 R80, RZ, RZ, RZ ;  /* 0x000000ffff507224 */ /* 0x000fe200078e00ff */
[----:B------:R-:W-:Y:S01]  /*13a0*/  CS2R R6, SRZ ;  /* 0x0000000000067805 */ /* 0x000fe2000001ff00 */
[----:B------:R-:W-:Y:S01]  /*13b0*/  IMAD.MOV.U32 R82, RZ, RZ, RZ ;  /* 0x000000ffff527224 */ /* 0x000fe200078e00ff */
[----:B------:R-:W-:Y:S01]  /*13c0*/  UIMAD UR43, UR43, UR4, UR10 ;  /* 0x000000042b2b72a4 */ /* 0x000fe2000f8e020a */
[----:B------:R-:W-:Y:S02]  /*13d0*/  CS2R R10, SRZ ;  /* 0x00000000000a7805 */ /* 0x000fe4000001ff00 */
[----:B------:R-:W-:Y:S01]  /*13e0*/  CS2R R12, SRZ ;  /* 0x00000000000c7805 */ /* 0x000fe2000001ff00 */
[----:B------:R-:W-:Y:S01]  /*13f0*/  IMAD.MOV.U32 R15, RZ, RZ, RZ ;  /* 0x000000ffff0f7224 */ /* 0x000fe200078e00ff */
[----:B------:R-:W-:Y:S07]  /*1400*/  @!P1 BRA `(.L_x_1895) ;  /* 0x0000007c002c9947 */ /* 0x000fee0003800000 */
        /* <DEDUP_REMOVED lines=28> */
.L_x_1896:
        /* <DEDUP_REMOVED lines=9> */
.L_x_1998:
[----:B------:R-:W-:Y:S05]  /*1660*/  @!P0 BRA `(.L_x_1898) ;  /* 0x0000000000048947 */ /* 0x000fea0003800000 */
[----:B------:R-:W-:Y:S01]  /*1670*/  BPT.TRAP 0x1 ;  /* 0x000000040000795c */ /* 0x000fe20000300000 */
.L_x_1898:
[----:B-1----:R-:W-:Y:S02]  /*1680*/  IMAD.U32 R3, RZ, RZ, UR37 ;  /* 0x00000025ff037e24 */ /* 0x002fe4000f8e00ff */
[----:B------:R-:W-:-:S03]  /*1690*/  IMAD.U32 R0, RZ, RZ, UR36 ;  /* 0x00000024ff007e24 */ /* 0x000fc6000f8e00ff */
[----:B------:R-:W-:Y:S02]  /*16a0*/  LEA R3, R3, UR38, 0x3 ;  /* 0x0000002603037c11 */ /* 0x000fe4000f8e18ff */
[----:B------:R-:W-:-:S04]  /*16b0*/  SHF.L.U32 R0, R0, 0x1f, RZ ;  /* 0x0000001f00007819 */ /* 0x000fc800000006ff */
[----:B------:R1:W2:Y:S01]  /*16c0*/  SYNCS.PHASECHK.TRANS64.TRYWAIT P2, [R3+URZ+0x28830], R0 ;  /* 0x02883000030075a7 */ /* 0x0002a2000804017f */
[----:B------:R-:W-:Y:S05]  /*16d0*/  @!P0 BRA `(.L_x_1899) ;  /* 0x0000000000048947 */ /* 0x000fea0003800000 */
[----:B------:R-:W-:Y:S01]  /*16e0*/  BPT.TRAP 0x1 ;  /* 0x000000040000795c */ /* 0x000fe20000300000 */
.L_x_1899:
[----:B------:R-:W3:Y:S01]  /*16f0*/  S2R R4, SR_TID.X ;  /* 0x0000000000047919 */ /* 0x000ee20000002100 */
[----:B------:R-:W-:Y:S01]  /*1700*/  IMAD.MOV.U32 R151, RZ, RZ, RZ ;  /* 0x000000ffff977224 */ /* 0x000fe200078e00ff */
[----:B---3--:R-:W-:Y:S01]  /*1710*/  LOP3.LUT P1, RZ, R4, 0x7f, RZ, 0xc0, !PT ;  /* 0x0000007f04ff7812 */ /* 0x008fe2000782c0ff */
[----:B--2---:R-:W-:-:S12]  /*1720*/  @P2 BRA `(.L_x_1900) ;  /* 0x0000000000082947 */ /* 0x004fd80003800000 */
[----:B------:R-:W2:Y:S02]  /*1730*/  SYNCS.PHASECHK.TRANS64.TRYWAIT P2, [R3+URZ+0x28830], R0 ;  /* 0x02883000030075a7 */ /* 0x000ea4000804017f */
[----:B--2---:R-:W-:Y:S05]  /*1740*/  @!P2 BRA `(.L_x_1901) ;  /* 0x000000b8005ca947 */ /* 0x004fea0003800000 */
.L_x_1900:
[----:B------:R-:W-:Y:S05]  /*1750*/  WARPSYNC.ALL ;  /* 0x0000000000007948 */ /* 0x000fea0003800000 */
[----:B------:R-:W-:Y:S01]  /*1760*/  UIADD3 UR4, UR38, 0x18400, URZ ;  /* 0x0001840026047890 */ /* 0x000fe2000fffe03f */
[----:B------:R-:W-:Y:S01]  /*1770*/  WARPGROUP.ARRIVE ;  /* 0x00000000000079c5 */ /* 0x000fe20000000000 */
[----:B------:R-:W-:Y:S01]  /*1780*/  ULOP3.LUT UR48, UR48, 0x10000, URZ, 0xfc, !UPT ;  /* 0x0001000030307892 */ /* 0x000fe2000f8efc3f */
[----:B------:R-:W-:Y:S01]  /*1790*/  VIADD R6, R22, UR42 ;  /* 0x0000002a16067c36 */ /* 0x000fe20008000000 */
[----:B------:R-:W-:Y:S01]  /*17a0*/  USHF.R.U32.HI UR4, URZ, 0x4, UR4 ;  /* 0x000000043f047899 */ /* 0x000fe20008011604 */
[----:B-12---:R-:W-:Y:S01]  /*17b0*/  @!P1 VIADD R3, R3, 0x28840 ;  /* 0x0002884003039836 */ /* 0x006fe20000000000 */
[----:B------:R-:W-:Y:S01]  /*17c0*/  UMOV UR49, 0x40000040 ;  /* 0x4000004000317882 */ /* 0x000fe20000000000 */
[----:B------:R-:W-:Y:S01]  /*17d0*/  UMOV UR51, 0x40000040 ;  /* 0x4000004000337882 */ /* 0x000fe20000000000 */
[----:B------:R-:W-:Y:S01]  /*17e0*/  ULOP3.LUT UR4, UR4, 0x3fff, URZ, 0xc0, !UPT ;  /* 0x00003fff04047892 */ /* 0x000fe2000f8ec03f */
[----:B------:R-:W-:Y:S01]  /*17f0*/  IMAD.MOV.U32 R150, RZ, RZ, R151 ;  /* 0x000000ffff967224 */ /* 0x000fe200078e0097 */
[----:B------:R-:W-:Y:S01]  /*1800*/  UIADD3 UR8, UR48, 0x2, URZ ;  /* 0x0000000230087890 */ /* 0x000fe2000fffe03f */
[----:B------:R-:W-:Y:S01]  /*1810*/  @!P1 PRMT R3, RZ, 0x654, R3 ;  /* 0x00000654ff039816 */ /* 0x000fe20000000003 */
[----:B------:R-:W-:Y:S01]  /*1820*/  ULOP3.LUT UR4, UR4, 0x10000, URZ, 0xfc, !UPT ;  /* 0x0001000004047892 */ /* 0x000fe2000f8efc3f */
[--C-:B------:R-:W-:Y:S01]  /*1830*/  IMAD.MOV.U32 R149, RZ, RZ, R151.reuse ;  /* 0x000000ffff957224 */ /* 0x100fe200078e0097 */
[----:B------:R-:W-:Y:S01]  /*1840*/  UMOV UR9, 0x40000040 ;  /* 0x4000004000097882 */ /* 0x000fe20000000000 */
[----:B------:R-:W-:Y:S01]  /*1850*/  UMOV UR11, 0x40000040 ;  /* 0x40000040000b7882 */ /* 0x000fe20000000000 */
[----:B------:R-:W-:Y:S01]  /*1860*/  ULEA UR50, UR37, UR4, 0xb ;  /* 0x0000000425327291 */ /* 0x000fe2000f8e583f */
[--C-:B------:R-:W-:Y:S01]  /*1870*/  IMAD.MOV.U32 R148, RZ, RZ, R151.reuse ;  /* 0x000000ffff947224 */ /* 0x100fe200078e0097 */
[----:B------:R-:W-:Y:S01]  /*1880*/  UIADD3 UR12, UR48, 0x4, URZ ;  /* 0x00000004300c7890 */ /* 0x000fe2000fffe03f */
[--C-:B------:R-:W-:Y:S01]  /*1890*/  IMAD.MOV.U32 R147, RZ, RZ, R151.reuse ;  /* 0x000000ffff937224 */ /* 0x100fe200078e0097 */
[----:B------:R-:W-:Y:S01]  /*18a0*/  UIADD3 UR10, UR50, 0x2, URZ ;  /* 0x00000002320a7890 */ /* 0x000fe2000fffe03f */
[--C-:B------:R-:W-:Y:S01]  /*18b0*/  IMAD.MOV.U32 R146, RZ, RZ, R151.reuse ;  /* 0x000000ffff927224 */ /* 0x100fe200078e0097 */
[----:B------:R-:W-:Y:S01]  /*18c0*/  UIADD3 UR14, UR50, 0x4, URZ ;  /* 0x00000004320e7890 */ /* 0x000fe2000fffe03f */
[--C-:B------:R-:W-:Y:S01]  /*18d0*/  IMAD.MOV.U32 R145, RZ, RZ, R151.reuse ;  /* 0x000000ffff917224 */ /* 0x100fe200078e0097 */
[----:B------:R-:W-:Y:S01]  /*18e0*/  UMOV UR13, 0x40000040 ;  /* 0x40000040000d7882 */ /* 0x000fe20000000000 */
[----:B------:R-:W-:Y:S01]  /*18f0*/  HGMMA.64x128x16.F32.BF16 R24, gdesc[UR48], RZ, !UPT, gsb0 ;  /* 0x01e00000301879f0 */ /* 0x000fe2000c0018ff */
[----:B------:R-:W-:Y:S01]  /*1900*/  UMOV UR15, 0x40000040 ;  /* 0x40000040000f7882 */ /* 0x000fe20000000000 */
[----:B------:R-:W-:Y:S01]  /*1910*/  UIADD3 UR16, UR48, 0x6, URZ ;  /* 0x0000000630107890 */ /* 0x000fe2000fffe03f */
[--C-:B------:R-:W-:Y:S01]  /*1920*/  IMAD.MOV.U32 R144, RZ, RZ, R151.reuse ;  /* 0x000000ffff907224 */ /* 0x100fe200078e0097 */
[----:B------:R-:W-:Y:S01]  /*1930*/  UIADD3 UR18, UR50, 0x6, URZ ;  /* 0x0000000632127890 */ /* 0x000fe2000fffe03f */
[--C-:B------:R-:W-:Y:S01]  /*1940*/  IMAD.MOV.U32 R143, RZ, RZ, R151.reuse ;  /* 0x000000ffff8f7224 */ /* 0x100fe200078e0097 */
[----:B------:R-:W-:Y:S01]  /*1950*/  UMOV UR17, 0x40000040 ;  /* 0x4000004000117882 */ /* 0x000fe20000000000 */
        /* <DEDUP_REMOVED lines=25> */
[----:B------:R-:W-:Y:S01]  /*1af0*/  UMOV UR5, 0xffffff80 ;  /* 0xffffff8000057882 */ /* 0x000fe20000000000 */
[----:B------:R-:W-:Y:S01]  /*1b00*/  ULDC UR7, c[0x0][0x2e0] ;  /* 0x0000b80000077ab9 */ /* 0x000fe20000000800 */
[----:B------:R-:W-:Y:S01]  /*1b10*/  UIMAD UR5, UR40, UR5, 0x80 ;  /* 0x00000080280574a4 */ /* 0x000fe2000f8e0205 */
[----:B------:R-:W-:-:S02]  /*1b20*/  IMAD.MOV.U32 R134, RZ, RZ, R151 ;  /* 0x000000ffff867224 */ /* 0x000fc400078e0097 */
[--C-:B------:R-:W-:Y:S01]  /*1b30*/  IMAD.MOV.U32 R133, RZ, RZ, R151.reuse ;  /* 0x000000ffff857224 */ /* 0x100fe200078e0097 */
[----:B------:R-:W-:Y:S01]  /*1b40*/  UIMAD UR5, UR39, UR7, UR5 ;  /* 0x00000007270572a4 */ /* 0x000fe2000f8e0205 */
[--C-:B------:R-:W-:Y:S02]  /*1b50*/  IMAD.MOV.U32 R132, RZ, RZ, R151.reuse ;  /* 0x000000ffff847224 */ /* 0x100fe400078e0097 */
[--C-:B------:R-:W-:Y:S02]  /*1b60*/  IMAD.MOV.U32 R131, RZ, RZ, R151.reuse ;  /* 0x000000ffff837224 */ /* 0x100fe400078e0097 */
[--C-:B------:R-:W-:Y:S02]  /*1b70*/  IMAD.MOV.U32 R130, RZ, RZ, R151.reuse ;  /* 0x000000ffff827224 */ /* 0x100fe400078e0097 */
[----:B------:R-:W-:Y:S02]  /*1b80*/  IMAD.U32 R7, RZ, RZ, UR5 ;  /* 0x00000005ff077e24 */ /* 0x000fe4000f8e00ff */
[----:B------:R-:W-:-:S02]  /*1b90*/  IMAD.MOV.U32 R129, RZ, RZ, R151 ;  /* 0x000000ffff817224 */ /* 0x000fc400078e0097 */
[----:B------:R-:W-:Y:S02]  /*1ba0*/  IMAD R4, R2, -0x2, R7 ;  /* 0xfffffffe02047824 */ /* 0x000fe400078e0207 */
[--C-:B------:R-:W-:Y:S02]  /*1bb0*/  IMAD.MOV.U32 R128, RZ, RZ, R151.reuse ;  /* 0x000000ffff807224 */ /* 0x100fe400078e0097 */
[--C-:B------:R-:W-:Y:S02]  /*1bc0*/  IMAD.MOV.U32 R127, RZ, RZ, R151.reuse ;  /* 0x000000ffff7f7224 */ /* 0x100fe400078e0097 */
[--C-:B------:R-:W-:Y:S02]  /*1bd0*/  IMAD.MOV.U32 R126, RZ, RZ, R151.reuse ;  /* 0x000000ffff7e7224 */ /* 0x100fe400078e0097 */
[--C-:B------:R-:W-:Y:S02]  /*1be0*/  IMAD.MOV.U32 R125, RZ, RZ, R151.reuse ;  /* 0x000000ffff7d7224 */ /* 0x100fe400078e0097 */
[----:B------:R-:W-:-:S02]  /*1bf0*/  IMAD.MOV.U32 R124, RZ, RZ, R151 ;  /* 0x000000ffff7c7224 */ /* 0x000fc400078e0097 */
[--C-:B------:R-:W-:Y:S02]  /*1c00*/  IMAD.MOV.U32 R122, RZ, RZ, R151.reuse ;  /* 0x000000ffff7a7224 */ /* 0x100fe400078e0097 */
        /* <DEDUP_REMOVED lines=16> */
[----:B------:R-:W-:Y:S01]  /*1d10*/  IMAD.MOV.U32 R88, RZ, RZ, R151 ;  /* 0x000000ffff587224 */ /* 0x000fe200078e0097 */
[----:B------:R-:W-:-:S02]  /*1d20*/  WARPGROUP.DEPBAR.LE gsb0, 0x0 ;  /* 0x00008000000079c5 */ /* 0x000fc40000010000 */
[----:B------:R-:W-:-:S06]  /*1d30*/  WARPGROUP.ARRIVE ;  /* 0x00000000000079c5 */ /* 0x000fcc0000000000 */
[----:B------:R-:W-:Y:S01]  /*1d40*/  HGMMA.64x128x16.F32.BF16 R24, gdesc[UR8], R24, gsb0 ;  /* 0x01e00000081879f0 */ /* 0x000fe20008001818 */
[----:B------:R-:W-:Y:S02]  /*1d50*/  ULDC UR10, c[0x0][0x288] ;  /* 0x0000a200000a7ab9 */ /* 0x000fe40000000800 */
[----:B------:R-:W-:Y:S02]  /*1d60*/  UIADD3 UR6, UR5, 0x1, -UR10 ;  /* 0x0000000105067890 */ /* 0x000fe4000fffe80a */
[----:B------:R-:W-:Y:S01]  /*1d70*/  UIMAD UR39, UR39, UR7, -UR10 ;  /* 0x00000007272772a4 */ /* 0x000fe2000f8e0a0a */
[----:B------:R-:W-:-:S03]  /*1d80*/  ULDC UR5, c[0x0][0x988] ;  /* 0x0002620000057ab9 */ /* 0x000fc60000000800 */
[----:B------:R-:W-:Y:S01]  /*1d90*/  IMAD.U32 R5, RZ, RZ, UR6 ;  /* 0x00000006ff057e24 */ /* 0x000fe2000f8e00ff */
[----:B------:R-:W-:Y:S02]  /*1da0*/  UIADD3 UR39, UR42, UR39, URZ ;  /* 0x000000272a277290 */ /* 0x000fe4000fffe03f */
[----:B------:R-:W-:Y:S01]  /*1db0*/  UIADD3 UR6, UR40, -0x2, URZ ;  /* 0xfffffffe28067890 */ /* 0x000fe2000fffe03f */
[----:B------:R-:W-:-:S05]  /*1dc0*/  IMAD R5, R2, -0x2, R5 ;  /* 0xfffffffe02057824 */ /* 0x000fca00078e0205 */
[----:B------:R-:W-:Y:S02]  /*1dd0*/  IADD3 R7, R5, 0x8, R6 ;  /* 0x0000000805077810 */ /* 0x000fe40007ffe006 */
[----:B------:R-:W-:Y:S02]  /*1de0*/  VIADDMNMX R5, R6, R5, R4, PT ;  /* 0x0000000506057246 */ /* 0x000fe40003800104 */
[----:B------:R-:W-:-:S04]  /*1df0*/  VIMNMX R7, R4, R7, PT ;  /* 0x0000000704077248 */ /* 0x000fc80003fe0100 */
[C---:B------:R-:W-:Y:S02]  /*1e00*/  ISETP.GT.AND P2, PT, R7.reuse, RZ, PT ;  /* 0x000000ff0700720c */ /* 0x040fe40003f44270 */
[C---:B------:R-:W-:Y:S02]  /*1e10*/  ISETP.GT.AND P3, PT, R7.reuse, 0x1, PT ;  /* 0x000000010700780c */ /* 0x040fe40003f64270 */
[----:B------:R-:W-:Y:S01]  /*1e20*/  ISETP.GT.AND P4, PT, R7, 0x8, PT ;  /* 0x000000080700780c */ /* 0x000fe20003f84270 */
        /* <DEDUP_REMOVED lines=19> */
[----:B------:R-:W-:Y:S01]  /*1f60*/  FSEL R11, R26, -INF , P2 ;  /* 0xff8000001a0b7808 */ /* 0x000fe20001000000 */
[----:B------:R1:W-:Y:S01]  /*1f70*/  @!P1 SYNCS.ARRIVE.TRANS64.RED.A1T0 RZ, [R3+URZ], RZ ;  /* 0x000000ff03ff99a7 */ /* 0x0003e2000810043f */
[----:B------:R-:W-:Y:S02]  /*1f80*/  FSEL R27, R27, -INF , P3 ;  /* 0xff8000001b1b7808 */ /* 0x000fe40001800000 */
[----:B------:R-:W-:Y:S02]  /*1f90*/  ISETP.GT.AND P2, PT, R7, 0x9, PT ;  /* 0x000000090700780c */ /* 0x000fe40003f44270 */
[----:B------:R-:W-:-:S02]  /*1fa0*/  FSEL R13, R30, -INF , P4 ;  /* 0xff8000001e0d7808 */ /* 0x000fc40002000000 */
[----:B------:R-:W-:Y:S02]  /*1fb0*/  FMNMX.FTZ R0, R11, R27, !PT ;  /* 0x0000001b0b007209 */ /* 0x000fe40007810000 */
[----:B------:R-:W-:Y:S02]  /*1fc0*/  ISETP.GT.AND P3, PT, R7, 0x10, PT ;  /* 0x000000100700780c */ /* 0x000fe40003f64270 */
[----:B------:R-:W-:Y:S02]  /*1fd0*/  FSEL R31, R31, -INF , P2 ;  /* 0xff8000001f1f7808 */ /* 0x000fe40001000000 */
[----:B------:R-:W-:Y:S02]  /*1fe0*/  FMNMX.FTZ R0, R13, R0, !PT ;  /* 0x000000000d007209 */ /* 0x000fe40007810000 */
        /* <DEDUP_REMOVED lines=81> */
[----:B------:R-:W-:Y:S02]  /*2500*/  FSEL R87, R87, -INF , P2 ;  /* 0xff80000057577808 */ /* 0x000fe40001000000 */
[----:B------:R-:W-:Y:S02]  /*2510*/  FMNMX.FTZ R0, R123, R0, !PT ;  /* 0x000000007b007209 */ /* 0x000fe40007810000 */
[----:B------:R-:W-:Y:S02]  /*2520*/  ISETP.GT.AND P3, PT, R5, 0x1, PT ;  /* 0x000000010500780c */ /* 0x000fe40003f64270 */
[----:B------:R-:W-:Y:S02]  /*2530*/  FMNMX.FTZ R7, R87, R0, !PT ;  /* 0x0000000057077209 */ /* 0x000fe40007810000 */
[----:B------:R-:W-:-:S02]  /*2540*/  ISETP.GT.AND P4, PT, R5, 0x8, PT ;  /* 0x000000080500780c */ /* 0x000fc40003f84270 */
[----:B------:R-:W-:Y:S01]  /*2550*/  FSEL R25, R25, -INF , P3 ;  /* 0xff80000019197808 */ /* 0x000fe20001800000 */
[----:B------:R-:W2:Y:S01]  /*2560*/  SHFL.BFLY PT, R0, R7, 0x2, 0x1f ;  /* 0x0c401f0007007f89 */ /* 0x000ea200000e0000 */
[----:B------:R-:W-:Y:S02]  /*2570*/  ISETP.GT.AND P3, PT, R5, 0x10, PT ;  /* 0x000000100500780c */ /* 0x000fe40003f64270 */
[----:B--2---:R-:W-:Y:S01]  /*2580*/  FMNMX.FTZ R8, R7, R0, !PT ;  /* 0x0000000007087209 */ /* 0x004fe20007810000 */
[----:B------:R-:W-:Y:S01]  /*2590*/  IMAD.U32 R0, RZ, RZ, UR5 ;  /* 0x00000005ff007e24 */ /* 0x000fe2000f8e00ff */
[----:B------:R-:W-:-:S03]  /*25a0*/  USHF.R.S32.HI UR5, URZ, 0x1f, UR39 ;  /* 0x0000001f3f057899 */ /* 0x000fc60008011427 */
[----:B------:R-:W2:Y:S01]  /*25b0*/  SHFL.BFLY PT, R9, R8, 0x1, 0x1f ;  /* 0x0c201f0008097f89 */ /* 0x000ea200000e0000 */
[----:B------:R-:W-:-:S04]  /*25c0*/  ULEA.HI UR5, UR5, UR39, URZ, 0x7 ;  /* 0x0000002705057291 */ /* 0x000fc8000f8f383f */
[----:B------:R-:W-:-:S04]  /*25d0*/  USHF.R.S32.HI UR5, URZ, 0x7, UR5 ;  /* 0x000000073f057899 */ /* 0x000fc80008011405 */
[----:B------:R-:W-:-:S04]  /*25e0*/  UISETP.LT.AND UP0, UPT, URZ, UR5, UPT ;  /* 0x000000053f00728c */ /* 0x000fc8000bf01270 */
[----:B------:R-:W-:-:S04]  /*25f0*/  USEL UR39, URZ, UR5, !UP0 ;  /* 0x000000053f277287 */ /* 0x000fc8000c000000 */
[----:B------:R-:W-:Y:S01]  /*2600*/  UISETP.GE.AND UP0, UPT, UR6, UR39, UPT ;  /* 0x000000270600728c */ /* 0x000fe2000bf06270 */
[----:B--2---:R-:W-:-:S04]  /*2610*/  FMNMX.FTZ R9, R8, R9, !PT ;  /* 0x0000000908097209 */ /* 0x004fc80007810000 */
[C---:B------:R-:W-:Y:S01]  /*2620*/  FSETP.NEU.FTZ.AND P2, PT, R9.reuse, -INF , PT ;  /* 0xff8000000900780b */ /* 0x040fe20003f5d000 */
[----:B------:R-:W-:-:S05]  /*2630*/  FMUL.FTZ R10, R9, R0 ;  /* 0x00000000090a7220 */ /* 0x000fca0000410000 */
[----:B------:R-:W-:Y:S02]  /*2640*/  FSEL R30, R10, RZ, P2 ;  /* 0x000000ff0a1e7208 */ /* 0x000fe40001000000 */
[----:B------:R-:W-:-:S03]  /*2650*/  ISETP.GT.AND P2, PT, R5, RZ, PT ;  /* 0x000000ff0500720c */ /* 0x000fc60003f44270 */
[-CC-:B------:R-:W-:Y:S01]  /*2660*/  FFMA.FTZ R181, R11, R0.reuse, -R30.reuse ;  /* 0x000000000bb57223 */ /* 0x180fe2000001081e */
[----:B------:R-:W-:Y:S01]  /*2670*/  FSEL R7, R24, -INF , P2 ;  /* 0xff80000018077808 */ /* 0x000fe20001000000 */
[-CC-:B------:R-:W-:Y:S01]  /*2680*/  FFMA.FTZ R183, R13, R0.reuse, -R30.reuse ;  /* 0x000000000db77223 */ /* 0x180fe2000001081e */
[----:B------:R-:W-:Y:S01]  /*2690*/  ISETP.GT.AND P2, PT, R5, 0x9, PT ;  /* 0x000000090500780c */ /* 0x000fe20003f44270 */
[-CC-:B------:R-:W-:Y:S01]  /*26a0*/  FFMA.FTZ R177, R15, R0.reuse, -R30.reuse ;  /* 0x000000000fb17223 */ /* 0x180fe2000001081e */
[----:B------:R-:W-:Y:S01]  /*26b0*/  FSEL R11, R28, -INF , P4 ;  /* 0xff8000001c0b7808 */ /* 0x000fe20002000000 */
[-CC-:B------:R-:W-:Y:S01]  /*26c0*/  FFMA.FTZ R27, R27, R0.reuse, -R30.reuse ;  /* 0x000000001b1b7223 */ /* 0x180fe2000001081e */
[----:B------:R-:W-:Y:S01]  /*26d0*/  FMNMX.FTZ R8, R7, R25, !PT ;  /* 0x0000001907087209 */ /* 0x000fe20007810000 */
[--C-:B------:R-:W-:Y:S01]  /*26e0*/  FFMA.FTZ R6, R31, R0, -R30.reuse ;  /* 0x000000001f067223 */ /* 0x100fe2000001081e */
[----:B------:R-:W-:Y:S01]  /*26f0*/  FSEL R29, R29, -INF , P2 ;  /* 0xff8000001d1d7808 */ /* 0x000fe20001000000 */
[----:B------:R2:W-:Y:S01]  /*2700*/  MUFU.EX2 R4, R27 ;  /* 0x0000001b00047308 */ /* 0x0005e20000000800 */
[----:B------:R-:W-:Y:S01]  /*2710*/  FMNMX.FTZ R8, R11, R8, !PT ;  /* 0x000000080b087209 */ /* 0x000fe20007810000 */
[-CC-:B------:R-:W-:Y:S01]  /*2720*/  FFMA.FTZ R35, R35, R0.reuse, -R30.reuse ;  /* 0x0000000023237223 */ /* 0x180fe2000001081e */
[----:B------:R-:W-:Y:S01]  /*2730*/  ISETP.GT.AND P2, PT, R5, 0x11, PT ;  /* 0x000000110500780c */ /* 0x000fe20003f44270 */
[-CC-:B------:R-:W-:Y:S01]  /*2740*/  FFMA.FTZ R39, R39, R0.reuse, -R30.reuse ;  /* 0x0000000027277223 */ /* 0x180fe2000001081e */
[----:B------:R-:W-:Y:S01]  /*2750*/  FSEL R13, R32, -INF , P3 ;  /* 0xff800000200d7808 */ /* 0x000fe20001800000 */
[--C-:B------:R-:W-:Y:S01]  /*2760*/  FFMA.FTZ R43, R43, R0, -R30.reuse ;  /* 0x000000002b2b7223 */ /* 0x100fe2000001081e */
[----:B------:R-:W-:Y:S01]  /*2770*/  FMNMX.FTZ R8, R29, R8, !PT ;  /* 0x000000081d087209 */ /* 0x000fe20007810000 */
[-CC-:B------:R-:W-:Y:S01]  /*2780*/  FFMA.FTZ R24, R47, R0.reuse, -R30.reuse ;  /* 0x000000002f187223 */ /* 0x180fe2000001081e */
[----:B------:R-:W-:Y:S01]  /*2790*/  ISETP.GT.AND P3, PT, R5, 0x18, PT ;  /* 0x000000180500780c */ /* 0x000fe20003f64270 */
[----:B------:R-:W3:Y:S01]  /*27a0*/  MUFU.EX2 R181, R181 ;  /* 0x000000b500b57308 */ /* 0x000ee20000000800 */
[----:B------:R-:W-:Y:S01]  /*27b0*/  FSEL R33, R33, -INF , P2 ;  /* 0xff80000021217808 */ /* 0x000fe20001000000 */
[--C-:B------:R-:W-:Y:S01]  /*27c0*/  FFMA.FTZ R179, R89, R0, -R30.reuse ;  /* 0x0000000059b37223 */ /* 0x100fe2000001081e */
[----:B------:R-:W-:Y:S01]  /*27d0*/  FMNMX.FTZ R8, R13, R8, !PT ;  /* 0x000000080d087209 */ /* 0x000fe20007810000 */
[-CC-:B------:R-:W-:Y:S01]  /*27e0*/  FFMA.FTZ R173, R91, R0.reuse, -R30.reuse ;  /* 0x000000005bad7223 */ /* 0x180fe2000001081e */
[----:B------:R-:W-:Y:S01]  /*27f0*/  ISETP.GT.AND P2, PT, R5, 0x19, PT ;  /* 0x000000190500780c */ /* 0x000fe20003f44270 */
[--C-:B------:R-:W-:Y:S01]  /*2800*/  FFMA.FTZ R175, R93, R0, -R30.reuse ;  /* 0x000000005daf7223 */ /* 0x100fe2000001081e */
[----:B------:R-:W-:Y:S01]  /*2810*/  FSEL R15, R36, -INF , P3 ;  /* 0xff800000240f7808 */ /* 0x000fe20001800000 */
[----:B------:R-:W-:Y:S01]  /*2820*/  MUFU.EX2 R183, R183 ;  /* 0x000000b700b77308 */ /* 0x000fe20000000800 */
[----:B------:R-:W-:Y:S01]  /*2830*/  FMNMX.FTZ R10, R33, R8, !PT ;  /* 0x00000008210a7209 */ /* 0x000fe20007810000 */
[-CC-:B------:R-:W-:Y:S01]  /*2840*/  FFMA.FTZ R169, R95, R0.reuse, -R30.reuse ;  /* 0x000000005fa97223 */ /* 0x180fe2000001081e */
[----:B------:R-:W-:Y:S01]  /*2850*/  ISETP.GT.AND P3, PT, R5, 0x20, PT ;  /* 0x000000200500780c */ /* 0x000fe20003f64270 */
[-CC-:B------:R-:W-:Y:S01]  /*2860*/  FFMA.FTZ R97, R97, R0.reuse, -R30.reuse ;  /* 0x0000000061617223 */ /* 0x180fe2000001081e */
[----:B------:R-:W-:Y:S01]  /*2870*/  FSEL R37, R37, -INF , P2 ;  /* 0xff80000025257808 */ /* 0x000fe20001000000 */
[--C-:B------:R-:W-:Y:S01]  /*2880*/  FFMA.FTZ R171, R99, R0, -R30.reuse ;  /* 0x0000000063ab7223 */ /* 0x100fe2000001081e */
[----:B------:R-:W-:Y:S01]  /*2890*/  FMNMX.FTZ R10, R15, R10, !PT ;  /* 0x0000000a0f0a7209 */ /* 0x000fe20007810000 */
[----:B------:R4:W-:Y:S01]  /*28a0*/  MUFU.EX2 R8, R35 ;  /* 0x0000002300087308 */ /* 0x0009e20000000800 */
[----:B------:R-:W-:Y:S01]  /*28b0*/  ISETP.GT.AND P2, PT, R5, 0x21, PT ;  /* 0x000000210500780c */ /* 0x000fe20003f44270 */
[-CC-:B------:R-:W-:Y:S01]  /*28c0*/  FFMA.FTZ R101, R101, R0.reuse, -R30.reuse ;  /* 0x0000000065657223 */ /* 0x180fe2000001081e */
[----:B------:R-:W-:Y:S01]  /*28d0*/  FSEL R21, R40, -INF , P3 ;  /* 0xff80000028157808 */ /* 0x000fe20001800000 */
[--C-:B------:R-:W-:Y:S01]  /*28e0*/  FFMA.FTZ R153, R103, R0, -R30.reuse ;  /* 0x0000000067997223 */ /* 0x100fe2000001081e */
[----:B------:R-:W-:Y:S01]  /*28f0*/  FMNMX.FTZ R10, R37, R10, !PT ;  /* 0x0000000a250a7209 */ /* 0x000fe20007810000 */
[-CC-:B------:R-:W-:Y:S01]  /*2900*/  FFMA.FTZ R105, R105, R0.reuse, -R30.reuse ;  /* 0x0000000069697223 */ /* 0x180fe2000001081e */
[----:B------:R-:W-:Y:S01]  /*2910*/  ISETP.GT.AND P3, PT, R5, 0x28, PT ;  /* 0x000000280500780c */ /* 0x000fe20003f64270 */
[----:B------:R-:W-:Y:S01]  /*2920*/  MUFU.EX2 R6, R6 ;  /* 0x0000000600067308 */ /* 0x000fe20000000800 */
[----:B------:R-:W-:Y:S01]  /*2930*/  FSEL R41, R41, -INF , P2 ;  /* 0xff80000029297808 */ /* 0x000fe20001000000 */
[--C-:B------:R-:W-:Y:S01]  /*2940*/  FFMA.FTZ R107, R107, R0, -R30.reuse ;  /* 0x000000006b6b7223 */ /* 0x100fe2000001081e */
[----:B------:R-:W-:Y:S01]  /*2950*/  FMNMX.FTZ R10, R21, R10, !PT ;  /* 0x0000000a150a7209 */ /* 0x000fe20007810000 */
[-CC-:B------:R-:W-:Y:S01]  /*2960*/  FFMA.FTZ R109, R109, R0.reuse, -R30.reuse ;  /* 0x000000006d6d7223 */ /* 0x180fe2000001081e */
[----:B------:R-:W-:Y:S01]  /*2970*/  ISETP.GT.AND P2, PT, R5, 0x29, PT ;  /* 0x000000290500780c */ /* 0x000fe20003f44270 */
[----:B------:R-:W-:Y:S01]  /*2980*/  FFMA.FTZ R111, R111, R0, -R30 ;  /* 0x000000006f6f7223 */ /* 0x000fe2000001081e */
[----:B--2---:R-:W-:Y:S01]  /*2990*/  FSEL R27, R44, -INF , P3 ;  /* 0xff8000002c1b7808 */ /* 0x004fe20001800000 */
[----:B------:R-:W-:Y:S01]  /*29a0*/  MUFU.EX2 R177, R177 ;  /* 0x000000b100b17308 */ /* 0x000fe20000000800 */
[----:B------:R-:W-:Y:S01]  /*29b0*/  FMNMX.FTZ R12, R41, R10, !PT ;  /* 0x0000000a290c7209 */ /* 0x000fe20007810000 */
[----:B---3--:R-:W-:Y:S01]  /*29c0*/  FADD.FTZ R44, R181, R4 ;  /* 0x00000004b52c7221 */ /* 0x008fe20000010000 */
        /* <DEDUP_REMOVED lines=19> */
[--C-:B------:R-:W-:Y:S01]  /*2b00*/  FFMA.FTZ R121, R121, R0, -R30.reuse ;  /* 0x0000000079797223 */ /* 0x100fe2000001081e */
[----:B----4-:R-:W-:Y:S01]  /*2b10*/  FSEL R35, R52, -INF , P3 ;  /* 0xff80000034237808 */ /* 0x010fe20001800000 */
[----:B------:R-:W-:Y:S01]  /*2b20*/  MUFU.EX2 R173, R173 ;  /* 0x000000ad00ad7308 */ /* 0x000fe20000000800 */
[----:B------:R-:W-:Y:S01]  /*2b30*/  FMNMX.FTZ R14, R49, R12, !PT ;  /* 0x0000000c310e7209 */ /* 0x000fe20007810000 */
[-CC-:B------:R-:W-:Y:S01]  /*2b40*/  FFMA.FTZ R83, R83, R0.reuse, -R30.reuse ;  /* 0x0000000053537223 */ /* 0x180fe2000001081e */
[----:B------:R-:W-:Y:S01]  /*2b50*/  ISETP.GT.AND P3, PT, R5, 0x40, PT ;  /* 0x000000400500780c */ /* 0x000fe20003f64270 */
[-CC-:B------:R-:W-:Y:S01]  /*2b60*/  FFMA.FTZ R123, R123, R0.reuse, -R30.reuse ;  /* 0x000000007b7b7223 */ /* 0x180fe2000001081e */
[----:B------:R-:W-:Y:S01]  /*2b70*/  FSEL R53, R53, -INF , P2 ;  /* 0xff80000035357808 */ /* 0x000fe20001000000 */
[----:B------:R-:W-:Y:S01]  /*2b80*/  FFMA.FTZ R30, R87, R0, -R30 ;  /* 0x00000000571e7223 */ /* 0x000fe2000001081e */
[----:B------:R-:W-:Y:S01]  /*2b90*/  FMNMX.FTZ R14, R35, R14, !PT ;  /* 0x0000000e230e7209 */ /* 0x000fe20007810000 */
[----:B------:R3:W-:Y:S01]  /*2ba0*/  MUFU.EX2 R12, R43 ;  /* 0x0000002b000c7308 */ /* 0x0007e20000000800 */
[----:B------:R-:W-:Y:S01]  /*2bb0*/  ISETP.GT.AND P2, PT, R5, 0x41, PT ;  /* 0x000000410500780c */ /* 0x000fe20003f44270 */
[--C-:B------:R-:W-:Y:S01]  /*2bc0*/  IMAD.MOV.U32 R103, RZ, RZ, R151.reuse ;  /* 0x000000ffff677224 */ /* 0x100fe200078e0097 */
[----:B--2---:R-:W-:Y:S01]  /*2bd0*/  FSEL R39, R56, -INF , P3 ;  /* 0xff80000038277808 */ /* 0x004fe20001800000 */
[--C-:B------:R-:W-:Y:S01]  /*2be0*/  IMAD.MOV.U32 R99, RZ, RZ, R151.reuse ;  /* 0x000000ffff637224 */ /* 0x100fe200078e0097 */
[----:B------:R-:W-:Y:S01]  /*2bf0*/  FMNMX.FTZ R14, R53, R14, !PT ;  /* 0x0000000e350e7209 */ /* 0x000fe20007810000 */
[--C-:B------:R-:W-:Y:S01]  /*2c00*/  IMAD.MOV.U32 R95, RZ, RZ, R151.reuse ;  /* 0x000000ffff5f7224 */ /* 0x100fe200078e0097 */
[----:B------:R-:W-:Y:S01]  /*2c10*/  ISETP.GT.AND P3, PT, R5, 0x48, PT ;  /* 0x000000480500780c */ /* 0x000fe20003f64270 */
[----:B------:R-:W-:Y:S01]  /*2c20*/  MUFU.EX2 R175, R175 ;  /* 0x000000af00af7308 */ /* 0x000fe20000000800 */
[----:B------:R-:W-:Y:S01]  /*2c30*/  FSEL R57, R57, -INF , P2 ;  /* 0xff80000039397808 */ /* 0x000fe20001000000 */
[--C-:B------:R-:W-:Y:S01]  /*2c40*/  IMAD.MOV.U32 R93, RZ, RZ, R151.reuse ;  /* 0x000000ffff5d7224 */ /* 0x100fe200078e0097 */
[----:B------:R-:W-:Y:S01]  /*2c50*/  FMNMX.FTZ R14, R39, R14, !PT ;  /* 0x0000000e270e7209 */ /* 0x000fe20007810000 */
[--C-:B------:R-:W-:Y:S01]  /*2c60*/  IMAD.MOV.U32 R91, RZ, RZ, R151.reuse ;  /* 0x000000ffff5b7224 */ /* 0x100fe200078e0097 */
[----:B------:R-:W-:Y:S01]  /*2c70*/  ISETP.GT.AND P2, PT, R5, 0x49, PT ;  /* 0x000000490500780c */ /* 0x000fe20003f44270 */
[----:B------:R-:W-:Y:S01]  /*2c80*/  IMAD.MOV.U32 R89, RZ, RZ, R151 ;  /* 0x000000ffff597224 */ /* 0x000fe200078e0097 */
[----:B---3--:R-:W-:Y:S01]  /*2c90*/  FSEL R43, R60, -INF , P3 ;  /* 0xff8000003c2b7808 */ /* 0x008fe20001800000 */
[----:B------:R-:W-:Y:S01]  /*2ca0*/  MUFU.EX2 R169, R169 ;  /* 0x000000a900a97308 */ /* 0x000fe20000000800 */
[----:B------:R-:W-:-:S02]  /*2cb0*/  FMNMX.FTZ R20, R57, R14, !PT ;  /* 0x0000000e39147209 */ /* 0x000fc40007810000 */
[----:B------:R-:W-:Y:S02]  /*2cc0*/  ISETP.GT.AND P3, PT, R5, 0x50, PT ;  /* 0x000000500500780c */ /* 0x000fe40003f64270 */
[----:B------:R-:W-:Y:S02]  /*2cd0*/  FSEL R61, R61, -INF , P2 ;  /* 0xff8000003d3d7808 */ /* 0x000fe40001000000 */
[----:B------:R-:W-:Y:S01]  /*2ce0*/  FMNMX.FTZ R20, R43, R20, !PT ;  /* 0x000000142b147209 */ /* 0x000fe20007810000 */
[----:B------:R2:W-:Y:S01]  /*2cf0*/  MUFU.EX2 R14, R24 ;  /* 0x00000018000e7308 */ /* 0x0005e20000000800 */
[----:B------:R-:W-:Y:S02]  /*2d00*/  ISETP.GT.AND P2, PT, R5, 0x51, PT ;  /* 0x000000510500780c */ /* 0x000fe40003f44270 */
[----:B------:R-:W-:Y:S02]  /*2d10*/  FSEL R47, R64, -INF , P3 ;  /* 0xff800000402f7808 */ /* 0x000fe40001800000 */
[----:B------:R-:W-:-:S02]  /*2d20*/  FMNMX.FTZ R20, R61, R20, !PT ;  /* 0x000000143d147209 */ /* 0x000fc40007810000 */
[----:B------:R-:W-:Y:S01]  /*2d30*/  ISETP.GT.AND P3, PT, R5, 0x58, PT ;  /* 0x000000580500780c */ /* 0x000fe20003f64270 */
[----:B------:R-:W-:Y:S01]  /*2d40*/  MUFU.EX2 R171, R171 ;  /* 0x000000ab00ab7308 */ /* 0x000fe20000000800 */
[----:B------:R-:W-:Y:S02]  /*2d50*/  FSEL R65, R65, -INF , P2 ;  /* 0xff80000041417808 */ /* 0x000fe40001000000 */
[----:B------:R-:W-:Y:S02]  /*2d60*/  FMNMX.FTZ R20, R47, R20, !PT ;  /* 0x000000142f147209 */ /* 0x000fe40007810000 */
[----:B------:R-:W-:Y:S02]  /*2d70*/  ISETP.GT.AND P2, PT, R5, 0x59, PT ;  /* 0x000000590500780c */ /* 0x000fe40003f44270 */
[----:B------:R-:W-:Y:S01]  /*2d80*/  FSEL R51, R68, -INF , P3 ;  /* 0xff80000044337808 */ /* 0x000fe20001800000 */
[----:B------:R-:W-:Y:S01]  /*2d90*/  MUFU.EX2 R153, R153 ;  /* 0x0000009900997308 */ /* 0x000fe20000000800 */
[----:B--2---:R-:W-:-:S02]  /*2da0*/  FMNMX.FTZ R24, R65, R20, !PT ;  /* 0x0000001441187209 */ /* 0x004fc40007810000 */
        /* <DEDUP_REMOVED lines=8> */
[----:B------:R3:W-:Y:S01]  /*2e30*/  MUFU.EX2 R32, R105 ;  /* 0x0000006900207308 */ /* 0x0007e20000000800 */
[----:B------:R-:W-:Y:S01]  /*2e40*/  FSEL R73, R73, -INF , P2 ;  /* 0xff80000049497808 */ /* 0x000fe20001000000 */
[--C-:B--2---:R-:W-:Y:S01]  /*2e50*/  IMAD.MOV.U32 R97, RZ, RZ, R151.reuse ;  /* 0x000000ffff617224 */ /* 0x104fe200078e0097 */
[----:B------:R-:W-:Y:S02]  /*2e60*/  FMNMX.FTZ R24, R55, R24, !PT ;  /* 0x0000001837187209 */ /* 0x000fe40007810000 */
[----:B------:R-:W-:Y:S02]  /*2e70*/  ISETP.GT.AND P2, PT, R5, 0x69, PT ;  /* 0x000000690500780c */ /* 0x000fe40003f44270 */
[----:B------:R-:W-:Y:S01]  /*2e80*/  FSEL R59, R76, -INF , P3 ;  /* 0xff8000004c3b7808 */ /* 0x000fe20001800000 */
[----:B------:R-:W-:Y:S01]  /*2e90*/  MUFU.EX2 R107, R107 ;  /* 0x0000006b006b7308 */ /* 0x000fe20000000800 */
[----:B------:R-:W-:Y:S01]  /*2ea0*/  FMNMX.FTZ R26, R73, R24, !PT ;  /* 0x00000018491a7209 */ /* 0x000fe20007810000 */
[----:B---3--:R-:W-:Y:S01]  /*2eb0*/  IMAD.MOV.U32 R105, RZ, RZ, R151 ;  /* 0x000000ffff697224 */ /* 0x008fe200078e0097 */
[----:B------:R-:W-:-:S02]  /*2ec0*/  ISETP.GT.AND P3, PT, R5, 0x70, PT ;  /* 0x000000700500780c */ /* 0x000fc40003f64270 */
[----:B------:R-:W-:Y:S02]  /*2ed0*/  FSEL R77, R77, -INF , P2 ;  /* 0xff8000004d4d7808 */ /* 0x000fe40001000000 */
[----:B------:R-:W-:Y:S01]  /*2ee0*/  FMNMX.FTZ R26, R59, R26, !PT ;  /* 0x0000001a3b1a7209 */ /* 0x000fe20007810000 */
[----:B------:R2:W-:Y:S01]  /*2ef0*/  MUFU.EX2 R24, R101 ;  /* 0x0000006500187308 */ /* 0x0005e20000000800 */
[----:B------:R-:W-:Y:S02]  /*2f00*/  ISETP.GT.AND P2, PT, R5, 0x71, PT ;  /* 0x000000710500780c */ /* 0x000fe40003f44270 */
[----:B------:R-:W-:Y:S02]  /*2f10*/  FSEL R63, R80, -INF , P3 ;  /* 0xff800000503f7808 */ /* 0x000fe40001800000 */
[----:B------:R-:W-:Y:S02]  /*2f20*/  FMNMX.FTZ R26, R77, R26, !PT ;  /* 0x0000001a4d1a7209 */ /* 0x000fe40007810000 */
[----:B------:R-:W-:Y:S01]  /*2f30*/  ISETP.GT.AND P3, PT, R5, 0x78, PT ;  /* 0x000000780500780c */ /* 0x000fe20003f64270 */
[----:B------:R3:W4:Y:S01]  /*2f40*/  MUFU.EX2 R34, R109 ;  /* 0x0000006d00227308 */ /* 0x0007220000000800 */
[----:B------:R-:W-:Y:S01]  /*2f50*/  FSEL R81, R81, -INF , P2 ;  /* 0xff80000051517808 */ /* 0x000fe20001000000 */
[----:B--2---:R-:W-:Y:S01]  /*2f60*/  IMAD.MOV.U32 R101, RZ, RZ, R151 ;  /* 0x000000ffff657224 */ /* 0x004fe200078e0097 */
[----:B------:R-:W-:-:S02]  /*2f70*/  FMNMX.FTZ R26, R63, R26, !PT ;  /* 0x0000001a3f1a7209 */ /* 0x000fc40007810000 */
[----:B------:R-:W-:Y:S02]  /*2f80*/  ISETP.GT.AND P2, PT, R5, 0x79, PT ;  /* 0x000000790500780c */ /* 0x000fe40003f44270 */
[----:B------:R-:W-:Y:S01]  /*2f90*/  FSEL R67, R84, -INF , P3 ;  /* 0xff80000054437808 */ /* 0x000fe20001800000 */
[----:B------:R-:W-:Y:S01]  /*2fa0*/  MUFU.EX2 R111, R111 ;  /* 0x0000006f006f7308 */ /* 0x000fe20000000800 */
[----:B------:R-:W-:Y:S01]  /*2fb0*/  FMNMX.FTZ R26, R81, R26, !PT ;  /* 0x0000001a511a7209 */ /* 0x000fe20007810000 */
[----:B---3--:R-:W-:Y:S01]  /*2fc0*/  IMAD.MOV.U32 R109, RZ, RZ, R151 ;  /* 0x000000ffff6d7224 */ /* 0x008fe200078e0097 */
[----:B------:R-:W-:Y:S02]  /*2fd0*/  FSEL R85, R85, -INF , P2 ;  /* 0xff80000055557808 */ /* 0x000fe40001000000 */
[----:B------:R-:W-:Y:S02]  /*2fe0*/  FMNMX.FTZ R26, R67, R26, !PT ;  /* 0x0000001a431a7209 */ /* 0x000fe40007810000 */
[----:B------:R-:W-:Y:S01]  /*2ff0*/  F2FP.BF16.F32.PACK_AB R181, R4, R181 ;  /* 0x000000b504b5723e */ /* 0x000fe200000010ff */
[----:B------:R2:W3:Y:S01]  /*3000*/  MUFU.EX2 R36, R113 ;  /* 0x0000007100247308 */ /* 0x0004e20000000800 */
[----:B------:R-:W-:-:S02]  /*3010*/  FMNMX.FTZ R26, R85, R26, !PT ;  /* 0x0000001a551a7209 */ /* 0x000fc40007810000 */
[----:B----4-:R-:W-:-:S03]  /*3020*/  F2FP.BF16.F32.PACK_AB R155, R34, R107 ;  /* 0x0000006b229b723e */ /* 0x010fc600000010ff */
[----:B------:R-:W4:Y:S02]  /*3030*/  SHFL.BFLY PT, R5, R26, 0x2, 0x1f ;  /* 0x0c401f001a057f89 */ /* 0x000f2400000e0000 */
[----:B------:R-:W-:Y:S01]  /*3040*/  MUFU.EX2 R115, R115 ;  /* 0x0000007300737308 */ /* 0x000fe20000000800 */
[----:B--2---:R-:W-:-:S07]  /*3050*/  IMAD.MOV.U32 R113, RZ, RZ, R151 ;  /* 0x000000ffff717224 */ /* 0x004fce00078e0097 */
[----:B------:R-:W2:Y:S01]  /*3060*/  MUFU.EX2 R38, R71 ;  /* 0x0000004700267308 */ /* 0x000ea20000000800 */
[----:B---3--:R-:W-:-:S07]  /*3070*/  F2FP.BF16.F32.PACK_AB R157, R36, R111 ;  /* 0x0000006f249d723e */ /* 0x008fce00000010ff */
[----:B------:R-:W-:Y:S01]  /*3080*/  MUFU.EX2 R117, R117 ;  /* 0x0000007500757308 */ /* 0x000fe20000000800 */
[----:B----4-:R-:W-:-:S07]  /*3090*/  FMNMX.FTZ R28, R26, R5, !PT ;  /* 0x000000051a1c7209 */ /* 0x010fce0007810000 */
[----:B------:R-:W3:Y:S01]  /*30a0*/  MUFU.EX2 R40, R75 ;  /* 0x0000004b00287308 */ /* 0x000ee20000000800 */
[----:B--2---:R-:W-:Y:S01]  /*30b0*/  F2FP.BF16.F32.PACK_AB R159, R38, R115 ;  /* 0x00000073269f723e */ /* 0x004fe200000010ff */
[----:B------:R-:W2:Y:S06]  /*30c0*/  SHFL.BFLY PT, R5, R28, 0x1, 0x1f ;  /* 0x0c201f001c057f89 */ /* 0x000eac00000e0000 */
[----:B------:R-:W-:Y:S08]  /*30d0*/  MUFU.EX2 R119, R119 ;  /* 0x0000007700777308 */ /* 0x000ff00000000800 */
[----:B------:R-:W4:Y:S01]  /*30e0*/  MUFU.EX2 R42, R79 ;  /* 0x0000004f002a7308 */ /* 0x000f220000000800 */
[----:B---3--:R-:W-:-:S07]  /*30f0*/  F2FP.BF16.F32.PACK_AB R161, R40, R117 ;  /* 0x0000007528a1723e */ /* 0x008fce00000010ff */
[----:B------:R-:W-:Y:S01]  /*3100*/  MUFU.EX2 R121, R121 ;  /* 0x0000007900797308 */ /* 0x000fe20000000800 */
[----:B--2---:R-:W-:-:S04]  /*3110*/  FMNMX.FTZ R5, R28, R5, !PT ;  /* 0x000000051c057209 */ /* 0x004fc80007810000 */
[C---:B------:R-:W-:Y:S01]  /*3120*/  FSETP.NEU.FTZ.AND P2, PT, R5.reuse, -INF , PT ;  /* 0xff8000000500780b */ /* 0x040fe20003f5d000 */
[----:B------:R-:W-:Y:S02]  /*3130*/  FMUL.FTZ R26, R5, R0 ;  /* 0x00000000051a7220 */ /* 0x000fe40000410000 */
[----:B------:R-:W-:Y:S01]  /*3140*/  MUFU.EX2 R28, R83 ;  /* 0x00000053001c7308 */ /* 0x000fe20000000800 */
[----:B----4-:R-:W-:Y:S02]  /*3150*/  F2FP.BF16.F32.PACK_AB R163, R42, R119 ;  /* 0x000000772aa3723e */ /* 0x010fe400000010ff */
[----:B------:R-:W-:Y:S02]  /*3160*/  FSEL R26, R26, RZ, P2 ;  /* 0x000000ff1a1a7208 */ /* 0x000fe40001000000 */
[----:B------:R-:W-:-:S03]  /*3170*/  PLOP3.LUT P2, PT, PT, PT, UP0, 0x80, 0x0 ;  /* 0x000000000000781c */ /* 0x000fc60003f4f008 */
        /* <DEDUP_REMOVED lines=17> */
[----:B--2---:R-:W-:Y:S01]  /*3290*/  FADD.FTZ R25, R183, R44 ;  /* 0x0000002cb7197221 */ /* 0x004fe20000010000 */
        /* <DEDUP_REMOVED lines=14> */
[----:B------:R4:W5:Y:S01]  /*3380*/  MUFU.EX2 R182, R29 ;  /* 0x0000001d00b67308 */ /* 0x0009620000000800 */
[----:B------:R-:W-:Y:S01]  /*3390*/  FADD.FTZ R25, R179, R44 ;  /* 0x0000002cb3197221 */ /* 0x000fe20000010000 */
[----:B---3--:R-:W-:Y:S01]  /*33a0*/  FADD.FTZ R44, R7, R180 ;  /* 0x000000b4072c7221 */ /* 0x008fe20000010000 */
[-CC-:B------:R-:W-:Y:S01]  /*33b0*/  FFMA.FTZ R55, R55, R0.reuse, -R26.reuse ;  /* 0x0000000037377223 */ /* 0x180fe2000001081a */
[-CC-:B------:R-:W-:Y:S01]  /*33c0*/  FFMA.FTZ R73, R73, R0.reuse, -R26.reuse ;  /* 0x0000000049497223 */ /* 0x180fe2000001081a */
[----:B------:R-:W-:Y:S01]  /*33d0*/  FADD.FTZ R46, R10, R25 ;  /* 0x000000190a2e7221 */ /* 0x000fe20000010000 */
[-CC-:B------:R-:W-:Y:S01]  /*33e0*/  FFMA.FTZ R59, R59, R0.reuse, -R26.reuse ;  /* 0x000000003b3b7223 */ /* 0x180fe2000001081a */
[-C--:B------:R-:W-:Y:S01]  /*33f0*/  FFMA.FTZ R77, R77, R0.reuse, -R26 ;  /* 0x000000004d4d7223 */ /* 0x080fe2000001081a */
[----:B------:R-:W3:Y:S01]  /*3400*/  MUFU.EX2 R13, R13 ;  /* 0x0000000d000d7308 */ /* 0x000ee20000000800 */
[----:B--2---:R-:W-:Y:S01]  /*3410*/  FADD.FTZ R25, R11, R44 ;  /* 0x0000002c0b197221 */ /* 0x004fe20000010000 */
[----:B----4-:R-:W-:Y:S01]  /*3420*/  FADD.FTZ R29, R173, R46 ;  /* 0x0000002ead1d7221 */ /* 0x010fe20000010000 */
[-CC-:B------:R-:W-:Y:S01]  /*3430*/  FFMA.FTZ R63, R63, R0.reuse, -R26.reuse ;  /* 0x000000003f3f7223 */ /* 0x180fe2000001081a */
[----:B------:R-:W-:Y:S01]  /*3440*/  F2FP.BF16.F32.PACK_AB R183, R6, R183 ;  /* 0x000000b706b7723e */ /* 0x000fe200000010ff */
[-CC-:B------:R-:W-:Y:S01]  /*3450*/  FFMA.FTZ R81, R81, R0.reuse, -R26.reuse ;  /* 0x0000000051517223 */ /* 0x180fe2000001081a */
[----:B------:R-:W-:Y:S01]  /*3460*/  FADD.FTZ R46, R12, R29 ;  /* 0x0000001d0c2e7221 */ /* 0x000fe20000010000 */
[-C--:B------:R-:W-:Y:S01]  /*3470*/  FFMA.FTZ R67, R67, R0.reuse, -R26 ;  /* 0x0000000043437223 */ /* 0x080fe2000001081a */
[----:B------:R-:W2:Y:S01]  /*3480*/  MUFU.EX2 R176, R33 ;  /* 0x0000002100b07308 */ /* 0x000ea20000000800 */
[----:B-----5:R-:W-:Y:S01]  /*3490*/  FADD.FTZ R44, R182, R25 ;  /* 0x00000019b62c7221 */ /* 0x020fe20000010000 */
[----:B------:R-:W-:Y:S01]  /*34a0*/  FADD.FTZ R29, R175, R46 ;  /* 0x0000002eaf1d7221 */ /* 0x000fe20000010000 */
[----:B------:R-:W-:Y:S01]  /*34b0*/  FFMA.FTZ R26, R85, R0, -R26 ;  /* 0x00000000551a7223 */ /* 0x000fe2000001081a */
[----:B------:R-:W-:-:S02]  /*34c0*/  F2FP.BF16.F32.PACK_AB R180, R180, R7 ;  /* 0x00000007b4b4723e */ /* 0x000fc400000010ff */
[----:B------:R-:W-:Y:S01]  /*34d0*/  FADD.FTZ R46, R14, R29 ;  /* 0x0000001d0e2e7221 */ /* 0x000fe20000010000 */
[----:B------:R-:W-:Y:S01]  /*34e0*/  F2FP.BF16.F32.PACK_AB R165, R28, R121 ;  /* 0x000000791ca5723e */ /* 0x000fe200000010ff */
[----:B------:R-:W4:Y:S01]  /*34f0*/  MUFU.EX2 R15, R15 ;  /* 0x0000000f000f7308 */ /* 0x000f220000000800 */
[----:B---3--:R-:W-:Y:S01]  /*3500*/  FADD.FTZ R25, R13, R44 ;  /* 0x0000002c0d197221 */ /* 0x008fe20000010000 */
[----:B------:R-:W-:Y:S01]  /*3510*/  FADD.FTZ R29, R169, R46 ;  /* 0x0000002ea91d7221 */ /* 0x000fe20000010000 */
[----:B------:R-:W-:Y:S02]  /*3520*/  F2FP.BF16.F32.PACK_AB R177, R8, R177 ;  /* 0x000000b108b1723e */ /* 0x000fe400000010ff */
[----:B------:R-:W-:Y:S01]  /*3530*/  F2FP.BF16.F32.PACK_AB R179, R10, R179 ;  /* 0x000000b30ab3723e */ /* 0x000fe200000010ff */
[----:B------:R-:W-:Y:S01]  /*3540*/  FADD.FTZ R46, R20, R29 ;  /* 0x0000001d142e7221 */ /* 0x000fe20000010000 */
[----:B------:R-:W-:Y:S01]  /*3550*/  F2FP.BF16.F32.PACK_AB R173, R12, R173 ;  /* 0x000000ad0cad723e */ /* 0x000fe200000010ff */
[----:B------:R-:W3:Y:S01]  /*3560*/  MUFU.EX2 R178, R37 ;  /* 0x0000002500b27308 */ /* 0x000ee20000000800 */
[----:B--2---:R-:W-:Y:S01]  /*3570*/  FADD.FTZ R44, R176, R25 ;  /* 0x00000019b02c7221 */ /* 0x004fe20000010000 */
[----:B------:R-:W-:Y:S01]  /*3580*/  FADD.FTZ R29, R171, R46 ;  /* 0x0000002eab1d7221 */ /* 0x000fe20000010000 */
[----:B------:R-:W-:-:S02]  /*3590*/  F2FP.BF16.F32.PACK_AB R175, R14, R175 ;  /* 0x000000af0eaf723e */ /* 0x000fc400000010ff */
[----:B------:R-:W-:Y:S01]  /*35a0*/  F2FP.BF16.F32.PACK_AB R169, R20, R169 ;  /* 0x000000a914a9723e */ /* 0x000fe200000010ff */
[C---:B------:R-:W-:Y:S01]  /*35b0*/  FADD.FTZ R46, R24.reuse, R29 ;  /* 0x0000001d182e7221 */ /* 0x040fe20000010000 */
[----:B------:R-:W-:Y:S01]  /*35c0*/  F2FP.BF16.F32.PACK_AB R171, R24, R171 ;  /* 0x000000ab18ab723e */ /* 0x000fe200000010ff */
[----:B------:R-:W2:Y:S01]  /*35d0*/  MUFU.EX2 R21, R21 ;  /* 0x0000001500157308 */ /* 0x000ea20000000800 */
[----:B----4-:R-:W-:Y:S01]  /*35e0*/  FADD.FTZ R25, R15, R44 ;  /* 0x0000002c0f197221 */ /* 0x010fe20000010000 */
[----:B------:R-:W-:Y:S02]  /*35f0*/  F2FP.BF16.F32.PACK_AB R182, R182, R11 ;  /* 0x0000000bb6b6723e */ /* 0x000fe400000010ff */
[----:B------:R-:W-:-:S04]  /*3600*/  F2FP.BF16.F32.PACK_AB R176, R176, R13 ;  /* 0x0000000db0b0723e */ /* 0x000fc800000010ff */
[----:B------:R-:W4:Y:S01]  /*3610*/  MUFU.EX2 R172, R41 ;  /* 0x0000002900ac7308 */ /* 0x000f220000000800 */
[C---:B---3--:R-:W-:Y:S01]  /*3620*/  FADD.FTZ R44, R178.reuse, R25 ;  /* 0x00000019b22c7221 */ /* 0x048fe20000010000 */
[----:B------:R-:W-:-:S06]  /*3630*/  F2FP.BF16.F32.PACK_AB R178, R178, R15 ;  /* 0x0000000fb2b2723e */ /* 0x000fcc00000010ff */
[----:B------:R-:W1:Y:S01]  /*3640*/  MUFU.EX2 R27, R27 ;  /* 0x0000001b001b7308 */ /* 0x000e620000000800 */
[----:B--2---:R-:W-:-:S07]  /*3650*/  FADD.FTZ R25, R21, R44 ;  /* 0x0000002c15197221 */ /* 0x004fce0000010000 */
[----:B------:R-:W2:Y:S01]  /*3660*/  MUFU.EX2 R174, R45 ;  /* 0x0000002d00ae7308 */ /* 0x000ea20000000800 */
[----:B----4-:R-:W-:Y:S01]  /*3670*/  FADD.FTZ R44, R172, R25 ;  /* 0x00000019ac2c7221 */ /* 0x010fe20000010000 */
[----:B------:R-:W-:Y:S01]  /*3680*/  FADD.FTZ R25, R153, R46 ;  /* 0x0000002e99197221 */ /* 0x000fe20000010000 */
[----:B------:R-:W-:Y:S02]  /*3690*/  F2FP.BF16.F32.PACK_AB R153, R32, R153 ;  /* 0x000000992099723e */ /* 0x000fe400000010ff */
[----:B------:R-:W-:Y:S01]  /*36a0*/  F2FP.BF16.F32.PACK_AB R172, R172, R21 ;  /* 0x00000015acac723e */ /* 0x000fe200000010ff */
[----:B------:R-:W-:Y:S02]  /*36b0*/  FADD.FTZ R46, R32, R25 ;  /* 0x00000019202e7221 */ /* 0x000fe40000010000 */
[----:B------:R-:W3:Y:S01]  /*36c0*/  MUFU.EX2 R31, R31 ;  /* 0x0000001f001f7308 */ /* 0x000ee20000000800 */
[----:B-1----:R-:W-:Y:S01]  /*36d0*/  FADD.FTZ R3, R27, R44 ;  /* 0x0000002c1b037221 */ /* 0x002fe20000010000 */
[----:B------:R-:W-:Y:S01]  /*36e0*/  FADD.FTZ R25, R107, R46 ;  /* 0x0000002e6b197221 */ /* 0x000fe20000010000 */
[----:B------:R-:W-:-:S03]  /*36f0*/  IMAD.MOV.U32 R107, RZ, RZ, R151 ;  /* 0x000000ffff6b7224 */ /* 0x000fc600078e0097 */
[----:B------:R-:W-:Y:S02]  /*3700*/  FADD.FTZ R46, R34, R25 ;  /* 0x00000019222e7221 */ /* 0x000fe40000010000 */
[----:B------:R-:W1:Y:S01]  /*3710*/  MUFU.EX2 R168, R49 ;  /* 0x0000003100a87308 */ /* 0x000e620000000800 */
[C---:B--2---:R-:W-:Y:S01]  /*3720*/  FADD.FTZ R44, R174.reuse, R3 ;  /* 0x00000003ae2c7221 */ /* 0x044fe20000010000 */
[----:B------:R-:W-:Y:S01]  /*3730*/  FADD.FTZ R25, R111, R46 ;  /* 0x0000002e6f197221 */ /* 0x000fe20000010000 */
[----:B------:R-:W-:Y:S01]  /*3740*/  F2FP.BF16.F32.PACK_AB R174, R174, R27 ;  /* 0x0000001baeae723e */ /* 0x000fe200000010ff */
[----:B------:R-:W-:Y:S02]  /*3750*/  IMAD.MOV.U32 R111, RZ, RZ, R151 ;  /* 0x000000ffff6f7224 */ /* 0x000fe400078e0097 */
[----:B------:R-:W-:Y:S02]  /*3760*/  FADD.FTZ R46, R36, R25 ;  /* 0x00000019242e7221 */ /* 0x000fe40000010000 */
[----:B------:R-:W2:Y:S01]  /*3770*/  MUFU.EX2 R35, R35 ;  /* 0x0000002300237308 */ /* 0x000ea20000000800 */
[----:B---3--:R-:W-:Y:S01]  /*3780*/  FADD.FTZ R3, R31, R44 ;  /* 0x0000002c1f037221 */ /* 0x008fe20000010000 */
[----:B------:R-:W-:Y:S01]  /*3790*/  FADD.FTZ R25, R115, R46 ;  /* 0x0000002e73197221 */ /* 0x000fe20000010000 */
[----:B------:R-:W-:-:S03]  /*37a0*/  IMAD.MOV.U32 R115, RZ, RZ, R151 ;  /* 0x000000ffff737224 */ /* 0x000fc600078e0097 */
[----:B------:R-:W-:Y:S02]  /*37b0*/  FADD.FTZ R6, R38, R25 ;  /* 0x0000001926067221 */ /* 0x000fe40000010000 */
[----:B------:R-:W3:Y:S01]  /*37c0*/  MUFU.EX2 R170, R53 ;  /* 0x0000003500aa7308 */ /* 0x000ee20000000800 */
[C---:B-1----:R-:W-:Y:S01]  /*37d0*/  FADD.FTZ R44, R168.reuse, R3 ;  /* 0x00000003a82c7221 */ /* 0x042fe20000010000 */
[----:B------:R-:W-:Y:S01]  /*37e0*/  FADD.FTZ R25, R117, R6 ;  /* 0x0000000675197221 */ /* 0x000fe20000010000 */
[----:B------:R-:W-:Y:S01]  /*37f0*/  F2FP.BF16.F32.PACK_AB R168, R168, R31 ;  /* 0x0000001fa8a8723e */ /* 0x000fe200000010ff */
[----:B------:R-:W-:Y:S02]  /*3800*/  IMAD.MOV.U32 R117, RZ, RZ, R151 ;  /* 0x000000ffff757224 */ /* 0x000fe400078e0097 */
[----:B------:R-:W-:Y:S02]  /*3810*/  FADD.FTZ R6, R40, R25 ;  /* 0x0000001928067221 */ /* 0x000fe40000010000 */
[----:B------:R-:W1:Y:S01]  /*3820*/  MUFU.EX2 R39, R39 ;  /* 0x0000002700277308 */ /* 0x000e620000000800 */
[----:B--2---:R-:W-:Y:S01]  /*3830*/  FADD.FTZ R3, R35, R44 ;  /* 0x0000002c23037221 */ /* 0x004fe20000010000 */
[----:B------:R-:W-:Y:S01]  /*3840*/  FADD.FTZ R25, R119, R6 ;  /* 0x0000000677197221 */ /* 0x000fe20000010000 */
[----:B------:R-:W-:-:S03]  /*3850*/  IMAD.MOV.U32 R119, RZ, RZ, R151 ;  /* 0x000000ffff777224 */ /* 0x000fc600078e0097 */
[----:B------:R-:W-:Y:S02]  /*3860*/  FADD.FTZ R6, R42, R25 ;  /* 0x000000192a067221 */ /* 0x000fe40000010000 */
[----:B------:R-:W2:Y:S01]  /*3870*/  MUFU.EX2 R152, R57 ;  /* 0x0000003900987308 */ /* 0x000ea20000000800 */
[C---:B---3--:R-:W-:Y:S01]  /*3880*/  FADD.FTZ R44, R170.reuse, R3 ;  /* 0x00000003aa2c7221 */ /* 0x048fe20000010000 */
[----:B------:R-:W-:Y:S01]  /*3890*/  FADD.FTZ R25, R121, R6 ;  /* 0x0000000679197221 */ /* 0x000fe20000010000 */
[----:B------:R-:W-:Y:S01]  /*38a0*/  F2FP.BF16.F32.PACK_AB R170, R170, R35 ;  /* 0x00000023aaaa723e */ /* 0x000fe200000010ff */
[----:B------:R-:W-:Y:S02]  /*38b0*/  IMAD.MOV.U32 R121, RZ, RZ, R151 ;  /* 0x000000ffff797224 */ /* 0x000fe400078e0097 */
[----:B------:R-:W-:Y:S02]  /*38c0*/  FADD.FTZ R6, R28, R25 ;  /* 0x000000191c067221 */ /* 0x000fe40000010000 */
[----:B------:R-:W3:Y:S01]  /*38d0*/  MUFU.EX2 R43, R43 ;  /* 0x0000002b002b7308 */ /* 0x000ee20000000800 */
[----:B-1----:R-:W-:Y:S01]  /*38e0*/  FADD.FTZ R3, R39, R44 ;  /* 0x0000002c27037221 */ /* 0x002fe20000010000 */
[----:B------:R-:W-:-:S06]  /*38f0*/  FADD.FTZ R25, R123, R6 ;  /* 0x000000067b197221 */ /* 0x000fcc0000010000 */
        /* <DEDUP_REMOVED lines=34> */
[----:B---3--:R-:W-:Y:S01]  /*3b20*/  FADD.FTZ R7, R67, R4 ;  /* 0x0000000443077221 */ /* 0x008fe20000010000 */
[C---:B-1----:R-:W-:Y:S01]  /*3b30*/  F2FP.BF16.F32.PACK_AB R167, R30.reuse, R123 ;  /* 0x0000007b1ea7723e */ /* 0x042fe200000010ff */
[----:B------:R-:W-:Y:S01]  /*3b40*/  FADD.FTZ R3, R30, R25 ;  /* 0x000000191e037221 */ /* 0x000fe20000010000 */
[----:B------:R-:W-:Y:S02]  /*3b50*/  IMAD.MOV.U32 R123, RZ, RZ, R151 ;  /* 0x000000ffff7b7224 */ /* 0x000fe400078e0097 */
[C---:B--2---:R-:W-:Y:S01]  /*3b60*/  FADD.FTZ R4, R26.reuse, R7 ;  /* 0x000000071a047221 */ /* 0x044fe20000010000 */
[----:B------:R-:W-:Y:S01]  /*3b70*/  F2FP.BF16.F32.PACK_AB R166, R26, R67 ;  /* 0x000000431aa6723e */ /* 0x000fe200000010ff */
        /* <DEDUP_REMOVED lines=35> */
[----:B------:R-:W-:Y:S01]  /*3db0*/  UMOV UR7, UR36 ;  /* 0x0000002400077c82 */ /* 0x000fe20008000000 */
[----:B------:R-:W-:Y:S01]  /*3dc0*/  UMOV UR5, UR37 ;  /* 0x0000002500057c82 */ /* 0x000fe20008000000 */
[----:B------:R-:W-:Y:S01]  /*3dd0*/  ULDC UR54, c[0x0][0x2e0] ;  /* 0x0000b80000367ab9 */ /* 0x000fe20000000800 */
[----:B------:R-:W-:Y:S01]  /*3de0*/  ULDC UR47, c[0x0][0x288] ;  /* 0x0000a200002f7ab9 */ /* 0x000fe20000000800 */
[----:B------:R-:W-:Y:S01]  /*3df0*/  ULDC UR55, c[0x0][0x404] ;  /* 0x0001010000377ab9 */ /* 0x000fe20000000800 */
[----:B------:R-:W-:-:S05]  /*3e00*/  ULDC.64 UR40, c[0x0][0x3f8] ;  /* 0x0000fe0000287ab9 */ /* 0x000fca0000000a00 */
.L_x_1911:
        /* <DEDUP_REMOVED lines=9> */
.L_x_1904:
[----:B------:R-:W-:Y:S01]  /*3ea0*/  ULEA UR10, UR37, UR38, 0x3 ;  /* 0x00000026250a7291 */ /* 0x000fe2000f8e183f */
[----:B------:R-:W-:-:S05]  /*3eb0*/  IMAD.U32 R0, RZ, RZ, UR36 ;  /* 0x00000024ff007e24 */ /* 0x000fca000f8e00ff */
[----:B------:R-:W-:-:S04]  /*3ec0*/  SHF.L.U32 R0, R0, 0x1f, RZ ;  /* 0x0000001f00007819 */ /* 0x000fc800000006ff */
[----:B------:R1:W2:Y:S01]  /*3ed0*/  SYNCS.PHASECHK.TRANS64.TRYWAIT P2, [UR10+0x28830], R0 ;  /* 0x02883000ff0075a7 */ /* 0x0002a2000804014a */
[----:B------:R-:W-:Y:S05]  /*3ee0*/  @!P0 BRA `(.L_x_1905) ;  /* 0x0000000000048947 */ /* 0x000fea0003800000 */
[----:B------:R-:W-:Y:S01]  /*3ef0*/  BPT.TRAP 0x1 ;  /* 0x000000040000795c */ /* 0x000fe20000300000 */
.L_x_1905:
[----:B--2---:R-:W-:Y:S05]  /*3f00*/  @P2 BRA `(.L_x_1903) ;  /* 0x0000000000082947 */ /* 0x004fea0003800000 */
[----:B------:R-:W2:Y:S02]  /*3f10*/  SYNCS.PHASECHK.TRANS64.TRYWAIT P2, [UR10+0x28830], R0 ;  /* 0x02883000ff0075a7 */ /* 0x000ea4000804014a */
[----:B--2---:R-:W-:Y:S05]  /*3f20*/  @!P2 BRA `(.L_x_1906) ;  /* 0x000000900078a947 */ /* 0x004fea0003800000 */
.L_x_1903:
[----:B-12---:R-:W-:Y:S01]  /*3f30*/  VIADD R0, R23, 0x8 ;  /* 0x0000000817007836 */ /* 0x006fe20000000000 */
[----:B------:R-:W-:Y:S01]  /*3f40*/  ULEA UR34, UR37, UR4, 0xb ;  /* 0x0000000425227291 */ /* 0x000fe2000f8e583f */
[----:B------:R-:W-:Y:S01]  /*3f50*/  UMOV UR51, 0x40000040 ;  /* 0x4000004000337882 */ /* 0x000fe20000000000 */
[----:B------:R-:W-:Y:S02]  /*3f60*/  UMOV UR11, 0x40000040 ;  /* 0x40000040000b7882 */ /* 0x000fe40000000000 */
[----:B------:R1:W-:Y:S01]  /*3f70*/  BAR.SYNC.DEFER_BLOCKING R0, 0x100 ;  /* 0x000400000000751d */ /* 0x0003e20000010000 */
[----:B------:R-:W-:Y:S02]  /*3f80*/  UIADD3 UR10, UR34, 0x2, URZ ;  /* 0x00000002220a7890 */ /* 0x000fe4000fffe03f */
[----:B------:R-:W-:Y:S02]  /*3f90*/  UIADD3 UR14, UR34, 0x4, URZ ;  /* 0x00000004220e7890 */ /* 0x000fe4000fffe03f */
[----:B------:R-:W-:-:S02]  /*3fa0*/  UIADD3 UR18, UR34, 0x6, URZ ;  /* 0x0000000622127890 */ /* 0x000fc4000fffe03f */
[----:B------:R-:W-:Y:S01]  /*3fb0*/  UMOV UR50, UR34 ;  /* 0x0000002200327c82 */ /* 0x000fe20008000000 */
        /* <DEDUP_REMOVED lines=37> */
.L_x_1908:
[----:B------:R-:W-:Y:S01]  /*4210*/  ULEA UR10, UR5, UR38, 0x3 ;  /* 0x00000026050a7291 */ /* 0x000fe2000f8e183f */
[----:B------:R-:W-:-:S05]  /*4220*/  IMAD.U32 R0, RZ, RZ, UR7 ;  /* 0x00000007ff007e24 */ /* 0x000fca000f8e00ff */
[----:B------:R-:W-:-:S04]  /*4230*/  SHF.L.U32 R0, R0, 0x1f, RZ ;  /* 0x0000001f00007819 */ /* 0x000fc800000006ff */
[----:B------:R1:W2:Y:S01]  /*4240*/  SYNCS.PHASECHK.TRANS64.TRYWAIT P2, [UR10+0x28850], R0 ;  /* 0x02885000ff0075a7 */ /* 0x0002a2000804014a */
[----:B------:R-:W-:Y:S05]  /*4250*/  @!P0 BRA `(.L_x_1909) ;  /* 0x0000000000048947 */ /* 0x000fea0003800000 */
[----:B------:R-:W-:Y:S01]  /*4260*/  BPT.TRAP 0x1 ;  /* 0x000000040000795c */ /* 0x000fe20000300000 */
.L_x_1909:
[----:B--2---:R-:W-:Y:S05]  /*4270*/  @P2 BRA `(.L_x_1907) ;  /* 0x0000000000082947 */ /* 0x004fea0003800000 */
[----:B------:R-:W2:Y:S02]  /*4280*/  SYNCS.PHASECHK.TRANS64.TRYWAIT P2, [UR10+0x28850], R0 ;  /* 0x02885000ff0075a7 */ /* 0x000ea4000804014a */
[----:B--2---:R-:W-:Y:S05]  /*4290*/  @!P2 BRA `(.L_x_1910) ;  /* 0x0000008c00b4a947 */ /* 0x004fea0003800000 */
.L_x_1907:
[----:B------:R-:W-:Y:S01]  /*42a0*/  UIADD3 UR7, UR38, 0x400, URZ ;  /* 0x0000040026077890 */ /* 0x000fe2000fffe03f */
[----:B------:R-:W-:Y:S01]  /*42b0*/  WARPGROUP.ARRIVE ;  /* 0x00000000000079c5 */ /* 0x000fe20000000000 */
[----:B------:R-:W-:Y:S01]  /*42c0*/  UMOV UR11, 0x40000040 ;  /* 0x40000040000b7882 */ /* 0x000fe20000000000 */
[----:B------:R-:W-:Y:S02]  /*42d0*/  UISETP.NE.U32.AND UP0, UPT, UR40, URZ, UPT ;  /* 0x0000003f2800728c */ /* 0x000fe4000bf05070 */
[----:B------:R-:W-:Y:S02]  /*42e0*/  USHF.R.U32.HI UR7, URZ, 0x4, UR7 ;  /* 0x000000043f077899 */ /* 0x000fe40008011607 */
[----:B------:R-:W-:Y:S02]  /*42f0*/  UISETP.NE.AND.EX UP0, UPT, UR41, URZ, UPT, UP0 ;  /* 0x0000003f2900728c */ /* 0x000fe4000bf05300 */
[----:B------:R-:W-:-:S04]  /*4300*/  ULOP3.LUT UR7, UR7, 0x3fff, URZ, 0xc0, !UPT ;  /* 0x00003fff07077892 */ /* 0x000fc8000f8ec03f */
[----:B------:R-:W-:-:S04]  /*4310*/  ULOP3.LUT UR7, UR7, 0x4000000, URZ, 0xfc, !UPT ;  /* 0x0400000007077892 */ /* 0x000fc8000f8efc3f */
[----:B------:R-:W-:-:S07]  /*4320*/  ULEA UR7, UR5, UR7, 0xb ;  /* 0x0000000705077291 */ /* 0x000fce000f8e583f */
[----:B------:R-:W-:Y:S02]  /*4330*/  UMOV UR10, UR7 ;  /* 0x00000007000a7c82 */ /* 0x000fe40008000000 */
[----:B------:R-:W-:Y:S01]  /*4340*/  HGMMA.64x128x16.F32.BF16 R88, R180, gdesc[UR8].tnspB, R88, gsb0 ;  /* 0x41e00008b4587df0 */ /* 0x000fe20008001858 */
[----:B------:R-:W-:Y:S01]  /*4350*/  UIADD3 UR10, UR7, 0x80, URZ ;  /* 0x00000080070a7890 */ /* 0x000fe2000fffe03f */
[----:B------:R-:W-:Y:S01]  /*4360*/  UMOV UR11, 0x40000040 ;  /* 0x40000040000b7882 */ /* 0x000fe20000000000 */
[----:B------:R-:W-:Y:S02]  /*4370*/  WARPGROUP.DEPBAR.LE gsb0, 0x0 ;  /* 0x00008000000079c5 */ /* 0x000fe40000010000 */
[----:B------:R-:W-:-:S07]  /*4380*/  WARPGROUP.ARRIVE ;  /* 0x00000000000079c5 */ /* 0x000fce0000000000 */
[----:B------:R-:W-:Y:S01]  /*4390*/  HGMMA.64x128x16.F32.BF16 R88, R176, gdesc[UR8].tnspB, R88, gsb0 ;  /* 0x41e00008b0587df0 */ /* 0x000fe20008001858 */
[----:B------:R-:W-:Y:S01]  /*43a0*/  UMOV UR10, 0xffffff80 ;  /* 0xffffff80000a7882 */ /* 0x000fe20000000000 */
[----:B------:R-:W-:Y:S02]  /*43b0*/  USEL UR11, UR55, 0x1, UP0 ;  /* 0x00000001370b7887 */ /* 0x000fe40008000000 */
[----:B------:R-:W-:Y:S02]  /*43c0*/  UIMAD UR10, UR6, UR10, 0x1 ;  /* 0x00000001060a74a4 */ /* 0x000fe4000f8e020a */
[----:B------:R-:W-:Y:S02]  /*43d0*/  UISETP.GT.AND UP0, UPT, UR6, UR39, UPT ;  /* 0x000000270600728c */ /* 0x000fe4000bf04270 */
[----:B------:R-:W-:Y:S02]  /*43e0*/  UIADD3 UR10, UR42, UR10, URZ ;  /* 0x0000000a2a0a7290 */ /* 0x000fe4000fffe03f */
[----:B------:R-:W-:-:S02]  /*43f0*/  UIADD3 UR6, UR6, -0x1, URZ ;  /* 0xffffffff06067890 */ /* 0x000fc4000fffe03f */
[----:B------:R-:W-:-:S03]  /*4400*/  UIMAD UR10, UR11, UR54, UR10 ;  /* 0x000000360b0a72a4 */ /* 0x000fc6000f8e020a */
[----:B------:R-:W-:Y:S01]  /*4410*/  UMOV UR11, 0x40000040 ;  /* 0x40000040000b7882 */ /* 0x000fe20000000000 */
[----:B------:R-:W-:-:S06]  /*4420*/  UIADD3 UR10, UR10, -UR47, URZ ;  /* 0x8000002f0a0a7290 */ /* 0x000fcc000fffe03f */
[----:B--2---:R-:W-:Y:S01]  /*4430*/  IMAD.U32 R5, RZ, RZ, UR10 ;  /* 0x0000000aff057e24 */ /* 0x004fe2000f8e00ff */
[----:B------:R-:W-:-:S03]  /*4440*/  UIADD3 UR10, UR7, 0x100, URZ ;  /* 0x00000100070a7890 */ /* 0x000fc6000fffe03f */
[----:B------:R-:W-:-:S04]  /*4450*/  IMAD R5, R2, -0x2, R5 ;  /* 0xfffffffe02057824 */ /* 0x000fc800078e0205 */
[----:B------:R-:W-:-:S05]  /*4460*/  IMAD.IADD R10, R22, 0x1, R5 ;  /* 0x00000001160a7824 */ /* 0x000fca00078e0205 */
[C---:B------:R-:W-:Y:S02]  /*4470*/  ISETP.GT.AND P2, PT, R10.reuse, RZ, PT ;  /* 0x000000ff0a00720c */ /* 0x040fe40003f44270 */
[----:B------:R-:W-:Y:S02]  /*4480*/  ISETP.GT.AND P3, PT, R10, 0x1, PT ;  /* 0x000000010a00780c */ /* 0x000fe40003f64270 */
[----:B------:R-:W-:Y:S02]  /*4490*/  FSEL R11, R24, -INF , P2 ;  /* 0xff800000180b7808 */ /* 0x000fe40001000000 */
[----:B------:R-:W-:Y:S02]  /*44a0*/  ISETP.GT.AND P2, PT, R10, 0x8, PT ;  /* 0x000000080a00780c */ /* 0x000fe40003f44270 */
[----:B------:R-:W-:Y:S02]  /*44b0*/  FSEL R199, R25, -INF , P3 ;  /* 0xff80000019c77808 */ /* 0x000fe40001800000 */
[----:B-1----:R-:W-:-:S02]  /*44c0*/  FMNMX.FTZ R0, R11, R6, !PT ;  /* 0x000000060b007209 */ /* 0x002fc40007810000 */
[----:B------:R-:W-:Y:S02]  /*44d0*/  ISETP.GT.AND P3, PT, R10, 0x9, PT ;  /* 0x000000090a00780c */ /* 0x000fe40003f64270 */
[----:B------:R-:W-:Y:S02]  /*44e0*/  FSEL R13, R28, -INF , P2 ;  /* 0xff8000001c0d7808 */ /* 0x000fe40001000000 */
[----:B------:R-:W-:Y:S02]  /*44f0*/  FMNMX.FTZ R0, R199, R0, !PT ;  /* 0x00000000c7007209 */ /* 0x000fe40007810000 */
[----:B------:R-:W-:Y:S02]  /*4500*/  ISETP.GT.AND P2, PT, R10, 0x10, PT ;  /* 0x000000100a00780c */ /* 0x000fe40003f44270 */
[----:B------:R-:W-:Y:S02]  /*4510*/  FSEL R197, R29, -INF , P3 ;  /* 0xff8000001dc57808 */ /* 0x000fe40001800000 */
[----:B------:R-:W-:-:S02]  /*4520*/  FMNMX.FTZ R0, R13, R0, !PT ;  /* 0x000000000d007209 */ /* 0x000fc40007810000 */
        /* <DEDUP_REMOVED lines=22> */
[----:B------:R-:W-:Y:S01]  /*4690*/  FMNMX.FTZ R0, R181, R0, !PT ;  /* 0x00000000b5007209 */ /* 0x000fe20007810000 */
[----:B------:R-:W-:Y:S02]  /*46a0*/  WARPGROUP.DEPBAR.LE gsb0, 0x0 ;  /* 0x00008000000079c5 */ /* 0x000fe40000010000 */
[----:B------:R-:W-:Y:S01]  /*46b0*/  WARPGROUP.ARRIVE ;  /* 0x00000000000079c5 */ /* 0x000fe20000000000 */
[----:B------:R-:W-:-:S02]  /*46c0*/  FSEL R179, R45, -INF , P3 ;  /* 0xff8000002db37808 */ /* 0x000fc40001800000 */
[----:B------:R-:W-:Y:S02]  /*46d0*/  ISETP.GT.AND P3, PT, R10, 0x31, PT ;  /* 0x000000310a00780c */ /* 0x000fe40003f64270 */
[----:B------:R-:W-:Y:S01]  /*46e0*/  FSEL R177, R48, -INF , P2 ;  /* 0xff80000030b17808 */ /* 0x000fe20001000000 */
[----:B------:R-:W-:Y:S01]  /*46f0*/  HGMMA.64x128x16.F32.BF16 R88, R172, gdesc[UR8].tnspB, R88, gsb0 ;  /* 0x41e00008ac587df0 */ /* 0x000fe20008001858 */
[----:B------:R-:W-:Y:S01]  /*4700*/  UIADD3 UR10, UR7, 0x180, URZ ;  /* 0x00000180070a7890 */ /* 0x000fe2000fffe03f */
[----:B------:R-:W-:Y:S01]  /*4710*/  FMNMX.FTZ R0, R179, R0, !PT ;  /* 0x00000000b3007209 */ /* 0x000fe20007810000 */
[----:B------:R-:W-:Y:S01]  /*4720*/  UMOV UR11, 0x40000040 ;  /* 0x40000040000b7882 */ /* 0x000fe20000000000 */
[----:B------:R-:W-:Y:S02]  /*4730*/  ISETP.GT.AND P2, PT, R10, 0x38, PT ;  /* 0x000000380a00780c */ /* 0x000fe40003f44270 */
[----:B------:R-:W-:Y:S01]  /*4740*/  FMNMX.FTZ R0, R177, R0, !PT ;  /* 0x00000000b1007209 */ /* 0x000fe20007810000 */
[----:B------:R-:W-:-:S02]  /*4750*/  WARPGROUP.DEPBAR.LE gsb0, 0x0 ;  /* 0x00008000000079c5 */ /* 0x000fc40000010000 */
[----:B------:R-:W-:Y:S01]  /*4760*/  WARPGROUP.ARRIVE ;  /* 0x00000000000079c5 */ /* 0x000fe20000000000 */
[----:B------:R-:W-:Y:S02]  /*4770*/  FSEL R175, R49, -INF , P3 ;  /* 0xff80000031af7808 */ /* 0x000fe40001800000 */
[----:B------:R-:W-:Y:S02]  /*4780*/  ISETP.GT.AND P3, PT, R10, 0x39, PT ;  /* 0x000000390a00780c */ /* 0x000fe40003f64270 */
[----:B------:R-:W-:Y:S01]  /*4790*/  FSEL R173, R52, -INF , P2 ;  /* 0xff80000034ad7808 */ /* 0x000fe20001000000 */
[----:B------:R-:W-:Y:S01]  /*47a0*/  HGMMA.64x128x16.F32.BF16 R88, R168, gdesc[UR8].tnspB, R88, gsb0 ;  /* 0x41e00008a8587df0 */ /* 0x000fe20008001858 */
[----:B------:R-:W-:Y:S01]  /*47b0*/  UIADD3 UR10, UR7, 0x200, URZ ;  /* 0x00000200070a7890 */ /* 0x000fe2000fffe03f */
[----:B------:R-:W-:Y:S01]  /*47c0*/  FMNMX.FTZ R0, R175, R0, !PT ;  /* 0x00000000af007209 */ /* 0x000fe20007810000 */
[----:B------:R-:W-:Y:S01]  /*47d0*/  UMOV UR11, 0x40000040 ;  /* 0x40000040000b7882 */ /* 0x000fe20000000000 */
[----:B------:R-:W-:-:S02]  /*47e0*/  ISETP.GT.AND P2, PT, R10, 0x40, PT ;  /* 0x000000400a00780c */ /* 0x000fc40003f44270 */
[----:B------:R-:W-:Y:S02]  /*47f0*/  FSEL R53, R53, -INF , P3 ;  /* 0xff80000035357808 */ /* 0x000fe40001800000 */
[----:B------:R-:W-:Y:S02]  /*4800*/  FMNMX.FTZ R0, R173, R0, !PT ;  /* 0x00000000ad007209 */ /* 0x000fe40007810000 */
[----:B------:R-:W-:Y:S02]  /*4810*/  ISETP.GT.AND P3, PT, R10, 0x41, PT ;  /* 0x000000410a00780c */ /* 0x000fe40003f64270 */
[----:B------:R-:W-:Y:S02]  /*4820*/  FSEL R49, R56, -INF , P2 ;  /* 0xff80000038317808 */ /* 0x000fe40001000000 */
[----:B------:R-:W-:Y:S02]  /*4830*/  FMNMX.FTZ R0, R53, R0, !PT ;  /* 0x0000000035007209 */ /* 0x000fe40007810000 */
        /* <DEDUP_REMOVED lines=39> */
[C---:B------:R-:W-:Y:S01]  /*4ab0*/  ISETP.GT.AND P3, PT, R10.reuse, 0x79, PT ;  /* 0x000000790a00780c */ /* 0x040fe20003f64270 */
[----:B------:R-:W-:Y:S01]  /*4ac0*/  VIADD R10, R10, 0x8 ;  /* 0x000000080a0a7836 */ /* 0x000fe20000000000 */
[----:B------:R-:W-:Y:S02]  /*4ad0*/  FSEL R45, R84, -INF , P2 ;  /* 0xff800000542d7808 */ /* 0x000fe40001000000 */
[----:B------:R-:W-:Y:S02]  /*4ae0*/  FMNMX.FTZ R0, R81, R0, !PT ;  /* 0x0000000051007209 */ /* 0x000fe40007810000 */
[----:B------:R-:W-:-:S02]  /*4af0*/  FSEL R85, R85, -INF , P3 ;  /* 0xff80000055557808 */ /* 0x000fc40001800000 */
[----:B------:R-:W-:Y:S02]  /*4b00*/  FMNMX.FTZ R0, R45, R0, !PT ;  /* 0x000000002d007209 */ /* 0x000fe40007810000 */
[C---:B------:R-:W-:Y:S02]  /*4b10*/  ISETP.GT.AND P4, PT, R10.reuse, RZ, PT ;  /* 0x000000ff0a00720c */ /* 0x040fe40003f84270 */
[----:B------:R-:W-:Y:S02]  /*4b20*/  FMNMX.FTZ R12, R85, R0, !PT ;  /* 0x00000000550c7209 */ /* 0x000fe40007810000 */
[----:B------:R-:W1:Y:S01]  /*4b30*/  LDC R0, c[0x0][0x988] ;  /* 0x00026200ff007b82 */ /* 0x000e620000000800 */
[----:B------:R-:W-:Y:S02]  /*4b40*/  ISETP.GT.AND P5, PT, R10, 0x1, PT ;  /* 0x000000010a00780c */ /* 0x000fe40003fa4270 */
[----:B------:R-:W2:Y:S01]  /*4b50*/  SHFL.BFLY PT, R5, R12, 0x2, 0x1f ;  /* 0x0c401f000c057f89 */ /* 0x000ea200000e0000 */
[----:B------:R-:W-:-:S02]  /*4b60*/  FSEL R26, R26, -INF , P4 ;  /* 0xff8000001a1a7808 */ /* 0x000fc40002000000 */
[C---:B------:R-:W-:Y:S02]  /*4b70*/  ISETP.GT.AND P3, PT, R10.reuse, 0x8, PT ;  /* 0x000000080a00780c */ /* 0x040fe40003f64270 */
[C---:B------:R-:W-:Y:S02]  /*4b80*/  ISETP.GT.AND P6, PT, R10.reuse, 0x9, PT ;  /* 0x000000090a00780c */ /* 0x040fe40003fc4270 */
[C---:B------:R-:W-:Y:S02]  /*4b90*/  ISETP.GT.AND P4, PT, R10.reuse, 0x10, PT ;  /* 0x000000100a00780c */ /* 0x040fe40003f84270 */
[----:B------:R-:W-:Y:S02]  /*4ba0*/  FSEL R31, R31, -INF , P6 ;  /* 0xff8000001f1f7808 */ /* 0x000fe40003000000 */
[----:B------:R-:W-:Y:S02]  /*4bb0*/  ISETP.GT.AND P6, PT, R10, 0x19, PT ;  /* 0x000000190a00780c */ /* 0x000fe40003fc4270 */
[----:B--2---:R-:W-:-:S02]  /*4bc0*/  FMNMX.FTZ R14, R12, R5, !PT ;  /* 0x000000050c0e7209 */ /* 0x004fc40007810000 */
[----:B------:R-:W-:-:S03]  /*4bd0*/  FMNMX.FTZ R12, R26, R7, !PT ;  /* 0x000000071a0c7209 */ /* 0x000fc60007810000 */
[----:B------:R-:W2:Y:S01]  /*4be0*/  SHFL.BFLY PT, R5, R14, 0x1, 0x1f ;  /* 0x0c201f000e057f89 */ /* 0x000ea200000e0000 */
[----:B------:R-:W-:Y:S02]  /*4bf0*/  WARPGROUP.DEPBAR.LE gsb0, 0x0 ;  /* 0x00008000000079c5 */ /* 0x000fe40000010000 */
[----:B------:R-:W-:Y:S01]  /*4c00*/  WARPGROUP.ARRIVE ;  /* 0x00000000000079c5 */ /* 0x000fe20000000000 */
[----:B------:R-:W-:Y:S02]  /*4c10*/  FSEL R169, R34, -INF , P4 ;  /* 0xff80000022a97808 */ /* 0x000fe40002000000 */
[----:B------:R-:W-:-:S03]  /*4c20*/  ISETP.GT.AND P4, PT, R10, 0x20, PT ;  /* 0x000000200a00780c */ /* 0x000fc60003f84270 */
[----:B------:R-:W-:Y:S01]  /*4c30*/  HGMMA.64x128x16.F32.BF16 R88, R152, gdesc[UR8].tnspB, R88, gsb0 ;  /* 0x41e0000898587df0 */ /* 0x000fe20008001858 */
[----:B------:R-:W-:Y:S01]  /*4c40*/  UIADD3 UR10, UR7, 0x280, URZ ;  /* 0x00000280070a7890 */ /* 0x000fe2000fffe03f */
[----:B------:R-:W-:Y:S01]  /*4c50*/  UMOV UR11, 0x40000040 ;  /* 0x40000040000b7882 */ /* 0x000fe20000000000 */
[----:B--2---:R-:W-:-:S04]  /*4c60*/  FMNMX.FTZ R5, R14, R5, !PT ;  /* 0x000000050e057209 */ /* 0x004fc80007810000 */
[C---:B------:R-:W-:Y:S01]  /*4c70*/  FSETP.NEU.FTZ.AND P2, PT, R5.reuse, -INF , PT ;  /* 0xff8000000500780b */ /* 0x040fe20003f5d000 */
[----:B-1----:R-:W-:-:S05]  /*4c80*/  FMUL.FTZ R8, R5, R0 ;  /* 0x0000000005087220 */ /* 0x002fca0000410000 */
[----:B------:R-:W-:-:S05]  /*4c90*/  FSEL R8, R8, RZ, P2 ;  /* 0x000000ff08087208 */ /* 0x000fca0001000000 */
[-CC-:B------:R-:W-:Y:S01]  /*4ca0*/  FFMA.FTZ R178, R193, R0.reuse, -R8.reuse ;  /* 0x00000000c1b27223 */ /* 0x180fe20000010808 */
[----:B------:R-:W-:Y:S01]  /*4cb0*/  FSEL R193, R39, -INF , P6 ;  /* 0xff80000027c17808 */ /* 0x000fe20003000000 */
[-CC-:B------:R-:W-:Y:S01]  /*4cc0*/  FFMA.FTZ R176, R15, R0.reuse, -R8.reuse ;  /* 0x000000000fb07223 */ /* 0x180fe20000010808 */
[-CC-:B------:R-:W-:Y:S01]  /*4cd0*/  FFMA.FTZ R15, R195, R0.reuse, -R8.reuse ;  /* 0x00000000c30f7223 */ /* 0x180fe20000010808 */
[----:B------:R-:W-:Y:S01]  /*4ce0*/  FSEL R195, R42, -INF , P4 ;  /* 0xff8000002ac37808 */ /* 0x000fe20002000000 */
[-CC-:B------:R-:W-:Y:S01]  /*4cf0*/  FFMA.FTZ R182, R13, R0.reuse, -R8.reuse ;  /* 0x000000000db67223 */ /* 0x180fe20000010808 */
[-CC-:B------:R-:W-:Y:S01]  /*4d00*/  FFMA.FTZ R13, R197, R0.reuse, -R8.reuse ;  /* 0x00000000c50d7223 */ /* 0x180fe20000010808 */
[C---:B------:R-:W-:Y:S01]  /*4d10*/  ISETP.GT.AND P6, PT, R10.reuse, 0x29, PT ;  /* 0x000000290a00780c */ /* 0x040fe20003fc4270 */
[-CC-:B------:R-:W-:Y:S01]  /*4d20*/  FFMA.FTZ R172, R191, R0.reuse, -R8.reuse ;  /* 0x00000000bfac7223 */ /* 0x180fe20000010808 */
[----:B------:R-:W-:Y:S01]  /*4d30*/  ISETP.GT.AND P4, PT, R10, 0x30, PT ;  /* 0x000000300a00780c */ /* 0x000fe20003f84270 */
[-CC-:B------:R-:W-:Y:S01]  /*4d40*/  FFMA.FTZ R180, R199, R0.reuse, -R8.reuse ;  /* 0x00000000c7b47223 */ /* 0x180fe20000010808 */
[----:B------:R-:W-:Y:S01]  /*4d50*/  FSEL R47, R47, -INF , P6 ;  /* 0xff8000002f2f7808 */ /* 0x000fe20003000000 */
[-CC-:B------:R-:W-:Y:S01]  /*4d60*/  FFMA.FTZ R174, R181, R0.reuse, -R8.reuse ;  /* 0x00000000b5ae7223 */ /* 0x180fe20000010808 */
[----:B------:R-:W-:Y:S01]  /*4d70*/  FSEL R191, R50, -INF , P4 ;  /* 0xff80000032bf7808 */ /* 0x000fe20002000000 */
[-CC-:B------:R-:W-:Y:S01]  /*4d80*/  FFMA.FTZ R39, R179, R0.reuse, -R8.reuse ;  /* 0x00000000b3277223 */ /* 0x180fe20000010808 */
[C---:B------:R-:W-:Y:S01]  /*4d90*/  ISETP.GT.AND P4, PT, R10.reuse, 0x39, PT ;  /* 0x000000390a00780c */ /* 0x040fe20003f84270 */
[-CC-:B------:R-:W-:Y:S01]  /*4da0*/  FFMA.FTZ R168, R177, R0.reuse, -R8.reuse ;  /* 0x00000000b1a87223 */ /* 0x180fe20000010808 */
[-CC-:B------:R-:W-:Y:S01]  /*4db0*/  FFMA.FTZ R170, R173, R0.reuse, -R8.reuse ;  /* 0x00000000adaa7223 */ /* 0x180fe20000010808 */
[-CC-:B------:R-:W-:Y:S01]  /*4dc0*/  FFMA.FTZ R24, R45, R0.reuse, -R8.reuse ;  /* 0x000000002d187223 */ /* 0x180fe20000010808 */
[----:B------:R-:W-:Y:S01]  /*4dd0*/  FSEL R55, R55, -INF , P4 ;  /* 0xff80000037377808 */ /* 0x000fe20002000000 */
[-CC-:B------:R-:W-:Y:S01]  /*4de0*/  FFMA.FTZ R14, R9, R0.reuse, -R8.reuse ;  /* 0x00000000090e7223 */ /* 0x180fe20000010808 */
[----:B------:R-:W-:Y:S01]  /*4df0*/  ISETP.GT.AND P4, PT, R10, 0x48, PT ;  /* 0x000000480a00780c */ /* 0x000fe20003f84270 */
[-CC-:B------:R-:W-:Y:S01]  /*4e00*/  FFMA.FTZ R11, R11, R0.reuse, -R8.reuse ;  /* 0x000000000b0b7223 */ /* 0x180fe20000010808 */
[----:B------:R-:W-:Y:S01]  /*4e10*/  FSEL R45, R5, RZ, P2 ;  /* 0x000000ff052d7208 */ /* 0x000fe20001000000 */
[----:B------:R-:W-:Y:S01]  /*4e20*/  MUFU.EX2 R180, R180 ;  /* 0x000000b400b47308 */ /* 0x000fe20000000800 */
[----:B------:R-:W-:Y:S01]  /*4e30*/  FSEL R179, R62, -INF , P4 ;  /* 0xff8000003eb37808 */ /* 0x000fe20002000000 */
[-CC-:B------:R-:W-:Y:S01]  /*4e40*/  FFMA.FTZ R21, R21, R0.reuse, -R8.reuse ;  /* 0x0000000015157223 */ /* 0x180fe20000010808 */
[C---:B------:R-:W-:Y:S01]  /*4e50*/  ISETP.GT.AND P4, PT, R10.reuse, 0x51, PT ;  /* 0x000000510a00780c */ /* 0x040fe20003f84270 */
[-CC-:B------:R-:W-:Y:S01]  /*4e60*/  FFMA.FTZ R53, R53, R0.reuse, -R8.reuse ;  /* 0x0000000035357223 */ /* 0x180fe20000010808 */
[----:B------:R-:W-:Y:S01]  /*4e70*/  FFMA.FTZ R85, R85, R0, -R8 ;  /* 0x0000000055557223 */ /* 0x000fe20000010808 */
[----:B------:R-:W-:Y:S01]  /*4e80*/  IMAD.U32 R50, RZ, RZ, UR5 ;  /* 0x00000005ff327e24 */ /* 0x000fe2000f8e00ff */
[----:B------:R-:W-:Y:S01]  /*4e90*/  FSEL R67, R67, -INF , P4 ;  /* 0xff80000043437808 */ /* 0x000fe20002000000 */
[----:B------:R-:W-:Y:S01]  /*4ea0*/  MUFU.EX2 R11, R11 ;  /* 0x0000000b000b7308 */ /* 0x000fe20000000800 */
[----:B------:R-:W-:Y:S01]  /*4eb0*/  ISETP.GT.AND P4, PT, R10, 0x60, PT ;  /* 0x000000600a00780c */ /* 0x000fe20003f84270 */
[----:B------:R-:W-:Y:S01]  /*4ec0*/  UMOV UR5, UR37 ;  /* 0x0000002500057c82 */ /* 0x000fe20008000000 */
[----:B------:R-:W-:-:S02]  /*4ed0*/  @!P1 LEA R50, R50, UR38, 0x3 ;  /* 0x0000002632329c11 */ /* 0x000fc4000f8e18ff */
[----:B------:R-:W-:Y:S02]  /*4ee0*/  FSEL R173, R74, -INF , P4 ;  /* 0xff8000004aad7808 */ /* 0x000fe40002000000 */
[C---:B------:R-:W-:Y:S01]  /*4ef0*/  ISETP.GT.AND P4, PT, R10.reuse, 0x69, PT ;  /* 0x000000690a00780c */ /* 0x040fe20003f84270 */
[----:B------:R-:W-:Y:S03]  /*4f00*/  MUFU.EX2 R182, R182 ;  /* 0x000000b600b67308 */ /* 0x000fe60000000800 */
[----:B------:R-:W-:Y:S02]  /*4f10*/  FSEL R79, R79, -INF , P4 ;  /* 0xff8000004f4f7808 */ /* 0x000fe40002000000 */
[----:B------:R-:W-:-:S03]  /*4f20*/  ISETP.GT.AND P4, PT, R10, 0x78, PT ;  /* 0x000000780a00780c */ /* 0x000fc60003f84270 */
        /* <DEDUP_REMOVED lines=11> */
[----:B------:R-:W-:Y:S01]  /*4fe0*/  FSEL R155, R27, -INF , P5 ;  /* 0xff8000001b9b7808 */ /* 0x000fe20002800000 */
[-CC-:B------:R-:W-:Y:S01]  /*4ff0*/  FFMA.FTZ R27, R183, R0.reuse, -R8.reuse ;  /* 0x00000000b71b7223 */ /* 0x180fe20000010808 */
[----:B------:R-:W-:Y:S01]  /*5000*/  FSEL R153, R30, -INF , P3 ;  /* 0xff8000001e997808 */ /* 0x000fe20001800000 */
[--C-:B------:R-:W-:Y:S01]  /*5010*/  FFMA.FTZ R152, R49, R0, -R8.reuse ;  /* 0x0000000031987223 */ /* 0x100fe20000010808 */
[----:B------:R-:W-:Y:S01]  /*5020*/  FMNMX.FTZ R12, R155, R12, !PT ;  /* 0x0000000c9b0c7209 */ /* 0x000fe20007810000 */
[----:B------:R-:W-:Y:S01]  /*5030*/  HGMMA.64x128x16.F32.BF16 R88, R156, gdesc[UR8].tnspB, R88, gsb0 ;  /* 0x41e000089c587df0 */ /* 0x000fe20008001858 */
[C---:B------:R-:W-:Y:S01]  /*5040*/  ISETP.GT.AND P5, PT, R10.reuse, 0x11, PT ;  /* 0x000000110a00780c */ /* 0x040fe20003fa4270 */
[----:B------:R-:W-:Y:S01]  /*5050*/  UIADD3 UR10, UR7, 0x300, URZ ;  /* 0x00000300070a7890 */ /* 0x000fe2000fffe03f */
[----:B------:R-:W-:Y:S01]  /*5060*/  FMNMX.FTZ R12, R153, R12, !PT ;  /* 0x0000000c990c7209 */ /* 0x000fe20007810000 */
[----:B------:R-:W-:Y:S01]  /*5070*/  UMOV UR11, 0x40000040 ;  /* 0x40000040000b7882 */ /* 0x000fe20000000000 */
[----:B------:R-:W-:Y:S01]  /*5080*/  ISETP.GT.AND P3, PT, R10, 0x18, PT ;  /* 0x000000180a00780c */ /* 0x000fe20003f64270 */
[--C-:B------:R-:W-:Y:S01]  /*5090*/  FFMA.FTZ R49, R57, R0, -R8.reuse ;  /* 0x0000000039317223 */ /* 0x100fe20000010808 */
[----:B------:R-:W-:Y:S01]  /*50a0*/  FMNMX.FTZ R12, R31, R12, !PT ;  /* 0x0000000c1f0c7209 */ /* 0x000fe20007810000 */
[-CC-:B------:R-:W-:Y:S01]  /*50b0*/  FFMA.FTZ R154, R41, R0.reuse, -R8.reuse ;  /* 0x00000000299a7223 */ /* 0x180fe20000010808 */
[----:B------:R-:W-:Y:S01]  /*50c0*/  FSEL R35, R35, -INF , P5 ;  /* 0xff80000023237808 */ /* 0x000fe20002800000 */
[----:B------:R-:W-:Y:S01]  /*50d0*/  FFMA.FTZ R41, R61, R0, -R8 ;  /* 0x000000003d297223 */ /* 0x000fe20000010808 */
[----:B------:R-:W-:Y:S01]  /*50e0*/  FMNMX.FTZ R12, R169, R12, !PT ;  /* 0x0000000ca90c7209 */ /* 0x000fe20007810000 */
[----:B------:R-:W-:Y:S01]  /*50f0*/  MUFU.EX2 R27, R27 ;  /* 0x0000001b001b7308 */ /* 0x000fe20000000800 */
[----:B------:R-:W-:-:S02]  /*5100*/  FSEL R171, R38, -INF , P3 ;  /* 0xff80000026ab7808 */ /* 0x000fc40001800000 */
[----:B------:R-:W-:Y:S02]  /*5110*/  FMNMX.FTZ R12, R35, R12, !PT ;  /* 0x0000000c230c7209 */ /* 0x000fe40007810000 */
[C---:B------:R-:W-:Y:S02]  /*5120*/  ISETP.GT.AND P5, PT, R10.reuse, 0x21, PT ;  /* 0x000000210a00780c */ /* 0x040fe40003fa4270 */
[----:B------:R-:W-:Y:S01]  /*5130*/  FMNMX.FTZ R12, R171, R12, !PT ;  /* 0x0000000cab0c7209 */ /* 0x000fe20007810000 */
[----:B------:R-:W-:Y:S01]  /*5140*/  MUFU.EX2 R170, R170 ;  /* 0x000000aa00aa7308 */ /* 0x000fe20000000800 */
[----:B------:R-:W-:Y:S02]  /*5150*/  ISETP.GT.AND P3, PT, R10, 0x28, PT ;  /* 0x000000280a00780c */ /* 0x000fe40003f64270 */
[----:B------:R-:W-:Y:S02]  /*5160*/  FMNMX.FTZ R12, R193, R12, !PT ;  /* 0x0000000cc10c7209 */ /* 0x000fe40007810000 */
[----:B------:R-:W-:-:S02]  /*5170*/  FSEL R43, R43, -INF , P5 ;  /* 0xff8000002b2b7808 */ /* 0x000fc40002800000 */
[----:B------:R-:W-:Y:S01]  /*5180*/  FMNMX.FTZ R12, R195, R12, !PT ;  /* 0x0000000cc30c7209 */ /* 0x000fe20007810000 */
[----:B------:R-:W-:Y:S01]  /*5190*/  MUFU.EX2 R53, R53 ;  /* 0x0000003500357308 */ /* 0x000fe20000000800 */
[----:B------:R-:W-:Y:S01]  /*51a0*/  FSEL R197, R46, -INF , P3 ;  /* 0xff8000002ec57808 */ /* 0x000fe20001800000 */
[----:B------:R-:W-:Y:S01]  /*51b0*/  IMAD.U32 R46, RZ, RZ, UR37 ;  /* 0x00000025ff2e7e24 */ /* 0x000fe2000f8e00ff */
[----:B------:R-:W-:Y:S02]  /*51c0*/  FMNMX.FTZ R12, R43, R12, !PT ;  /* 0x0000000c2b0c7209 */ /* 0x000fe40007810000 */
[C---:B------:R-:W-:Y:S02]  /*51d0*/  ISETP.GT.AND P5, PT, R10.reuse, 0x31, PT ;  /* 0x000000310a00780c */ /* 0x040fe40003fa4270 */
[----:B------:R-:W-:Y:S01]  /*51e0*/  FMNMX.FTZ R12, R197, R12, !PT ;  /* 0x0000000cc50c7209 */ /* 0x000fe20007810000 */
[----:B------:R-:W-:Y:S01]  /*51f0*/  MUFU.EX2 R152, R152 ;  /* 0x0000009800987308 */ /* 0x000fe20000000800 */
[----:B------:R-:W-:-:S02]  /*5200*/  ISETP.GT.AND P3, PT, R10, 0x38, PT ;  /* 0x000000380a00780c */ /* 0x000fc40003f64270 */
[----:B------:R-:W-:Y:S02]  /*5210*/  FMNMX.FTZ R12, R47, R12, !PT ;  /* 0x0000000c2f0c7209 */ /* 0x000fe40007810000 */
[----:B------:R-:W-:Y:S01]  /*5220*/  FSEL R183, R51, -INF , P5 ;  /* 0xff80000033b77808 */ /* 0x000fe20002800000 */
[----:B------:R-:W-:Y:S01]  /*5230*/  FFMA.FTZ R51, R175, R0, -R8 ;  /* 0x00000000af337223 */ /* 0x000fe20000010808 */
[----:B------:R-:W-:Y:S01]  /*5240*/  FMNMX.FTZ R12, R191, R12, !PT ;  /* 0x0000000cbf0c7209 */ /* 0x000fe20007810000 */
[----:B------:R-:W-:Y:S01]  /*5250*/  MUFU.EX2 R49, R49 ;  /* 0x0000003100317308 */ /* 0x000fe20000000800 */
[----:B------:R-:W-:Y:S02]  /*5260*/  FSEL R199, R54, -INF , P3 ;  /* 0xff80000036c77808 */ /* 0x000fe40001800000 */
[----:B------:R-:W-:Y:S02]  /*5270*/  FMNMX.FTZ R12, R183, R12, !PT ;  /* 0x0000000cb70c7209 */ /* 0x000fe40007810000 */
[----:B------:R-:W-:-:S02]  /*5280*/  ISETP.GT.AND P5, PT, R10, 0x40, PT ;  /* 0x000000400a00780c */ /* 0x000fc40003fa4270 */
[----:B------:R-:W-:Y:S01]  /*5290*/  FMNMX.FTZ R12, R199, R12, !PT ;  /* 0x0000000cc70c7209 */ /* 0x000fe20007810000 */
[----:B------:R-:W-:Y:S01]  /*52a0*/  MUFU.EX2 R51, R51 ;  /* 0x0000003300337308 */ /* 0x000fe20000000800 */
[----:B------:R-:W-:Y:S02]  /*52b0*/  ISETP.GT.AND P3, PT, R10, 0x41, PT ;  /* 0x000000410a00780c */ /* 0x000fe40003f64270 */
[----:B------:R-:W-:Y:S02]  /*52c0*/  FSEL R181, R58, -INF , P5 ;  /* 0xff8000003ab57808 */ /* 0x000fe40002800000 */
[----:B------:R-:W-:Y:S02]  /*52d0*/  FMNMX.FTZ R12, R55, R12, !PT ;  /* 0x0000000c370c7209 */ /* 0x000fe40007810000 */
[----:B------:R-:W-:Y:S01]  /*52e0*/  FSEL R59, R59, -INF , P3 ;  /* 0xff8000003b3b7808 */ /* 0x000fe20001800000 */
[----:B------:R-:W-:Y:S01]  /*52f0*/  MUFU.EX2 R154, R154 ;  /* 0x0000009a009a7308 */ /* 0x000fe20000000800 */
[----:B------:R-:W-:-:S02]  /*5300*/  FMNMX.FTZ R12, R181, R12, !PT ;  /* 0x0000000cb50c7209 */ /* 0x000fc40007810000 */
[C---:B------:R-:W-:Y:S02]  /*5310*/  ISETP.GT.AND P5, PT, R10.reuse, 0x49, PT ;  /* 0x000000490a00780c */ /* 0x040fe40003fa4270 */
[----:B------:R-:W-:Y:S02]  /*5320*/  FMNMX.FTZ R12, R59, R12, !PT ;  /* 0x0000000c3b0c7209 */ /* 0x000fe40007810000 */
[----:B------:R-:W-:Y:S01]  /*5330*/  ISETP.GT.AND P3, PT, R10, 0x50, PT ;  /* 0x000000500a00780c */ /* 0x000fe20003f64270 */
[----:B------:R-:W-:Y:S01]  /*5340*/  MUFU.EX2 R41, R41 ;  /* 0x0000002900297308 */ /* 0x000fe20000000800 */
[----:B------:R-:W-:Y:S02]  /*5350*/  FSEL R177, R63, -INF , P5 ;  /* 0xff8000003fb17808 */ /* 0x000fe40002800000 */
[----:B------:R-:W-:Y:S02]  /*5360*/  FMNMX.FTZ R12, R179, R12, !PT ;  /* 0x0000000cb30c7209 */ /* 0x000fe40007810000 */
[----:B------:R-:W-:-:S02]  /*5370*/  FSEL R201, R66, -INF , P3 ;  /* 0xff80000042c97808 */ /* 0x000fc40001800000 */
[----:B------:R-:W-:Y:S01]  /*5380*/  FMNMX.FTZ R12, R177, R12, !PT ;  /* 0x0000000cb10c7209 */ /* 0x000fe20007810000 */
[----:B------:R-:W-:Y:S01]  /*5390*/  MUFU.EX2 R14, R14 ;  /* 0x0000000e000e7308 */ /* 0x000fe20000000800 */
[C---:B------:R-:W-:Y:S02]  /*53a0*/  ISETP.GT.AND P5, PT, R10.reuse, 0x58, PT ;  /* 0x000000580a00780c */ /* 0x040fe40003fa4270 */
[----:B------:R-:W-:Y:S02]  /*53b0*/  FMNMX.FTZ R12, R201, R12, !PT ;  /* 0x0000000cc90c7209 */ /* 0x000fe40007810000 */
[----:B------:R-:W-:Y:S02]  /*53c0*/  ISETP.GT.AND P3, PT, R10, 0x59, PT ;  /* 0x000000590a00780c */ /* 0x000fe40003f64270 */
[----:B------:R-:W-:Y:S02]  /*53d0*/  FSEL R63, R70, -INF , P5 ;  /* 0xff800000463f7808 */ /* 0x000fe40002800000 */
[----:B------:R-:W-:-:S02]  /*53e0*/  FMNMX.FTZ R12, R67, R12, !PT ;  /* 0x0000000c430c7209 */ /* 0x000fc40007810000 */
[----:B------:R-:W-:Y:S02]  /*53f0*/  FSEL R71, R71, -INF , P3 ;  /* 0xff80000047477808 */ /* 0x000fe40001800000 */
[----:B------:R-:W-:Y:S02]  /*5400*/  FMNMX.FTZ R12, R63, R12, !PT ;  /* 0x0000000c3f0c7209 */ /* 0x000fe40007810000 */
[C---:B------:R-:W-:Y:S02]  /*5410*/  ISETP.GT.AND P5, PT, R10.reuse, 0x61, PT ;  /* 0x000000610a00780c */ /* 0x040fe40003fa4270 */
[----:B------:R-:W-:Y:S02]  /*5420*/  FMNMX.FTZ R12, R71, R12, !PT ;  /* 0x0000000c470c7209 */ /* 0x000fe40007810000 */
[----:B------:R-:W-:Y:S02]  /*5430*/  ISETP.GT.AND P3, PT, R10, 0x68, PT ;  /* 0x000000680a00780c */ /* 0x000fe40003f64270 */
[----:B------:R-:W-:-:S02]  /*5440*/  FSEL R75, R75, -INF , P5 ;  /* 0xff8000004b4b7808 */ /* 0x000fc40002800000 */
[----:B------:R-:W-:Y:S02]  /*5450*/  FMNMX.FTZ R12, R173, R12, !PT ;  /* 0x0000000cad0c7209 */ /* 0x000fe40007810000 */
[----:B------:R-:W-:Y:S02]  /*5460*/  FSEL R175, R78, -INF , P3 ;  /* 0xff8000004eaf7808 */ /* 0x000fe40001800000 */
[----:B------:R-:W-:Y:S02]  /*5470*/  FMNMX.FTZ R12, R75, R12, !PT ;  /* 0x0000000c4b0c7209 */ /* 0x000fe40007810000 */
[C---:B------:R-:W-:Y:S02]  /*5480*/  ISETP.GT.AND P5, PT, R10.reuse, 0x70, PT ;  /* 0x000000700a00780c */ /* 0x040fe40003fa4270 */
[----:B------:R-:W-:Y:S02]  /*5490*/  FMNMX.FTZ R12, R175, R12, !PT ;  /* 0x0000000caf0c7209 */ /* 0x000fe40007810000 */
[----:B------:R-:W-:-:S02]  /*54a0*/  ISETP.GT.AND P3, PT, R10, 0x71, PT ;  /* 0x000000710a00780c */ /* 0x000fc40003f64270 */
[----:B------:R-:W-:Y:S02]  /*54b0*/  FSEL R203, R82, -INF , P5 ;  /* 0xff80000052cb7808 */ /* 0x000fe40002800000 */
[----:B------:R-:W-:Y:S02]  /*54c0*/  FMNMX.FTZ R12, R79, R12, !PT ;  /* 0x0000000c4f0c7209 */ /* 0x000fe40007810000 */
[----:B------:R-:W-:Y:S02]  /*54d0*/  FSEL R83, R83, -INF , P3 ;  /* 0xff80000053537808 */ /* 0x000fe40001800000 */
[----:B------:R-:W-:Y:S02]  /*54e0*/  FMNMX.FTZ R12, R203, R12, !PT ;  /* 0x0000000ccb0c7209 */ /* 0x000fe40007810000 */
[----:B------:R-:W-:Y:S01]  /*54f0*/  ISETP.GT.AND P5, PT, R10, 0x79, PT ;  /* 0x000000790a00780c */ /* 0x000fe20003fa4270 */
[-CC-:B------:R-:W-:Y:S01]  /*5500*/  FFMA.FTZ R10, R33, R0.reuse, -R8.reuse ;  /* 0x00000000210a7223 */ /* 0x180fe20000010808 */
[----:B------:R-:W-:Y:S01]  /*5510*/  FSEL R57, R86, -INF , P4 ;  /* 0xff80000056397808 */ /* 0x000fe20002000000 */
[----:B------:R-:W-:Y:S01]  /*5520*/  FFMA.FTZ R33, R73, R0, -R8 ;  /* 0x0000000049217223 */ /* 0x000fe20000010808 */
[----:B------:R-:W-:-:S02]  /*5530*/  FMNMX.FTZ R12, R83, R12, !PT ;  /* 0x0000000c530c7209 */ /* 0x000fc40007810000 */
[----:B------:R-:W-:Y:S01]  /*5540*/  FSEL R87, R87, -INF , P5 ;  /* 0xff80000057577808 */ /* 0x000fe20002800000 */
[----:B------:R-:W-:Y:S01]  /*5550*/  MUFU.EX2 R10, R10 ;  /* 0x0000000a000a7308 */ /* 0x000fe20000000800 */
[----:B------:R-:W-:Y:S02]  /*5560*/  FMNMX.FTZ R12, R57, R12, !PT ;  /* 0x0000000c390c7209 */ /* 0x000fe40007810000 */
[----:B------:R-:W-:Y:S02]  /*5570*/  @!P1 LEA R46, R46, UR38, 0x3 ;  /* 0x000000262e2e9c11 */ /* 0x000fe4000f8e18ff */
[----:B------:R-:W-:-:S03]  /*5580*/  FMNMX.FTZ R12, R87, R12, !PT ;  /* 0x0000000c570c7209 */ /* 0x000fc60007810000 */
[----:B------:R-:W-:Y:S01]  /*5590*/  @!P1 VIADD R46, R46, 0x28840 ;  /* 0x000288402e2e9836 */ /* 0x000fe20000000000 */
[----:B------:R-:W-:Y:S01]  /*55a0*/  MUFU.EX2 R33, R33 ;  /* 0x0000002100217308 */ /* 0x000fe20000000800 */
[----:B------:R-:W1:Y:S03]  /*55b0*/  SHFL.BFLY PT, R61, R12, 0x2, 0x1f ;  /* 0x0c401f000c3d7f89 */ /* 0x000e6600000e0000 */
[----:B------:R-:W-:Y:S01]  /*55c0*/  @!P1 PRMT R46, RZ, 0x654, R46 ;  /* 0x00000654ff2e9816 */ /* 0x000fe2000000002e */
[----:B------:R-:W-:Y:S02]  /*55d0*/  WARPGROUP.DEPBAR.LE gsb0, 0x0 ;  /* 0x00008000000079c5 */ /* 0x000fe40000010000 */
[----:B------:R-:W-:Y:S01]  /*55e0*/  WARPGROUP.ARRIVE ;  /* 0x00000000000079c5 */ /* 0x000fe20000000000 */
[-CC-:B------:R-:W-:Y:S01]  /*55f0*/  FFMA.FTZ R156, R37, R0.reuse, -R8.reuse ;  /* 0x00000000259c7223 */ /* 0x180fe20000010808 */
[-CC-:B------:R-:W-:Y:S01]  /*5600*/  FFMA.FTZ R37, R65, R0.reuse, -R8.reuse ;  /* 0x0000000041257223 */ /* 0x180fe20000010808 */
[-CC-:B------:R-:W-:Y:S01]  /*5610*/  FFMA.FTZ R158, R29, R0.reuse, -R8.reuse ;  /* 0x000000001d9e7223 */ /* 0x180fe20000010808 */
[----:B------:R-:W-:-:S02]  /*5620*/  FFMA.FTZ R29, R69, R0, -R8 ;  /* 0x00000000451d7223 */ /* 0x000fc40000010808 */
[----:B------:R-:W-:Y:S01]  /*5630*/  HGMMA.64x128x16.F32.BF16 R88, R160, gdesc[UR8].tnspB, R88, gsb0 ;  /* 0x41e00008a0587df0 */ /* 0x000fe20008001858 */
[----:B------:R-:W-:Y:S01]  /*5640*/  UIADD3 UR10, UR7, 0x380, URZ ;  /* 0x00000380070a7890 */ /* 0x000fe2000fffe03f */
[----:B------:R-:W-:Y:S01]  /*5650*/  MUFU.EX2 R156, R156 ;  /* 0x0000009c009c7308 */ /* 0x000fe20000000800 */
[----:B------:R-:W-:Y:S01]  /*5660*/  UMOV UR11, 0x40000040 ;  /* 0x40000040000b7882 */ /* 0x000fe20000000000 */
[----:B------:R-:W-:Y:S01]  /*5670*/  UMOV UR7, UR36 ;  /* 0x0000002400077c82 */ /* 0x000fe20008000000 */
[----:B-1----:R-:W-:Y:S01]  /*5680*/  FMNMX.FTZ R20, R12, R61, !PT ;  /* 0x0000003d0c147209 */ /* 0x002fe20007810000 */
[-CC-:B------:R-:W-:Y:S01]  /*5690*/  FFMA.FTZ R12, R25, R0.reuse, -R8.reuse ;  /* 0x00000000190c7223 */ /* 0x180fe20000010808 */
[-CC-:B------:R-:W-:Y:S01]  /*56a0*/  FFMA.FTZ R25, R77, R0.reuse, -R8.reuse ;  /* 0x000000004d197223 */ /* 0x180fe20000010808 */
[----:B------:R-:W-:Y:S02]  /*56b0*/  FFMA.FTZ R61, R81, R0, -R8 ;  /* 0x00000000513d7223 */ /* 0x000fe40000010808 */
[----:B------:R-:W-:Y:S01]  /*56c0*/  MUFU.EX2 R37, R37 ;  /* 0x0000002500257308 */ /* 0x000fe20000000800 */
[----:B------:R-:W1:Y:S07]  /*56d0*/  SHFL.BFLY PT, R65, R20, 0x1, 0x1f ;  /* 0x0c201f0014417f89 */ /* 0x000e6e00000e0000 */
[----:B------:R-:W-:Y:S08]  /*56e0*/  MUFU.EX2 R158, R158 ;  /* 0x0000009e009e7308 */ /* 0x000ff00000000800 */
[----:B------:R-:W-:Y:S08]  /*56f0*/  MUFU.EX2 R29, R29 ;  /* 0x0000001d001d7308 */ /* 0x000ff00000000800 */
[----:B------:R-:W-:Y:S01]  /*5700*/  MUFU.EX2 R12, R12 ;  /* 0x0000000c000c7308 */ /* 0x000fe20000000800 */
[----:B-1----:R-:W-:Y:S01]  /*5710*/  FMNMX.FTZ R9, R20, R65, !PT ;  /* 0x0000004114097209 */ /* 0x002fe20007810000 */
[----:B------:R-:W-:-:S03]  /*5720*/  FADD.FTZ R65, -R45, R6 ;  /* 0x000000062d417221 */ /* 0x000fc60000010100 */
[----:B------:R-:W-:Y:S01]  /*5730*/  FSETP.NEU.FTZ.AND P2, PT, R9, -INF , PT ;  /* 0xff8000000900780b */ /* 0x000fe20003f5d000 */
[-C--:B------:R-:W-:Y:S01]  /*5740*/  FMUL.FTZ R6, R65, R0.reuse ;  /* 0x0000000041067220 */ /* 0x080fe20000410000 */
[----:B------:R-:W-:Y:S01]  /*5750*/  FMUL.FTZ R32, R9, R0 ;  /* 0x0000000009207220 */ /* 0x000fe20000410000 */
[----:B------:R1:W-:Y:S04]  /*5760*/  MUFU.EX2 R20, R24 ;  /* 0x0000001800147308 */ /* 0x0003e80000000800 */
[----:B------:R-:W-:-:S04]  /*5770*/  FSEL R32, R32, RZ, P2 ;  /* 0x000000ff20207208 */ /* 0x000fc80001000000 */
[----:B------:R-:W2:Y:S01]  /*5780*/  MUFU.EX2 R6, R6 ;  /* 0x0000000600067308 */ /* 0x000ea20000000800 */
[-CC-:B------:R-:W-:Y:S01]  /*5790*/  FFMA.FTZ R38, R55, R0.reuse, -R32.reuse ;  /* 0x0000000037267223 */ /* 0x180fe20000010820 */
[-CC-:B------:R-:W-:Y:S01]  /*57a0*/  FFMA.FTZ R8, R26, R0.reuse, -R32.reuse ;  /* 0x000000001a087223 */ /* 0x180fe20000010820 */
[-CC-:B------:R-:W-:Y:S01]  /*57b0*/  FFMA.FTZ R65, R155, R0.reuse, -R32.reuse ;  /* 0x000000009b417223 */ /* 0x180fe20000010820 */
[-CC-:B-1----:R-:W-:Y:S01]  /*57c0*/  FFMA.FTZ R24, R153, R0.reuse, -R32.reuse ;  /* 0x0000000099187223 */ /* 0x182fe20000010820 */
        /* <DEDUP_REMOVED lines=10> */
[--C-:B------:R-:W-:Y:S01]  /*5870*/  FFMA.FTZ R169, R191, R0, -R32.reuse ;  /* 0x00000000bfa97223 */ /* 0x100fe20000010820 */
[----:B------:R-:W1:Y:S01]  /*5880*/  MUFU.EX2 R65, R65 ;  /* 0x0000004100417308 */ /* 0x000e620000000800 */
[----:B--2---:R-:W-:Y:S01]  /*5890*/  FFMA.FTZ R55, R6, R4, R11 ;  /* 0x0000000406377223 */ /* 0x004fe2000001000b */
[-CC-:B------:R-:W-:Y:S01]  /*58a0*/  FFMA.FTZ R36, R183, R0.reuse, -R32.reuse ;  /* 0x00000000b7247223 */ /* 0x180fe20000010820 */
[-CC-:B------:R-:W-:Y:S01]  /*58b0*/  FFMA.FTZ R171, R199, R0.reuse, -R32.reuse ;  /* 0x00000000c7ab7223 */ /* 0x180fe20000010820 */
[-CC-:B------:R-:W-:Y:S01]  /*58c0*/  FFMA.FTZ R153, R181, R0.reuse, -R32.reuse ;  /* 0x00000000b5997223 */ /* 0x180fe20000010820 */
[C---:B------:R-:W-:Y:S01]  /*58d0*/  FADD.FTZ R55, R180.reuse, R55 ;  /* 0x00000037b4377221 */ /* 0x040fe20000010000 */
[----:B------:R-:W-:Y:S01]  /*58e0*/  F2FP.BF16.F32.PACK_AB R180, R180, R11 ;  /* 0x0000000bb4b4723e */ /* 0x000fe200000010ff */
        /* <DEDUP_REMOVED lines=9> */
[----:B------:R-:W2:Y:S01]  /*5980*/  MUFU.EX2 R31, R31 ;  /* 0x0000001f001f7308 */ /* 0x000ea20000000800 */
        /* <DEDUP_REMOVED lines=10> */
[----:B------:R-:W-:Y:S01]  /*5a30*/  FFMA.FTZ R57, R57, R0, -R32 ;  /* 0x0000000039397223 */ /* 0x000fe20000010820 */
[----:B------:R-:W-:Y:S01]  /*5a40*/  F2FP.BF16.F32.PACK_AB R182, R13, R182 ;  /* 0x000000b60db6723e */ /* 0x000fe200000010ff */
[----:B------:R-:W-:Y:S01]  /*5a50*/  FADD.FTZ R55, R21, R4 ;  /* 0x0000000415377221 */ /* 0x000fe20000010000 */
[----:B------:R-:W-:-:S02]  /*5a60*/  FSEL R4, R9, RZ, P2 ;  /* 0x000000ff09047208 */ /* 0x000fc40001000000 */
[----:B------:R-:W3:Y:S01]  /*5a70*/  MUFU.EX2 R35, R35 ;  /* 0x0000002300237308 */ /* 0x000ee20000000800 */
[----:B------:R-:W-:Y:S01]  /*5a80*/  FADD.FTZ R44, R172, R55 ;  /* 0x00000037ac2c7221 */ /* 0x000fe20000010000 */
[----:B------:R-:W-:Y:S01]  /*5a90*/  PLOP3.LUT P2, PT, PT, PT, UP0, 0x80, 0x0 ;  /* 0x000000000000781c */ /* 0x000fe20003f4f008 */
[----:B------:R-:W-:Y:S01]  /*5aa0*/  FADD.FTZ R7, -R4, R7 ;  /* 0x0000000704077221 */ /* 0x000fe20000010100 */
[----:B------:R-:W-:Y:S01]  /*5ab0*/  IADD3 R4, -R23, 0xb, RZ ;  /* 0x0000000b17047810 */ /* 0x000fe20007ffe1ff */
[----:B------:R-:W-:Y:S01]  /*5ac0*/  FADD.FTZ R55, R27, R44 ;  /* 0x0000002c1b377221 */ /* 0x000fe20000010000 */
[----:B------:R-:W-:Y:S01]  /*5ad0*/  F2FP.BF16.F32.PACK_AB R176, R15, R176 ;  /* 0x000000b00fb0723e */ /* 0x000fe200000010ff */
[----:B------:R-:W-:Y:S01]  /*5ae0*/  FMUL.FTZ R7, R7, R0 ;  /* 0x0000000007077220 */ /* 0x000fe20000410000 */
[----:B------:R-:W-:Y:S01]  /*5af0*/  MUFU.EX2 R28, R28 ;  /* 0x0000001c001c7308 */ /* 0x000fe20000000800 */
[----:B------:R-:W-:Y:S01]  /*5b00*/  FADD.FTZ R44, R174, R55 ;  /* 0x00000037ae2c7221 */ /* 0x000fe20000010000 */
[----:B------:R-:W-:-:S02]  /*5b10*/  F2FP.BF16.F32.PACK_AB R178, R21, R178 ;  /* 0x000000b215b2723e */ /* 0x000fc400000010ff */
[----:B------:R-:W-:Y:S01]  /*5b20*/  F2FP.BF16.F32.PACK_AB R172, R27, R172 ;  /* 0x000000ac1bac723e */ /* 0x000fe200000010ff */
[----:B------:R-:W-:Y:S01]  /*5b30*/  FADD.FTZ R55, R39, R44 ;  /* 0x0000002c27377221 */ /* 0x000fe20000010000 */
[-CC-:B------:R-:W-:Y:S01]  /*5b40*/  FFMA.FTZ R44, R67, R0.reuse, -R32.reuse ;  /* 0x00000000432c7223 */ /* 0x180fe20000010820 */
[----:B------:R-:W-:Y:S01]  /*5b50*/  FFMA.FTZ R32, R87, R0, -R32 ;  /* 0x0000000057207223 */ /* 0x000fe20000010820 */
[----:B------:R-:W-:Y:S01]  /*5b60*/  MUFU.EX2 R7, R7 ;  /* 0x0000000700077308 */ /* 0x000fe20000000800 */
[----:B------:R-:W-:Y:S01]  /*5b70*/  FADD.FTZ R48, R168, R55 ;  /* 0x00000037a8307221 */ /* 0x000fe20000010000 */
[----:B------:R-:W-:Y:S02]  /*5b80*/  F2FP.BF16.F32.PACK_AB R174, R39, R174 ;  /* 0x000000ae27ae723e */ /* 0x000fe400000010ff */
[C---:B------:R-:W-:Y:S01]  /*5b90*/  F2FP.BF16.F32.PACK_AB R168, R51.reuse, R168 ;  /* 0x000000a833a8723e */ /* 0x040fe200000010ff */
[----:B------:R-:W-:Y:S01]  /*5ba0*/  FADD.FTZ R55, R51, R48 ;  /* 0x0000003033377221 */ /* 0x000fe20000010000 */
[----:B------:R-:W-:Y:S01]  /*5bb0*/  @!P1 VIADD R48, R50, 0x28860 ;  /* 0x0002886032309836 */ /* 0x000fe20000000000 */
[----:B-1----:R-:W-:Y:S01]  /*5bc0*/  F2FP.BF16.F32.PACK_AB R181, R65, R8 ;  /* 0x0000000841b5723e */ /* 0x002fe200000010ff */
[----:B------:R-:W1:Y:S01]  /*5bd0*/  MUFU.EX2 R69, R69 ;  /* 0x0000004500457308 */ /* 0x000e620000000800 */
[----:B--2---:R-:W-:-:S02]  /*5be0*/  F2FP.BF16.F32.PACK_AB R183, R31, R24 ;  /* 0x000000181fb7723e */ /* 0x004fc400000010ff */
[----:B------:R-:W-:Y:S02]  /*5bf0*/  @!P1 PRMT R48, RZ, 0x654, R48 ;  /* 0x00000654ff309816 */ /* 0x000fe40000000030 */
[----:B---3--:R-:W-:-:S03]  /*5c00*/  F2FP.BF16.F32.PACK_AB R177, R35, R26 ;  /* 0x0000001a23b1723e */ /* 0x008fc600000010ff */
[----:B------:R-:W-:Y:S01]  /*5c10*/  MUFU.EX2 R30, R30 ;  /* 0x0000001e001e7308 */ /* 0x000fe20000000800 */
[----:B------:R-:W-:Y:S02]  /*5c20*/  WARPGROUP.DEPBAR.LE gsb0, 0x0 ;  /* 0x00008000000079c5 */ /* 0x000fe40000010000 */
[----:B------:R-:W-:-:S05]  /*5c30*/  WARPGROUP.ARRIVE ;  /* 0x00000000000079c5 */ /* 0x000fca0000000000 */
[----:B------:R-:W-:Y:S01]  /*5c40*/  MUFU.EX2 R43, R43 ;  /* 0x0000002b002b7308 */ /* 0x000fe20000000800 */
[----:B------:R-:W-:Y:S02]  /*5c50*/  F2FP.BF16.F32.PACK_AB R160, R33, R10 ;  /* 0x0000000a21a0723e */ /* 0x000fe400000010ff */
[----:B-1----:R-:W-:Y:S01]  /*5c60*/  F2FP.BF16.F32.PACK_AB R179, R69, R28 ;  /* 0x0000001c45b3723e */ /* 0x002fe200000010ff */
[----:B------:R-:W-:Y:S04]  /*5c70*/  HGMMA.64x128x16.F32.BF16 R88, R164, gdesc[UR8].tnspB, R88, gsb0 ;  /* 0x41e00008a4587df0 */ /* 0x000fe80008001858 */
[----:B------:R-:W-:Y:S08]  /*5c80*/  MUFU.EX2 R34, R34 ;  /* 0x0000002200227308 */ /* 0x000ff00000000800 */
[----:B------:R-:W1:Y:S08]  /*5c90*/  MUFU.EX2 R25, R25 ;  /* 0x0000001900197308 */ /* 0x000e700000000800 */
[----:B------:R-:W2:Y:S08]  /*5ca0*/  MUFU.EX2 R47, R47 ;  /* 0x0000002f002f7308 */ /* 0x000eb00000000800 */
[----:B------:R-:W3:Y:S01]  /*5cb0*/  MUFU.EX2 R169, R169 ;  /* 0x000000a900a97308 */ /* 0x000ee20000000800 */
[----:B-1----:R-:W-:-:S07]  /*5cc0*/  F2FP.BF16.F32.PACK_AB R162, R25, R12 ;  /* 0x0000000c19a2723e */ /* 0x002fce00000010ff */
[----:B------:R-:W1:Y:S08]  /*5cd0*/  MUFU.EX2 R61, R61 ;  /* 0x0000003d003d7308 */ /* 0x000e700000000800 */
[----:B------:R-:W4:Y:S08]  /*5ce0*/  MUFU.EX2 R36, R36 ;  /* 0x0000002400247308 */ /* 0x000f300000000800 */
        /* <DEDUP_REMOVED lines=11> */
[----:B------:R-:W5:Y:S01]  /*5da0*/  MUFU.EX2 R161, R173 ;  /* 0x000000ad00a17308 */ /* 0x000f620000000800 */
[----:B------:R-:W-:-:S02]  /*5db0*/  WARPGROUP.DEPBAR.LE gsb0, 0x0 ;  /* 0x00008000000079c5 */ /* 0x000fc40000010000 */
[----:B------:R2:W-:Y:S06]  /*5dc0*/  BAR.ARV R4, 0x100 ;  /* 0x000400040000751d */ /* 0x0005ec0000002000 */
[----:B------:R3:W-:Y:S01]  /*5dd0*/  @!P1 SYNCS.ARRIVE.TRANS64.RED.A1T0 RZ, [R46+URZ], RZ ;  /* 0x000000ff2eff99a7 */ /* 0x0007e2000810043f */
[----:B------:R-:W5:Y:S01]  /*5de0*/  MUFU.EX2 R75, R75 ;  /* 0x0000004b004b7308 */ /* 0x000f620000000800 */
[----:B--2---:R-:W-:Y:S01]  /*5df0*/  FADD.FTZ R4, R170, R55 ;  /* 0x00000037aa047221 */ /* 0x004fe20000010000 */
[-C--:B------:R-:W-:Y:S01]  /*5e00*/  FMUL.FTZ R88, R88, R6.reuse ;  /* 0x0000000658587220 */ /* 0x080fe20000410000 */
[-C--:B------:R-:W-:Y:S01]  /*5e10*/  FMUL.FTZ R89, R89, R6.reuse ;  /* 0x0000000659597220 */ /* 0x080fe20000410000 */
[-C--:B------:R-:W-:Y:S01]  /*5e20*/  FMUL.FTZ R92, R92, R6.reuse ;  /* 0x000000065c5c7220 */ /* 0x080fe20000410000 */
[----:B------:R-:W-:Y:S01]  /*5e30*/  FADD.FTZ R55, R53, R4 ;  /* 0x0000000435377221 */ /* 0x000fe20000010000 */
[----:B------:R-:W-:Y:S01]  /*5e40*/  FFMA.FTZ R4, R7, R3, R8 ;  /* 0x0000000307047223 */ /* 0x000fe20000010008 */
[----:B------:R2:W-:Y:S01]  /*5e50*/  @!P1 SYNCS.ARRIVE.TRANS64.RED.A1T0 RZ, [R48+URZ], RZ ;  /* 0x000000ff30ff99a7 */ /* 0x0005e2000810043f */
[----:B------:R-:W2:Y:S01]  /*5e60*/  MUFU.EX2 R163, R175 ;  /* 0x000000af00a37308 */ /* 0x000ea20000000800 */
[----:B---3--:R-:W-:Y:S01]  /*5e70*/  FADD.FTZ R46, R152, R55 ;  /* 0x00000037982e7221 */ /* 0x008fe20000010000 */
[----:B------:R-:W-:Y:S01]  /*5e80*/  FADD.FTZ R3, R65, R4 ;  /* 0x0000000441037221 */ /* 0x000fe20000010000 */
[-C--:B------:R-:W-:Y:S01]  /*5e90*/  FMUL.FTZ R93, R93, R6.reuse ;  /* 0x000000065d5d7220 */ /* 0x080fe20000410000 */
        /* <DEDUP_REMOVED lines=46> */
[----:B------:R-:W-:Y:S01]  /*6180*/  FADD.FTZ R3, R169, R4 ;  /* 0x00000004a9037221 */ /* 0x000fe20000010000 */
[-C--:B------:R-:W-:Y:S01]  /*6190*/  FMUL.FTZ R133, R133, R6.reuse ;  /* 0x0000000685857220 */ /* 0x080fe20000410000 */
[-C--:B------:R-:W-:Y:S01]  /*61a0*/  FMUL.FTZ R136, R136, R6.reuse ;  /* 0x0000000688887220 */ /* 0x080fe20000410000 */
[----:B-1----:R-:W-:Y:S01]  /*61b0*/  FADD.FTZ R11, R61, R46 ;  /* 0x0000002e3d0b7221 */ /* 0x002fe20000010000 */
[----:B----4-:R-:W-:Y:S01]  /*61c0*/  FADD.FTZ R4, R36, R3 ;  /* 0x0000000324047221 */ /* 0x010fe20000010000 */
[-C--:B------:R-:W-:Y:S01]  /*61d0*/  FMUL.FTZ R137, R137, R6.reuse ;  /* 0x0000000689897220 */ /* 0x080fe20000410000 */
[-C--:B------:R-:W-:Y:S01]  /*61e0*/  FMUL.FTZ R140, R140, R6.reuse ;  /* 0x000000068c8c7220 */ /* 0x080fe20000410000 */
[----:B------:R-:W-:Y:S01]  /*61f0*/  FADD.FTZ R10, R20, R11 ;  /* 0x0000000b140a7221 */ /* 0x000fe20000010000 */
[----:B-----5:R-:W-:Y:S01]  /*6200*/  FADD.FTZ R3, R171, R4 ;  /* 0x00000004ab037221 */ /* 0x020fe20000010000 */
[-C--:B------:R-:W-:Y:S01]  /*6210*/  FMUL.FTZ R141, R141, R6.reuse ;  /* 0x000000068d8d7220 */ /* 0x080fe20000410000 */
[-C--:B------:R-:W-:Y:S01]  /*6220*/  FMUL.FTZ R144, R144, R6.reuse ;  /* 0x0000000690907220 */ /* 0x080fe20000410000 */
[----:B------:R-:W-:Y:S01]  /*6230*/  FADD.FTZ R4, R45, R10 ;  /* 0x0000000a2d047221 */ /* 0x000fe20000010000 */
[----:B------:R-:W-:Y:S01]  /*6240*/  FADD.FTZ R10, R38, R3 ;  /* 0x00000003260a7221 */ /* 0x000fe20000010000 */
[-C--:B------:R-:W-:Y:S01]  /*6250*/  FMUL.FTZ R145, R145, R6.reuse ;  /* 0x0000000691917220 */ /* 0x080fe20000410000 */
[-C--:B------:R-:W-:Y:S01]  /*6260*/  FMUL.FTZ R148, R148, R6.reuse ;  /* 0x0000000694947220 */ /* 0x080fe20000410000 */
[----:B------:R-:W-:Y:S01]  /*6270*/  FMUL.FTZ R149, R149, R6 ;  /* 0x0000000695957220 */ /* 0x000fe20000410000 */
        /* <DEDUP_REMOVED lines=40> */
[----:B--2---:R-:W-:Y:S01]  /*6500*/  FADD.FTZ R10, R163, R10 ;  /* 0x0000000aa30a7221 */ /* 0x004fe20000010000 */
[-C--:B------:R-:W-:Y:S01]  /*6510*/  FMUL.FTZ R150, R150, R7.reuse ;  /* 0x0000000796967220 */ /* 0x080fe20000410000 */
[----:B------:R-:W-:Y:S01]  /*6520*/  FMUL.FTZ R151, R151, R7 ;  /* 0x0000000797977220 */ /* 0x000fe20000410000 */
[----:B------:R-:W-:Y:S01]  /*6530*/  F2FP.BF16.F32.PACK_AB R170, R53, R170 ;  /* 0x000000aa35aa723e */ /* 0x000fe200000010ff */
[----:B---3--:R-:W-:Y:S01]  /*6540*/  FADD.FTZ R10, R79, R10 ;  /* 0x0000000a4f0a7221 */ /* 0x008fe20000010000 */
[----:B------:R-:W-:Y:S01]  /*6550*/  F2FP.BF16.F32.PACK_AB R152, R49, R152 ;  /* 0x000000983198723e */ /* 0x000fe200000010ff */
[----:B------:R-:W-:Y:S01]  /*6560*/  IMAD.MOV.U32 R6, RZ, RZ, R5 ;  /* 0x000000ffff067224 */ /* 0x000fe200078e0005 */
[----:B------:R-:W-:Y:S01]  /*6570*/  F2FP.BF16.F32.PACK_AB R154, R41, R154 ;  /* 0x0000009a299a723e */ /* 0x000fe200000010ff */
[----:B------:R-:W-:Y:S01]  /*6580*/  FADD.FTZ R10, R165, R10 ;  /* 0x0000000aa50a7221 */ /* 0x000fe20000010000 */
[----:B------:R-:W-:Y:S01]  /*6590*/  F2FP.BF16.F32.PACK_AB R156, R37, R156 ;  /* 0x0000009c259c723e */ /* 0x000fe200000010ff */
[----:B------:R-:W-:Y:S01]  /*65a0*/  IMAD.MOV.U32 R7, RZ, RZ, R9 ;  /* 0x000000ffff077224 */ /* 0x000fe200078e0009 */
[----:B------:R-:W-:Y:S01]  /*65b0*/  F2FP.BF16.F32.PACK_AB R158, R29, R158 ;  /* 0x0000009e1d9e723e */ /* 0x000fe200000010ff */
[----:B------:R-:W-:Y:S01]  /*65c0*/  FADD.FTZ R10, R83, R10 ;  /* 0x0000000a530a7221 */ /* 0x000fe20000010000 */
[----:B------:R-:W-:-:S02]  /*65d0*/  F2FP.BF16.F32.PACK_AB R164, R61, R14 ;  /* 0x0000000e3da4723e */ /* 0x000fc400000010ff */
[----:B------:R-:W-:Y:S01]  /*65e0*/  F2FP.BF16.F32.PACK_AB R166, R45, R20 ;  /* 0x000000142da6723e */ /* 0x000fe200000010ff */
[----:B------:R-:W-:Y:S01]  /*65f0*/  FADD.FTZ R10, R57, R10 ;  /* 0x0000000a390a7221 */ /* 0x000fe20000010000 */
[----:B------:R-:W-:Y:S02]  /*6600*/  F2FP.BF16.F32.PACK_AB R173, R43, R30 ;  /* 0x0000001e2bad723e */ /* 0x000fe400000010ff */
[----:B------:R-:W-:Y:S01]  /*6610*/  F2FP.BF16.F32.PACK_AB R175, R47, R34 ;  /* 0x000000222faf723e */ /* 0x000fe200000010ff */
[----:B------:R-:W-:Y:S01]  /*6620*/  FADD.FTZ R3, R32, R10 ;  /* 0x0000000a20037221 */ /* 0x000fe20000010000 */
        /* <DEDUP_REMOVED lines=9> */
[----:B------:R-:W-:Y:S01]  /*66c0*/  F2FP.BF16.F32.PACK_AB R167, R32, R57 ;  /* 0x0000003920a7723e */ /* 0x000fe200000010ff */
[----:B------:R-:W-:Y:S06]  /*66d0*/  @P2 BRA `(.L_x_1911) ;  /* 0xffffffd400cc2947 */ /* 0x000fec000383ffff */
.L_x_1902:
[----:B------:R-:W-:-:S13]  /*66e0*/  ISETP.LE.AND P2, PT, RZ, UR6, PT ;  /* 0x00000006ff007c0c */ /* 0x000fda000bf43270 */
[----:B------:R-:W-:Y:S05]  /*66f0*/  @!P2 BRA `(.L_x_1912) ;  /* 0x0000001c00fca947 */ /* 0x000fea0003800000 */
[----:B------:R-:W-:Y:S01]  /*6700*/  IMAD.MOV.U32 R6, RZ, RZ, R9 ;  /* 0x000000ffff067224 */ /* 0x000fe200078e0009 */
[----:B------:R-:W-:Y:S01]  /*6710*/  UMOV UR5, UR36 ;  /* 0x0000002400057c82 */ /* 0x000fe20008000000 */
[----:B------:R-:W-:Y:S01]  /*6720*/  IMAD.MOV.U32 R7, RZ, RZ, R5 ;  /* 0x000000ffff077224 */ /* 0x000fe200078e0005 */
[----:B------:R-:W-:-:S06]  /*6730*/  UMOV UR7, UR37 ;  /* 0x0000002500077c82 */ /* 0x000fcc0008000000 */
.L_x_1921:
        /* <DEDUP_REMOVED lines=9> */
.L_x_1914:
[----:B------:R-:W-:Y:S01]  /*67d0*/  ULEA UR10, UR37, UR38, 0x3 ;  /* 0x00000026250a7291 */ /* 0x000fe2000f8e183f */
[----:B------:R-:W-:-:S05]  /*67e0*/  IMAD.U32 R0, RZ, RZ, UR36 ;  /* 0x00000024ff007e24 */ /* 0x000fca000f8e00ff */
[----:B------:R-:W-:-:S04]  /*67f0*/  SHF.L.U32 R0, R0, 0x1f, RZ ;  /* 0x0000001f00007819 */ /* 0x000fc800000006ff */
[----:B------:R1:W2:Y:S01]  /*6800*/  SYNCS.PHASECHK.TRANS64.TRYWAIT P2, [UR10+0x28830], R0 ;  /* 0x02883000ff0075a7 */ /* 0x0002a2000804014a */
[----:B------:R-:W-:Y:S05]  /*6810*/  @!P0 BRA `(.L_x_1915) ;  /* 0x0000000000048947 */ /* 0x000fea0003800000 */
[----:B------:R-:W-:Y:S01]  /*6820*/  BPT.TRAP 0x1 ;  /* 0x000000040000795c */ /* 0x000fe20000300000 */
.L_x_1915:
[----:B--2---:R-:W-:Y:S05]  /*6830*/  @P2 BRA `(.L_x_1913) ;  /* 0x0000000000082947 */ /* 0x004fea0003800000 */
[----:B------:R-:W2:Y:S02]  /*6840*/  SYNCS.PHASECHK.TRANS64.TRYWAIT P2, [UR10+0x28830], R0 ;  /* 0x02883000ff0075a7 */ /* 0x000ea4000804014a */
[----:B--2---:R-:W-:Y:S05]  /*6850*/  @!P2 BRA `(.L_x_1916) ;  /* 0x00000068005ca947 */ /* 0x004fea0003800000 */
.L_x_1913:
        /* <DEDUP_REMOVED lines=46> */
.L_x_1918:
[----:B------:R-:W-:Y:S01]  /*6b40*/  ULEA UR10, UR7, UR38, 0x3 ;  /* 0x00000026070a7291 */ /* 0x000fe2000f8e183f */
[----:B------:R-:W-:-:S05]  /*6b50*/  IMAD.U32 R0, RZ, RZ, UR5 ;  /* 0x00000005ff007e24 */ /* 0x000fca000f8e00ff */
[----:B------:R-:W-:-:S04]  /*6b60*/  SHF.L.U32 R0, R0, 0x1f, RZ ;  /* 0x0000001f00007819 */ /* 0x000fc800000006ff */
[----:B------:R1:W2:Y:S01]  /*6b70*/  SYNCS.PHASECHK.TRANS64.TRYWAIT P2, [UR10+0x28850], R0 ;  /* 0x02885000ff0075a7 */ /* 0x0002a2000804014a */
[----:B------:R-:W-:Y:S05]  /*6b80*/  @!P0 BRA `(.L_x_1919) ;  /* 0x0000000000048947 */ /* 0x000fea0003800000 */
[----:B------:R-:W-:Y:S01]  /*6b90*/  BPT.TRAP 0x1 ;  /* 0x000000040000795c */ /* 0x000fe20000300000 */
.L_x_1919:
[----:B--2---:R-:W-:Y:S05]  /*6ba0*/  @P2 BRA `(.L_x_1917) ;  /* 0x0000000000082947 */ /* 0x004fea0003800000 */
[----:B------:R-:W2:Y:S02]  /*6bb0*/  SYNCS.PHASECHK.TRANS64.TRYWAIT P2, [UR10+0x28850], R0 ;  /* 0x02885000ff0075a7 */ /* 0x000ea4000804014a */
[----:B--2---:R-:W-:Y:S05]  /*6bc0*/  @!P2 BRA `(.L_x_1920) ;  /* 0x000000640098a947 */ /* 0x004fea0003800000 */
.L_x_1917:
[----:B------:R-:W-:Y:S01]  /*6bd0*/  UIADD3 UR5, UR38, 0x400, URZ ;  /* 0x0000040026057890 */ /* 0x000fe2000fffe03f */
[----:B------:R-:W-:Y:S01]  /*6be0*/  WARPGROUP.ARRIVE ;  /* 0x00000000000079c5 */ /* 0x000fe20000000000 */
[----:B------:R-:W-:Y:S01]  /*6bf0*/  UMOV UR11, 0x40000040 ;  /* 0x40000040000b7882 */ /* 0x000fe20000000000 */
[----:B-12---:R-:W-:Y:S01]  /*6c00*/  FMNMX.FTZ R0, R24, R7, !PT ;  /* 0x0000000718007209 */ /* 0x006fe20007810000 */
[----:B------:R-:W-:Y:S01]  /*6c10*/  USHF.R.U32.HI UR5, URZ, 0x4, UR5 ;  /* 0x000000043f057899 */ /* 0x000fe20008011605 */
[----:B------:R-:W-:Y:S02]  /*6c20*/  ISETP.LT.AND P2, PT, RZ, UR6, PT ;  /* 0x00000006ff007c0c */ /* 0x000fe4000bf41270 */
[----:B------:R-:W-:Y:S01]  /*6c30*/  FMNMX.FTZ R5, R25, R0, !PT ;  /* 0x0000000019057209 */ /* 0x000fe20007810000 */
[----:B------:R-:W-:-:S03]  /*6c40*/  ULOP3.LUT UR5, UR5, 0x3fff, URZ, 0xc0, !UPT ;  /* 0x00003fff05057892 */ /* 0x000fc6000f8ec03f */
[----:B------:R-:W-:Y:S01]  /*6c50*/  FMNMX.FTZ R0, R28, R5, !PT ;  /* 0x000000051c007209 */ /* 0x000fe20007810000 */
[----:B------:R-:W-:-:S03]  /*6c60*/  ULOP3.LUT UR5, UR5, 0x4000000, URZ, 0xfc, !UPT ;  /* 0x0400000005057892 */ /* 0x000fc6000f8efc3f */
[----:B------:R-:W-:Y:S01]  /*6c70*/  FMNMX.FTZ R5, R29, R0, !PT ;  /* 0x000000001d057209 */ /* 0x000fe20007810000 */
[----:B------:R-:W-:-:S03]  /*6c80*/  ULEA UR5, UR7, UR5, 0xb ;  /* 0x0000000507057291 */ /* 0x000fc6000f8e583f */
[----:B------:R-:W-:-:S04]  /*6c90*/  FMNMX.FTZ R0, R32, R5, !PT ;  /* 0x0000000520007209 */ /* 0x000fc80007810000 */
[----:B------:R-:W-:Y:S01]  /*6ca0*/  UMOV UR10, UR5 ;  /* 0x00000005000a7c82 */ /* 0x000fe20008000000 */
[----:B------:R-:W-:Y:S01]  /*6cb0*/  FMNMX.FTZ R5, R33, R0, !PT ;  /* 0x0000000021057209 */ /* 0x000fe20007810000 */
[----:B------:R-:W-:Y:S01]  /*6cc0*/  HGMMA.64x128x16.F32.BF16 R88, R180, gdesc[UR8].tnspB, R88, gsb0 ;  /* 0x41e00008b4587df0 */ /* 0x000fe20008001858 */
[----:B------:R-:W-:Y:S01]  /*6cd0*/  UIADD3 UR10, UR5, 0x80, URZ ;  /* 0x00000080050a7890 */ /* 0x000fe2000fffe03f */
[----:B------:R-:W-:Y:S01]  /*6ce0*/  UMOV UR11, 0x40000040 ;  /* 0x40000040000b7882 */ /* 0x000fe20000000000 */
        /* <DEDUP_REMOVED lines=26> */
[----:B------:R-:W1:Y:S03]  /*6e90*/  LDC R0, c[0x0][0x988] ;  /* 0x00026200ff007b82 */ /* 0x000e660000000800 */
[----:B------:R-:W2:Y:S02]  /*6ea0*/  SHFL.BFLY PT, R5, R8, 0x2, 0x1f ;  /* 0x0c401f0008057f89 */ /* 0x000ea400000e0000 */
[----:B--2---:R-:W-:Y:S02]  /*6eb0*/  FMNMX.FTZ R9, R8, R5, !PT ;  /* 0x0000000508097209 */ /* 0x004fe40007810000 */
[----:B------:R-:W-:-:S03]  /*6ec0*/  FMNMX.FTZ R8, R26, R6, !PT ;  /* 0x000000061a087209 */ /* 0x000fc60007810000 */
        /* <DEDUP_REMOVED lines=41> */
[----:B------:R-:W1:Y:S01]  /*7160*/  SHFL.BFLY PT, R10, R9, 0x2, 0x1f ;  /* 0x0c401f00090a7f89 */ /* 0x000e6200000e0000 */
[----:B------:R-:W-:Y:S02]  /*7170*/  WARPGROUP.DEPBAR.LE gsb0, 0x0 ;  /* 0x00008000000079c5 */ /* 0x000fe40000010000 */
[----:B------:R-:W-:-:S06]  /*7180*/  WARPGROUP.ARRIVE ;  /* 0x00000000000079c5 */ /* 0x000fcc0000000000 */
[----:B------:R-:W-:Y:S01]  /*7190*/  HGMMA.64x128x16.F32.BF16 R88, R172, gdesc[UR8].tnspB, R88, gsb0 ;  /* 0x41e00008ac587df0 */ /* 0x000fe20008001858 */
[----:B------:R-:W-:Y:S01]  /*71a0*/  UIADD3 UR10, UR5, 0x180, URZ ;  /* 0x00000180050a7890 */ /* 0x000fe2000fffe03f */
[----:B------:R-:W-:Y:S01]  /*71b0*/  UMOV UR11, 0x40000040 ;  /* 0x40000040000b7882 */ /* 0x000fe20000000000 */
[----:B-1----:R-:W-:-:S05]  /*71c0*/  FMNMX.FTZ R14, R9, R10, !PT ;  /* 0x0000000a090e7209 */ /* 0x002fca0007810000 */
[----:B------:R-:W1:Y:S02]  /*71d0*/  SHFL.BFLY PT, R9, R14, 0x1, 0x1f ;  /* 0x0c201f000e097f89 */ /* 0x000e6400000e0000 */
[----:B-1----:R-:W-:Y:S01]  /*71e0*/  FMNMX.FTZ R9, R14, R9, !PT ;  /* 0x000000090e097209 */ /* 0x002fe20007810000 */
[----:B------:R-:W-:Y:S02]  /*71f0*/  WARPGROUP.DEPBAR.LE gsb0, 0x0 ;  /* 0x00008000000079c5 */ /* 0x000fe40000010000 */
[----:B------:R-:W-:-:S06]  /*7200*/  WARPGROUP.ARRIVE ;  /* 0x00000000000079c5 */ /* 0x000fcc0000000000 */
[----:B------:R-:W-:Y:S01]  /*7210*/  HGMMA.64x128x16.F32.BF16 R88, R168, gdesc[UR8].tnspB, R88, gsb0 ;  /* 0x41e00008a8587df0 */ /* 0x000fe20008001858 */
[----:B------:R-:W-:Y:S01]  /*7220*/  UIADD3 UR10, UR5, 0x200, URZ ;  /* 0x00000200050a7890 */ /* 0x000fe2000fffe03f */
[----:B------:R-:W-:Y:S01]  /*7230*/  UMOV UR11, 0x40000040 ;  /* 0x40000040000b7882 */ /* 0x000fe20000000000 */
[----:B------:R-:W-:Y:S02]  /*7240*/  WARPGROUP.DEPBAR.LE gsb0, 0x0 ;  /* 0x00008000000079c5 */ /* 0x000fe40000010000 */
[----:B------:R-:W-:Y:S01]  /*7250*/  WARPGROUP.ARRIVE ;  /* 0x00000000000079c5 */ /* 0x000fe20000000000 */
[----:B------:R-:W-:-:S04]  /*7260*/  FMUL.FTZ R169, R5, R0 ;  /* 0x0000000005a97220 */ /* 0x000fc80000410000 */
[-CC-:B------:R-:W-:Y:S02]  /*7270*/  FFMA.FTZ R11, R25, R0.reuse, -R169.reuse ;  /* 0x00000000190b7223 */ /* 0x180fe400000108a9 */
[----:B------:R-:W-:Y:S01]  /*7280*/  HGMMA.64x128x16.F32.BF16 R88, R152, gdesc[UR8].tnspB, R88, gsb0 ;  /* 0x41e0000898587df0 */ /* 0x000fe20008001858 */
[----:B------:R-:W-:Y:S01]  /*7290*/  UIADD3 UR10, UR5, 0x280, URZ ;  /* 0x00000280050a7890 */ /* 0x000fe2000fffe03f */
[-CC-:B------:R-:W-:Y:S01]  /*72a0*/  FFMA.FTZ R25, R41, R0.reuse, -R169.reuse ;  /* 0x0000000029197223 */ /* 0x180fe200000108a9 */
[----:B------:R-:W-:Y:S01]  /*72b0*/  UMOV UR11, 0x40000040 ;  /* 0x40000040000b7882 */ /* 0x000fe20000000000 */
[-CC-:B------:R-:W-:Y:S01]  /*72c0*/  FFMA.FTZ R41, R57, R0.reuse, -R169.reuse ;  /* 0x0000000039297223 */ /* 0x180fe200000108a9 */
[-CC-:B------:R-:W-:Y:S01]  /*72d0*/  FFMA.FTZ R57, R73, R0.reuse, -R169.reuse ;  /* 0x0000000049397223 */ /* 0x180fe200000108a9 */
[----:B------:R-:W-:Y:S01]  /*72e0*/  FADD.FTZ R73, -R9, R6 ;  /* 0x0000000609497221 */ /* 0x000fe20000010100 */
[-CC-:B------:R-:W-:Y:S01]  /*72f0*/  FFMA.FTZ R180, R24, R0.reuse, -R169.reuse ;  /* 0x0000000018b47223 */ /* 0x180fe200000108a9 */
[-CC-:B------:R-:W-:Y:S01]  /*7300*/  FFMA.FTZ R182, R28, R0.reuse, -R169.reuse ;  /* 0x000000001cb67223 */ /* 0x180fe200000108a9 */
[----:B------:R-:W-:Y:S01]  /*7310*/  MUFU.EX2 R11, R11 ;  /* 0x0000000b000b7308 */ /* 0x000fe20000000800 */
[-C--:B------:R-:W-:Y:S01]  /*7320*/  FMUL.FTZ R6, R73, R0.reuse ;  /* 0x0000000049067220 */ /* 0x080fe20000410000 */
[-C--:B------:R-:W-:Y:S01]  /*7330*/  FMUL.FTZ R73, R9, R0.reuse ;  /* 0x0000000009497220 */ /* 0x080fe20000410000 */
[-CC-:B------:R-:W-:Y:S01]  /*7340*/  FFMA.FTZ R13, R29, R0.reuse, -R169.reuse ;  /* 0x000000001d0d7223 */ /* 0x180fe200000108a9 */
[-CC-:B------:R-:W-:Y:S01]  /*7350*/  FFMA.FTZ R176, R32, R0.reuse, -R169.reuse ;  /* 0x0000000020b07223 */ /* 0x180fe200000108a9 */
[-C--:B------:R-:W-:Y:S01]  /*7360*/  FFMA.FTZ R15, R33, R0.reuse, -R169 ;  /* 0x00000000210f7223 */ /* 0x080fe200000108a9 */
[-CC-:B------:R-:W-:Y:S01]  /*7370*/  FFMA.FTZ R181, R26, R0.reuse, -R73.reuse ;  /* 0x000000001ab57223 */ /* 0x180fe20000010849 */
[----:B------:R-:W-:Y:S01]  /*7380*/  FFMA.FTZ R20, R27, R0, -R73 ;  /* 0x000000001b147223 */ /* 0x000fe20000010849 */
[----:B------:R-:W1:Y:S01]  /*7390*/  MUFU.EX2 R180, R180 ;  /* 0x000000b400b47308 */ /* 0x000e620000000800 */
[----:B------:R-:W-:-:S02]  /*73a0*/  IMAD.U32 R27, RZ, RZ, UR37 ;  /* 0x00000025ff1b7e24 */ /* 0x000fc4000f8e00ff */
[-CC-:B------:R-:W-:Y:S01]  /*73b0*/  FFMA.FTZ R183, R30, R0.reuse, -R73.reuse ;  /* 0x000000001eb77223 */ /* 0x180fe20000010849 */
[-CC-:B------:R-:W-:Y:S01]  /*73c0*/  FFMA.FTZ R32, R31, R0.reuse, -R73.reuse ;  /* 0x000000001f207223 */ /* 0x180fe20000010849 */
[-CC-:B------:R-:W-:Y:S01]  /*73d0*/  FFMA.FTZ R177, R34, R0.reuse, -R73.reuse ;  /* 0x0000000022b17223 */ /* 0x180fe20000010849 */
[----:B------:R-:W-:Y:S01]  /*73e0*/  IADD3 R31, -R23, 0xb, RZ ;  /* 0x0000000b171f7810 */ /* 0x000fe20007ffe1ff */
[-C--:B------:R-:W-:Y:S01]  /*73f0*/  FFMA.FTZ R34, R35, R0.reuse, -R73 ;  /* 0x0000000023227223 */ /* 0x080fe20000010849 */
[----:B------:R-:W-:Y:S01]  /*7400*/  @!P1 LEA R27, R27, UR38, 0x3 ;  /* 0x000000261b1b9c11 */ /* 0x000fe2000f8e18ff */
[----:B------:R-:W-:Y:S01]  /*7410*/  MUFU.EX2 R6, R6 ;  /* 0x0000000600067308 */ /* 0x000fe20000000800 */
[-C--:B------:R-:W-:Y:S01]  /*7420*/  FFMA.FTZ R178, R36, R0.reuse, -R169 ;  /* 0x0000000024b27223 */ /* 0x080fe200000108a9 */
[-C--:B------:R-:W-:Y:S01]  /*7430*/  FFMA.FTZ R179, R38, R0.reuse, -R73 ;  /* 0x0000000026b37223 */ /* 0x080fe20000010849 */
[----:B------:R-:W-:Y:S01]  /*7440*/  FFMA.FTZ R21, R37, R0, -R169 ;  /* 0x0000000025157223 */ /* 0x000fe200000108a9 */
[----:B------:R-:W-:-:S02]  /*7450*/  @!P1 VIADD R27, R27, 0x28840 ;  /* 0x000288401b1b9836 */ /* 0x000fc40000000000 */
[-C--:B------:R-:W-:Y:S01]  /*7460*/  FFMA.FTZ R38, R39, R0.reuse, -R73 ;  /* 0x0000000027267223 */ /* 0x080fe20000010849 */
[-C--:B------:R-:W-:Y:S01]  /*7470*/  FFMA.FTZ R172, R40, R0.reuse, -R169 ;  /* 0x0000000028ac7223 */ /* 0x080fe200000108a9 */
[----:B------:R-:W-:Y:S01]  /*7480*/  FFMA.FTZ R173, R42, R0, -R73 ;  /* 0x000000002aad7223 */ /* 0x000fe20000010849 */
[----:B------:R-:W2:Y:S01]  /*7490*/  MUFU.EX2 R181, R181 ;  /* 0x000000b500b57308 */ /* 0x000ea20000000800 */
[----:B------:R-:W-:Y:S01]  /*74a0*/  @!P1 PRMT R27, RZ, 0x654, R27 ;  /* 0x00000654ff1b9816 */ /* 0x000fe2000000001b */
[----:B-1----:R-:W-:Y:S01]  /*74b0*/  FFMA.FTZ R4, R7, R4, R180 ;  /* 0x0000000407047223 */ /* 0x002fe200000100b4 */
[-C--:B------:R-:W-:Y:S01]  /*74c0*/  FFMA.FTZ R30, R43, R0.reuse, -R73 ;  /* 0x000000002b1e7223 */ /* 0x080fe20000010849 */
[-C--:B------:R-:W-:Y:S01]  /*74d0*/  FFMA.FTZ R174, R44, R0.reuse, -R169 ;  /* 0x000000002cae7223 */ /* 0x080fe200000108a9 */
[-C--:B------:R-:W-:Y:S01]  /*74e0*/  FFMA.FTZ R175, R46, R0.reuse, -R73 ;  /* 0x000000002eaf7223 */ /* 0x080fe20000010849 */
[-C--:B------:R-:W-:Y:S01]  /*74f0*/  FFMA.FTZ R29, R45, R0.reuse, -R169 ;  /* 0x000000002d1d7223 */ /* 0x080fe200000108a9 */
[-C--:B------:R-:W-:Y:S01]  /*7500*/  FFMA.FTZ R26, R47, R0.reuse, -R73 ;  /* 0x000000002f1a7223 */ /* 0x080fe20000010849 */
[----:B------:R-:W1:Y:S01]  /*7510*/  MUFU.EX2 R20, R20 ;  /* 0x0000001400147308 */ /* 0x000e620000000800 */
        /* <DEDUP_REMOVED lines=8> */
[----:B--2---:R-:W-:Y:S01]  /*75a0*/  FFMA.FTZ R3, R6, R3, R181 ;  /* 0x0000000306037223 */ /* 0x004fe200000100b5 */
[-CC-:B------:R-:W-:Y:S01]  /*75b0*/  FFMA.FTZ R8, R72, R0.reuse, -R169.reuse ;  /* 0x0000000048087223 */ /* 0x180fe200000108a9 */
[-CC-:B------:R-:W-:Y:S01]  /*75c0*/  FFMA.FTZ R10, R76, R0.reuse, -R169.reuse ;  /* 0x000000004c0a7223 */ /* 0x180fe200000108a9 */
[-CC-:B------:R-:W-:Y:S01]  /*75d0*/  FFMA.FTZ R61, R77, R0.reuse, -R169.reuse ;  /* 0x000000004d3d7223 */ /* 0x180fe200000108a9 */
[-CC-:B------:R-:W-:Y:S01]  /*75e0*/  FFMA.FTZ R12, R80, R0.reuse, -R169.reuse ;  /* 0x00000000500c7223 */ /* 0x180fe200000108a9 */
[-CC-:B------:R-:W-:Y:S01]  /*75f0*/  FFMA.FTZ R65, R81, R0.reuse, -R169.reuse ;  /* 0x0000000051417223 */ /* 0x180fe200000108a9 */
[-CC-:B------:R-:W-:Y:S01]  /*7600*/  FFMA.FTZ R84, R84, R0.reuse, -R169.reuse ;  /* 0x0000000054547223 */ /* 0x180fe200000108a9 */
[----:B------:R-:W-:Y:S01]  /*7610*/  MUFU.EX2 R183, R183 ;  /* 0x000000b700b77308 */ /* 0x000fe20000000800 */
[-C--:B------:R-:W-:Y:S01]  /*7620*/  FFMA.FTZ R69, R85, R0.reuse, -R169 ;  /* 0x0000000055457223 */ /* 0x080fe200000108a9 */
[-CC-:B------:R-:W-:Y:S01]  /*7630*/  FFMA.FTZ R28, R51, R0.reuse, -R73.reuse ;  /* 0x00000000331c7223 */ /* 0x180fe20000010849 */
[-CC-:B------:R-:W-:Y:S01]  /*7640*/  FFMA.FTZ R171, R54, R0.reuse, -R73.reuse ;  /* 0x0000000036ab7223 */ /* 0x180fe20000010849 */
[-CC-:B------:R-:W-:Y:S01]  /*7650*/  FFMA.FTZ R24, R55, R0.reuse, -R73.reuse ;  /* 0x0000000037187223 */ /* 0x180fe20000010849 */
[--C-:B------:R-:W-:Y:S01]  /*7660*/  FFMA.FTZ R36, R59, R0, -R73.reuse ;  /* 0x000000003b247223 */ /* 0x100fe20000010849 */
[----:B------:R-:W-:Y:S01]  /*7670*/  F2FP.BF16.F32.PACK_AB R180, R11, R180 ;  /* 0x000000b40bb4723e */ /* 0x000fe200000010ff */
[-CC-:B------:R-:W-:Y:S01]  /*7680*/  FFMA.FTZ R63, R63, R0.reuse, -R73.reuse ;  /* 0x000000003f3f7223 */ /* 0x180fe20000010849 */
[----:B------:R-:W-:Y:S01]  /*7690*/  MUFU.EX2 R13, R13 ;  /* 0x0000000d000d7308 */ /* 0x000fe20000000800 */
[-CC-:B------:R-:W-:Y:S01]  /*76a0*/  FFMA.FTZ R66, R66, R0.reuse, -R73.reuse ;  /* 0x0000000042427223 */ /* 0x180fe20000010849 */
[-CC-:B------:R-:W-:Y:S01]  /*76b0*/  FFMA.FTZ R67, R67, R0.reuse, -R73.reuse ;  /* 0x0000000043437223 */ /* 0x180fe20000010849 */
[----:B-1----:R-:W-:Y:S01]  /*76c0*/  F2FP.BF16.F32.PACK_AB R181, R20, R181 ;  /* 0x000000b514b5723e */ /* 0x002fe200000010ff */
        /* <DEDUP_REMOVED lines=9> */
[----:B------:R-:W-:Y:S01]  /*7760*/  FFMA.FTZ R86, R86, R0, -R73 ;  /* 0x0000000056567223 */ /* 0x000fe20000010849 */
[----:B------:R-:W-:Y:S01]  /*7770*/  IMAD.U32 R35, RZ, RZ, UR7 ;  /* 0x00000007ff237e24 */ /* 0x000fe2000f8e00ff */
[----:B------:R-:W-:Y:S01]  /*7780*/  UIADD3 UR7, UR6, -0x1, URZ ;  /* 0xffffffff06077890 */ /* 0x000fe2000fffe03f */
[----:B------:R-:W-:Y:S03]  /*7790*/  MUFU.EX2 R176, R176 ;  /* 0x000000b000b07308 */ /* 0x000fe60000000800 */
[----:B------:R-:W-:-:S03]  /*77a0*/  @!P1 LEA R35, R35, UR38, 0x3 ;  /* 0x0000002623239c11 */ /* 0x000fc6000f8e18ff */
[----:B------:R-:W-:Y:S01]  /*77b0*/  UMOV UR6, UR7 ;  /* 0x0000000700067c82 */ /* 0x000fe20008000000 */
[----:B------:R-:W-:Y:S01]  /*77c0*/  UMOV UR7, UR37 ;  /* 0x0000002500077c82 */ /* 0x000fe20008000000 */
        /* <DEDUP_REMOVED lines=8> */
[----:B------:R-:W-:-:S05]  /*7850*/  WARPGROUP.ARRIVE ;  /* 0x00000000000079c5 */ /* 0x000fca0000000000 */
[----:B------:R-:W-:Y:S01]  /*7860*/  MUFU.EX2 R172, R172 ;  /* 0x000000ac00ac7308 */ /* 0x000fe20000000800 */
[-CC-:B------:R-:W-:Y:S01]  /*7870*/  FFMA.FTZ R152, R56, R0.reuse, -R169.reuse ;  /* 0x0000000038987223 */ /* 0x180fe200000108a9 */
[-C--:B------:R-:W-:Y:S01]  /*7880*/  FFMA.FTZ R154, R60, R0.reuse, -R169 ;  /* 0x000000003c9a7223 */ /* 0x080fe200000108a9 */
[-CC-:B------:R-:W-:Y:S01]  /*7890*/  FFMA.FTZ R153, R58, R0.reuse, -R73.reuse ;  /* 0x000000003a997223 */ /* 0x180fe20000010849 */
[----:B------:R-:W-:Y:S01]  /*78a0*/  FFMA.FTZ R155, R62, R0, -R73 ;  /* 0x000000003e9b7223 */ /* 0x000fe20000010849 */
[----:B------:R-:W-:Y:S01]  /*78b0*/  HGMMA.64x128x16.F32.BF16 R88, R156, gdesc[UR8].tnspB, R88, gsb0 ;  /* 0x41e000089c587df0 */ /* 0x000fe20008001858 */
[----:B------:R-:W-:Y:S01]  /*78c0*/  UIADD3 UR10, UR5, 0x300, URZ ;  /* 0x00000300050a7890 */ /* 0x000fe2000fffe03f */
[----:B------:R-:W-:Y:S01]  /*78d0*/  UMOV UR11, 0x40000040 ;  /* 0x40000040000b7882 */ /* 0x000fe20000000000 */
        /* <DEDUP_REMOVED lines=27> */
[----:B------:R-:W-:Y:S02]  /*7a90*/  UMOV UR11, 0x40000040 ;  /* 0x40000040000b7882 */ /* 0x000fe40000000000 */
[----:B------:R-:W-:-:S02]  /*7aa0*/  UMOV UR5, UR36 ;  /* 0x0000002400057c82 */ /* 0x000fc40008000000 */
        /* <DEDUP_REMOVED lines=13> */
[----:B------:R-:W1:Y:S08]  /*7b80*/  MUFU.EX2 R57, R57 ;  /* 0x0000003900397308 */ /* 0x000e700000000800 */
[----:B------:R-:W-:Y:S08]  /*7b90*/  MUFU.EX2 R75, R75 ;  /* 0x0000004b004b7308 */ /* 0x000ff00000000800 */
[----:B------:R-:W-:Y:S08]  /*7ba0*/  MUFU.EX2 R10, R10 ;  /* 0x0000000a000a7308 */ /* 0x000ff00000000800 */
[----:B------:R-:W2:Y:S01]  /*7bb0*/  MUFU.EX2 R61, R61 ;  /* 0x0000003d003d7308 */ /* 0x000ea20000000800 */
[----:B------:R-:W-:-:S02]  /*7bc0*/  WARPGROUP.DEPBAR.LE gsb0, 0x0 ;  /* 0x00008000000079c5 */ /* 0x000fc40000010000 */
[----:B------:R-:W-:-:S05]  /*7bd0*/  WARPGROUP.ARRIVE ;  /* 0x00000000000079c5 */ /* 0x000fca0000000000 */
[----:B------:R-:W3:Y:S01]  /*7be0*/  MUFU.EX2 R161, R74 ;  /* 0x0000004a00a17308 */ /* 0x000ee20000000800 */
[----:B-1----:R-:W-:Y:S01]  /*7bf0*/  F2FP.BF16.F32.PACK_AB R160, R57, R8 ;  /* 0x0000000839a0723e */ /* 0x002fe200000010ff */
[----:B------:R-:W-:Y:S01]  /*7c00*/  HGMMA.64x128x16.F32.BF16 R88, R164, gdesc[UR8].tnspB, R88, gsb0 ;  /* 0x41e00008a4587df0 */ /* 0x000fe20008001858 */
[----:B--2---:R-:W-:-:S05]  /*7c10*/  F2FP.BF16.F32.PACK_AB R162, R61, R10 ;  /* 0x0000000a3da2723e */ /* 0x004fca00000010ff */
[----:B------:R-:W1:Y:S08]  /*7c20*/  MUFU.EX2 R163, R78 ;  /* 0x0000004e00a37308 */ /* 0x000e700000000800 */
[----:B------:R-:W2:Y:S08]  /*7c30*/  MUFU.EX2 R79, R79 ;  /* 0x0000004f004f7308 */ /* 0x000eb00000000800 */
[----:B------:R-:W4:Y:S08]  /*7c40*/  MUFU.EX2 R12, R12 ;  /* 0x0000000c000c7308 */ /* 0x000f300000000800 */
[----:B------:R-:W-:Y:S08]  /*7c50*/  MUFU.EX2 R65, R65 ;  /* 0x0000004100417308 */ /* 0x000ff00000000800 */
[----:B------:R-:W-:Y:S08]  /*7c60*/  MUFU.EX2 R83, R83 ;  /* 0x0000005300537308 */ /* 0x000ff00000000800 */
[----:B------:R-:W-:Y:S08]  /*7c70*/  MUFU.EX2 R14, R84 ;  /* 0x00000054000e7308 */ /* 0x000ff00000000800 */
[----:B------:R-:W-:Y:S01]  /*7c80*/  MUFU.EX2 R69, R69 ;  /* 0x0000004500457308 */ /* 0x000fe20000000800 */
[----:B------:R-:W-:-:S02]  /*7c90*/  WARPGROUP.DEPBAR.LE gsb0, 0x0 ;  /* 0x00008000000079c5 */ /* 0x000fc40000010000 */
[----:B------:R5:W-:Y:S06]  /*7ca0*/  BAR.ARV R31, 0x100 ;  /* 0x0004001f0000751d */ /* 0x000bec0000002000 */
[----:B------:R3:W-:Y:S01]  /*7cb0*/  @!P1 SYNCS.ARRIVE.TRANS64.RED.A1T0 RZ, [R27+URZ], RZ ;  /* 0x000000ff1bff99a7 */ /* 0x0007e2000810043f */
[----:B------:R-:W4:Y:S01]  /*7cc0*/  MUFU.EX2 R165, R82 ;  /* 0x0000005200a57308 */ /* 0x000f220000000800 */
[----:B-----5:R-:W-:Y:S02]  /*7cd0*/  @!P1 VIADD R31, R35, 0x28860 ;  /* 0x00028860231f9836 */ /* 0x020fe40000000000 */
[-C--:B------:R-:W-:Y:S01]  /*7ce0*/  FMUL.FTZ R88, R88, R7.reuse ;  /* 0x0000000758587220 */ /* 0x080fe20000410000 */
[-C--:B------:R-:W-:Y:S01]  /*7cf0*/  FMUL.FTZ R89, R89, R7.reuse ;  /* 0x0000000759597220 */ /* 0x080fe20000410000 */
[-C--:B------:R-:W-:Y:S01]  /*7d00*/  FMUL.FTZ R92, R92, R7.reuse ;  /* 0x000000075c5c7220 */ /* 0x080fe20000410000 */
[-C--:B------:R-:W-:Y:S01]  /*7d10*/  FMUL.FTZ R93, R93, R7.reuse ;  /* 0x000000075d5d7220 */ /* 0x080fe20000410000 */
[----:B------:R-:W-:Y:S01]  /*7d20*/  @!P1 PRMT R31, RZ, 0x654, R31 ;  /* 0x00000654ff1f9816 */ /* 0x000fe2000000001f */
[----:B---3--:R-:W-:Y:S01]  /*7d30*/  FADD.FTZ R27, R11, R4 ;  /* 0x000000040b1b7221 */ /* 0x008fe20000010000 */
[----:B------:R-:W-:Y:S01]  /*7d40*/  FADD.FTZ R4, R20, R3 ;  /* 0x0000000314047221 */ /* 0x000fe20000010000 */
[----:B------:R-:W3:Y:S01]  /*7d50*/  MUFU.EX2 R167, R86 ;  /* 0x0000005600a77308 */ /* 0x000ee20000000800 */
        /* <DEDUP_REMOVED lines=59> */
[-C--:B------:R-:W-:Y:S01]  /*8110*/  FMUL.FTZ R148, R148, R7.reuse ;  /* 0x0000000794947220 */ /* 0x080fe20000410000 */
[----:B------:R-:W-:Y:S01]  /*8120*/  FMUL.FTZ R149, R149, R7 ;  /* 0x0000000795957220 */ /* 0x000fe20000410000 */
        /* <DEDUP_REMOVED lines=40> */
[----:B------:R-:W-:Y:S01]  /*83b0*/  FADD.FTZ R3, R61, R20 ;  /* 0x000000143d037221 */ /* 0x000fe20000010000 */
[----:B--2---:R-:W-:Y:S01]  /*83c0*/  FADD.FTZ R4, R79, R4 ;  /* 0x000000044f047221 */ /* 0x004fe20000010000 */
[-C--:B------:R-:W-:Y:S01]  /*83d0*/  FMUL.FTZ R130, R130, R6.reuse ;  /* 0x0000000682827220 */ /* 0x080fe20000410000 */
[-C--:B------:R-:W-:Y:S01]  /*83e0*/  FMUL.FTZ R131, R131, R6.reuse ;  /* 0x0000000683837220 */ /* 0x080fe20000410000 */
[----:B----4-:R-:W-:Y:S01]  /*83f0*/  FADD.FTZ R20, R12, R3 ;  /* 0x000000030c147221 */ /* 0x010fe20000010000 */
        /* <DEDUP_REMOVED lines=11> */
[-C--:B------:R-:W-:Y:S01]  /*84b0*/  FMUL.FTZ R146, R146, R6.reuse ;  /* 0x0000000692927220 */ /* 0x080fe20000410000 */
[-C--:B------:R-:W-:Y:S01]  /*84c0*/  FMUL.FTZ R147, R147, R6.reuse ;  /* 0x0000000693937220 */ /* 0x080fe20000410000 */
[-C--:B------:R-:W-:Y:S01]  /*84d0*/  FMUL.FTZ R150, R150, R6.reuse ;  /* 0x0000000696967220 */ /* 0x080fe20000410000 */
[----:B------:R-:W-:Y:S01]  /*84e0*/  FMUL.FTZ R151, R151, R6 ;  /* 0x0000000697977220 */ /* 0x000fe20000410000 */
[----:B------:R-:W-:Y:S01]  /*84f0*/  F2FP.BF16.F32.PACK_AB R182, R13, R182 ;  /* 0x000000b60db6723e */ /* 0x000fe200000010ff */
[----:B------:R-:W-:Y:S01]  /*8500*/  FADD.FTZ R4, R69, R8 ;  /* 0x0000000845047221 */ /* 0x000fe20000010000 */
[----:B------:R-:W-:Y:S01]  /*8510*/  F2FP.BF16.F32.PACK_AB R176, R15, R176 ;  /* 0x000000b00fb0723e */ /* 0x000fe200000010ff */
[----:B-----5:R-:W-:Y:S01]  /*8520*/  FADD.FTZ R3, R24, R3 ;  /* 0x0000000318037221 */ /* 0x020fe20000010000 */
        /* <DEDUP_REMOVED lines=28> */
.L_x_1912:
[----:B------:R-:W-:Y:S06]  /*86f0*/  BAR.ARV 0x8, 0x120 ;  /* 0x0204800000007b1d */ /* 0x000fec0000002000 */
[----:B------:R-:W-:Y:S05]  /*8700*/  @!P0 BRA `(.L_x_1922) ;  /* 0x0000000000048947 */ /* 0x000fea0003800000 */
[----:B------:R-:W-:Y:S01]  /*8710*/  BPT.TRAP 0x1 ;  /* 0x000000040000795c */ /* 0x000fe20000300000 */
.L_x_1922:
[----:B------:R-:W-:Y:S01]  /*8720*/  ULEA UR5, UR37, UR38, 0x3 ;  /* 0x0000002625057291 */ /* 0x000fe2000f8e183f */
[----:B------:R-:W-:-:S05]  /*8730*/  IMAD.U32 R6, RZ, RZ, UR36 ;  /* 0x00000024ff067e24 */ /* 0x000fca000f8e00ff */
[----:B------:R-:W-:-:S04]  /*8740*/  SHF.L.U32 R6, R6, 0x1f, RZ ;  /* 0x0000001f06067819 */ /* 0x000fc800000006ff */
[----:B------:R1:W2:Y:S01]  /*8750*/  SYNCS.PHASECHK.TRANS64.TRYWAIT P2, [UR5+0x28850], R6 ;  /* 0x02885006ff0075a7 */ /* 0x0002a20008040145 */
[----:B------:R-:W-:Y:S05]  /*8760*/  @!P0 BRA `(.L_x_1923) ;  /* 0x0000000000048947 */ /* 0x000fea0003800000 */
[----:B------:R-:W-:Y:S01]  /*8770*/  BPT.TRAP 0x1 ;  /* 0x000000040000795c */ /* 0x000fe20000300000 */
.L_x_1923:
[----:B--2---:R-:W-:Y:S05]  /*8780*/  @P2 BRA `(.L_x_1924) ;  /* 0x0000000000082947 */ /* 0x004fea0003800000 */
[----:B------:R-:W2:Y:S02]  /*8790*/  SYNCS.PHASECHK.TRANS64.TRYWAIT P0, [UR5+0x28850], R6 ;  /* 0x02885006ff0075a7 */ /* 0x000ea40008000145 */
[----:B--2---:R-:W-:Y:S05]  /*87a0*/  @!P0 BRA `(.L_x_1925) ;  /* 0x0000004800b88947 */ /* 0x004fea0003800000 */
.L_x_1924:
[----:B------:R-:W-:Y:S01]  /*87b0*/  UIADD3 UR38, UR38, 0x400, URZ ;  /* 0x0000040026267890 */ /* 0x000fe2000fffe03f */
[----:B------:R-:W-:Y:S01]  /*87c0*/  WARPGROUP.ARRIVE ;  /* 0x00000000000079c5 */ /* 0x000fe20000000000 */
[----:B------:R-:W-:Y:S01]  /*87d0*/  UMOV UR7, 0x40000040 ;  /* 0x4000004000077882 */ /* 0x000fe20000000000 */
[----:B-12---:R-:W1:Y:S01]  /*87e0*/  SHFL.BFLY PT, R6, R3, 0x2, 0x1f ;  /* 0x0c401f0003067f89 */ /* 0x006e6200000e0000 */
[----:B------:R-:W-:Y:S01]  /*87f0*/  USHF.R.U32.HI UR38, URZ, 0x4, UR38 ;  /* 0x000000043f267899 */ /* 0x000fe20008011626 */
[----:B------:R-:W-:Y:S01]  /*8800*/  IMAD.MOV.U32 R21, RZ, RZ, RZ ;  /* 0x000000ffff157224 */ /* 0x000fe200078e00ff */
[----:B------:R-:W-:Y:S01]  /*8810*/  UIADD3 UR56, UR56, 0x1, URZ ;  /* 0x0000000138387890 */ /* 0x000fe2000fffe03f */
[----:B------:R-:W2:Y:S01]  /*8820*/  SHFL.BFLY PT, R7, R4, 0x2, 0x1f ;  /* 0x0c401f0004077f89 */ /* 0x000ea200000e0000 */
[----:B------:R-:W-:Y:S01]  /*8830*/  ULOP3.LUT UR38, UR38, 0x3fff, URZ, 0xc0, !UPT ;  /* 0x00003fff26267892 */ /* 0x000fe2000f8ec03f */
[----:B------:R-:W-:Y:S02]  /*8840*/  IMAD.MOV.U32 R14, RZ, RZ, RZ ;  /* 0x000000ffff0e7224 */ /* 0x000fe400078e00ff */
[----:B------:R-:W-:Y:S01]  /*8850*/  IMAD.MOV.U32 R20, RZ, RZ, -0x800000 ;  /* 0xff800000ff147424 */ /* 0x000fe200078e00ff */
        /* <DEDUP_REMOVED lines=9> */
[----:B------:R-:W-:Y:S02]  /*88f0*/  IMAD.MOV.U32 R3, RZ, RZ, -0x800000 ;  /* 0xff800000ff037424 */ /* 0x000fe400078e00ff */
[----:B--2---:R-:W-:Y:S01]  /*8900*/  FADD.FTZ R7, R7, R4 ;  /* 0x0000000407077221 */ /* 0x004fe20000010000 */
[----:B------:R-:W-:Y:S01]  /*8910*/  USEL UR37, UR37, URZ, UP0 ;  /* 0x0000003f25257287 */ /* 0x000fe20008000000 */
[----:B------:R-:W1:Y:S04]  /*8920*/  SHFL.BFLY PT, R11, R8, 0x1, 0x1f ;  /* 0x0c201f00080b7f89 */ /* 0x000e6800000e0000 */
[----:B------:R-:W2:Y:S01]  /*8930*/  SHFL.BFLY PT, R6, R7, 0x1, 0x1f ;  /* 0x0c201f0007067f89 */ /* 0x000ea200000e0000 */
[----:B-1----:R-:W-:Y:S01]  /*8940*/  FADD.FTZ R11, R8, R11 ;  /* 0x0000000b080b7221 */ /* 0x002fe20000010000 */
[----:B------:R-:W-:-:S02]  /*8950*/  IMAD.U32 R8, RZ, RZ, UR5 ;  /* 0x00000005ff087e24 */ /* 0x000fc4000f8e00ff */
[----:B--2---:R-:W-:Y:S02]  /*8960*/  FADD.FTZ R12, R7, R6 ;  /* 0x00000006070c7221 */ /* 0x004fe40000010000 */
[----:B------:R-:W-:-:S03]  /*8970*/  FSETP.NE.FTZ.AND P2, PT, R11, RZ, PT ;  /* 0x000000ff0b00720b */ /* 0x000fc60003f55000 */
[----:B------:R-:W-:-:S10]  /*8980*/  FSETP.NE.FTZ.AND P0, PT, R12, RZ, PT ;  /* 0x000000ff0c00720b */ /* 0x000fd40003f15000 */
[----:B------:R-:W1:Y:S01]  /*8990*/  @P2 MUFU.LG2 R10, R11 ;  /* 0x0000000b000a2308 */ /* 0x000e620000000c00 */
[C---:B------:R-:W-:Y:S02]  /*89a0*/  @P2 FMUL.FTZ R13, R0.reuse, 0.69314718246459960938 ;  /* 0x3f317218000d2820 */ /* 0x040fe40000410000 */
[----:B------:R-:W-:Y:S01]  /*89b0*/  @P0 FMUL.FTZ R4, R0, 0.69314718246459960938 ;  /* 0x3f31721800040820 */ /* 0x000fe20000410000 */
[----:B------:R-:W-:-:S04]  /*89c0*/  @!P1 VIADD R0, R8, 0x28860 ;  /* 0x0002886008009836 */ /* 0x000fc80000000000 */
[----:B------:R-:W2:Y:S01]  /*89d0*/  @P0 MUFU.LG2 R6, R12 ;  /* 0x0000000c00060308 */ /* 0x000ea20000000c00 */
[----:B------:R-:W-:-:S07]  /*89e0*/  @!P1 PRMT R0, RZ, 0x654, R0 ;  /* 0x00000654ff009816 */ /* 0x000fce0000000000 */
[----:B------:R-:W3:Y:S01]  /*89f0*/  @P0 MUFU.RCP R21, R12 ;  /* 0x0000000c00150308 */ /* 0x000ee20000001000 */
[----:B-1----:R-:W-:-:S04]  /*8a00*/  @P2 FMUL.FTZ R10, R10, 0.69314718246459960938 ;  /* 0x3f3172180a0a2820 */ /* 0x002fc80000410000 */
[----:B------:R-:W-:-:S03]  /*8a10*/  @P2 FFMA.FTZ R3, R13, R9, R10 ;  /* 0x000000090d032223 */ /* 0x000fc6000001000a */
[----:B------:R1:W4:Y:S01]  /*8a20*/  @P2 MUFU.RCP R14, R11 ;  /* 0x0000000b000e2308 */ /* 0x0003220000001000 */
        /* <DEDUP_REMOVED lines=40> */
[-C--:B---3--:R-:W-:Y:S01]  /*8cb0*/  FMUL.FTZ R15, R88, R21.reuse ;  /* 0x00000015580f7220 */ /* 0x088fe20000410000 */
[-C--:B------:R-:W-:Y:S01]  /*8cc0*/  FMUL.FTZ R12, R89, R21.reuse ;  /* 0x00000015590c7220 */ /* 0x080fe20000410000 */
        /* <DEDUP_REMOVED lines=30> */
[----:B------:R-:W-:Y:S01]  /*8eb0*/  FMUL.FTZ R21, R149, R21 ;  /* 0x0000001595157220 */ /* 0x000fe20000410000 */
        /* <DEDUP_REMOVED lines=30> */
[-C--:B-1----:R-:W-:Y:S01]  /*90a0*/  FMUL.FTZ R0, R150, R14.reuse ;  /* 0x0000000e96007220 */ /* 0x082fe20000410000 */
[----:B------:R-:W-:-:S07]  /*90b0*/  FMUL.FTZ R151, R151, R14 ;  /* 0x0000000e97977220 */ /* 0x000fce0000410000 */
.L_x_1895:
        /* <DEDUP_REMOVED lines=8> */
[----:B------:R-:W-:Y:S01]  /*9140*/  VIADD R89, R22, UR42 ;  /* 0x0000002a16597c36 */ /* 0x000fe20008000000 */
[C---:B------:R-:W-:Y:S01]  /*9150*/  IADD3 R29, P2, R16.reuse, 0x20, RZ ;  /* 0x00000020101d7810 */ /* 0x040fe20007f5e0ff */
[----:B------:R-:W-:Y:S01]  /*9160*/  ULDC UR10, c[0x0][0xa88] ;  /* 0x0002a200000a7ab9 */ /* 0x000fe20000000800 */
[C---:B------:R-:W-:Y:S01]  /*9170*/  IADD3 R25, P5, R16.reuse, 0x60, RZ ;  /* 0x0000006010197810 */ /* 0x040fe20007fbe0ff */
[----:B------:R-:W-:Y:S01]  /*9180*/  VIADD R4, R89, 0x8 ;  /* 0x0000000859047836 */ /* 0x000fe20000000000 */
[C---:B------:R-:W-:Y:S01]  /*9190*/  LOP3.LUT R5, R16.reuse, 0x380, RZ, 0xc0, !PT ;  /* 0x0000038010057812 */ /* 0x040fe200078ec0ff */
[----:B------:R-:W1:Y:S01]  /*91a0*/  LDC.64 R86, c[0x0][0xb78] ;  /* 0x0002de00ff567b82 */ /* 0x000e620000000a00 */
[C---:B------:R-:W-:Y:S01]  /*91b0*/  IADD3 R81, P4, R16.reuse, 0x4000, RZ ;  /* 0x0000400010517810 */ /* 0x040fe20007f9e0ff */
[----:B------:R-:W-:Y:S01]  /*91c0*/  USHF.R.S32.HI UR5, URZ, 0x1f, UR43 ;  /* 0x0000001f3f057899 */ /* 0x000fe2000801142b */
[----:B------:R-:W-:Y:S01]  /*91d0*/  IADD3 R27, P6, R16, 0x40, RZ ;  /* 0x00000040101b7810 */ /* 0x000fe20007fde0ff */
[----:B------:R-:W-:Y:S01]  /*91e0*/  ULDC.64 UR8, c[0x0][0xb70] ;  /* 0x0002dc0000087ab9 */ /* 0x000fe20000000a00 */
[----:B------:R-:W-:Y:S01]  /*91f0*/  LOP3.LUT R28, R29, 0x380, RZ, 0xc0, !PT ;  /* 0x000003801d1c7812 */ /* 0x000fe200078ec0ff */
[----:B------:R-:W-:Y:S01]  /*9200*/  UIMAD UR5, UR5, UR8, URZ ;  /* 0x00000008050572a4 */ /* 0x000fe2000f8e023f */
[----:B------:R-:W-:Y:S01]  /*9210*/  LOP3.LUT P0, RZ, R186, 0x3, RZ, 0xc0, !PT ;  /* 0x00000003baff7812 */ /* 0x000fe2000780c0ff */
[----:B------:R-:W-:Y:S01]  /*9220*/  UIMAD.WIDE.U32 UR6, UR43, UR8, URZ ;  /* 0x000000082b0672a5 */ /* 0x000fe2000f8e003f */
[----:B------:R-:W-:Y:S01]  /*9230*/  LOP3.LUT R24, R25, 0x380, RZ, 0xc0, !PT ;  /* 0x0000038019187812 */ /* 0x000fe200078ec0ff */
[----:B------:R-:W-:Y:S01]  /*9240*/  UIMAD UR5, UR43, UR9, UR5 ;  /* 0x000000092b0572a4 */ /* 0x000fe2000f8e0205 */
[----:B------:R-:W-:Y:S01]  /*9250*/  SHF.R.U64 R5, R5, 0x3, RZ ;  /* 0x0000000305057819 */ /* 0x000fe200000012ff */
[----:B------:R-:W-:Y:S01]  /*9260*/  USHF.R.S32.HI UR8, URZ, 0x1f, UR44 ;  /* 0x0000001f3f087899 */ /* 0x000fe2000801142c */
[----:B------:R-:W-:Y:S01]  /*9270*/  LOP3.LUT R14, R81, 0x380, RZ, 0xc0, !PT ;  /* 0x00000380510e7812 */ /* 0x000fe200078ec0ff */
[----:B------:R-:W-:Y:S01]  /*9280*/  UIADD3 UR5, UR7, UR5, URZ ;  /* 0x0000000507057290 */ /* 0x000fe2000fffe03f */
[----:B------:R-:W-:-:S02]  /*9290*/  LOP3.LUT R26, R27, 0x380, RZ, 0xc0, !PT ;  /* 0x000003801b1a7812 */ /* 0x000fc400078ec0ff */
[----:B------:R-:W-:Y:S02]  /*92a0*/  SHF.R.U64 R28, R28, 0x3, RZ ;  /* 0x000000031c1c7819 */ /* 0x000fe400000012ff */
[----:B------:R-:W-:Y:S02]  /*92b0*/  ISETP.GE.OR P1, PT, R4, UR10, P0 ;  /* 0x0000000a04007c0c */ /* 0x000fe40008726670 */
[----:B------:R-:W-:Y:S02]  /*92c0*/  SHF.R.U64 R24, R24, 0x3, RZ ;  /* 0x0000000318187819 */ /* 0x000fe400000012ff */
[----:B------:R-:W-:Y:S01]  /*92d0*/  LOP3.LUT R4, R5, R16, RZ, 0x3c, !PT ;  /* 0x0000001005047212 */ /* 0x000fe200078e3cff */
[----:B------:R-:W-:Y:S01]  /*92e0*/  IMAD.MOV.U32 R5, RZ, RZ, R17 ;  /* 0x000000ffff057224 */ /* 0x000fe200078e0011 */
[----:B------:R-:W-:Y:S02]  /*92f0*/  SHF.R.U64 R14, R14, 0x3, RZ ;  /* 0x000000030e0e7819 */ /* 0x000fe400000012ff */
[----:B------:R-:W-:-:S02]  /*9300*/  SHF.R.U64 R26, R26, 0x3, RZ ;  /* 0x000000031a1a7819 */ /* 0x000fc400000012ff */
[----:B------:R-:W-:Y:S01]  /*9310*/  LOP3.LUT R28, R28, R29, RZ, 0x3c, !PT ;  /* 0x0000001d1c1c7212 */ /* 0x000fe200078e3cff */
[--C-:B------:R-:W-:Y:S01]  /*9320*/  IMAD.X R29, RZ, RZ, R17.reuse, P2 ;  /* 0x000000ffff1d7224 */ /* 0x100fe200010e0611 */
[----:B------:R-:W-:Y:S02]  /*9330*/  LOP3.LUT R24, R24, R25, RZ, 0x3c, !PT ;  /* 0x0000001918187212 */ /* 0x000fe400078e3cff */
[----:B------:R-:W-:Y:S02]  /*9340*/  IADD3 R25, P2, R16, 0x4040, RZ ;  /* 0x0000404010197810 */ /* 0x000fe40007f5e0ff */
[----:B------:R-:W-:Y:S02]  /*9350*/  LOP3.LUT R14, R14, R81, RZ, 0x3c, !PT ;  /* 0x000000510e0e7212 */ /* 0x000fe400078e3cff */
[----:B------:R-:W-:Y:S01]  /*9360*/  LOP3.LUT R26, R26, R27, RZ, 0x3c, !PT ;  /* 0x0000001b1a1a7212 */ /* 0x000fe200078e3cff */
[----:B------:R-:W-:Y:S01]  /*9370*/  IMAD.X R27, RZ, RZ, R17, P6 ;  /* 0x000000ffff1b7224 */ /* 0x000fe200030e0611 */
[----:B------:R-:W-:-:S02]  /*9380*/  MOV R81, R4 ;  /* 0x0000000400517202 */ /* 0x000fc40000000f00 */
[----:B------:R-:W-:Y:S02]  /*9390*/  F2FP.BF16.F32.PACK_AB R5, R10, R13 ;  /* 0x0000000d0a05723e */ /* 0x000fe400000010ff */
[----:B------:R-:W-:Y:S02]  /*93a0*/  IADD3 R84, P6, R16, 0x4060, RZ ;  /* 0x0000406010547810 */ /* 0x000fe40007fde0ff */
[----:B------:R-:W-:Y:S02]  /*93b0*/  LOP3.LUT R10, R25, 0x380, RZ, 0xc0, !PT ;  /* 0x00000380190a7812 */ /* 0x000fe400078ec0ff */
[----:B------:R-:W-:Y:S02]  /*93c0*/  LOP3.LUT R13, R84, 0x380, RZ, 0xc0, !PT ;  /* 0x00000380540d7812 */ /* 0x000fe400078ec0ff */
[----:B------:R-:W-:Y:S02]  /*93d0*/  SHF.R.U64 R10, R10, 0x3, RZ ;  /* 0x000000030a0a7819 */ /* 0x000fe400000012ff */
[----:B------:R-:W-:Y:S01]  /*93e0*/  F2FP.BF16.F32.PACK_AB R4, R12, R15 ;  /* 0x0000000f0c04723e */ /* 0x000fe200000010ff */
[----:B------:R-:W-:Y:S01]  /*93f0*/  BAR.SYNC.DEFER_BLOCKING 0x1, 0x100 ;  /* 0x0044000000007b1d */ /* 0x000fe20000010000 */
[----:B------:R-:W-:-:S02]  /*9400*/  IADD3 R15, P3, R16, 0x4020, RZ ;  /* 0x00004020100f7810 */ /* 0x000fc40007f7e0ff */
[----:B------:R-:W-:Y:S02]  /*9410*/  F2FP.BF16.F32.PACK_AB R6, R6, R11 ;  /* 0x0000000b0606723e */ /* 0x000fe400000010ff */
[----:B------:R-:W-:Y:S01]  /*9420*/  SHF.R.U64 R11, R13, 0x3, RZ ;  /* 0x000000030d0b7819 */ /* 0x000fe200000012ff */
[--C-:B------:R-:W-:Y:S01]  /*9430*/  IMAD.X R13, RZ, RZ, R17.reuse, P3 ;  /* 0x000000ffff0d7224 */ /* 0x100fe200018e0611 */
[----:B------:R-:W-:Y:S01]  /*9440*/  LOP3.LUT R10, R10, R25, RZ, 0x3c, !PT ;  /* 0x000000190a0a7212 */ /* 0x000fe200078e3cff */
[--C-:B------:R-:W-:Y:S01]  /*9450*/  IMAD.X R25, RZ, RZ, R17.reuse, P5 ;  /* 0x000000ffff197224 */ /* 0x100fe200028e0611 */
[----:B------:R-:W-:Y:S02]  /*9460*/  LOP3.LUT R12, R15, 0x380, RZ, 0xc0, !PT ;  /* 0x000003800f0c7812 */ /* 0x000fe400078ec0ff */
[----:B------:R-:W-:Y:S02]  /*9470*/  F2FP.BF16.F32.PACK_AB R7, R7, R8 ;  /* 0x000000080707723e */ /* 0x000fe400000010ff */
[----:B------:R-:W-:Y:S01]  /*9480*/  LOP3.LUT R8, R11, R84, RZ, 0x3c, !PT ;  /* 0x000000540b087212 */ /* 0x000fe200078e3cff */
[----:B------:R-:W-:Y:S01]  /*9490*/  IMAD.X R11, RZ, RZ, R17, P2 ;  /* 0x000000ffff0b7224 */ /* 0x000fe200010e0611 */
[----:B------:R-:W-:-:S02]  /*94a0*/  MOV R85, R28 ;  /* 0x0000001c00557202 */ /* 0x000fc40000000f00 */
[----:B------:R-:W-:Y:S02]  /*94b0*/  SHF.R.U64 R12, R12, 0x3, RZ ;  /* 0x000000030c0c7819 */ /* 0x000fe400000012ff */
[----:B------:R-:W-:Y:S01]  /*94c0*/  MOV R29, R24 ;  /* 0x00000018001d7202 */ /* 0x000fe20000000f00 */
[----:B------:R-:W-:Y:S01]  /*94d0*/  IMAD.U32 R25, RZ, RZ, UR7 ;  /* 0x00000007ff197e24 */ /* 0x000fe2000f8e00ff */
[----:B------:R-:W-:Y:S01]  /*94e0*/  LOP3.LUT R12, R12, R15, RZ, 0x3c, !PT ;  /* 0x0000000f0c0c7212 */ /* 0x000fe200078e3cff */
[----:B------:R-:W-:Y:S01]  /*94f0*/  IMAD.U32 R24, RZ, RZ, UR6 ;  /* 0x00000006ff187e24 */ /* 0x000fe2000f8e00ff */
[----:B------:R-:W-:Y:S01]  /*9500*/  MOV R84, R26 ;  /* 0x0000001a00547202 */ /* 0x000fe20000000f00 */
[----:B------:R2:W-:Y:S01]  /*9510*/  STSM.16.M88.4 [R81], R4 ;  /* 0x0000000451007844 */ /* 0x0005e20000000200 */
[----:B------:R-:W-:Y:S01]  /*9520*/  IMAD.U32 R25, RZ, RZ, UR5 ;  /* 0x00000005ff197e24 */ /* 0x000fe2000f8e00ff */
[----:B------:R-:W-:Y:S01]  /*9530*/  MOV R83, R12 ;  /* 0x0000000c00537202 */ /* 0x000fe20000000f00 */
[----:B------:R-:W-:Y:S01]  /*9540*/  IMAD.X R15, RZ, RZ, R17, P4 ;  /* 0x000000ffff0f7224 */ /* 0x000fe200020e0611 */
[----:B------:R-:W-:Y:S01]  /*9550*/  F2FP.BF16.F32.PACK_AB R12, R65, R66 ;  /* 0x00000042410c723e */ /* 0x000fe200000010ff */
[----:B-1----:R-:W-:Y:S01]  /*9560*/  IMAD.WIDE.U32 R24, R86, UR44, R24 ;  /* 0x0000002c56187c25 */ /* 0x002fe2000f8e0018 */
[----:B------:R-:W-:Y:S01]  /*9570*/  F2FP.BF16.F32.PACK_AB R13, R63, R64 ;  /* 0x000000403f0d723e */ /* 0x000fe200000010ff */
[----:B------:R-:W-:Y:S01]  /*9580*/  ULDC.64 UR6, c[0x0][0xb40] ;  /* 0x0002d00000067ab9 */ /* 0x000fe20000000a00 */
[----:B------:R-:W-:-:S02]  /*9590*/  MOV R28, R14 ;  /* 0x0000000e001c7202 */ /* 0x000fc40000000f00 */
[----:B------:R-:W-:Y:S02]  /*95a0*/  F2FP.BF16.F32.PACK_AB R14, R61, R62 ;  /* 0x0000003e3d0e723e */ /* 0x000fe400000010ff */
[----:B------:R-:W-:Y:S02]  /*95b0*/  F2FP.BF16.F32.PACK_AB R15, R59, R60 ;  /* 0x0000003c3b0f723e */ /* 0x000fe400000010ff */
[----:B------:R-:W-:Y:S02]  /*95c0*/  SHF.R.S32.HI R27, RZ, 0x1f, R89 ;  /* 0x0000001fff1b7819 */ /* 0x000fe40000011459 */
[----:B--2---:R-:W-:Y:S01]  /*95d0*/  F2FP.BF16.F32.PACK_AB R6, R9, R78 ;  /* 0x0000004e0906723e */ /* 0x004fe200000010ff */
[----:B------:R-:W-:Y:S01]  /*95e0*/  IMAD.X R9, RZ, RZ, R17, P6 ;  /* 0x000000ffff097224 */ /* 0x000fe200030e0611 */
[----:B------:R-:W-:Y:S01]  /*95f0*/  MOV R81, R10 ;  /* 0x0000000a00517202 */ /* 0x000fe20000000f00 */
[----:B------:R-:W-:Y:S01]  /*9600*/  IMAD R10, R86, UR8, RZ ;  /* 0x00000008560a7c24 */ /* 0x000fe2000f8e02ff */
[----:B------:R-:W-:-:S02]  /*9610*/  F2FP.BF16.F32.PACK_AB R4, R79, R82 ;  /* 0x000000524f04723e */ /* 0x000fc400000010ff */
[----:B------:R-:W-:Y:S01]  /*9620*/  F2FP.BF16.F32.PACK_AB R5, R77, R80 ;  /* 0x000000504d05723e */ /* 0x000fe200000010ff */
[----:B------:R-:W-:Y:S01]  /*9630*/  IMAD R26, R87, UR44, R10 ;  /* 0x0000002c571a7c24 */ /* 0x000fe2000f8e020a */
[----:B------:R-:W-:Y:S02]  /*9640*/  F2FP.BF16.F32.PACK_AB R7, R75, R76 ;  /* 0x0000004c4b07723e */ /* 0x000fe400000010ff */
[----:B------:R-:W-:Y:S02]  /*9650*/  MOV R75, R8 ;  /* 0x00000008004b7202 */ /* 0x000fe40000000f00 */
[----:B------:R-:W-:Y:S01]  /*9660*/  F2FP.BF16.F32.PACK_AB R8, R73, R74 ;  /* 0x0000004a4908723e */ /* 0x000fe200000010ff */
[----:B------:R1:W-:Y:S01]  /*9670*/  STSM.16.M88.4 [R85], R4 ;  /* 0x0000000455007844 */ /* 0x0003e20000000200 */
[----:B------:R-:W-:Y:S02]  /*9680*/  F2FP.BF16.F32.PACK_AB R9, R71, R72 ;  /* 0x000000484709723e */ /* 0x000fe400000010ff */
[----:B------:R-:W-:-:S02]  /*9690*/  F2FP.BF16.F32.PACK_AB R10, R69, R70 ;  /* 0x00000046450a723e */ /* 0x000fc400000010ff */
[----:B------:R-:W-:Y:S02]  /*96a0*/  F2FP.BF16.F32.PACK_AB R11, R67, R68 ;  /* 0x00000044430b723e */ /* 0x000fe400000010ff */
[----:B------:R-:W-:Y:S02]  /*96b0*/  F2FP.BF16.F32.PACK_AB R30, R21, R30 ;  /* 0x0000001e151e723e */ /* 0x000fe400000010ff */
[----:B------:R-:W-:Y:S01]  /*96c0*/  ISETP.GE.OR P0, PT, R89, UR10, P0 ;  /* 0x0000000a59007c0c */ /* 0x000fe20008706670 */
[----:B------:R-:W-:Y:S04]  /*96d0*/  STSM.16.M88.4 [R84], R8 ;  /* 0x0000000854007844 */ /* 0x000fe80000000200 */
[----:B------:R2:W-:Y:S01]  /*96e0*/  STSM.16.M88.4 [R29], R12 ;  /* 0x0000000c1d007844 */ /* 0x0005e20000000200 */
[----:B-1----:R-:W-:-:S02]  /*96f0*/  F2FP.BF16.F32.PACK_AB R7, R51, R52 ;  /* 0x000000343307723e */ /* 0x002fc400000010ff */
[----:B------:R-:W-:Y:S02]  /*9700*/  IADD3 R51, P2, R89, R24, RZ ;  /* 0x0000001859337210 */ /* 0x000fe40007f5e0ff */
[----:B------:R-:W-:Y:S02]  /*9710*/  F2FP.BF16.F32.PACK_AB R4, R57, R58 ;  /* 0x0000003a3904723e */ /* 0x000fe400000010ff */
[----:B------:R-:W-:Y:S02]  /*9720*/  F2FP.BF16.F32.PACK_AB R5, R55, R56 ;  /* 0x000000383705723e */ /* 0x000fe400000010ff */
[----:B------:R-:W-:Y:S02]  /*9730*/  F2FP.BF16.F32.PACK_AB R6, R53, R54 ;  /* 0x000000363506723e */ /* 0x000fe400000010ff */
[----:B------:R-:W-:Y:S02]  /*9740*/  IADD3.X R52, R27, R25, R26, P2, !PT ;  /* 0x000000191b347210 */ /* 0x000fe400017fe41a */
[----:B------:R-:W-:Y:S01]  /*9750*/  F2FP.BF16.F32.PACK_AB R24, R49, R50 ;  /* 0x000000323118723e */ /* 0x000fe200000010ff */
[----:B------:R1:W-:Y:S01]  /*9760*/  STSM.16.M88.4 [R28], R4 ;  /* 0x000000041c007844 */ /* 0x0003e20000000200 */
        /* <DEDUP_REMOVED lines=8> */
[----:B--2---:R-:W-:Y:S02]  /*97f0*/  F2FP.BF16.F32.PACK_AB R29, R31, R32 ;  /* 0x000000201f1d723e */ /* 0x004fe400000010ff */
[----:B-1----:R-:W-:Y:S01]  /*9800*/  F2FP.BF16.F32.PACK_AB R28, R33, R34 ;  /* 0x00000022211c723e */ /* 0x002fe200000010ff */
[----:B------:R-:W-:Y:S01]  /*9810*/  STSM.16.M88.4 [R81], R44 ;  /* 0x0000002c51007844 */ /* 0x000fe20000000200 */
[----:B------:R-:W-:Y:S02]  /*9820*/  F2FP.BF16.F32.PACK_AB R31, R151, R0 ;  /* 0x00000000971f723e */ /* 0x000fe400000010ff */
[C---:B------:R-:W-:Y:S01]  /*9830*/  LEA R4, P2, R51.reuse, UR6, 0x2 ;  /* 0x0000000633047c11 */ /* 0x040fe2000f8410ff */
[----:B------:R-:W1:Y:S03]  /*9840*/  SHFL.IDX PT, R0, R188, RZ, 0x1f ;  /* 0x00001fffbc007589 */ /* 0x000e6600000e0000 */
[----:B------:R-:W-:Y:S01]  /*9850*/  LEA.HI.X R5, R51, UR7, R52, 0x2, P2 ;  /* 0x0000000733057c11 */ /* 0x000fe200090f1434 */
[----:B------:R2:W-:Y:S01]  /*9860*/  STSM.16.M88.4 [R75], R28 ;  /* 0x0000001c4b007844 */ /* 0x0005e20000000200 */
[----:B------:R-:W-:Y:S01]  /*9870*/  @!PT LDS RZ, [RZ] ;  /* 0x00000000fffff984 */ /* 0x000fe20000000800 */
[----:B------:R-:W-:Y:S01]  /*9880*/  @!PT LDS RZ, [RZ] ;  /* 0x00000000fffff984 */ /* 0x000fe20000000800 */
[----:B------:R-:W-:Y:S01]  /*9890*/  @!PT LDS RZ, [RZ] ;  /* 0x00000000fffff984 */ /* 0x000fe20000000800 */
[----:B------:R3:W-:Y:S06]  /*98a0*/  MEMBAR.ALL.CTA ;  /* 0x0000000000007992 */ /* 0x0007ec0000008000 */
[----:B---3--:R-:W3:Y:S02]  /*98b0*/  FENCE.VIEW.ASYNC.S ;  /* 0x00000000000073c6 */ /* 0x008ee40000000000 */
[----:B---3--:R-:W-:Y:S06]  /*98c0*/  BAR.ARV 0x1, 0x120 ;  /* 0x0044800000007b1d */ /* 0x008fec0000002000 */
        /* <DEDUP_REMOVED lines=24> */
.L_x_1929:
[----:B------:R-:W-:Y:S05]  /*9a50*/  BSYNC B0 ;  /* 0x0000000000007941 */ /* 0x000fea0003800000 */
.L_x_1928:
[----:B------:R-:W-:Y:S05]  /*9a60*/  BRA `(.L_x_1927) ;  /* 0x00000008001c7947 */ /* 0x000fea0003800000 */
.L_x_1926:
        /* <DEDUP_REMOVED lines=31> */
.L_x_1931:
[----:B------:R-:W-:Y:S05]  /*9c60*/  BSYNC B0 ;  /* 0x0000000000007941 */ /* 0x000fea0003800000 */
.L_x_1930:
[----:B------:R-:W-:Y:S01]  /*9c70*/  ULDC UR5, c[0x0][0xa88] ;  /* 0x0002a20000057ab9 */ /* 0x000fe20000000800 */
[C---:B--2---:R-:W-:Y:S01]  /*9c80*/  IMAD R0, R8.reuse, UR6, RZ ;  /* 0x0000000608007c24 */ /* 0x044fe2000f8e02ff */
[----:B------:R-:W-:Y:S01]  /*9c90*/  UIADD3 UR42, -UR42, UR5, URZ ;  /* 0x000000052a2a7290 */ /* 0x000fe2000fffe13f */
[----:B------:R-:W-:Y:S01]  /*9ca0*/  IMAD.WIDE.U32 R4, R8, UR43, R18 ;  /* 0x0000002b08047c25 */ /* 0x000fe2000f8e0012 */
[----:B------:R-:W-:Y:S01]  /*9cb0*/  ULOP3.LUT UR46, URZ, UR46, URZ, 0x33, !UPT ;  /* 0x0000002e3f2e7292 */ /* 0x000fe2000f8e333f */
[----:B------:R-:W-:Y:S01]  /*9cc0*/  SHF.R.S32.HI R185, RZ, 0x1f, R184 ;  /* 0x0000001fffb97819 */ /* 0x000fe200000114b8 */
[----:B------:R-:W-:Y:S01]  /*9cd0*/  BSSY B0, `(.L_x_1932) ;  /* 0x0000021000007945 */ /* 0x000fe20003800000 */
[----:B----4-:R-:W-:Y:S01]  /*9ce0*/  IMAD R3, R9, UR43, R0 ;  /* 0x0000002b09037c24 */ /* 0x010fe2000f8e0200 */
        /* <DEDUP_REMOVED lines=31> */
.L_x_1933:
[----:B------:R-:W-:Y:S05]  /*9ee0*/  BSYNC B0 ;  /* 0x0000000000007941 */ /* 0x000fea0003800000 */
.L_x_1932:
        /* <DEDUP_REMOVED lines=15> */
[----:B-1----:R-:W-:Y:S01]  /*9fe0*/  LEA R12, P2, R4, UR6, 0x1 ;  /* 0x00000006040c7c11 */ /* 0x002fe2000f8408ff */
[----:B------:R-:W-:-:S05]  /*9ff0*/  IMAD.IADD R3, R5, 0x1, R3 ;  /* 0x0000000105037824 */ /* 0x000fca00078e0203 */
[----:B------:R-:W-:-:S05]  /*a000*/  LEA.HI.X R13, R4, UR7, R3, 0x1, P2 ;  /* 0x00000007040d7c11 */ /* 0x000fca00090f0c03 */
[----:B------:R2:W-:Y:S04]  /*a010*/  @!P3 STG.E.128 desc[UR52][R12.64], RZ ;  /* 0x000000ff0c00b986 */ /* 0x0005e8000c101d34 */
[----:B------:R2:W-:Y:S02]  /*a020*/  @!P4 STG.E.128 desc[UR52][R12.64+0x80], RZ ;  /* 0x000080ff0c00c986 */ /* 0x0005e4000c101d34 */
.L_x_1935:
[----:B------:R-:W-:Y:S05]  /*a030*/  BSYNC B0 ;  /* 0x0000000000007941 */ /* 0x000fea0003800000 */
.L_x_1934:
        /* <DEDUP_REMOVED lines=15> */
[----:B-12---:R-:W-:Y:S01]  /*a130*/  LEA R12, P0, R4, UR6, 0x1 ;  /* 0x00000006040c7c11 */ /* 0x006fe2000f8008ff */
[----:B------:R-:W-:-:S05]  /*a140*/  IMAD.IADD R3, R5, 0x1, R3 ;  /* 0x0000000105037824 */ /* 0x000fca00078e0203 */
[----:B------:R-:W-:-:S05]  /*a150*/  LEA.HI.X R13, R4, UR7, R3, 0x1, P0 ;  /* 0x00000007040d7c11 */ /* 0x000fca00080f0c03 */
[----:B------:R3:W-:Y:S04]  /*a160*/  @!P2 STG.E.128 desc[UR52][R12.64], RZ ;  /* 0x000000ff0c00a986 */ /* 0x0007e8000c101d34 */
[----:B------:R3:W-:Y:S02]  /*a170*/  @!P3 STG.E.128 desc[UR52][R12.64+0x80], RZ ;  /* 0x000080ff0c00b986 */ /* 0x0007e4000c101d34 */
.L_x_1937:
[----:B------:R-:W-:Y:S05]  /*a180*/  BSYNC B0 ;  /* 0x0000000000007941 */ /* 0x000fea0003800000 */
.L_x_1936:
        /* <DEDUP_REMOVED lines=20> */
.L_x_1938:
[----:B------:R-:W-:Y:S05]  /*a2d0*/  BSYNC B0 ;  /* 0x0000000000007941 */ /* 0x000fea0003800000 */
.L_x_1927:
[----:B------:R-:W5:Y:S02]  /*a2e0*/  LDC R0, c[0x0][0xda8] ;  /* 0x00036a00ff007b82 */ /* 0x000f640000000800 */
[----:B-----5:R-:W-:-:S13]  /*a2f0*/  ISETP.LE.AND P0, PT, R0, UR4, PT ;  /* 0x0000000400007c0c */ /* 0x020fda000bf03270 */
[----:B------:R-:W-:Y:S05]  /*a300*/  @!P0 BRA `(.L_x_1939) ;  /* 0xffffff6800ac8947 */ /* 0x000fea000383ffff */
[----:B------:R-:W-:Y:S05]  /*a310*/  EXIT ;  /* 0x000000000000794d */ /* 0x000fea0003800000 */
.L_x_1891:
        /* <DEDUP_REMOVED lines=8> */
[----:B------:R-:W-:Y:S02]  /*a3a0*/  IMAD.MOV.U32 R17, RZ, RZ, 0x1 ;  /* 0x00000001ff117424 */ /* 0x000fe400078e00ff */
[----:B------:R-:W-:-:S04]  /*a3b0*/  IMAD.MOV.U32 R16, RZ, RZ, RZ ;  /* 0x000000ffff107224 */ /* 0x000fc800078e00ff */
[----:B------:R-:W1:Y:S02]  /*a3c0*/  LDC R0, c[0x0][0xda8] ;  /* 0x00036a00ff007b82 */ /* 0x000e640000000800 */
[----:B-1----:R-:W-:-:S13]  /*a3d0*/  ISETP.LE.AND P0, PT, R0, UR4, PT ;  /* 0x0000000400007c0c */ /* 0x002fda000bf03270 */
[----:B------:R-:W-:Y:S05]  /*a3e0*/  @P0 BRA `(.L_x_1940) ;  /* 0x00000028004c0947 */ /* 0x000fea0003800000 */
[----:B------:R-:W1:Y:S01]  /*a3f0*/  S2R R2, SR_TID.X ;  /* 0x0000000000027919 */ /* 0x000e620000002100 */
[----:B------:R-:W-:Y:S01]  /*a400*/  IMAD.U32 R18, RZ, RZ, UR4 ;  /* 0x00000004ff127e24 */ /* 0x000fe2000f8e00ff */
[----:B------:R-:W-:Y:S01]  /*a410*/  ULDC UR48, c[0x0][0xc] ;  /* 0x0000030000307ab9 */ /* 0x000fe20000000800 */
[----:B------:R-:W-:Y:S01]  /*a420*/  IMAD.MOV.U32 R16, RZ, RZ, RZ ;  /* 0x000000ffff107224 */ /* 0x000fe200078e00ff */
[----:B------:R-:W-:Y:S01]  /*a430*/  ULDC.64 UR44, c[0x0][0x198] ;  /* 0x00006600002c7ab9 */ /* 0x000fe20000000a00 */
[----:B------:R-:W-:Y:S01]  /*a440*/  IMAD.MOV.U32 R17, RZ, RZ, 0x1 ;  /* 0x00000001ff117424 */ /* 0x000fe200078e00ff */
[----:B------:R-:W-:Y:S01]  /*a450*/  UMOV UR47, URZ ;  /* 0x0000003f002f7c82 */ /* 0x000fe20008000000 */
[----:B-1----:R-:W-:-:S07]  /*a460*/  LOP3.LUT R19, R2, 0x1f, RZ, 0xc0, !PT ;  /* 0x0000001f02137812 */ /* 0x002fce00078ec0ff */
.L_x_1988:
        /* <DEDUP_REMOVED lines=21> */
.L_x_1941:
[----:B------:R-:W-:Y:S01]  /*a5c0*/  ULDC UR9, c[0x0][0xdc4] ;  /* 0x0003710000097ab9 */ /* 0x000fe20000000800 */
[----:B------:R-:W-:Y:S01]  /*a5d0*/  UMOV UR7, UR8 ;  /* 0x0000000800077c82 */ /* 0x000fe20008000000 */
[----:B------:R-:W-:-:S11]  /*a5e0*/  UISETP.NE.AND UP0, UPT, UR9, 0x1, UPT ;  /* 0x000000010900788c */ /* 0x000fd6000bf05270 */
[----:B------:R-:W-:Y:S02]  /*a5f0*/  @UP0 ULDC.64 UR10, c[0x0][0xdc8] ;  /* 0x00037200000a0ab9 */ /* 0x000fe40000000a00 */
[----:B------:R-:W-:-:S04]  /*a600*/  UIMAD.WIDE.U32 UR4, UR8, UR10, URZ ;  /* 0x0000000a080472a5 */ /* 0x000fc8000f8e003f */
[----:B------:R-:W-:-:S04]  /*a610*/  @UP0 USHF.R.U32.HI UR7, URZ, UR11, UR5 ;  /* 0x0000000b3f070299 */ /* 0x000fc80008011605 */
[----:B------:R-:W-:-:S12]  /*a620*/  UIMAD UR4, UR7, UR9, URZ ;  /* 0x00000009070472a4 */ /* 0x000fd8000f8e023f */
.L_x_1942:
[----:B------:R-:W-:Y:S01]  /*a630*/  ULOP3.LUT UR5, URZ, UR7, URZ, 0x33, !UPT ;  /* 0x000000073f057292 */ /* 0x000fe2000f8e333f */
[----:B------:R-:W-:Y:S01]  /*a640*/  BSSY B6, `(.L_x_1943) ;  /* 0x000025e000067945 */ /* 0x000fe20003800000 */
[----:B------:R-:W-:Y:S01]  /*a650*/  ULDC.64 UR10, c[0x0][0x3f8] ;  /* 0x0000fe00000a7ab9 */ /* 0x000fe20000000a00 */
[----:B------:R-:W-:Y:S01]  /*a660*/  ULDC UR7, c[0x0][0xdac] ;  /* 0x00036b0000077ab9 */ /* 0x000fe20000000800 */
[----:B------:R-:W-:Y:S02]  /*a670*/  UISETP.NE.U32.AND UP0, UPT, UR10, URZ, UPT ;  /* 0x0000003f0a00728c */ /* 0x000fe4000bf05070 */
[----:B------:R-:W-:Y:S02]  /*a680*/  UIADD3 UR5, UR5, UR7, URZ ;  /* 0x0000000705057290 */ /* 0x000fe4000fffe03f */
[----:B------:R-:W-:Y:S02]  /*a690*/  UISETP.NE.AND.EX UP0, UPT, UR11, URZ, UPT, UP0 ;  /* 0x0000003f0b00728c */ /* 0x000fe4000bf05300 */
[----:B------:R-:W-:Y:S01]  /*a6a0*/  USHF.L.U32 UR41, UR5, 0x7, URZ ;  /* 0x0000000705297899 */ /* 0x000fe2000800063f */
[----:B------:R-:W-:Y:S01]  /*a6b0*/  ULDC UR7, c[0x0][0x404] ;  /* 0x0001010000077ab9 */ /* 0x000fe20000000800 */
[----:B------:R-:W-:Y:S01]  /*a6c0*/  ULDC UR10, c[0x0][0x288] ;  /* 0x0000a200000a7ab9 */ /* 0x000fe20000000800 */
[----:B------:R-:W-:-:S02]  /*a6d0*/  USEL UR7, UR7, 0x1, UP0 ;  /* 0x0000000107077887 */ /* 0x000fc40008000000 */
[----:B------:R-:W-:Y:S01]  /*a6e0*/  UIADD3 UR5, UR41, 0xff, -UR10 ;  /* 0x000000ff29057890 */ /* 0x000fe2000fffe80a */
[----:B------:R-:W-:Y:S02]  /*a6f0*/  ULDC UR9, c[0x0][0xdb8] ;  /* 0x00036e0000097ab9 */ /* 0x000fe40000000800 */
[----:B------:R-:W-:Y:S01]  /*a700*/  ULDC UR10, c[0x0][0x2e0] ;  /* 0x0000b800000a7ab9 */ /* 0x000fe20000000800 */
[----:B------:R-:W-:Y:S02]  /*a710*/  UISETP.NE.AND UP1, UPT, UR9, 0x1, UPT ;  /* 0x000000010900788c */ /* 0x000fe4000bf25270 */
[----:B------:R-:W-:Y:S02]  /*a720*/  UIMAD UR11, UR7, UR10, 0x7f ;  /* 0x0000007f070b74a4 */ /* 0x000fe4000f8e020a */
[----:B------:R-:W-:Y:S02]  /*a730*/  UIMAD UR5, UR7, UR10, UR5 ;  /* 0x0000000a070572a4 */ /* 0x000fe4000f8e0205 */
[----:B------:R-:W-:-:S02]  /*a740*/  USHF.R.S32.HI UR10, URZ, 0x1f, UR11 ;  /* 0x0000001f3f0a7899 */ /* 0x000fc4000801140b */
[----:B------:R-:W-:Y:S02]  /*a750*/  USHF.R.S32.HI UR7, URZ, 0x1f, UR5 ;  /* 0x0000001f3f077899 */ /* 0x000fe40008011405 */
[----:B------:R-:W-:Y:S02]  /*a760*/  ULEA.HI UR10, UR10, UR11, URZ, 0x7 ;  /* 0x0000000b0a0a7291 */ /* 0x000fe4000f8f383f */
[----:B------:R-:W-:Y:S02]  /*a770*/  ULEA.HI UR7, UR7, UR5, URZ, 0x7 ;  /* 0x0000000507077291 */ /* 0x000fe4000f8f383f */
[----:B------:R-:W-:Y:S02]  /*a780*/  USHF.R.S32.HI UR10, URZ, 0x7, UR10 ;  /* 0x000000073f0a7899 */ /* 0x000fe4000801140a */
[----:B------:R-:W-:Y:S02]  /*a790*/  USHF.R.S32.HI UR7, URZ, 0x7, UR7 ;  /* 0x000000073f077899 */ /* 0x000fe40008011407 */
[----:B------:R-:W-:-:S02]  /*a7a0*/  UIADD3 UR4, UR8, -UR4, URZ ;  /* 0x8000000408047290 */ /* 0x000fc4000fffe03f */
[----:B------:R-:W-:Y:S01]  /*a7b0*/  UISETP.LT.AND UP0, UPT, UR10, UR7, UPT ;  /* 0x000000070a00728c */ /* 0x000fe2000bf01270 */
[----:B------:R-:W-:-:S03]  /*a7c0*/  ULDC UR8, c[0x0][0xdc4] ;  /* 0x0003710000087ab9 */ /* 0x000fc60000000800 */
[----:B------:R-:W-:Y:S02]  /*a7d0*/  USEL UR39, UR10, UR7, UP0 ;  /* 0x000000070a277287 */ /* 0x000fe40008000000 */
[----:B------:R-:W-:-:S03]  /*a7e0*/  UIMAD UR6, UR6, UR8, UR4 ;  /* 0x00000008060672a4 */ /* 0x000fc6000f8e0204 */
[----:B------:R-:W-:Y:S01]  /*a7f0*/  @UP1 ULDC UR4, c[0x0][0xdbc] ;  /* 0x00036f0000041ab9 */ /* 0x000fe20000000800 */
[----:B------:R-:W-:Y:S01]  /*a800*/  ISETP.LT.AND P0, PT, RZ, UR39, PT ;  /* 0x00000027ff007c0c */ /* 0x000fe2000bf01270 */
[----:B------:R-:W-:Y:S01]  /*a810*/  UIMAD.WIDE.U32 UR4, UR6, UR4, URZ ;  /* 0x00000004060472a5 */ /* 0x000fe2000f8e003f */
[----:B------:R-:W-:Y:S01]  /*a820*/  @UP1 ULDC UR8, c[0x0][0xdc0] ;  /* 0x0003700000081ab9 */ /* 0x000fe20000000800 */
[----:B------:R-:W-:Y:S02]  /*a830*/  UMOV UR43, UR6 ;  /* 0x00000006002b7c82 */ /* 0x000fe40008000000 */
[----:B------:R-:W-:-:S04]  /*a840*/  @UP1 USHF.R.U32.HI UR43, URZ, UR8, UR5 ;  /* 0x000000083f2b1299 */ /* 0x000fc80008011605 */
[----:B------:R-:W-:-:S04]  /*a850*/  UIADD3 UR42, -UR43, URZ, URZ ;  /* 0x0000003f2b2a7290 */ /* 0x000fc8000fffe13f */
[----:B------:R-:W-:Y:S01]  /*a860*/  UIMAD UR42, UR9, UR42, UR6 ;  /* 0x0000002a092a72a4 */ /* 0x000fe2000f8e0206 */
[----:B------:R-:W-:Y:S11]  /*a870*/  @P0 BRA `(.L_x_1944) ;  /* 0x0000000000400947 */ /* 0x000ff60003800000 */
[----:B------:R-:W-:Y:S01]  /*a880*/  ISETP.NE.AND P0, PT, R19, RZ, PT ;  /* 0x000000ff1300720c */ /* 0x000fe20003f05270 */
[----:B------:R-:W-:-:S12]  /*a890*/  IMAD.MOV.U32 R13, RZ, RZ, R18 ;  /* 0x000000ffff0d7224 */ /* 0x000fd800078e0012 */
        /* <DEDUP_REMOVED lines=14> */
.L_x_1944:
        /* <DEDUP_REMOVED lines=23> */
.L_x_1946:
        /* <DEDUP_REMOVED lines=20> */
.L_x_1948:
        /* <DEDUP_REMOVED lines=16> */
.L_x_1947:
[----:B------:R-:W-:Y:S01]  /*ad30*/  ULDC.64 UR4, c[0x0][0x9f8] ;  /* 0x00027e0000047ab9 */ /* 0x000fe20000000a00 */
[----:B------:R-:W-:Y:S01]  /*ad40*/  IMAD.U32 R5, RZ, RZ, UR43 ;  /* 0x0000002bff057e24 */ /* 0x000fe2000f8e00ff */
[----:B------:R-:W-:Y:S01]  /*ad50*/  ISETP.NE.U32.AND P0, PT, RZ, UR4, PT ;  /* 0x00000004ff007c0c */ /* 0x000fe2000bf05070 */
[----:B------:R-:W-:Y:S01]  /*ad60*/  IMAD.U32 R0, RZ, RZ, UR43 ;  /* 0x0000002bff007e24 */ /* 0x000fe2000f8e00ff */
[----:B------:R-:W1:Y:S02]  /*ad70*/  LDC R4, c[0x0][0x428] ;  /* 0x00010a00ff047b82 */ /* 0x000e640000000800 */
[----:B------:R-:W-:-:S13]  /*ad80*/  ISETP.NE.AND.EX P0, PT, RZ, UR5, PT, P0 ;  /* 0x00000005ff007c0c */ /* 0x000fda000bf05300 */
[----:B------:R-:W2:Y:S02]  /*ad90*/  @P0 LDC.64 R2, c[0x0][0x9f8] ;  /* 0x00027e00ff020b82 */ /* 0x000ea40000000a00 */
[----:B--2---:R-:W-:-:S05]  /*ada0*/  @P0 IMAD.WIDE R2, R5, 0x4, R2 ;  /* 0x0000000405020825 */ /* 0x004fca00078e0202 */
[----:B------:R2:W3:Y:S01]  /*adb0*/  @P0 LDG.E R0, desc[UR52][R2.64] ;  /* 0x0000003402000981 */ /* 0x0004e2000c1e1900 */
[----:B-1----:R-:W-:Y:S01]  /*adc0*/  ISETP.NE.AND P0, PT, R4, 0x1, PT ;  /* 0x000000010400780c */ /* 0x002fe20003f05270 */
[----:B------:R-:W-:Y:S01]  /*add0*/  IMAD.U32 R4, RZ, RZ, UR42 ;  /* 0x0000002aff047e24 */ /* 0x000fe2000f8e00ff */
[----:B------:R-:W-:Y:S01]  /*ade0*/  ISETP.NE.AND P1, PT, R19, RZ, PT ;  /* 0x000000ff1300720c */ /* 0x000fe20003f25270 */
[----:B------:R-:W-:Y:S01]  /*adf0*/  UMOV UR40, URZ ;  /* 0x0000003f00287c82 */ /* 0x000fe20008000000 */
[----:B------:R-:W-:Y:S01]  /*ae00*/  UMOV UR8, 0x40 ;  /* 0x0000004000087882 */ /* 0x000fe20000000000 */
[----:B------:R-:W-:Y:S01]  /*ae10*/  UMOV UR9, UR41 ;  /* 0x0000002900097c82 */ /* 0x000fe20008000000 */
[----:B------:R-:W-:Y:S01]  /*ae20*/  UMOV UR10, UR42 ;  /* 0x0000002a000a7c82 */ /* 0x000fe20008000000 */
[----:B------:R-:W-:Y:S01]  /*ae30*/  UMOV UR11, UR43 ;  /* 0x0000002b000b7c82 */ /* 0x000fe20008000000 */
[----:B------:R-:W-:Y:S01]  /*ae40*/  UMOV UR6, 0xffffffff ;  /* 0xffffffff00067882 */ /* 0x000fe20000000000 */
[----:B--2---:R-:W1:Y:S06]  /*ae50*/  LDC.64 R2, c[0x0][0x3f8] ;  /* 0x0000fe00ff027b82 */ /* 0x004e6c0000000a00 */
[----:B------:R-:W-:-:S02]  /*ae60*/  VOTEU.ALL UP1, P1 ;  /* 0x00000000003f7886 */ /* 0x000fc40000820000 */
[----:B------:R-:W2:Y:S03]  /*ae70*/  @P0 LDC R5, c[0x0][0x42c] ;  /* 0x00010b00ff050b82 */ /* 0x000ea60000000800 */
[----:B------:R-:W-:-:S04]  /*ae80*/  @!UP1 UIADD3 UR4, UP0, UR44, 0x270, URZ ;  /* 0x000002702c049890 */ /* 0x000fc8000ff1e03f */
[----:B------:R-:W-:Y:S01]  /*ae90*/  @!UP1 UIADD3.X UR5, URZ, UR45, URZ, UP0, !UPT ;  /* 0x0000002d3f059290 */ /* 0x000fe200087fe43f */
[----:B------:R-:W4:Y:S08]  /*aea0*/  @P0 LDC R6, c[0x0][0x430] ;  /* 0x00010c00ff060b82 */ /* 0x000f300000000800 */
[----:B------:R1:W-:Y:S01]  /*aeb0*/  @!UP1 UTMAPF.L2.4D [UR40], [UR4] ;  /* 0x00000028040095b8 */ /* 0x0003e20008018000 */
[----:B--2---:R-:W-:Y:S01]  /*aec0*/  @P0 IMAD.HI.U32 R5, R5, UR42, RZ ;  /* 0x0000002a05050c27 */ /* 0x004fe2000f8e00ff */
[----:B------:R2:W-:Y:S04]  /*aed0*/  @!UP1 UTMAPF.L2.4D [UR8], [UR4] ;  /* 0x00000008040095b8 */ /* 0x0005e80008018000 */
[----:B----4-:R-:W-:Y:S01]  /*aee0*/  @P0 SHF.R.U32.HI R4, RZ, R6, R5 ;  /* 0x00000006ff040219 */ /* 0x010fe20000011605 */
[----:B------:R-:W-:Y:S01]  /*aef0*/  IMAD.U32 R5, RZ, RZ, UR39 ;  /* 0x00000027ff057e24 */ /* 0x000fe2000f8e00ff */
[----:B-1----:R-:W-:-:S03]  /*af00*/  ISETP.NE.U32.AND P0, PT, R2, RZ, PT ;  /* 0x000000ff0200720c */ /* 0x002fc60003f05070 */
[----:B------:R-:W-:Y:S01]  /*af10*/  VIADD R5, R5, 0xffffffff ;  /* 0xffffffff05057836 */ /* 0x000fe20000000000 */
[----:B------:R-:W-:-:S04]  /*af20*/  ISETP.NE.AND.EX P0, PT, R3, RZ, PT, P0 ;  /* 0x000000ff0300720c */ /* 0x000fc80003f05300 */
[----:B---3--:R-:W-:Y:S01]  /*af30*/  SEL R6, R0, RZ, !P0 ;  /* 0x000000ff00067207 */ /* 0x008fe20004000000 */
[----:B--2---:R-:W-:Y:S08]  /*af40*/  BRA.DIV UR6, `(.L_x_1949) ;  /* 0x0000002206e87947 */ /* 0x004ff0000b800000 */
.L_x_2000:
[----:B------:R-:W-:Y:S01]  /*af50*/  UMOV UR4, 0xffffffff ;  /* 0xffffffff00047882 */ /* 0x000fe20000000000 */
[----:B------:R-:W-:Y:S02]  /*af60*/  SHF.R.S32.HI R12, RZ, 0x1f, R0 ;  /* 0x0000001fff0c7819 */ /* 0x000fe40000011400 */
[----:B------:R-:W-:Y:S05]  /*af70*/  BRA.DIV UR4, `(.L_x_1950) ;  /* 0x0000002604087947 */ /* 0x000fea000b800000 */
[----:B------:R-:W-:-:S13]  /*af80*/  ELECT P6, URZ, PT ;  /* 0x00000000003f782f */ /* 0x000fda00038c0000 */
.L_x_2003:
        /* <DEDUP_REMOVED lines=21> */
.L_x_1952:
[----:B------:R-:W2:Y:S01]  /*b0e0*/  S2R R7, SR_TID.X ;  /* 0x0000000000077919 */ /* 0x000ea20000002100 */
[----:B-1----:R-:W-:Y:S02]  /*b0f0*/  LEA R8, R16, UR38, 0x3 ;  /* 0x0000002610087c11 */ /* 0x002fe4000f8e18ff */
[----:B--2---:R-:W-:Y:S02]  /*b100*/  LOP3.LUT R9, R7, 0x7f, RZ, 0xc0, !PT ;  /* 0x0000007f07097812 */ /* 0x004fe400078ec0ff */
[----:B------:R-:W-:Y:S02]  /*b110*/  SHF.L.U32 R7, R17, 0x1f, RZ ;  /* 0x0000001f11077819 */ /* 0x000fe400000006ff */
[----:B------:R-:W-:Y:S02]  /*b120*/  ISETP.NE.AND P3, PT, R9, RZ, PT ;  /* 0x000000ff0900720c */ /* 0x000fe40003f65270 */
[----:B------:R-:W1:Y:S02]  /*b130*/  SYNCS.PHASECHK.TRANS64.TRYWAIT P2, [R8+URZ+0x28840], R7 ;  /* 0x02884007080075a7 */ /* 0x000e64000804017f */
[----:B-1----:R-:W-:Y:S09]  /*b140*/  @!P2 BRA `(.L_x_1953) ;  /* 0x0000002000b4a947 */ /* 0x002ff20003800000 */
.L_x_2004:
[----:B------:R-:W-:Y:S05]  /*b150*/  @P3 BRA `(.L_x_1954) ;  /* 0x0000000000143947 */ /* 0x000fea0003800000 */
[----:B------:R-:W-:Y:S01]  /*b160*/  ISETP.NE.AND P2, PT, R19, RZ, PT ;  /* 0x000000ff1300720c */ /* 0x000fe20003f45270 */
[----:B-1----:R-:W-:-:S04]  /*b170*/  IMAD.MOV.U32 R7, RZ, RZ, 0x8000 ;  /* 0x00008000ff077424 */ /* 0x002fc800078e00ff */
[----:B------:R2:W-:Y:S08]  /*b180*/  SYNCS.ARRIVE.TRANS64 RZ, [R8+URZ+0x28830], R7 ;  /* 0x0288300708ff79a7 */ /* 0x0005f0000800003f */
[----:B------:R-:W-:Y:S05]  /*b190*/  @!P2 BRA `(.L_x_1954) ;  /* 0x000000000004a947 */ /* 0x000fea0003800000 */
[----:B------:R-:W-:Y:S01]  /*b1a0*/  BPT.TRAP 0x1 ;  /* 0x000000040000795c */ /* 0x000fe20000300000 */
.L_x_1954:
        /* <DEDUP_REMOVED lines=17> */
[----:B---3--:R-:W-:Y:S01]  /*b2c0*/  UMOV UR8, UR14 ;  /* 0x0000000e00087c82 */ /* 0x008fe20008000000 */
[----:B------:R-:W-:Y:S02]  /*b2d0*/  UMOV UR10, UR15 ;  /* 0x0000000f000a7c82 */ /* 0x000fe40008000000 */
[----:B------:R3:W-:Y:S02]  /*b2e0*/  UTMALDG.4D [UR8], [UR4], desc[UR6] ;  /* 0x00000608040075b4 */ /* 0x0007e40008019000 */
[----:B---3--:R-:W-:Y:S01]  /*b2f0*/  NOP ;  /* 0x0000000000007918 */ /* 0x008fe20000000000 */
.L_x_1951:
        /* <DEDUP_REMOVED lines=9> */
[----:B-12---:R-:W-:Y:S01]  /*b390*/  @P2 IMAD.MOV.U32 R7, RZ, RZ, 0x8000 ;  /* 0x00008000ff072424 */ /* 0x006fe200078e00ff */
        /* <DEDUP_REMOVED lines=21> */
.L_x_2005:
[----:B------:R-:W-:-:S06]  /*b4f0*/  UISETP.GE.AND UP0, UPT, UR39, 0x2, UPT ;  /* 0x000000022700788c */ /* 0x000fcc000bf06270 */
[----:B------:R-:W-:-:S13]  /*b500*/  PLOP3.LUT P2, PT, PT, PT, UP0, 0x80, 0x0 ;  /* 0x000000000000781c */ /* 0x000fda0003f4f008 */
[----:B------:R-:W-:Y:S05]  /*b510*/  @!P2 BRA `(.L_x_1956) ;  /* 0x0000001000d8a947 */ /* 0x000fea0003800000 */
[----:B------:R-:W-:Y:S02]  /*b520*/  ULOP3.LUT UR4, UR39, 0x1, URZ, 0xc0, !UPT ;  /* 0x0000000127047892 */ /* 0x000fe4000f8ec03f */
[----:B------:R-:W-:Y:S02]  /*b530*/  UIADD3 UR46, UR39, -0x2, URZ ;  /* 0xfffffffe272e7890 */ /* 0x000fe4000fffe03f */
[----:B------:R-:W-:Y:S01]  /*b540*/  UISETP.NE.U32.AND UP0, UPT, UR4, 0x1, UPT ;  /* 0x000000010400788c */ /* 0x000fe2000bf05070 */
[----:B------:R-:W-:-:S03]  /*b550*/  ULDC.64 UR36, c[0x0][0x408] ;  /* 0x0001020000247ab9 */ /* 0x000fc60000000a00 */
[----:B-1----:R-:W-:Y:S02]  /*b560*/  IMAD.U32 R7, RZ, RZ, UR46 ;  /* 0x0000002eff077e24 */ /* 0x002fe4000f8e00ff */
[----:B------:R-:W-:-:S13]  /*b570*/  PLOP3.LUT P2, PT, PT, PT, UP0, 0x80, 0x0 ;  /* 0x000000000000781c */ /* 0x000fda0003f4f008 */
[----:B------:R-:W-:Y:S05]  /*b580*/  @!P2 BRA `(.L_x_1957) ;  /* 0x0000000400a0a947 */ /* 0x000fea0003800000 */
[----:B------:R-:W-:Y:S01]  /*b590*/  VIADD R10, R16, 0x1 ;  /* 0x00000001100a7836 */ /* 0x000fe20000000000 */
[----:B------:R-:W-:Y:S04]  /*b5a0*/  BSSY B0, `(.L_x_1958) ;  /* 0x0000062000007945 */ /* 0x000fe80003800000 */
[----:B------:R-:W-:-:S04]  /*b5b0*/  ISETP.NE.AND P2, PT, R10, 0x2, PT ;  /* 0x000000020a00780c */ /* 0x000fc80003f45270 */
[----:B------:R-:W-:Y:S02]  /*b5c0*/  SEL R8, RZ, 0x1, P2 ;  /* 0x00000001ff087807 */ /* 0x000fe40001000000 */
[----:B------:R-:W-:Y:S02]  /*b5d0*/  SEL R10, R10, RZ, P2 ;  /* 0x000000ff0a0a7207 */ /* 0x000fe40001000000 */
[----:B------:R-:W-:Y:S01]  /*b5e0*/  LOP3.LUT R7, R17, R8, RZ, 0x3c, !PT ;  /* 0x0000000811077212 */ /* 0x000fe200078e3cff */
[----:B------:R-:W-:Y:S06]  /*b5f0*/  @!P6 BRA `(.L_x_1959) ;  /* 0x000000040070e947 */ /* 0x000fec0003800000 */
[----:B------:R-:W-:Y:S02]  /*b600*/  IMAD.MOV.U32 R8, RZ, RZ, R6 ;  /* 0x000000ffff087224 */ /* 0x000fe400078e0006 */
[----:B------:R-:W-:Y:S01]  /*b610*/  IMAD.U32 R9, RZ, RZ, UR46 ;  /* 0x0000002eff097e24 */ /* 0x000fe2000f8e00ff */
[----:B------:R-:W-:Y:S06]  /*b620*/  @!P0 BRA `(.L_x_1960) ;  /* 0x0000000000508947 */ /* 0x000fec0003800000 */
[----:B------:R-:W-:Y:S01]  /*b630*/  ULDC UR7, c[0x0][0x41c] ;  /* 0x0001070000077ab9 */ /* 0x000fe20000000800 */
[----:B------:R-:W-:Y:S01]  /*b640*/  UMOV UR6, UR46 ;  /* 0x0000002e00067c82 */ /* 0x000fe20008000000 */
[----:B------:R-:W-:-:S11]  /*b650*/  UISETP.NE.AND UP0, UPT, UR7, 0x1, UPT ;  /* 0x000000010700788c */ /* 0x000fd6000bf05270 */
[----:B------:R-:W-:Y:S02]  /*b660*/  @UP0 ULDC.64 UR8, c[0x0][0x420] ;  /* 0x0001080000080ab9 */ /* 0x000fe40000000a00 */
[----:B------:R-:W-:-:S04]  /*b670*/  UIMAD.WIDE.U32 UR4, UR46, UR8, URZ ;  /* 0x000000082e0472a5 */ /* 0x000fc8000f8e003f */
[----:B------:R-:W-:-:S03]  /*b680*/  @UP0 USHF.R.U32.HI UR6, URZ, UR9, UR5 ;  /* 0x000000093f060299 */ /* 0x000fc60008011605 */
[----:B------:R-:W-:Y:S01]  /*b690*/  ULDC.64 UR8, c[0x0][0x408] ;  /* 0x0001020000087ab9 */ /* 0x000fe20000000a00 */
[----:B------:R-:W-:Y:S01]  /*b6a0*/  USHF.R.S32.HI UR4, URZ, 0x1f, UR6 ;  /* 0x0000001f3f047899 */ /* 0x000fe20008011406 */
[----:B------:R-:W-:Y:S02]  /*b6b0*/  IMAD R11, R12, UR8, RZ ;  /* 0x000000080c0b7c24 */ /* 0x000fe4000f8e02ff */
[----:B------:R-:W-:Y:S02]  /*b6c0*/  IMAD.U32 R8, RZ, RZ, UR6 ;  /* 0x00000006ff087e24 */ /* 0x000fe4000f8e00ff */
[C---:B------:R-:W-:Y:S02]  /*b6d0*/  IMAD R11, R0.reuse, UR9, R11 ;  /* 0x00000009000b7c24 */ /* 0x040fe4000f8e020b */
[----:B------:R-:W-:Y:S02]  /*b6e0*/  IMAD.U32 R9, RZ, RZ, UR4 ;  /* 0x00000004ff097e24 */ /* 0x000fe4000f8e00ff */
[----:B------:R-:W-:-:S04]  /*b6f0*/  IMAD.WIDE.U32 R8, R0, UR8, R8 ;  /* 0x0000000800087c25 */ /* 0x000fc8000f8e0008 */
[----:B------:R-:W-:Y:S01]  /*b700*/  IMAD.IADD R9, R11, 0x1, R9 ;  /* 0x000000010b097824 */ /* 0x000fe200078e0209 */
[----:B------:R-:W-:-:S04]  /*b710*/  LEA R2, P2, R8, R2, 0x2 ;  /* 0x0000000208027211 */ /* 0x000fc800078410ff */
[----:B------:R-:W-:-:S05]  /*b720*/  LEA.HI.X R3, R8, R3, R9, 0x2, P2 ;  /* 0x0000000308037211 */ /* 0x000fca00010f1409 */
[----:B------:R1:W5:Y:S01]  /*b730*/  LDG.E R8, desc[UR52][R2.64] ;  /* 0x0000003402087981 */ /* 0x000362000c1e1900 */
[----:B------:R-:W-:-:S04]  /*b740*/  UIADD3 UR4, -UR6, URZ, URZ ;  /* 0x0000003f06047290 */ /* 0x000fc8000fffe13f */
[----:B------:R-:W-:-:S06]  /*b750*/  UIMAD UR4, UR7, UR4, UR46 ;  /* 0x00000004070472a4 */ /* 0x000fcc000f8e022e */
[----:B-1----:R-:W-:-:S07]  /*b760*/  IMAD.U32 R9, RZ, RZ, UR4 ;  /* 0x00000004ff097e24 */ /* 0x002fce000f8e00ff */
.L_x_1960:
[----:B------:R-:W1:Y:S01]  /*b770*/  S2R R2, SR_TID.X ;  /* 0x0000000000027919 */ /* 0x000e620000002100 */
[----:B------:R-:W-:Y:S02]  /*b780*/  LEA R3, R10, UR38, 0x3 ;  /* 0x000000260a037c11 */ /* 0x000fe4000f8e18ff */
[----:B-1----:R-:W-:Y:S02]  /*b790*/  LOP3.LUT R11, R2, 0x7f, RZ, 0xc0, !PT ;  /* 0x0000007f020b7812 */ /* 0x002fe400078ec0ff */
[----:B------:R-:W-:Y:S02]  /*b7a0*/  SHF.L.U32 R2, R7, 0x1f, RZ ;  /* 0x0000001f07027819 */ /* 0x000fe400000006ff */
[----:B------:R-:W-:Y:S02]  /*b7b0*/  ISETP.NE.AND P2, PT, R11, RZ, PT ;  /* 0x000000ff0b00720c */ /* 0x000fe40003f45270 */
[----:B------:R-:W1:Y:S02]  /*b7c0*/  SYNCS.PHASECHK.TRANS64.TRYWAIT P3, [R3+URZ+0x28840], R2 ;  /* 0x02884002030075a7 */ /* 0x000e64000806017f */
[----:B-1----:R-:W-:Y:S09]  /*b7d0*/  @!P3 BRA `(.L_x_1961) ;  /* 0x0000001c003cb947 */ /* 0x002ff20003800000 */
.L_x_2006:
[----:B------:R-:W-:Y:S05]  /*b7e0*/  @P2 BRA `(.L_x_1962) ;  /* 0x0000000000142947 */ /* 0x000fea0003800000 */
[----:B------:R-:W-:Y:S01]  /*b7f0*/  ISETP.NE.AND P3, PT, R19, RZ, PT ;  /* 0x000000ff1300720c */ /* 0x000fe20003f65270 */
[----:B-1----:R-:W-:-:S04]  /*b800*/  IMAD.MOV.U32 R2, RZ, RZ, 0x8000 ;  /* 0x00008000ff027424 */ /* 0x002fc800078e00ff */
[----:B------:R2:W-:Y:S08]  /*b810*/  SYNCS.ARRIVE.TRANS64 RZ, [R3+URZ+0x28830], R2 ;  /* 0x0288300203ff79a7 */ /* 0x0005f0000800003f */
[----:B------:R-:W-:Y:S05]  /*b820*/  @!P3 BRA `(.L_x_1962) ;  /* 0x000000000004b947 */ /* 0x000fea0003800000 */
[----:B------:R-:W-:Y:S01]  /*b830*/  BPT.TRAP 0x1 ;  /* 0x000000040000795c */ /* 0x000fe20000300000 */
.L_x_1962:
        /* <DEDUP_REMOVED lines=12> */
[----:B-12---:R-:W-:Y:S01]  /*b900*/  SHF.L.U32 R3, R17, 0x1f, RZ ;  /* 0x0000001f11037819 */ /* 0x006fe200000006ff */
        /* <DEDUP_REMOVED lines=13> */
.L_x_2007:
[----:B------:R-:W-:Y:S05]  /*b9e0*/  @P2 BRA `(.L_x_1964) ;  /* 0x0000000000182947 */ /* 0x000fea0003800000 */
[----:B------:R-:W-:Y:S01]  /*b9f0*/  ISETP.NE.AND P2, PT, R19, RZ, PT ;  /* 0x000000ff1300720c */ /* 0x000fe20003f45270 */
[----:B-1----:R-:W-:Y:S01]  /*ba00*/  IMAD.MOV.U32 R3, RZ, RZ, 0x8000 ;  /* 0x00008000ff037424 */ /* 0x002fe200078e00ff */
[----:B------:R-:W-:-:S04]  /*ba10*/  LEA R2, R16, UR38, 0x3 ;  /* 0x0000002610027c11 */ /* 0x000fc8000f8e18ff */
[----:B------:R2:W-:Y:S07]  /*ba20*/  SYNCS.ARRIVE.TRANS64 RZ, [R2+URZ+0x28850], R3 ;  /* 0x0288500302ff79a7 */ /* 0x0005ee000800003f */
[----:B------:R-:W-:Y:S05]  /*ba30*/  @!P2 BRA `(.L_x_1964) ;  /* 0x000000000004a947 */ /* 0x000fea0003800000 */
[----:B------:R-:W-:Y:S01]  /*ba40*/  BPT.TRAP 0x1 ;  /* 0x000000040000795c */ /* 0x000fe20000300000 */
.L_x_1964:
        /* <DEDUP_REMOVED lines=23> */
.L_x_1959:
[----:B------:R-:W-:Y:S05]  /*bbc0*/  BSYNC B0 ;  /* 0x0000000000007941 */ /* 0x000fea0003800000 */
.L_x_1958:
[----:B------:R-:W-:Y:S01]  /*bbd0*/  UIADD3 UR4, UR39, -0x3, URZ ;  /* 0xfffffffd27047890 */ /* 0x000fe2000fffe03f */
[----:B------:R-:W-:Y:S02]  /*bbe0*/  IMAD.MOV.U32 R17, RZ, RZ, R7 ;  /* 0x000000ffff117224 */ /* 0x000fe400078e0007 */
[----:B------:R-:W-:-:S03]  /*bbf0*/  IMAD.MOV.U32 R16, RZ, RZ, R10 ;  /* 0x000000ffff107224 */ /* 0x000fc600078e000a */
[----:B------:R-:W-:-:S07]  /*bc00*/  IMAD.U32 R7, RZ, RZ, UR4 ;  /* 0x00000004ff077e24 */ /* 0x000fce000f8e00ff */
.L_x_1957:
[----:B------:R-:W-:Y:S01]  /*bc10*/  ISETP.NE.AND P2, PT, RZ, UR46, PT ;  /* 0x0000002eff007c0c */ /* 0x000fe2000bf45270 */
[----:B------:R-:W-:-:S12]  /*bc20*/  BSSY B0, `(.L_x_1956) ;  /* 0x00000c5000007945 */ /* 0x000fd80003800000 */
[----:B------:R-:W-:Y:S05]  /*bc30*/  @!P2 BRA `(.L_x_1965) ;  /* 0x0000000c000ca947 */ /* 0x000fea0003800000 */
[----:B------:R-:W-:-:S07]  /*bc40*/  IMAD.MOV.U32 R8, RZ, RZ, R6 ;  /* 0x000000ffff087224 */ /* 0x000fce00078e0006 */
.L_x_1980:
[----:B------:R-:W-:Y:S01]  /*bc50*/  VIADD R10, R16, 0x1 ;  /* 0x00000001100a7836 */ /* 0x000fe20000000000 */
[----:B------:R-:W-:Y:S05]  /*bc60*/  YIELD ;  /* 0x0000000000007946 */ /* 0x000fea0003800000 */
[----:B------:R-:W-:Y:S01]  /*bc70*/  ISETP.NE.AND P2, PT, R10, 0x2, PT ;  /* 0x000000020a00780c */ /* 0x000fe20003f45270 */
[----:B------:R-:W-:Y:S03]  /*bc80*/  BSSY B1, `(.L_x_1966) ;  /* 0x000005c000017945 */ /* 0x000fe60003800000 */
[----:B-12---:R-:W-:-:S02]  /*bc90*/  SEL R2, RZ, 0x1, P2 ;  /* 0x00000001ff027807 */ /* 0x006fc40001000000 */
        /* <DEDUP_REMOVED lines=22> */
.L_x_1968:
[----:B------:R-:W1:Y:S01]  /*be00*/  S2R R2, SR_TID.X ;  /* 0x0000000000027919 */ /* 0x000e620000002100 */
[----:B------:R-:W-:Y:S02]  /*be10*/  LEA R3, R10, UR38, 0x3 ;  /* 0x000000260a037c11 */ /* 0x000fe4000f8e18ff */
[----:B-1----:R-:W-:Y:S02]  /*be20*/  LOP3.LUT R9, R2, 0x7f, RZ, 0xc0, !PT ;  /* 0x0000007f02097812 */ /* 0x002fe400078ec0ff */
[----:B------:R-:W-:Y:S02]  /*be30*/  SHF.L.U32 R2, R11, 0x1f, RZ ;  /* 0x0000001f0b027819 */ /* 0x000fe400000006ff */
[----:B------:R-:W-:Y:S02]  /*be40*/  ISETP.NE.AND P2, PT, R9, RZ, PT ;  /* 0x000000ff0900720c */ /* 0x000fe40003f45270 */
[----:B------:R-:W1:Y:S02]  /*be50*/  SYNCS.PHASECHK.TRANS64.TRYWAIT P3, [R3+URZ+0x28840], R2 ;  /* 0x02884002030075a7 */ /* 0x000e64000806017f */
[----:B-1----:R-:W-:Y:S09]  /*be60*/  @!P3 BRA `(.L_x_1969) ;  /* 0x0000001400c0b947 */ /* 0x002ff20003800000 */
.L_x_2008:
[----:B------:R-:W-:Y:S05]  /*be70*/  @P2 BRA `(.L_x_1970) ;  /* 0x0000000000142947 */ /* 0x000fea0003800000 */
[----:B------:R-:W-:Y:S01]  /*be80*/  ISETP.NE.AND P3, PT, R19, RZ, PT ;  /* 0x000000ff1300720c */ /* 0x000fe20003f65270 */
[----:B-1----:R-:W-:-:S04]  /*be90*/  IMAD.MOV.U32 R2, RZ, RZ, 0x8000 ;  /* 0x00008000ff027424 */ /* 0x002fc800078e00ff */
[----:B------:R2:W-:Y:S08]  /*bea0*/  SYNCS.ARRIVE.TRANS64 RZ, [R3+URZ+0x28830], R2 ;  /* 0x0288300203ff79a7 */ /* 0x0005f0000800003f */
[----:B------:R-:W-:Y:S05]  /*beb0*/  @!P3 BRA `(.L_x_1970) ;  /* 0x000000000004b947 */ /* 0x000fea0003800000 */
[----:B------:R-:W-:Y:S01]  /*bec0*/  BPT.TRAP 0x1 ;  /* 0x000000040000795c */ /* 0x000fe20000300000 */
.L_x_1970:
        /* <DEDUP_REMOVED lines=14> */
[----:B-12---:R-:W-:Y:S01]  /*bfb0*/  LEA R2, R16, UR17, 0x3 ;  /* 0x0000001110027c11 */ /* 0x006fe2000f8e18ff */
        /* <DEDUP_REMOVED lines=11> */
.L_x_2009:
[----:B------:R-:W-:Y:S05]  /*c070*/  @P2 BRA `(.L_x_1972) ;  /* 0x0000000000142947 */ /* 0x000fea0003800000 */
[----:B------:R-:W-:Y:S01]  /*c080*/  ISETP.NE.AND P2, PT, R19, RZ, PT ;  /* 0x000000ff1300720c */ /* 0x000fe20003f45270 */
[----:B------:R-:W-:-:S04]  /*c090*/  IMAD.MOV.U32 R3, RZ, RZ, 0x8000 ;  /* 0x00008000ff037424 */ /* 0x000fc800078e00ff */
[----:B------:R2:W-:Y:S08]  /*c0a0*/  SYNCS.ARRIVE.TRANS64 RZ, [R2+URZ+0x50], R3 ;  /* 0x0000500302ff79a7 */ /* 0x0005f0000800003f */
[----:B------:R-:W-:Y:S05]  /*c0b0*/  @!P2 BRA `(.L_x_1972) ;  /* 0x000000000004a947 */ /* 0x000fea0003800000 */
[----:B------:R-:W-:Y:S01]  /*c0c0*/  BPT.TRAP 0x1 ;  /* 0x000000040000795c */ /* 0x000fe20000300000 */
.L_x_1972:
        /* <DEDUP_REMOVED lines=23> */
.L_x_1967:
[----:B------:R-:W-:Y:S05]  /*c240*/  BSYNC B1 ;  /* 0x0000000000017941 */ /* 0x000fea0003800000 */
.L_x_1966:
[----:B------:R-:W-:Y:S01]  /*c250*/  VIADD R16, R10, 0x1 ;  /* 0x000000010a107836 */ /* 0x000fe20000000000 */
[----:B------:R-:W-:Y:S04]  /*c260*/  BSSY B1, `(.L_x_1973) ;  /* 0x000005d000017945 */ /* 0x000fe80003800000 */
[----:B------:R-:W-:-:S04]  /*c270*/  ISETP.NE.AND P2, PT, R16, 0x2, PT ;  /* 0x000000021000780c */ /* 0x000fc80003f45270 */
[----:B-12---:R-:W-:Y:S02]  /*c280*/  SEL R2, RZ, 0x1, P2 ;  /* 0x00000001ff027807 */ /* 0x006fe40001000000 */
[----:B------:R-:W-:Y:S02]  /*c290*/  SEL R16, R16, RZ, P2 ;  /* 0x000000ff10107207 */ /* 0x000fe40001000000 */
[----:B------:R-:W-:Y:S01]  /*c2a0*/  LOP3.LUT R17, R11, R2, RZ, 0x3c, !PT ;  /* 0x000000020b117212 */ /* 0x000fe200078e3cff */
[----:B------:R-:W-:Y:S06]  /*c2b0*/  @!P6 BRA `(.L_x_1974) ;  /* 0x00000004005ce947 */ /* 0x000fec0003800000 */
[----:B------:R-:W-:Y:S01]  /*c2c0*/  VIADD R13, R7, 0xffffffff ;  /* 0xffffffff070d7836 */ /* 0x000fe20000000000 */
        /* <DEDUP_REMOVED lines=18> */
.L_x_1975:
[----:B------:R-:W1:Y:S01]  /*c3f0*/  S2R R2, SR_TID.X ;  /* 0x0000000000027919 */ /* 0x000e620000002100 */
[----:B------:R-:W-:Y:S02]  /*c400*/  SHF.L.U32 R3, R17, 0x1f, RZ ;  /* 0x0000001f11037819 */ /* 0x000fe400000006ff */
[----:B-1----:R-:W-:Y:S02]  /*c410*/  LOP3.LUT R9, R2, 0x7f, RZ, 0xc0, !PT ;  /* 0x0000007f02097812 */ /* 0x002fe400078ec0ff */
[----:B------:R-:W-:Y:S02]  /*c420*/  LEA R2, R16, UR38, 0x3 ;  /* 0x0000002610027c11 */ /* 0x000fe4000f8e18ff */
[----:B------:R-:W-:Y:S02]  /*c430*/  ISETP.NE.AND P2, PT, R9, RZ, PT ;  /* 0x000000ff0900720c */ /* 0x000fe40003f45270 */
[----:B------:R-:W1:Y:S02]  /*c440*/  SYNCS.PHASECHK.TRANS64.TRYWAIT P3, [R2+URZ+0x28840], R3 ;  /* 0x02884003020075a7 */ /* 0x000e64000806017f */
[----:B-1----:R-:W-:Y:S09]  /*c450*/  @!P3 BRA `(.L_x_1976) ;  /* 0x00000010006cb947 */ /* 0x002ff20003800000 */
.L_x_2010:
[----:B------:R-:W-:Y:S05]  /*c460*/  @P2 BRA `(.L_x_1977) ;  /* 0x0000000000142947 */ /* 0x000fea0003800000 */
[----:B------:R-:W-:Y:S01]  /*c470*/  ISETP.NE.AND P3, PT, R19, RZ, PT ;  /* 0x000000ff1300720c */ /* 0x000fe20003f65270 */
[----:B-1----:R-:W-:-:S04]  /*c480*/  IMAD.MOV.U32 R3, RZ, RZ, 0x8000 ;  /* 0x00008000ff037424 */ /* 0x002fc800078e00ff */
[----:B------:R2:W-:Y:S08]  /*c490*/  SYNCS.ARRIVE.TRANS64 RZ, [R2+URZ+0x28830], R3 ;  /* 0x0288300302ff79a7 */ /* 0x0005f0000800003f */
[----:B------:R-:W-:Y:S05]  /*c4a0*/  @!P3 BRA `(.L_x_1977) ;  /* 0x000000000004b947 */ /* 0x000fea0003800000 */
[----:B------:R-:W-:Y:S01]  /*c4b0*/  BPT.TRAP 0x1 ;  /* 0x000000040000795c */ /* 0x000fe20000300000 */
.L_x_1977:
        /* <DEDUP_REMOVED lines=12> */
[----:B-12---:R-:W-:Y:S01]  /*c580*/  LEA R2, R10, UR17, 0x3 ;  /* 0x000000110a027c11 */ /* 0x006fe2000f8e18ff */
        /* <DEDUP_REMOVED lines=13> */
.L_x_2011:
[----:B------:R-:W-:Y:S05]  /*c660*/  @P2 BRA `(.L_x_1979) ;  /* 0x0000000000142947 */ /* 0x000fea0003800000 */
[----:B------:R-:W-:Y:S01]  /*c670*/  ISETP.NE.AND P2, PT, R19, RZ, PT ;  /* 0x000000ff1300720c */ /* 0x000fe20003f45270 */
[----:B------:R-:W-:-:S04]  /*c680*/  IMAD.MOV.U32 R3, RZ, RZ, 0x8000 ;  /* 0x00008000ff037424 */ /* 0x000fc800078e00ff */
[----:B------:R2:W-:Y:S08]  /*c690*/  SYNCS.ARRIVE.TRANS64 RZ, [R2+URZ+0x50], R3 ;  /* 0x0000500302ff79a7 */ /* 0x0005f0000800003f */
[----:B------:R-:W-:Y:S05]  /*c6a0*/  @!P2 BRA `(.L_x_1979) ;  /* 0x000000000004a947 */ /* 0x000fea0003800000 */
[----:B------:R-:W-:Y:S01]  /*c6b0*/  BPT.TRAP 0x1 ;  /* 0x000000040000795c */ /* 0x000fe20000300000 */
.L_x_1979:
        /* <DEDUP_REMOVED lines=23> */
.L_x_1974:
[----:B------:R-:W-:Y:S05]  /*c830*/  BSYNC B1 ;  /* 0x0000000000017941 */ /* 0x000fea0003800000 */
.L_x_1973:
[C---:B------:R-:W-:Y:S01]  /*c840*/  ISETP.GT.AND P2, PT, R7.reuse, 0x1, PT ;  /* 0x000000010700780c */ /* 0x040fe20003f44270 */
[----:B------:R-:W-:-:S12]  /*c850*/  VIADD R7, R7, 0xfffffffe ;  /* 0xfffffffe07077836 */ /* 0x000fd80000000000 */
[----:B------:R-:W-:Y:S05]  /*c860*/  @P2 BRA `(.L_x_1980) ;  /* 0xfffffff000f82947 */ /* 0x000fea000383ffff */
.L_x_1965:
[----:B------:R-:W-:Y:S05]  /*c870*/  BSYNC B0 ;  /* 0x0000000000007941 */ /* 0x000fea0003800000 */
.L_x_1956:
[----:B------:R-:W-:Y:S04]  /*c880*/  BSSY B0, `(.L_x_1981) ;  /* 0x000000e000007945 */ /* 0x000fe80003800000 */
[----:B------:R-:W-:Y:S05]  /*c890*/  @P1 BRA `(.L_x_1982) ;  /* 0x0000000000301947 */ /* 0x000fea0003800000 */
[----:B-1----:R-:W1:Y:S01]  /*c8a0*/  S2R R7, SR_LANEID ;  /* 0x0000000000077919 */ /* 0x002e620000000000 */
[----:B------:R-:W-:Y:S01]  /*c8b0*/  VOTEU.ANY UR4, UPT, PT ;  /* 0x0000000000047886 */ /* 0x000fe200038e0100 */
[----:B--2---:R-:W2:Y:S01]  /*c8c0*/  LDC.64 R2, c[0x0][0xdf0] ;  /* 0x00037c00ff027b82 */ /* 0x004ea20000000a00 */
        /* <DEDUP_REMOVED lines=9> */
.L_x_1982:
[----:B------:R-:W-:Y:S05]  /*c960*/  BSYNC B0 ;  /* 0x0000000000007941 */ /* 0x000fea0003800000 */
.L_x_1981:
[----:B------:R-:W-:Y:S04]  /*c970*/  BSSY B0, `(.L_x_1983) ;  /* 0x0000024000007945 */ /* 0x000fe80003800000 */
[----:B------:R-:W-:Y:S05]  /*c980*/  @!P6 BRA `(.L_x_1984) ;  /* 0x000000000088e947 */ /* 0x000fea0003800000 */
[----:B------:R-:W3:Y:S01]  /*c990*/  S2R R0, SR_TID.X ;  /* 0x0000000000007919 */ /* 0x000ee20000002100 */
[----:B-12---:R-:W-:Y:S02]  /*c9a0*/  LEA R3, R16, UR38, 0x3 ;  /* 0x0000002610037c11 */ /* 0x006fe4000f8e18ff */
[----:B---3--:R-:W-:Y:S02]  /*c9b0*/  LOP3.LUT R2, R0, 0x7f, RZ, 0xc0, !PT ;  /* 0x0000007f00027812 */ /* 0x008fe400078ec0ff */
[----:B------:R-:W-:Y:S02]  /*c9c0*/  SHF.L.U32 R0, R17, 0x1f, RZ ;  /* 0x0000001f11007819 */ /* 0x000fe400000006ff */
[----:B------:R-:W-:Y:S02]  /*c9d0*/  ISETP.NE.AND P1, PT, R2, RZ, PT ;  /* 0x000000ff0200720c */ /* 0x000fe40003f25270 */
[----:B------:R-:W1:Y:S02]  /*c9e0*/  SYNCS.PHASECHK.TRANS64.TRYWAIT P0, [R3+URZ+0x28860], R0 ;  /* 0x02886000030075a7 */ /* 0x000e64000800017f */
[----:B-1----:R-:W-:Y:S09]  /*c9f0*/  @!P0 BRA `(.L_x_1985) ;  /* 0x0000000c002c8947 */ /* 0x002ff20003800000 */
.L_x_2012:
[----:B------:R-:W-:Y:S05]  /*ca00*/  @P1 BRA `(.L_x_1986) ;  /* 0x0000000000141947 */ /* 0x000fea0003800000 */
[----:B------:R-:W-:Y:S01]  /*ca10*/  ISETP.NE.AND P0, PT, R19, RZ, PT ;  /* 0x000000ff1300720c */ /* 0x000fe20003f05270 */
[----:B-1----:R-:W-:-:S04]  /*ca20*/  IMAD.MOV.U32 R0, RZ, RZ, 0x8000 ;  /* 0x00008000ff007424 */ /* 0x002fc800078e00ff */
[----:B------:R2:W-:Y:S08]  /*ca30*/  SYNCS.ARRIVE.TRANS64 RZ, [R3+URZ+0x28850], R0 ;  /* 0x0288500003ff79a7 */ /* 0x0005f0000800003f */
[----:B------:R-:W-:Y:S05]  /*ca40*/  @!P0 BRA `(.L_x_1986) ;  /* 0x0000000000048947 */ /* 0x000fea0003800000 */
[----:B------:R-:W-:Y:S01]  /*ca50*/  BPT.TRAP 0x1 ;  /* 0x000000040000795c */ /* 0x000fe20000300000 */
.L_x_1986:
        /* <DEDUP_REMOVED lines=21> */
.L_x_1984:
[----:B------:R-:W-:Y:S05]  /*cbb0*/  BSYNC B0 ;  /* 0x0000000000007941 */ /* 0x000fea0003800000 */
.L_x_1983:
[----:B------:R-:W-:Y:S02]  /*cbc0*/  VIADD R16, R16, 0x1 ;  /* 0x0000000110107836 */ /* 0x000fe40000000000 */
[----:B------:R-:W-:-:S03]  /*cbd0*/  IMAD.MOV.U32 R13, RZ, RZ, R18 ;  /* 0x000000ffff0d7224 */ /* 0x000fc600078e0012 */
[----:B------:R-:W-:-:S04]  /*cbe0*/  ISETP.NE.AND P0, PT, R16, 0x2, PT ;  /* 0x000000021000780c */ /* 0x000fc80003f05270 */
[----:B-12---:R-:W-:Y:S02]  /*cbf0*/  SEL R0, RZ, 0x1, P0 ;  /* 0x00000001ff007807 */ /* 0x006fe40000000000 */
[----:B------:R-:W-:Y:S02]  /*cc00*/  SEL R16, R16, RZ, P0 ;  /* 0x000000ff10107207 */ /* 0x000fe40000000000 */
[----:B------:R-:W-:-:S07]  /*cc10*/  LOP3.LUT R17, R17, R0, RZ, 0x3c, !PT ;  /* 0x0000000011117212 */ /* 0x000fce00078e3cff */
.L_x_1945:
[----:B------:R-:W-:Y:S05]  /*cc20*/  BSYNC B6 ;  /* 0x0000000000067941 */ /* 0x000fea0003800000 */
.L_x_1943:
[----:B------:R-:W-:-:S03]  /*cc30*/  UMOV UR4, 0xffffffff ;  /* 0xffffffff00047882 */ /* 0x000fc60000000000 */
[----:B------:R-:W-:Y:S05]  /*cc40*/  BRA.DIV UR4, `(.L_x_1987) ;  /* 0x0000000a04ac7947 */ /* 0x000fea000b800000 */
[----:B------:R1:W2:Y:S02]  /*cc50*/  SHFL.IDX PT, R14, R13, RZ, 0x1f ;  /* 0x00001fff0d0e7589 */ /* 0x0002a400000e0000 */
.L_x_2015:
[----:B------:R-:W-:Y:S01]  /*cc60*/  ISETP.NE.AND P0, PT, R19, RZ, PT ;  /* 0x000000ff1300720c */ /* 0x000fe20003f05270 */
[----:B------:R-:W-:Y:S05]  /*cc70*/  WARPSYNC.ALL ;  /* 0x0000000000007948 */ /* 0x000fea0003800000 */
[----:B------:R-:W-:Y:S01]  /*cc80*/  BAR.SYNC.DEFER_BLOCKING 0x4, 0x120 ;  /* 0x0104800000007b1d */ /* 0x000fe20000010000 */
[----:B--2---:R-:W-:-:S05]  /*cc90*/  IMAD.MOV.U32 R18, RZ, RZ, R14 ;  /* 0x000000ffff127224 */ /* 0x004fca00078e000e */
[----:B------:R-:W-:Y:S01]  /*cca0*/  ULDC UR4, c[0x0][0xda8] ;  /* 0x00036a0000047ab9 */ /* 0x000fe20000000800 */
[----:B------:R-:W-:Y:S01]  /*ccb0*/  @!P0 MOV R0, 0x400 ;  /* 0x0000040000008802 */ /* 0x000fe20000000f00 */
[----:B------:R-:W2:Y:S03]  /*ccc0*/  @!P0 S2R R3, SR_CgaCtaId ;  /* 0x0000000000038919 */ /* 0x000ea60000008800 */
[----:B--2---:R-:W-:-:S05]  /*ccd0*/  @!P0 LEA R0, R3, R0, 0x18 ;  /* 0x0000000003008211 */ /* 0x004fca00078ec0ff */
[----:B------:R2:W-:Y:S01]  /*cce0*/  @!P0 STS [R0+0x288d0], R13 ;  /* 0x0288d00d00008388 */ /* 0x0005e20000000800 */
[----:B------:R-:W-:Y:S06]  /*ccf0*/  BAR.ARV 0x5, 0x120 ;  /* 0x0144800000007b1d */ /* 0x000fec0000002000 */
[----:B------:R-:W-:-:S13]  /*cd00*/  ISETP.GE.AND P0, PT, R18, UR4, PT ;  /* 0x0000000412007c0c */ /* 0x000fda000bf06270 */
[----:B--2---:R-:W-:Y:S05]  /*cd10*/  @!P0 BRA `(.L_x_1988) ;  /* 0xffffffd400d48947 */ /* 0x004fea000383ffff */
.L_x_1940:
        /* <DEDUP_REMOVED lines=11> */
.L_x_2016:
        /* <DEDUP_REMOVED lines=14> */
.L_x_1992:
        /* <DEDUP_REMOVED lines=12> */
.L_x_2017:
[----:B------:R-:W3:Y:S02]  /*cf70*/  SYNCS.PHASECHK.TRANS64.TRYWAIT P0, [R3+URZ], R0 ;  /* 0x00000000030075a7 */ /* 0x000ee4000800017f */
[----:B---3--:R-:W-:Y:S05]  /*cf80*/  @!P0 BRA `(.L_x_1994) ;  /* 0x0000000800288947 */ /* 0x008fea0003800000 */
.L_x_2018:
[----:B------:R-:W-:Y:S05]  /*cf90*/  @!P2 BRA `(.L_x_1995) ;  /* 0x000000000004a947 */ /* 0x000fea0003800000 */
[----:B------:R-:W-:Y:S01]  /*cfa0*/  BPT.TRAP 0x1 ;  /* 0x000000040000795c */ /* 0x000fe20000300000 */
.L_x_1995:
[----:B---3--:R-:W-:-:S04]  /*cfb0*/  VIADD R3, R7, 0x28860 ;  /* 0x0002886007037836 */ /* 0x008fc80000000000 */
[----:B--2---:R-:W-:-:S04]  /*cfc0*/  IMAD R5, R16, 0x8, R3 ;  /* 0x0000000810057824 */ /* 0x004fc800078e0203 */
[----:B------:R-:W2:Y:S02]  /*cfd0*/  SYNCS.PHASECHK.TRANS64.TRYWAIT P0, [R5+URZ], R4 ;  /* 0x00000004050075a7 */ /* 0x000ea4000800017f */
[----:B--2---:R-:W-:Y:S05]  /*cfe0*/  @!P0 BRA `(.L_x_1996) ;  /* 0x0000000800248947 */ /* 0x004fea0003800000 */
.L_x_2019:
[----:B------:R-:W-:-:S07]  /*cff0*/  IMAD R3, R2, 0x8, R3 ;  /* 0x0000000802037824 */ /* 0x000fce00078e0203 */
.L_x_1997:
[----:B---3--:R3:W4:Y:S02]  /*d000*/  SYNCS.PHASECHK.TRANS64.TRYWAIT P0, [R3+URZ], R0 ;  /* 0x00000000030075a7 */ /* 0x008724000800017f */
[----:B----4-:R-:W-:Y:S05]  /*d010*/  @!P0 NANOSLEEP.SYNCS 0x989680 ;  /* 0x009896800000895d */ /* 0x010fea0003900000 */
[----:B------:R-:W4:Y:S02]  /*d020*/  @!P0 SYNCS.PHASECHK.TRANS64 P0, [R3+URZ], R0 ;  /* 0x00000000030085a7 */ /* 0x000f24000800007f */
[----:B----4-:R-:W-:Y:S05]  /*d030*/  @!P0 BRA `(.L_x_1997) ;  /* 0xfffffffc00f08947 */ /* 0x010fea000383ffff */
.L_x_1991:
[----:B------:R-:W-:Y:S05]  /*d040*/  BSYNC B0 ;  /* 0x0000000000007941 */ /* 0x000fea0003800000 */
.L_x_1990:
[----:B------:R-:W-:Y:S05]  /*d050*/  EXIT ;  /* 0x000000000000794d */ /* 0x000fea0003800000 */
.L_x_1897:
[----:B-1----:R-:W-:-:S04]  /*d060*/  IMAD.U32 R3, RZ, RZ, UR38 ;  /* 0x00000026ff037e24 */ /* 0x002fc8000f8e00ff */
[----:B------:R1:W2:Y:S03]  /*d070*/  SYNCS.PHASECHK.TRANS64.TRYWAIT P1, [R3+URZ+0x28800], R0 ;  /* 0x02880000030075a7 */ /* 0x0002a6000802017f */
[----:B--2---:R-:W-:Y:S05]  /*d080*/  @!P1 NANOSLEEP.SYNCS 0x989680 ;  /* 0x009896800000995d */ /* 0x004fea0003900000 */
[----:B------:R-:W2:Y:S02]  /*d090*/  @!P1 SYNCS.PHASECHK.TRANS64 P1, [R3+URZ+0x28800], R0 ;  /* 0x02880000030095a7 */ /* 0x000ea4000802007f */
[----:B--2---:R-:W-:Y:S05]  /*d0a0*/  @!P1 BRA `(.L_x_1897) ;  /* 0xfffffffc00ec9947 */ /* 0x004fea000383ffff */
[----:B------:R-:W-:Y:S05]  /*d0b0*/  BRA `(.L_x_1998) ;  /* 0xffffff4400687947 */ /* 0x000fea000383ffff */
.L_x_1901:
[----:B--2---:R2:W3:Y:S02]  /*d0c0*/  SYNCS.PHASECHK.TRANS64.TRYWAIT P2, [R3+URZ+0x28830], R0 ;  /* 0x02883000030075a7 */ /* 0x0044e4000804017f */
[----:B---3--:R-:W-:Y:S05]  /*d0d0*/  @!P2 NANOSLEEP.SYNCS 0x989680 ;  /* 0x009896800000a95d */ /* 0x008fea0003900000 */
[----:B------:R-:W3:Y:S02]  /*d0e0*/  @!P2 SYNCS.PHASECHK.TRANS64 P2, [R3+URZ+0x28830], R0 ;  /* 0x028830000300a5a7 */ /* 0x000ee4000804007f */
[----:B---3--:R-:W-:Y:S05]  /*d0f0*/  @!P2 BRA `(.L_x_1901) ;  /* 0xfffffffc00f0a947 */ /* 0x008fea000383ffff */
[----:B------:R-:W-:Y:S05]  /*d100*/  BRA `(.L_x_1900) ;  /* 0xffffff4400907947 */ /* 0x000fea000383ffff */
.L_x_1906:
[----:B--2---:R-:W-:-:S04]  /*d110*/  IMAD.U32 R5, RZ, RZ, UR10 ;  /* 0x0000000aff057e24 */ /* 0x004fc8000f8e00ff */
[----:B------:R2:W3:Y:S03]  /*d120*/  SYNCS.PHASECHK.TRANS64.TRYWAIT P2, [R5+URZ+0x28830], R0 ;  /* 0x02883000050075a7 */ /* 0x0004e6000804017f */
[----:B---3--:R-:W-:Y:S05]  /*d130*/  @!P2 NANOSLEEP.SYNCS 0x989680 ;  /* 0x009896800000a95d */ /* 0x008fea0003900000 */
[----:B------:R-:W3:Y:S02]  /*d140*/  @!P2 SYNCS.PHASECHK.TRANS64 P2, [R5+URZ+0x28830], R0 ;  /* 0x028830000500a5a7 */ /* 0x000ee4000804007f */
[----:B---3--:R-:W-:Y:S05]  /*d150*/  @!P2 BRA `(.L_x_1906) ;  /* 0xfffffffc00eca947 */ /* 0x008fea000383ffff */
[----:B------:R-:W-:Y:S05]  /*d160*/  BRA `(.L_x_1903) ;  /* 0xffffff6c00707947 */ /* 0x000fea000383ffff */
.L_x_1910:
[----:B--2---:R-:W-:-:S04]  /*d170*/  IMAD.U32 R5, RZ, RZ, UR10 ;  /* 0x0000000aff057e24 */ /* 0x004fc8000f8e00ff */
[----:B------:R2:W3:Y:S03]  /*d180*/  SYNCS.PHASECHK.TRANS64.TRYWAIT P2, [R5+URZ+0x28850], R0 ;  /* 0x02885000050075a7 */ /* 0x0004e6000804017f */
[----:B---3--:R-:W-:Y:S05]  /*d190*/  @!P2 NANOSLEEP.SYNCS 0x989680 ;  /* 0x009896800000a95d */ /* 0x008fea0003900000 */
[----:B------:R-:W3:Y:S02]  /*d1a0*/  @!P2 SYNCS.PHASECHK.TRANS64 P2, [R5+URZ+0x28850], R0 ;  /* 0x028850000500a5a7 */ /* 0x000ee4000804007f */
[----:B---3--:R-:W-:Y:S05]  /*d1b0*/  @!P2 BRA `(.L_x_1910) ;  /* 0xfffffffc00eca947 */ /* 0x008fea000383ffff */
[----:B------:R-:W-:Y:S05]  /*d1c0*/  BRA `(.L_x_1907) ;  /* 0xffffff7000347947 */ /* 0x000fea000383ffff */
.L_x_1916:
[----:B--2---:R-:W-:-:S04]  /*d1d0*/  IMAD.U32 R5, RZ, RZ, UR10 ;  /* 0x0000000aff057e24 */ /* 0x004fc8000f8e00ff */
[----:B------:R2:W3:Y:S03]  /*d1e0*/  SYNCS.PHASECHK.TRANS64.TRYWAIT P2, [R5+URZ+0x28830], R0 ;  /* 0x02883000050075a7 */ /* 0x0004e6000804017f */
[----:B---3--:R-:W-:Y:S05]  /*d1f0*/  @!P2 NANOSLEEP.SYNCS 0x989680 ;  /* 0x009896800000a95d */ /* 0x008fea0003900000 */
[----:B------:R-:W3:Y:S02]  /*d200*/  @!P2 SYNCS.PHASECHK.TRANS64 P2, [R5+URZ+0x28830], R0 ;  /* 0x028830000500a5a7 */ /* 0x000ee4000804007f */
[----:B---3--:R-:W-:Y:S05]  /*d210*/  @!P2 BRA `(.L_x_1916) ;  /* 0xfffffffc00eca947 */ /* 0x008fea000383ffff */
[----:B------:R-:W-:Y:S05]  /*d220*/  BRA `(.L_x_1913) ;  /* 0xffffff94008c7947 */ /* 0x000fea000383ffff */
.L_x_1920:
[----:B--2---:R-:W-:-:S04]  /*d230*/  IMAD.U32 R5, RZ, RZ, UR10 ;  /* 0x0000000aff057e24 */ /* 0x004fc8000f8e00ff */
[----:B------:R2:W3:Y:S03]  /*d240*/  SYNCS.PHASECHK.TRANS64.TRYWAIT P2, [R5+URZ+0x28850], R0 ;  /* 0x02885000050075a7 */ /* 0x0004e6000804017f */
[----:B---3--:R-:W-:Y:S05]  /*d250*/  @!P2 NANOSLEEP.SYNCS 0x989680 ;  /* 0x009896800000a95d */ /* 0x008fea0003900000 */
[----:B------:R-:W3:Y:S02]  /*d260*/  @!P2 SYNCS.PHASECHK.TRANS64 P2, [R5+URZ+0x28850], R0 ;  /* 0x028850000500a5a7 */ /* 0x000ee4000804007f */
[----:B---3--:R-:W-:Y:S05]  /*d270*/  @!P2 BRA `(.L_x_1920) ;  /* 0xfffffffc00eca947 */ /* 0x008fea000383ffff */
[----:B------:R-:W-:Y:S05]  /*d280*/  BRA `(.L_x_1917) ;  /* 0xffffff9800507947 */ /* 0x000fea000383ffff */
.L_x_1925:
[----:B--2---:R-:W-:-:S04]  /*d290*/  IMAD.U32 R7, RZ, RZ, UR5 ;  /* 0x00000005ff077e24 */ /* 0x004fc8000f8e00ff */
[----:B------:R2:W3:Y:S03]  /*d2a0*/  SYNCS.PHASECHK.TRANS64.TRYWAIT P0, [R7+URZ+0x28850], R6 ;  /* 0x02885006070075a7 */ /* 0x0004e6000800017f */
[----:B---3--:R-:W-:Y:S05]  /*d2b0*/  @!P0 NANOSLEEP.SYNCS 0x989680 ;  /* 0x009896800000895d */ /* 0x008fea0003900000 */
[----:B------:R-:W3:Y:S02]  /*d2c0*/  @!P0 SYNCS.PHASECHK.TRANS64 P0, [R7+URZ+0x28850], R6 ;  /* 0x02885006070085a7 */ /* 0x000ee4000800007f */
[----:B---3--:R-:W-:Y:S05]  /*d2d0*/  @!P0 BRA `(.L_x_1925) ;  /* 0xfffffffc00ec8947 */ /* 0x008fea000383ffff */
[----:B------:R-:W-:Y:S05]  /*d2e0*/  BRA `(.L_x_1924) ;  /* 0xffffffb400307947 */ /* 0x000fea000383ffff */
.L_x_1949:
        /* <DEDUP_REMOVED lines=10> */
.L_x_1999:
[----:B------:R-:W-:Y:S05]  /*d390*/  BRA `(.L_x_2000) ;  /* 0xffffffd800ec7947 */ /* 0x000fea000383ffff */
.L_x_1950:
[----:B------:R-:W-:Y:S01]  /*d3a0*/  BSSY B0, `(.L_x_2001) ;  /* 0x0000006000007945 */ /* 0x000fe20003800000 */
[----:B------:R-:W-:-:S07]  /*d3b0*/  IMAD.MOV.U32 R15, RZ, RZ, -0x1 ;  /* 0xffffffffff0f7424 */ /* 0x000fce00078e00ff */
[----:B------:R-:W-:Y:S05]  /*d3c0*/  WARPSYNC.COLLECTIVE R15, `(.L_x_2002) ;  /* 0x000000000f0c7348 */ /* 0x000fea0003c00000 */
[----:B------:R-:W-:Y:S02]  /*d3d0*/  ELECT P6, UR62, PT ;  /* 0x00000000003e782f */ /* 0x000fe400038c0000 */
[----:B------:R-:W-:Y:S01]  /*d3e0*/  MOV R14, UR62 ;  /* 0x0000003e000e7c02 */ /* 0x000fe20008000f00 */
[----:B------:R-:W-:Y:S10]  /*d3f0*/  ENDCOLLECTIVE ;  /* 0x000000000000791b */ /* 0x000ff40003800000 */
.L_x_2002:
[----:B------:R-:W-:Y:S05]  /*d400*/  BSYNC B0 ;  /* 0x0000000000007941 */ /* 0x000fea0003800000 */
.L_x_2001:
[----:B------:R-:W-:Y:S05]  /*d410*/  BRA `(.L_x_2003) ;  /* 0xffffffd800dc7947 */ /* 0x000fea000383ffff */
.L_x_1953:
[----:B-1----:R1:W2:Y:S02]  /*d420*/  SYNCS.PHASECHK.TRANS64.TRYWAIT P2, [R8+URZ+0x28840], R7 ;  /* 0x02884007080075a7 */ /* 0x0022a4000804017f */
[----:B--2---:R-:W-:Y:S05]  /*d430*/  @!P2 NANOSLEEP.SYNCS 0x989680 ;  /* 0x009896800000a95d */ /* 0x004fea0003900000 */
[----:B------:R-:W2:Y:S02]  /*d440*/  @!P2 SYNCS.PHASECHK.TRANS64 P2, [R8+URZ+0x28840], R7 ;  /* 0x028840070800a5a7 */ /* 0x000ea4000804007f */
[----:B--2---:R-:W-:Y:S05]  /*d450*/  @!P2 BRA `(.L_x_1953) ;  /* 0xfffffffc00f0a947 */ /* 0x004fea000383ffff */
[----:B------:R-:W-:Y:S05]  /*d460*/  BRA `(.L_x_2004) ;  /* 0xffffffdc00387947 */ /* 0x000fea000383ffff */
.L_x_1955:
[----:B-1----:R-:W-:-:S04]  /*d470*/  IMAD.U32 R8, RZ, RZ, UR38 ;  /* 0x00000026ff087e24 */ /* 0x002fc8000f8e00ff */
[----:B------:R1:W2:Y:S03]  /*d480*/  SYNCS.PHASECHK.TRANS64.TRYWAIT P2, [R8+URZ+0x28820], R7 ;  /* 0x02882007080075a7 */ /* 0x0002a6000804017f */
[----:B--2---:R-:W-:Y:S05]  /*d490*/  @!P2 NANOSLEEP.SYNCS 0x989680 ;  /* 0x009896800000a95d */ /* 0x004fea0003900000 */
[----:B------:R-:W2:Y:S02]  /*d4a0*/  @!P2 SYNCS.PHASECHK.TRANS64 P2, [R8+URZ+0x28820], R7 ;  /* 0x028820070800a5a7 */ /* 0x000ea4000804007f */
[----:B--2---:R-:W-:Y:S05]  /*d4b0*/  @!P2 BRA `(.L_x_1955) ;  /* 0xfffffffc00eca947 */ /* 0x004fea000383ffff */
[----:B------:R-:W-:Y:S05]  /*d4c0*/  BRA `(.L_x_2005) ;  /* 0xffffffe000087947 */ /* 0x000fea000383ffff */
.L_x_1961:
[----:B-1----:R1:W2:Y:S02]  /*d4d0*/  SYNCS.PHASECHK.TRANS64.TRYWAIT P3, [R3+URZ+0x28840], R2 ;  /* 0x02884002030075a7 */ /* 0x0022a4000806017f */
[----:B--2---:R-:W-:Y:S05]  /*d4e0*/  @!P3 NANOSLEEP.SYNCS 0x989680 ;  /* 0x009896800000b95d */ /* 0x004fea0003900000 */
[----:B------:R-:W2:Y:S02]  /*d4f0*/  @!P3 SYNCS.PHASECHK.TRANS64 P3, [R3+URZ+0x28840], R2 ;  /* 0x028840020300b5a7 */ /* 0x000ea4000806007f */
[----:B--2---:R-:W-:Y:S05]  /*d500*/  @!P3 BRA `(.L_x_1961) ;  /* 0xfffffffc00f0b947 */ /* 0x004fea000383ffff */
[----:B------:R-:W-:Y:S05]  /*d510*/  BRA `(.L_x_2006) ;  /* 0xffffffe000b07947 */ /* 0x000fea000383ffff */
.L_x_1963:
[----:B-1----:R1:W2:Y:S02]  /*d520*/  SYNCS.PHASECHK.TRANS64.TRYWAIT P3, [R2+URZ+0x60], R3 ;  /* 0x00006003020075a7 */ /* 0x0022a4000806017f */
[----:B--2---:R-:W-:Y:S05]  /*d530*/  @!P3 NANOSLEEP.SYNCS 0x989680 ;  /* 0x009896800000b95d */ /* 0x004fea0003900000 */
[----:B------:R-:W2:Y:S02]  /*d540*/  @!P3 SYNCS.PHASECHK.TRANS64 P3, [R2+URZ+0x60], R3 ;  /* 0x000060030200b5a7 */ /* 0x000ea4000806007f */
[----:B--2---:R-:W-:Y:S05]  /*d550*/  @!P3 BRA `(.L_x_1963) ;  /* 0xfffffffc00f0b947 */ /* 0x004fea000383ffff */
[----:B------:R-:W-:Y:S05]  /*d560*/  BRA `(.L_x_2007) ;  /* 0xffffffe4001c7947 */ /* 0x000fea000383ffff */
.L_x_1969:
[----:B-1----:R1:W2:Y:S02]  /*d570*/  SYNCS.PHASECHK.TRANS64.TRYWAIT P3, [R3+URZ+0x28840], R2 ;  /* 0x02884002030075a7 */ /* 0x0022a4000806017f */
[----:B--2---:R-:W-:Y:S05]  /*d580*/  @!P3 NANOSLEEP.SYNCS 0x989680 ;  /* 0x009896800000b95d */ /* 0x004fea0003900000 */
[----:B------:R-:W2:Y:S02]  /*d590*/  @!P3 SYNCS.PHASECHK.TRANS64 P3, [R3+URZ+0x28840], R2 ;  /* 0x028840020300b5a7 */ /* 0x000ea4000806007f */
[----:B--2---:R-:W-:Y:S05]  /*d5a0*/  @!P3 BRA `(.L_x_1969) ;  /* 0xfffffffc00f0b947 */ /* 0x004fea000383ffff */
[----:B------:R-:W-:Y:S05]  /*d5b0*/  BRA `(.L_x_2008) ;  /* 0xffffffe8002c7947 */ /* 0x000fea000383ffff */
.L_x_1971:
[----:B-1----:R1:W2:Y:S02]  /*d5c0*/  SYNCS.PHASECHK.TRANS64.TRYWAIT P3, [R2+URZ+0x60], R17 ;  /* 0x00006011020075a7 */ /* 0x0022a4000806017f */
[----:B--2---:R-:W-:Y:S05]  /*d5d0*/  @!P3 NANOSLEEP.SYNCS 0x989680 ;  /* 0x009896800000b95d */ /* 0x004fea0003900000 */
[----:B------:R-:W2:Y:S02]  /*d5e0*/  @!P3 SYNCS.PHASECHK.TRANS64 P3, [R2+URZ+0x60], R17 ;  /* 0x000060110200b5a7 */ /* 0x000ea4000806007f */
[----:B--2---:R-:W-:Y:S05]  /*d5f0*/  @!P3 BRA `(.L_x_1971) ;  /* 0xfffffffc00f0b947 */ /* 0x004fea000383ffff */
[----:B------:R-:W-:Y:S05]  /*d600*/  BRA `(.L_x_2009) ;  /* 0xffffffe800987947 */ /* 0x000fea000383ffff */
.L_x_1976:
[----:B-1----:R1:W2:Y:S02]  /*d610*/  SYNCS.PHASECHK.TRANS64.TRYWAIT P3, [R2+URZ+0x28840], R3 ;  /* 0x02884003020075a7 */ /* 0x0022a4000806017f */
[----:B--2---:R-:W-:Y:S05]  /*d620*/  @!P3 NANOSLEEP.SYNCS 0x989680 ;  /* 0x009896800000b95d */ /* 0x004fea0003900000 */
[----:B------:R-:W2:Y:S02]  /*d630*/  @!P3 SYNCS.PHASECHK.TRANS64 P3, [R2+URZ+0x28840], R3 ;  /* 0x028840030200b5a7 */ /* 0x000ea4000806007f */
[----:B--2---:R-:W-:Y:S05]  /*d640*/  @!P3 BRA `(.L_x_1976) ;  /* 0xfffffffc00f0b947 */ /* 0x004fea000383ffff */
[----:B------:R-:W-:Y:S05]  /*d650*/  BRA `(.L_x_2010) ;  /* 0xffffffec00807947 */ /* 0x000fea000383ffff */
.L_x_1978:
[----:B-1----:R1:W2:Y:S02]  /*d660*/  SYNCS.PHASECHK.TRANS64.TRYWAIT P3, [R2+URZ+0x60], R11 ;  /* 0x0000600b020075a7 */ /* 0x0022a4000806017f */
[----:B--2---:R-:W-:Y:S05]  /*d670*/  @!P3 NANOSLEEP.SYNCS 0x989680 ;  /* 0x009896800000b95d */ /* 0x004fea0003900000 */
[----:B------:R-:W2:Y:S02]  /*d680*/  @!P3 SYNCS.PHASECHK.TRANS64 P3, [R2+URZ+0x60], R11 ;  /* 0x0000600b0200b5a7 */ /* 0x000ea4000806007f */
[----:B--2---:R-:W-:Y:S05]  /*d690*/  @!P3 BRA `(.L_x_1978) ;  /* 0xfffffffc00f0b947 */ /* 0x004fea000383ffff */
[----:B------:R-:W-:Y:S05]  /*d6a0*/  BRA `(.L_x_2011) ;  /* 0xffffffec00ec7947 */ /* 0x000fea000383ffff */
.L_x_1985:
[----:B-1----:R1:W2:Y:S02]  /*d6b0*/  SYNCS.PHASECHK.TRANS64.TRYWAIT P0, [R3+URZ+0x28860], R0 ;  /* 0x02886000030075a7 */ /* 0x0022a4000800017f */
[----:B--2---:R-:W-:Y:S05]  /*d6c0*/  @!P0 NANOSLEEP.SYNCS 0x989680 ;  /* 0x009896800000895d */ /* 0x004fea0003900000 */
[----:B------:R-:W2:Y:S02]  /*d6d0*/  @!P0 SYNCS.PHASECHK.TRANS64 P0, [R3+URZ+0x28860], R0 ;  /* 0x02886000030085a7 */ /* 0x000ea4000800007f */
[----:B--2---:R-:W-:Y:S05]  /*d6e0*/  @!P0 BRA `(.L_x_1985) ;  /* 0xfffffffc00f08947 */ /* 0x004fea000383ffff */
[----:B------:R-:W-:Y:S05]  /*d6f0*/  BRA `(.L_x_2012) ;  /* 0xfffffff000c07947 */ /* 0x000fea000383ffff */
.L_x_1987:
[----:B------:R-:W-:Y:S01]  /*d700*/  BSSY B0, `(.L_x_2013) ;  /* 0x0000007000007945 */ /* 0x000fe20003800000 */
[----:B------:R-:W-:Y:S02]  /*d710*/  IMAD.MOV.U32 R12, RZ, RZ, RZ ;  /* 0x000000ffff0c7224 */ /* 0x000fe400078e00ff */
[----:B------:R-:W-:Y:S02]  /*d720*/  IMAD.MOV.U32 R11, RZ, RZ, 0x1f ;  /* 0x0000001fff0b7424 */ /* 0x000fe400078e00ff */
[----:B------:R-:W-:-:S07]  /*d730*/  IMAD.MOV.U32 R15, RZ, RZ, -0x1 ;  /* 0xffffffffff0f7424 */ /* 0x000fce00078e00ff */
[----:B------:R-:W-:Y:S05]  /*d740*/  WARPSYNC.COLLECTIVE R15, `(.L_x_2014) ;  /* 0x000000000f087348 */ /* 0x000fea0003c00000 */
[----:B------:R1:W2:Y:S02]  /*d750*/  SHFL.IDX P6, R14, R13, R12, R11 ;  /* 0x0000000c0d0e7389 */ /* 0x0002a400000c000b */
[----:B-12---:R-:W-:Y:S01]  /*d760*/  ENDCOLLECTIVE ;  /* 0x000000000000791b */ /* 0x006fe20003800000 */
.L_x_2014:
[----:B------:R-:W-:Y:S05]  /*d770*/  BSYNC B0 ;  /* 0x0000000000007941 */ /* 0x000fea0003800000 */
.L_x_2013:
[----:B------:R-:W-:Y:S05]  /*d780*/  BRA `(.L_x_2015) ;  /* 0xfffffff400347947 */ /* 0x000fea000383ffff */
.L_x_1989:
[----:B--2---:R2:W3:Y:S02]  /*d790*/  SYNCS.PHASECHK.TRANS64.TRYWAIT P0, [R7+URZ+0x28820], R0 ;  /* 0x02882000070075a7 */ /* 0x0044e4000800017f */
[----:B---3--:R-:W-:Y:S05]  /*d7a0*/  @!P0 NANOSLEEP.SYNCS 0x989680 ;  /* 0x009896800000895d */ /* 0x008fea0003900000 */
[----:B------:R-:W3:Y:S02]  /*d7b0*/  @!P0 SYNCS.PHASECHK.TRANS64 P0, [R7+URZ+0x28820], R0 ;  /* 0x02882000070085a7 */ /* 0x000ee4000800007f */
[----:B---3--:R-:W-:Y:S05]  /*d7c0*/  @!P0 BRA `(.L_x_1989) ;  /* 0xfffffffc00f08947 */ /* 0x008fea000383ffff */
[----:B------:R-:W-:Y:S05]  /*d7d0*/  BRA `(.L_x_2016) ;  /* 0xfffffff4007c7947 */ /* 0x000fea000383ffff */
.L_x_1993:
[----:B--2---:R2:W3:Y:S02]  /*d7e0*/  SYNCS.PHASECHK.TRANS64.TRYWAIT P0, [R5+URZ], R4 ;  /* 0x00000004050075a7 */ /* 0x0044e4000800017f */
[----:B---3--:R-:W-:Y:S05]  /*d7f0*/  @!P0 NANOSLEEP.SYNCS 0x989680 ;  /* 0x009896800000895d */ /* 0x008fea0003900000 */
[----:B------:R-:W3:Y:S02]  /*d800*/  @!P0 SYNCS.PHASECHK.TRANS64 P0, [R5+URZ], R4 ;  /* 0x00000004050085a7 */ /* 0x000ee4000800007f */
[----:B---3--:R-:W-:Y:S05]  /*d810*/  @!P0 BRA `(.L_x_1993) ;  /* 0xfffffffc00f08947 */ /* 0x008fea000383ffff */
[----:B------:R-:W-:Y:S05]  /*d820*/  BRA `(.L_x_2017) ;  /* 0xfffffff400d07947 */ /* 0x000fea000383ffff */
.L_x_1994:
[----:B---3--:R3:W4:Y:S02]  /*d830*/  SYNCS.PHASECHK.TRANS64.TRYWAIT P0, [R3+URZ], R0 ;  /* 0x00000000030075a7 */ /* 0x008724000800017f */
[----:B----4-:R-:W-:Y:S05]  /*d840*/  @!P0 NANOSLEEP.SYNCS 0x989680 ;  /* 0x009896800000895d */ /* 0x010fea0003900000 */
[----:B------:R-:W4:Y:S02]  /*d850*/  @!P0 SYNCS.PHASECHK.TRANS64 P0, [R3+URZ], R0 ;  /* 0x00000000030085a7 */ /* 0x000f24000800007f */
[----:B----4-:R-:W-:Y:S05]  /*d860*/  @!P0 BRA `(.L_x_1994) ;  /* 0xfffffffc00f08947 */ /* 0x010fea000383ffff */
[----:B------:R-:W-:Y:S05]  /*d870*/  BRA `(.L_x_2018) ;  /* 0xfffffff400c47947 */ /* 0x000fea000383ffff */
.L_x_1996:
[----:B--2---:R2:W3:Y:S02]  /*d880*/  SYNCS.PHASECHK.TRANS64.TRYWAIT P0, [R5+URZ], R4 ;  /* 0x00000004050075a7 */ /* 0x0044e4000800017f */
[----:B---3--:R-:W-:Y:S05]  /*d890*/  @!P0 NANOSLEEP.SYNCS 0x989680 ;  /* 0x009896800000895d */ /* 0x008fea0003900000 */
[----:B------:R-:W3:Y:S02]  /*d8a0*/  @!P0 SYNCS.PHASECHK.TRANS64 P0, [R5+URZ], R4 ;  /* 0x00000004050085a7 */ /* 0x000ee4000800007f */
[----:B---3--:R-:W-:Y:S05]  /*d8b0*/  @!P0 BRA `(.L_x_1996) ;  /* 0xfffffffc00f08947 */ /* 0x008fea000383ffff */
[----:B------:R-:W-:Y:S05]  /*d8c0*/  BRA `(.L_x_2019) ;  /* 0xfffffff400c87947 */ /* 0x000fea000383ffff */
.L_x_2020:
        /* <DEDUP_REMOVED lines=11> */
.L_x_2733:


//--------------------- .text._ZN7cutlass13device_kernelIN5flash11enable_sm90INS1_16FlashAttnFwdSm90INS1_25CollectiveMainloopFwdSm90ILi2EN4cute5tupleIJNS5_1CILi1EEES8_S8_EEENS6_IJNS7_ILi128EEESA_SA_EEELi128ENS_10bfloat16_tEfNS_4arch4Sm90ELb1ELb0ELb0ELb1ELb0ELb0ELb0ELb1ELb1ELb0ELb0ELb0EEENS1_21CollectiveEpilogueFwdISB_S9_SC_SE_Li256ELb1ELb0ELb0ELb0EEENS1_36VarlenDynamicPersistentTileSchedulerILi128ELi128ELi256ELi32ELb0ELb0ELb1ELb1ELb1ELb1EEEEEEEEEvNT_6ParamsE --------------------------
	.section	.text._ZN7cutlass13device_kernelIN5flash11enable_sm90INS1_16FlashAttnFwdSm90INS1_25CollectiveMainloopFwdSm90ILi2EN4cute5tupleIJNS5_1CILi1EEES8_S8_EEENS6_IJNS7_ILi128EEESA_SA_EEELi128ENS_10bfloat16_tEfNS_4arch4Sm90ELb1ELb0ELb0ELb1ELb0ELb0ELb0ELb1ELb1ELb0ELb0ELb0EEENS1_21CollectiveEpilogueFwdISB_S9_SC_SE_Li256ELb1ELb0ELb0ELb0EEENS1_36VarlenDynamicPersistentTileSchedulerILi128ELi128ELi256ELi32ELb0ELb0ELb1ELb1ELb1ELb1EEEEEEEEEvNT_6ParamsE,"ax",@progbits
	.align	128
.text._ZN7cutlass13device_kernelIN5flash11enable_sm90INS1_16FlashAttnFwdSm90INS1_25CollectiveMainloopFwdSm90ILi2EN4cute5tupleIJNS5_1CILi1EEES8_S8_EEENS6_IJNS7_ILi128EEESA_SA_EEELi128ENS_10bfloat16_tEfNS_4arch4Sm90ELb1ELb0ELb0ELb1ELb0ELb0ELb0ELb1ELb1ELb0ELb0ELb0EEENS1_21CollectiveEpilogueFwdISB_S9_SC_SE_Li256ELb1ELb0ELb0ELb0EEENS1_36VarlenDynamicPersistentTileSchedulerILi128ELi128ELi256ELi32ELb0ELb0ELb1ELb1ELb1ELb1EEEEEEEEEvNT_6ParamsE:
        .type           _ZN7cutlass13device_kernelIN5flash11enable_sm90INS1_16FlashAttnFwdSm90INS1_25CollectiveMainloopFwdSm90ILi2EN4cute5tupleIJNS5_1CILi1EEES8_S8_EEENS6_IJNS7_ILi128EEESA_SA_EEELi128ENS_10bfloat16_tEfNS_4arch4Sm90ELb1ELb0ELb0ELb1ELb0ELb0ELb0ELb1ELb1ELb0ELb0ELb0EEENS1_21CollectiveEpilogueFwdISB_S9_SC_SE_Li256ELb1ELb0ELb0ELb0EEENS1_36VarlenDynamicPersistentTileSchedulerILi128ELi128ELi256ELi32ELb0ELb0ELb1ELb1ELb1ELb1EEEEEEEEEvNT_6ParamsE,@function
        .size           _ZN7cutlass13device_kernelIN5flash11enable_sm90INS1_16FlashAttnFwdSm90INS1_25CollectiveMainloopFwdSm90ILi2EN4cute5tupleIJNS5_1CILi1EEES8_S8_EEENS6_IJNS7_ILi128EEESA_SA_EEELi128ENS_10bfloat16_tEfNS_4arch4Sm90ELb1ELb0ELb0ELb1ELb0ELb0ELb0ELb1ELb1ELb0ELb0ELb0EEENS1_21CollectiveEpilogueFwdISB_S9_SC_SE_Li256ELb1ELb0ELb0ELb0EEENS1_36VarlenDynamicPersistentTileSchedulerILi128ELi128ELi256ELi32ELb0ELb0ELb1ELb1ELb1ELb1EEEEEEEEEvNT_6ParamsE,(.L_x_2734 - _ZN7cutlass13device_kernelIN5flash11enable_sm90INS1_16FlashAttnFwdSm90INS1_25CollectiveMainloopFwdSm90ILi2EN4cute5tupleIJNS5_1CILi1EEES8_S8_EEENS6_IJNS7_ILi128EEESA_SA_EEELi128ENS_10bfloat16_tEfNS_4arch4Sm90ELb1ELb0ELb0ELb1ELb0ELb0ELb0ELb1ELb1ELb0ELb0ELb0EEENS1_21CollectiveEpilogueFwdISB_S9_SC_SE_Li256ELb1ELb0ELb0ELb0EEENS1_36VarlenDynamicPersistentTileSchedulerILi128ELi128ELi256ELi32ELb0ELb0ELb1ELb1ELb1ELb1EEEEEEEEEvNT_6ParamsE)
        .other          _ZN7cutlass13device_kernelIN5flash11enable_sm90INS1_16FlashAttnFwdSm90INS1_25CollectiveMainloopFwdSm90ILi2EN4cute5tupleIJNS5_1CILi1EEES8_S8_EEENS6_IJNS7_ILi128EEESA_SA_EEELi128ENS_10bfloat16_tEfNS_4arch4Sm90ELb1ELb0ELb0ELb1ELb0ELb0ELb0ELb1ELb1ELb0ELb0ELb0EEENS1_21CollectiveEpilogueFwdISB_S9_SC_SE_Li256ELb1ELb0ELb0ELb0EEENS1_36VarlenDynamicPersistentTileSchedulerILi128ELi128ELi256ELi32ELb0ELb0ELb1ELb1ELb1ELb1EEEEEEEEEvNT_6ParamsE,@"STO_CUDA_ENTRY STV_DEFAULT"
_ZN7cutlass13device_kernelIN5flash11enable_sm90INS1_16FlashAttnFwdSm90INS1_25CollectiveMainloopFwdSm90ILi2EN4cute5tupleIJNS5_1CILi1EEES8_S8_EEENS6_IJNS7_ILi128EEESA_SA_EEELi128ENS_10bfloat16_tEfNS_4arch4Sm90ELb1ELb0ELb0ELb1ELb0ELb0ELb0ELb1ELb1ELb0ELb0ELb0EEENS1_21CollectiveEpilogueFwdISB_S9_SC_SE_Li256ELb1ELb0ELb0ELb0EEENS1_36VarlenDynamicPersistentTileSchedulerILi128ELi128ELi256ELi32ELb0ELb0ELb1ELb1ELb1ELb1EEEEEEEEEvNT_6ParamsE:
        /* <DEDUP_REMOVED lines=21> */
.L_x_2022:
[----:B------:R-:W-:Y:S05]  /*0150*/  BSYNC B0 ;  /* 0x0000000000007941 */ /* 0x000fea0003800000 */
.L_x_2021:
        /* <DEDUP_REMOVED lines=41> */
.L_x_2023:
        /* <DEDUP_REMOVED lines=22> */
.L_x_2024:
        /* <DEDUP_REMOVED lines=18> */
.L_x_2025:
        /* <DEDUP_REMOVED lines=22> */
.L_x_2026:
        /* <DEDUP_REMOVED lines=22> */
.L_x_2027:
[----:B------:R-:W-:Y:S01]  /*0930*/  PLOP3.LUT P0, PT, PT, PT, UP0, 0x80, 0x0 ;  /* 0x000000000000781c */ /* 0x000fe20003f0f008 */
[----:B------:R-:W-:Y:S01]  /*0940*/  UMOV UR36, 0x1 ;  /* 0x0000000100247882 */ /* 0x000fe20000000000 */
[----:B------:R-:W-:Y:S01]  /*0950*/  NOP ;  /* 0x0000000000007918 */ /* 0x000fe20000000000 */
[----:B------:R-:W-:Y:S01]  /*0960*/  USEL UR36, UR36, 0x2, !UP0 ;  /* 0x0000000224247887 */ /* 0x000fe2000c000000 */
[----:B------:R-:W-:Y:S01]  /*0970*/  ULDC.64 UR48, c[0x0][0x208] ;  /* 0x0000820000307ab9 */ /* 0x000fe20000000a00 */
[----:B012-4-:R-:W-:Y:S08]  /*0980*/  BAR.SYNC.DEFER_BLOCKING 0x0 ;  /* 0x0000000000007b1d */ /* 0x017ff00000010000 */
[----:B------:R-:W-:Y:S05]  /*0990*/  @!P0 BRA `(.L_x_2028) ;  /* 0x000000a400f88947 */ /* 0x000fea0003800000 */
.L_x_2029:
        /* <DEDUP_REMOVED lines=28> */
[C---:B------:R-:W-:Y:S02]  /*0b60*/  LOP3.LUT R23, R5.reuse, 0xffffff80, RZ, 0xc0, !PT ;  /* 0xffffff8005177812 */ /* 0x040fe400078ec0ff */
        /* <DEDUP_REMOVED lines=14> */
[----:B------:R-:W-:Y:S02]  /*0c50*/  LOP3.LUT R18, R6, 0x7ffffffc, RZ, 0xc0, !PT ;  /* 0x7ffffffc06127812 */ /* 0x000fe400078ec0ff */
[----:B------:R-:W-:Y:S02]  /*0c60*/  LOP3.LUT R8, R0, 0xfffffff8, RZ, 0xc0, !PT ;  /* 0xfffffff800087812 */ /* 0x000fe400078ec0ff */
[-C--:B------:R-:W-:Y:S01]  /*0c70*/  LEA.HI R0, R3, R186.reuse, RZ, 0x4 ;  /* 0x000000ba03007211 */ /* 0x080fe200078f20ff */
[----:B------:R-:W-:Y:S01]  /*0c80*/  IMAD.IADD R18, R23, 0x1, -R18 ;  /* 0x0000000117127824 */ /* 0x000fe200078e0a12 */
[----:B------:R-:W-:Y:S01]  /*0c90*/  LEA.HI R3, R3, R186, RZ, 0x3 ;  /* 0x000000ba03037211 */ /* 0x000fe200078f18ff */
[----:B------:R-:W-:Y:S01]  /*0ca0*/  IMAD.IADD R11, R7, 0x1, -R8 ;  /* 0x00000001070b7824 */ /* 0x000fe200078e0a08 */
[----:B------:R-:W-:-:S02]  /*0cb0*/  SHF.R.S32.HI R9, RZ, 0x4, R0 ;  /* 0x00000004ff097819 */ /* 0x000fc40000011400 */
[----:B------:R-:W-:Y:S01]  /*0cc0*/  LOP3.LUT R7, R0, 0x3fffff0, RZ, 0xc0, !PT ;  /* 0x03fffff000077812 */ /* 0x000fe200078ec0ff */
[----:B------:R-:W-:Y:S01]  /*0cd0*/  IMAD R4, R4, 0x10, R11 ;  /* 0x0000001004047824 */ /* 0x000fe200078e020b */
[----:B------:R-:W-:Y:S02]  /*0ce0*/  LEA.HI R0, R0, R9, RZ, 0x1 ;  /* 0x0000000900007211 */ /* 0x000fe400078f08ff */
[----:B------:R-:W-:Y:S01]  /*0cf0*/  LOP3.LUT R5, R3, 0x1ffffff8, RZ, 0xc0, !PT ;  /* 0x1ffffff803057812 */ /* 0x000fe200078ec0ff */
[----:B------:R-:W-:Y:S01]  /*0d00*/  IMAD.IADD R7, R186, 0x1, -R7 ;  /* 0x00000001ba077824 */ /* 0x000fe200078e0a07 */
[----:B------:R-:W-:Y:S01]  /*0d10*/  LOP3.LUT R0, R0, 0x1ffffffe, RZ, 0xc0, !PT ;  /* 0x1ffffffe00007812 */ /* 0x000fe200078ec0ff */
[----:B------:R-:W-:Y:S01]  /*0d20*/  IMAD R19, R19, 0x40, R4 ;  /* 0x0000004013137824 */ /* 0x000fe200078e0204 */
[----:B------:R-:W-:Y:S01]  /*0d30*/  SHF.R.S32.HI R16, RZ, 0x3, R3 ;  /* 0x00000003ff107819 */ /* 0x000fe20000011403 */
[----:B------:R-:W-:Y:S02]  /*0d40*/  IMAD R7, R7, 0x40, R2 ;  /* 0x0000004007077824 */ /* 0x000fe400078e0202 */
[----:B------:R-:W-:-:S02]  /*0d50*/  IMAD.IADD R0, R9, 0x1, -R0 ;  /* 0x0000000109007824 */ /* 0x000fc400078e0a00 */
[----:B------:R-:W-:Y:S02]  /*0d60*/  IMAD.IADD R2, R186, 0x1, -R5 ;  /* 0x00000001ba027824 */ /* 0x000fe400078e0a05 */
[----:B------:R-:W-:Y:S02]  /*0d70*/  IMAD R185, R0, 0x8, R7 ;  /* 0x0000000800b97824 */ /* 0x000fe400078e0207 */
[----:B------:R-:W-:-:S07]  /*0d80*/  IMAD.SHL.U32 R2, R2, 0x8, RZ ;  /* 0x0000000802027824 */ /* 0x000fce00078e00ff */
.L_x_2083:
[----:B0--3-5:R-:W0:Y:S01]  /*0d90*/  LDC.64 R4, c[0x0][0xc60] ;  /* 0x00031800ff047b82 */ /* 0x029e220000000a00 */
[----:B------:R-:W-:Y:S01]  /*0da0*/  ULDC.64 UR6, c[0x0][0xa28] ;  /* 0x00028a0000067ab9 */ /* 0x000fe20000000a00 */
[----:B------:R-:W-:Y:S01]  /*0db0*/  ULDC.64 UR8, c[0x0][0xa18] ;  /* 0x0002860000087ab9 */ /* 0x000fe20000000a00 */
[----:B------:R-:W-:Y:S01]  /*0dc0*/  ULDC UR4, c[0x0][0x404] ;  /* 0x0001010000047ab9 */ /* 0x000fe20000000800 */
[----:B0-----:R-:W-:-:S06]  /*0dd0*/  IMAD.WIDE R4, R51, 0x4, R4 ;  /* 0x0000000433047825 */ /* 0x001fcc00078e0204 */
[----:B--2---:R-:W2:Y:S01]  /*0de0*/  LDG.E R4, desc[UR48][R4.64] ;  /* 0x0000003004047981 */ /* 0x004ea2000c1e1900 */
[----:B------:R-:W-:Y:S02]  /*0df0*/  UISETP.NE.U32.AND UP0, UPT, UR6, URZ, UPT ;  /* 0x0000003f0600728c */ /* 0x000fe4000bf05070 */
[----:B------:R-:W-:Y:S02]  /*0e00*/  UISETP.NE.U32.AND UP1, UPT, UR8, URZ, UPT ;  /* 0x0000003f0800728c */ /* 0x000fe4000bf25070 */
[----:B------:R-:W-:Y:S02]  /*0e10*/  UISETP.NE.AND.EX UP0, UPT, UR7, URZ, UPT, UP0 ;  /* 0x0000003f0700728c */ /* 0x000fe4000bf05300 */
[----:B------:R-:W-:-:S04]  /*0e20*/  UISETP.NE.AND.EX UP1, UPT, UR9, URZ, UPT, UP1 ;  /* 0x0000003f0900728c */ /* 0x000fc8000bf25310 */
[----:B------:R-:W-:Y:S02]  /*0e30*/  PLOP3.LUT P0, PT, PT, PT, UP0, 0x80, 0x0 ;  /* 0x000000000000781c */ /* 0x000fe40003f0f008 */
[----:B------:R-:W-:Y:S02]  /*0e40*/  PLOP3.LUT P2, PT, PT, PT, UP1, 0x80, 0x0 ;  /* 0x000000000000781c */ /* 0x000fe40003f4f018 */
[----:B--2---:R-:W-:-:S13]  /*0e50*/  R2UR UR37, R4 ;  /* 0x00000000042572ca */ /* 0x004fda00000e0000 */
[----:B------:R-:W-:Y:S02]  /*0e60*/  USHF.R.S32.HI UR38, URZ, 0x1f, UR37 ;  /* 0x0000001f3f267899 */ /* 0x000fe40008011425 */
[----:B------:R-:W-:-:S04]  /*0e70*/  @UP0 ULEA UR6, UP2, UR37, UR6, 0x2 ;  /* 0x0000000625060291 */ /* 0x000fc8000f84103f */
[----:B------:R-:W-:Y:S02]  /*0e80*/  @UP0 ULEA.HI.X UR7, UR37, UR7, UR38, 0x2, UP2 ;  /* 0x0000000725070291 */ /* 0x000fe400090f1426 */
[----:B------:R-:W-:Y:S01]  /*0e90*/  @UP1 ULEA UR8, UP0, UR37, UR8, 0x2 ;  /* 0x0000000825081291 */ /* 0x000fe2000f80103f */
[----:B------:R-:W-:-:S03]  /*0ea0*/  IMAD.U32 R4, RZ, RZ, UR6 ;  /* 0x00000006ff047e24 */ /* 0x000fc6000f8e00ff */
[----:B------:R-:W-:Y:S01]  /*0eb0*/  @UP1 ULEA.HI.X UR9, UR37, UR9, UR38, 0x2, UP0 ;  /* 0x0000000925091291 */ /* 0x000fe200080f1426 */
[----:B------:R-:W-:Y:S01]  /*0ec0*/  IMAD.U32 R5, RZ, RZ, UR7 ;  /* 0x00000007ff057e24 */ /* 0x000fe2000f8e00ff */
[----:B------:R-:W-:Y:S01]  /*0ed0*/  ULDC.64 UR6, c[0x0][0x3f8] ;  /* 0x0000fe0000067ab9 */ /* 0x000fe20000000a00 */
[----:B------:R-:W-:-:S03]  /*0ee0*/  IMAD.U32 R6, RZ, RZ, UR8 ;  /* 0x00000008ff067e24 */ /* 0x000fc6000f8e00ff */
[----:B------:R-:W-:Y:S01]  /*0ef0*/  IMAD.U32 R7, RZ, RZ, UR9 ;  /* 0x00000009ff077e24 */ /* 0x000fe2000f8e00ff */
[----:B------:R-:W2:Y:S01]  /*0f00*/  @P0 LDG.E R4, desc[UR48][R4.64] ;  /* 0x0000003004040981 */ /* 0x000ea2000c1e1900 */
[----:B------:R-:W-:Y:S01]  /*0f10*/  UISETP.NE.U32.AND UP0, UPT, UR6, URZ, UPT ;  /* 0x0000003f0600728c */ /* 0x000fe2000bf05070 */
[----:B------:R-:W-:Y:S02]  /*0f20*/  ULDC.64 UR8, c[0x0][0xa20] ;  /* 0x0002880000087ab9 */ /* 0x000fe40000000a00 */
[----:B------:R-:W3:Y:S01]  /*0f30*/  @P2 LDG.E R6, desc[UR48][R6.64] ;  /* 0x0000003006062981 */ /* 0x000ee2000c1e1900 */
[----:B------:R-:W-:Y:S01]  /*0f40*/  UISETP.NE.AND.EX UP0, UPT, UR7, URZ, UPT, UP0 ;  /* 0x0000003f0700728c */ /* 0x000fe2000bf05300 */
[----:B------:R-:W-:Y:S01]  /*0f50*/  ISETP.NE.U32.AND P1, PT, RZ, UR8, PT ;  /* 0x00000008ff007c0c */ /* 0x000fe2000bf25070 */
[----:B------:R-:W-:Y:S01]  /*0f60*/  ULDC UR6, c[0x0][0x2e0] ;  /* 0x0000b80000067ab9 */ /* 0x000fe20000000800 */
[----:B------:R-:W-:Y:S01]  /*0f70*/  UMOV UR47, URZ ;  /* 0x0000003f002f7c82 */ /* 0x000fe20008000000 */
[----:B------:R-:W-:Y:S01]  /*0f80*/  USEL UR4, UR4, 0x1, UP0 ;  /* 0x0000000104047887 */ /* 0x000fe20008000000 */
[----:B------:R-:W-:Y:S01]  /*0f90*/  ISETP.NE.AND.EX P1, PT, RZ, UR9, PT, P1 ;  /* 0x00000009ff007c0c */ /* 0x000fe2000bf25310 */
[----:B------:R-:W-:Y:S01]  /*0fa0*/  ULDC UR51, c[0x0][0x288] ;  /* 0x0000a20000337ab9 */ /* 0x000fe20000000800 */
[----:B------:R-:W-:Y:S01]  /*0fb0*/  UMOV UR39, UR5 ;  /* 0x0000000500277c82 */ /* 0x000fe20008000000 */
[----:B------:R-:W-:Y:S01]  /*0fc0*/  UIMAD UR6, UR4, UR6, URZ ;  /* 0x00000006040672a4 */ /* 0x000fe2000f8e023f */
[----:B--2---:R-:W-:-:S02]  /*0fd0*/  @P0 R2UR UR47, R4 ;  /* 0x00000000042f02ca */ /* 0x004fc400000e0000 */
[----:B---3--:R-:W-:Y:S01]  /*0fe0*/  @P2 R2UR UR51, R6 ;  /* 0x00000000063322ca */ /* 0x008fe200000e0000 */
[----:B-1--4-:R-:W-:-:S14]  /*0ff0*/  @P2 BRA `(.L_x_2030) ;  /* 0x0000000000342947 */ /* 0x012fdc0003800000 */
        /* <DEDUP_REMOVED lines=9> */
[----:B------:R-:W3:Y:S01]  /*1090*/  LDG.E R0, desc[UR48][R4.64+0x4] ;  /* 0x0000043004007981 */ /* 0x000ee2000c1e1900 */
[----:B--2---:R-:W-:Y:S02]  /*10a0*/  R2UR UR51, R3 ;  /* 0x00000000033372ca */ /* 0x004fe400000e0000 */
[----:B---3--:R-:W-:-:S13]  /*10b0*/  R2UR UR4, R0 ;  /* 0x00000000000472ca */ /* 0x008fda00000e0000 */
[----:B------:R-:W-:-:S12]  /*10c0*/  UIADD3 UR51, -UR51, UR4, URZ ;  /* 0x0000000433337290 */ /* 0x000fd8000fffe13f */
.L_x_2030:
[----:B------:R-:W-:Y:S01]  /*10d0*/  UMOV UR40, UR52 ;  /* 0x0000003400287c82 */ /* 0x000fe20008000000 */
[----:B------:R-:W-:Y:S05]  /*10e0*/  @!P1 BRA `(.L_x_2031) ;  /* 0x00000000001c9947 */ /* 0x000fea0003800000 */
[----:B------:R-:W-:-:S04]  /*10f0*/  ULEA UR4, UP0, UR37, UR8, 0x2 ;  /* 0x0000000825047291 */ /* 0x000fc8000f80103f */
[----:B------:R-:W-:Y:S02]  /*1100*/  ULEA.HI.X UR5, UR37, UR9, UR38, 0x2, UP0 ;  /* 0x0000000925057291 */ /* 0x000fe400080f1426 */
[----:B------:R-:W-:-:S04]  /*1110*/  IMAD.U32 R4, RZ, RZ, UR4 ;  /* 0x00000004ff047e24 */ /* 0x000fc8000f8e00ff */
[----:B------:R-:W-:-:S05]  /*1120*/  IMAD.U32 R5, RZ, RZ, UR5 ;  /* 0x00000005ff057e24 */ /* 0x000fca000f8e00ff */
[----:B------:R-:W2:Y:S02]  /*1130*/  LDG.E R4, desc[UR48][R4.64] ;  /* 0x0000003004047981 */ /* 0x000ea4000c1e1900 */
[----:B--2---:R-:W-:Y:S01]  /*1140*/  R2UR UR6, R4 ;  /* 0x00000000040672ca */ /* 0x004fe200000e0000 */
[----:B------:R-:W-:-:S14]  /*1150*/  BRA `(.L_x_2032) ;  /* 0x0000000000347947 */ /* 0x000fdc0003800000 */
.L_x_2031:
        /* <DEDUP_REMOVED lines=13> */
.L_x_2032:
[----:B------:R-:W-:Y:S01]  /*1230*/  UIADD3 UR47, -UR47, UR6, URZ ;  /* 0x000000062f2f7290 */ /* 0x000fe2000fffe13f */
[----:B------:R-:W-:Y:S01]  /*1240*/  PLOP3.LUT P0, PT, PT, PT, PT, 0x80, 0x0 ;  /* 0x000000000000781c */ /* 0x000fe20003f0f070 */
[----:B------:R-:W-:Y:S01]  /*1250*/  ULEA UR5, UR52, 0xff, 0x7 ;  /* 0x000000ff34057891 */ /* 0x000fe2000f8e383f */
[----:B------:R-:W-:Y:S01]  /*1260*/  IMAD.MOV.U32 R3, RZ, RZ, RZ ;  /* 0x000000ffff037224 */ /* 0x000fe200078e00ff */
[----:B------:R-:W-:Y:S01]  /*1270*/  UIADD3 UR4, UR47, 0x7f, URZ ;  /* 0x0000007f2f047890 */ /* 0x000fe2000fffe03f */
[----:B------:R-:W-:Y:S01]  /*1280*/  CS2R R12, SRZ ;  /* 0x00000000000c7805 */ /* 0x000fe2000001ff00 */
[----:B------:R-:W-:Y:S01]  /*1290*/  UIADD3 UR6, UR47, UR5, -UR51 ;  /* 0x000000052f067290 */ /* 0x000fe2000fffe833 */
[----:B------:R-:W-:Y:S01]  /*12a0*/  IMAD.MOV.U32 R151, RZ, RZ, RZ ;  /* 0x000000ffff977224 */ /* 0x000fe200078e00ff */
        /* <DEDUP_REMOVED lines=26> */
[----:B------:R-:W-:-:S02]  /*1450*/  CS2R R70, SRZ ;  /* 0x0000000000467805 */ /* 0x000fc4000001ff00 */
[----:B------:R-:W-:Y:S02]  /*1460*/  CS2R R72, SRZ ;  /* 0x0000000000487805 */ /* 0x000fe4000001ff00 */
[----:B------:R-:W-:Y:S02]  /*1470*/  PLOP3.LUT P1, PT, PT, PT, UP0, 0x80, 0x0 ;  /* 0x000000000000781c */ /* 0x000fe40003f2f008 */
        /* <DEDUP_REMOVED lines=46> */
.L_x_2034:
        /* <DEDUP_REMOVED lines=9> */
.L_x_2170:
[----:B------:R-:W-:Y:S05]  /*17f0*/  @!P0 BRA `(.L_x_2036) ;  /* 0x0000000000048947 */ /* 0x000fea0003800000 */
[----:B------:R-:W-:Y:S01]  /*1800*/  BPT.TRAP 0x1 ;  /* 0x000000040000795c */ /* 0x000fe20000300000 */
.L_x_2036:
[----:B0-----:R-:W-:Y:S02]  /*1810*/  IMAD.U32 R3, RZ, RZ, UR43 ;  /* 0x0000002bff037e24 */ /* 0x001fe4000f8e00ff */
[----:B------:R-:W-:-:S03]  /*1820*/  IMAD.U32 R0, RZ, RZ, UR44 ;  /* 0x0000002cff007e24 */ /* 0x000fc6000f8e00ff */
[----:B------:R-:W-:Y:S02]  /*1830*/  LEA R3, R3, UR41, 0x3 ;  /* 0x0000002903037c11 */ /* 0x000fe4000f8e18ff */
[----:B------:R-:W-:-:S04]  /*1840*/  SHF.L.U32 R0, R0, 0x1f, RZ ;  /* 0x0000001f00007819 */ /* 0x000fc800000006ff */
[----:B------:R0:W1:Y:S01]  /*1850*/  SYNCS.PHASECHK.TRANS64.TRYWAIT P2, [R3+URZ+0x28830], R0 ;  /* 0x02883000030075a7 */ /* 0x000062000804017f */
[----:B------:R-:W-:Y:S05]  /*1860*/  @!P0 BRA `(.L_x_2037) ;  /* 0x0000000000048947 */ /* 0x000fea0003800000 */
[----:B------:R-:W-:Y:S01]  /*1870*/  BPT.TRAP 0x1 ;  /* 0x000000040000795c */ /* 0x000fe20000300000 */
.L_x_2037:
[----:B------:R-:W2:Y:S01]  /*1880*/  S2R R4, SR_TID.X ;  /* 0x0000000000047919 */ /* 0x000ea20000002100 */
[----:B------:R-:W-:Y:S01]  /*1890*/  IMAD.MOV.U32 R151, RZ, RZ, RZ ;  /* 0x000000ffff977224 */ /* 0x000fe200078e00ff */
[----:B--2---:R-:W-:Y:S01]  /*18a0*/  LOP3.LUT P1, RZ, R4, 0x7f, RZ, 0xc0, !PT ;  /* 0x0000007f04ff7812 */ /* 0x004fe2000782c0ff */
[----:B-1----:R-:W-:-:S12]  /*18b0*/  @P2 BRA `(.L_x_2038) ;  /* 0x0000000000082947 */ /* 0x002fd80003800000 */
[----:B------:R-:W1:Y:S02]  /*18c0*/  SYNCS.PHASECHK.TRANS64.TRYWAIT P2, [R3+URZ+0x28830], R0 ;  /* 0x02883000030075a7 */ /* 0x000e64000804017f */
[----:B-1----:R-:W-:Y:S05]  /*18d0*/  @!P2 BRA `(.L_x_2039) ;  /* 0x000000e400f0a947 */ /* 0x002fea0003800000 */
.L_x_2038:
[----:B------:R-:W-:Y:S05]  /*18e0*/  WARPSYNC.ALL ;  /* 0x0000000000007948 */ /* 0x000fea0003800000 */
[----:B------:R-:W-:Y:S01]  /*18f0*/  UIADD3 UR4, UR41, 0x18400, URZ ;  /* 0x0001840029047890 */ /* 0x000fe2000fffe03f */
[----:B------:R-:W-:Y:S01]  /*1900*/  WARPGROUP.ARRIVE ;  /* 0x00000000000079c5 */ /* 0x000fe20000000000 */
[----:B------:R-:W-:Y:S01]  /*1910*/  ULOP3.LUT UR32, UR53, 0x10000, URZ, 0xfc, !UPT ;  /* 0x0001000035207892 */ /* 0x000fe2000f8efc3f */
[----:B------:R-:W-:Y:S01]  /*1920*/  IMAD.U32 R6, RZ, RZ, UR52 ;  /* 0x00000034ff067e24 */ /* 0x000fe2000f8e00ff */
[----:B------:R-:W-:Y:S01]  /*1930*/  USHF.R.U32.HI UR4, URZ, 0x4, UR4 ;  /* 0x000000043f047899 */ /* 0x000fe20008011604 */
[----:B01----:R-:W-:Y:S01]  /*1940*/  @!P1 VIADD R3, R3, 0x28840 ;  /* 0x0002884003039836 */ /* 0x003fe20000000000 */
[----:B------:R-:W-:Y:S01]  /*1950*/  UMOV UR33, 0x40000040 ;  /* 0x4000004000217882 */ /* 0x000fe20000000000 */
[----:B------:R-:W-:Y:S01]  /*1960*/  UMOV UR35, 0x40000040 ;  /* 0x4000004000237882 */ /* 0x000fe20000000000 */
[----:B------:R-:W-:Y:S01]  /*1970*/  ULOP3.LUT UR4, UR4, 0x3fff, URZ, 0xc0, !UPT ;  /* 0x00003fff04047892 */ /* 0x000fe2000f8ec03f */
[----:B------:R-:W-:Y:S01]  /*1980*/  IMAD R6, R6, 0x80, R19 ;  /* 0x0000008006067824 */ /* 0x000fe200078e0213 */
[----:B------:R-:W-:Y:S01]  /*1990*/  UMOV UR5, 0x40000040 ;  /* 0x4000004000057882 */ /* 0x000fe20000000000 */
[----:B------:R-:W-:Y:S01]  /*19a0*/  UMOV UR7, 0x40000040 ;  /* 0x4000004000077882 */ /* 0x000fe20000000000 */
[----:B------:R-:W-:Y:S01]  /*19b0*/  ULOP3.LUT UR50, UR4, 0x10000, URZ, 0xfc, !UPT ;  /* 0x0001000004327892 */ /* 0x000fe2000f8efc3f */
[----:B------:R-:W-:Y:S01]  /*19c0*/  @!P1 PRMT R3, RZ, 0x654, R3 ;  /* 0x00000654ff039816 */ /* 0x000fe20000000003 */
[----:B------:R-:W-:Y:S01]  /*19d0*/  UIADD3 UR4, UR32, 0x2, URZ ;  /* 0x0000000220047890 */ /* 0x000fe2000fffe03f */
[--C-:B------:R-:W-:Y:S01]  /*19e0*/  IMAD.MOV.U32 R150, RZ, RZ, R151.reuse ;  /* 0x000000ffff967224 */ /* 0x100fe200078e0097 */
        /* <DEDUP_REMOVED lines=70> */
[----:B------:R-:W-:Y:S01]  /*1e50*/  IMAD.MOV.U32 R88, RZ, RZ, R151 ;  /* 0x000000ffff587224 */ /* 0x000fe200078e0097 */
[----:B------:R-:W-:Y:S02]  /*1e60*/  WARPGROUP.DEPBAR.LE gsb0, 0x0 ;  /* 0x00008000000079c5 */ /* 0x000fe40000010000 */
[----:B------:R-:W-:-:S06]  /*1e70*/  WARPGROUP.ARRIVE ;  /* 0x00000000000079c5 */ /* 0x000fcc0000000000 */
[----:B------:R-:W-:Y:S01]  /*1e80*/  HGMMA.64x128x16.F32.BF16 R24, gdesc[UR4], R24, gsb0 ;  /* 0x01e00000041879f0 */ /* 0x000fe20008001818 */
[----:B------:R-:W-:Y:S02]  /*1e90*/  UMOV UR6, 0xffffff80 ;  /* 0xffffff8000067882 */ /* 0x000fe40000000000 */
[----:B------:R-:W-:Y:S02]  /*1ea0*/  UIMAD UR6, UR55, UR6, 0x80 ;  /* 0x00000080370674a4 */ /* 0x000fe4000f8e0206 */
[----:B------:R-:W-:Y:S02]  /*1eb0*/  UIADD3 UR55, UR55, -0x2, URZ ;  /* 0xfffffffe37377890 */ /* 0x000fe4000fffe03f */
[----:B------:R-:W-:-:S04]  /*1ec0*/  UIADD3 UR6, UR47, UR6, URZ ;  /* 0x000000062f067290 */ /* 0x000fc8000fffe03f */
[----:B------:R-:W-:Y:S02]  /*1ed0*/  UIADD3 UR7, -UR51, 0x1, UR6 ;  /* 0x0000000133077890 */ /* 0x000fe4000fffe106 */
[----:B------:R-:W-:Y:S01]  /*1ee0*/  IMAD.U32 R7, RZ, RZ, UR6 ;  /* 0x00000006ff077e24 */ /* 0x000fe2000f8e00ff */
[----:B------:R-:W-:-:S03]  /*1ef0*/  ULDC UR6, c[0x0][0x988] ;  /* 0x0002620000067ab9 */ /* 0x000fc60000000800 */
[----:B------:R-:W-:Y:S02]  /*1f00*/  IMAD.U32 R5, RZ, RZ, UR7 ;  /* 0x00000007ff057e24 */ /* 0x000fe4000f8e00ff */
[C---:B------:R-:W-:Y:S02]  /*1f10*/  IMAD R4, R18.reuse, -0x2, R7 ;  /* 0xfffffffe12047824 */ /* 0x040fe400078e0207 */
        /* <DEDUP_REMOVED lines=122> */
[----:B------:R-:W1:Y:S01]  /*26c0*/  SHFL.BFLY PT, R0, R7, 0x2, 0x1f ;  /* 0x0c401f0007007f89 */ /* 0x000e6200000e0000 */
[----:B------:R-:W-:Y:S02]  /*26d0*/  ISETP.GT.AND P3, PT, R5, 0x10, PT ;  /* 0x000000100500780c */ /* 0x000fe40003f64270 */
[----:B-1----:R-:W-:Y:S01]  /*26e0*/  FMNMX.FTZ R8, R7, R0, !PT ;  /* 0x0000000007087209 */ /* 0x002fe20007810000 */
[----:B------:R-:W-:Y:S01]  /*26f0*/  IMAD.U32 R0, RZ, RZ, UR6 ;  /* 0x00000006ff007e24 */ /* 0x000fe2000f8e00ff */
[----:B------:R-:W-:-:S03]  /*2700*/  UIADD3 UR6, UR47, -UR51, URZ ;  /* 0x800000332f067290 */ /* 0x000fc6000fffe03f */
[----:B------:R-:W1:Y:S01]  /*2710*/  SHFL.BFLY PT, R9, R8, 0x1, 0x1f ;  /* 0x0c201f0008097f89 */ /* 0x000e6200000e0000 */
[----:B------:R-:W-:-:S04]  /*2720*/  ULEA UR6, UR52, UR6, 0x7 ;  /* 0x0000000634067291 */ /* 0x000fc8000f8e383f */
[----:B------:R-:W-:-:S04]  /*2730*/  USHF.R.S32.HI UR7, URZ, 0x1f, UR6 ;  /* 0x0000001f3f077899 */ /* 0x000fc80008011406 */
[----:B------:R-:W-:-:S04]  /*2740*/  ULEA.HI UR7, UR7, UR6, URZ, 0x7 ;  /* 0x0000000607077291 */ /* 0x000fc8000f8f383f */
[----:B------:R-:W-:-:S04]  /*2750*/  USHF.R.S32.HI UR7, URZ, 0x7, UR7 ;  /* 0x000000073f077899 */ /* 0x000fc80008011407 */
[----:B------:R-:W-:-:S04]  /*2760*/  UISETP.LT.AND UP0, UPT, URZ, UR7, UPT ;  /* 0x000000073f00728c */ /* 0x000fc8000bf01270 */
[----:B------:R-:W-:Y:S01]  /*2770*/  USEL UR53, URZ, UR7, !UP0 ;  /* 0x000000073f357287 */ /* 0x000fe2000c000000 */
[----:B-1----:R-:W-:-:S03]  /*2780*/  FMNMX.FTZ R9, R8, R9, !PT ;  /* 0x0000000908097209 */ /* 0x002fc60007810000 */
[----:B------:R-:W-:Y:S01]  /*2790*/  UISETP.GE.AND UP0, UPT, UR55, UR53, UPT ;  /* 0x000000353700728c */ /* 0x000fe2000bf06270 */
        /* <DEDUP_REMOVED lines=24> */
[----:B------:R-:W2:Y:S01]  /*2920*/  MUFU.EX2 R181, R181 ;  /* 0x000000b500b57308 */ /* 0x000ea20000000800 */
        /* <DEDUP_REMOVED lines=30> */
[----:B-1----:R-:W-:Y:S01]  /*2b10*/  FSEL R27, R44, -INF , P3 ;  /* 0xff8000002c1b7808 */ /* 0x002fe20001800000 */
[----:B------:R-:W-:Y:S01]  /*2b20*/  MUFU.EX2 R177, R177 ;  /* 0x000000b100b17308 */ /* 0x000fe20000000800 */
[----:B------:R-:W-:Y:S01]  /*2b30*/  FMNMX.FTZ R12, R41, R10, !PT ;  /* 0x0000000a290c7209 */ /* 0x000fe20007810000 */
[----:B--2---:R-:W-:Y:S01]  /*2b40*/  FADD.FTZ R44, R181, R4 ;  /* 0x00000004b52c7221 */ /* 0x004fe20000010000 */
        /* <DEDUP_REMOVED lines=20> */
[----:B---3--:R-:W-:Y:S01]  /*2c90*/  FSEL R35, R52, -INF , P3 ;  /* 0xff80000034237808 */ /* 0x008fe20001800000 */
        /* <DEDUP_REMOVED lines=11> */
[----:B-1----:R-:W-:Y:S01]  /*2d50*/  FSEL R39, R56, -INF , P3 ;  /* 0xff80000038277808 */ /* 0x002fe20001800000 */
        /* <DEDUP_REMOVED lines=11> */
[----:B--2---:R-:W-:Y:S01]  /*2e10*/  FSEL R43, R60, -INF , P3 ;  /* 0xff8000003c2b7808 */ /* 0x004fe20001800000 */
        /* <DEDUP_REMOVED lines=16> */
[----:B-1----:R-:W-:-:S02]  /*2f20*/  FMNMX.FTZ R24, R65, R20, !PT ;  /* 0x0000001441187209 */ /* 0x002fc40007810000 */
        /* <DEDUP_REMOVED lines=10> */
[--C-:B-1----:R-:W-:Y:S01]  /*2fd0*/  IMAD.MOV.U32 R97, RZ, RZ, R151.reuse ;  /* 0x000000ffff617224 */ /* 0x102fe200078e0097 */
[----:B------:R-:W-:Y:S02]  /*2fe0*/  FMNMX.FTZ R24, R55, R24, !PT ;  /* 0x0000001837187209 */ /* 0x000fe40007810000 */
[----:B------:R-:W-:Y:S02]  /*2ff0*/  ISETP.GT.AND P2, PT, R5, 0x69, PT ;  /* 0x000000690500780c */ /* 0x000fe40003f44270 */
[----:B------:R-:W-:Y:S01]  /*3000*/  FSEL R59, R76, -INF , P3 ;  /* 0xff8000004c3b7808 */ /* 0x000fe20001800000 */
[----:B------:R-:W-:Y:S01]  /*3010*/  MUFU.EX2 R107, R107 ;  /* 0x0000006b006b7308 */ /* 0x000fe20000000800 */
[----:B------:R-:W-:Y:S01]  /*3020*/  FMNMX.FTZ R26, R73, R24, !PT ;  /* 0x00000018491a7209 */ /* 0x000fe20007810000 */
[----:B--2---:R-:W-:Y:S01]  /*3030*/  IMAD.MOV.U32 R105, RZ, RZ, R151 ;  /* 0x000000ffff697224 */ /* 0x004fe200078e0097 */
        /* <DEDUP_REMOVED lines=8> */
[----:B------:R2:W3:Y:S01]  /*30c0*/  MUFU.EX2 R34, R109 ;  /* 0x0000006d00227308 */ /* 0x0004e20000000800 */
[----:B------:R-:W-:Y:S01]  /*30d0*/  FSEL R81, R81, -INF , P2 ;  /* 0xff80000051517808 */ /* 0x000fe20001000000 */
[----:B-1----:R-:W-:Y:S01]  /*30e0*/  IMAD.MOV.U32 R101, RZ, RZ, R151 ;  /* 0x000000ffff657224 */ /* 0x002fe200078e0097 */
[----:B------:R-:W-:-:S02]  /*30f0*/  FMNMX.FTZ R26, R63, R26, !PT ;  /* 0x0000001a3f1a7209 */ /* 0x000fc40007810000 */
[----:B------:R-:W-:Y:S02]  /*3100*/  ISETP.GT.AND P2, PT, R5, 0x79, PT ;  /* 0x000000790500780c */ /* 0x000fe40003f44270 */
[----:B------:R-:W-:Y:S01]  /*3110*/  FSEL R67, R84, -INF , P3 ;  /* 0xff80000054437808 */ /* 0x000fe20001800000 */
[----:B------:R-:W-:Y:S01]  /*3120*/  MUFU.EX2 R111, R111 ;  /* 0x0000006f006f7308 */ /* 0x000fe20000000800 */
[----:B------:R-:W-:Y:S01]  /*3130*/  FMNMX.FTZ R26, R81, R26, !PT ;  /* 0x0000001a511a7209 */ /* 0x000fe20007810000 */
[----:B--2---:R-:W-:Y:S01]  /*3140*/  IMAD.MOV.U32 R109, RZ, RZ, R151 ;  /* 0x000000ffff6d7224 */ /* 0x004fe200078e0097 */
[----:B------:R-:W-:Y:S02]  /*3150*/  FSEL R85, R85, -INF , P2 ;  /* 0xff80000055557808 */ /* 0x000fe40001000000 */
[----:B------:R-:W-:Y:S02]  /*3160*/  FMNMX.FTZ R26, R67, R26, !PT ;  /* 0x0000001a431a7209 */ /* 0x000fe40007810000 */
[----:B------:R-:W-:Y:S01]  /*3170*/  F2FP.BF16.F32.PACK_AB R181, R4, R181 ;  /* 0x000000b504b5723e */ /* 0x000fe200000010ff */
[----:B------:R1:W2:Y:S01]  /*3180*/  MUFU.EX2 R36, R113 ;  /* 0x0000007100247308 */ /* 0x0002a20000000800 */
[----:B------:R-:W-:-:S02]  /*3190*/  FMNMX.FTZ R26, R85, R26, !PT ;  /* 0x0000001a551a7209 */ /* 0x000fc40007810000 */
[----:B---3--:R-:W-:-:S03]  /*31a0*/  F2FP.BF16.F32.PACK_AB R155, R34, R107 ;  /* 0x0000006b229b723e */ /* 0x008fc600000010ff */
[----:B------:R-:W3:Y:S02]  /*31b0*/  SHFL.BFLY PT, R5, R26, 0x2, 0x1f ;  /* 0x0c401f001a057f89 */ /* 0x000ee400000e0000 */
[----:B------:R-:W-:Y:S01]  /*31c0*/  MUFU.EX2 R115, R115 ;  /* 0x0000007300737308 */ /* 0x000fe20000000800 */
[----:B-1----:R-:W-:-:S07]  /*31d0*/  IMAD.MOV.U32 R113, RZ, RZ, R151 ;  /* 0x000000ffff717224 */ /* 0x002fce00078e0097 */
[----:B------:R-:W1:Y:S01]  /*31e0*/  MUFU.EX2 R38, R71 ;  /* 0x0000004700267308 */ /* 0x000e620000000800 */
[----:B--2---:R-:W-:-:S07]  /*31f0*/  F2FP.BF16.F32.PACK_AB R157, R36, R111 ;  /* 0x0000006f249d723e */ /* 0x004fce00000010ff */
[----:B------:R-:W-:Y:S01]  /*3200*/  MUFU.EX2 R117, R117 ;  /* 0x0000007500757308 */ /* 0x000fe20000000800 */
[----:B---3--:R-:W-:-:S07]  /*3210*/  FMNMX.FTZ R28, R26, R5, !PT ;  /* 0x000000051a1c7209 */ /* 0x008fce0007810000 */
[----:B------:R-:W2:Y:S01]  /*3220*/  MUFU.EX2 R40, R75 ;  /* 0x0000004b00287308 */ /* 0x000ea20000000800 */
[----:B-1----:R-:W-:Y:S01]  /*3230*/  F2FP.BF16.F32.PACK_AB R159, R38, R115 ;  /* 0x00000073269f723e */ /* 0x002fe200000010ff */
[----:B------:R-:W1:Y:S06]  /*3240*/  SHFL.BFLY PT, R5, R28, 0x1, 0x1f ;  /* 0x0c201f001c057f89 */ /* 0x000e6c00000e0000 */
[----:B------:R-:W-:Y:S08]  /*3250*/  MUFU.EX2 R119, R119 ;  /* 0x0000007700777308 */ /* 0x000ff00000000800 */
[----:B------:R-:W3:Y:S01]  /*3260*/  MUFU.EX2 R42, R79 ;  /* 0x0000004f002a7308 */ /* 0x000ee20000000800 */
[----:B--2---:R-:W-:-:S07]  /*3270*/  F2FP.BF16.F32.PACK_AB R161, R40, R117 ;  /* 0x0000007528a1723e */ /* 0x004fce00000010ff */
[----:B------:R-:W-:Y:S01]  /*3280*/  MUFU.EX2 R121, R121 ;  /* 0x0000007900797308 */ /* 0x000fe20000000800 */
[----:B-1----:R-:W-:-:S04]  /*3290*/  FMNMX.FTZ R5, R28, R5, !PT ;  /* 0x000000051c057209 */ /* 0x002fc80007810000 */
[C---:B------:R-:W-:Y:S01]  /*32a0*/  FSETP.NEU.FTZ.AND P2, PT, R5.reuse, -INF , PT ;  /* 0xff8000000500780b */ /* 0x040fe20003f5d000 */
[----:B------:R-:W-:Y:S02]  /*32b0*/  FMUL.FTZ R26, R5, R0 ;  /* 0x00000000051a7220 */ /* 0x000fe40000410000 */
[----:B------:R-:W-:Y:S01]  /*32c0*/  MUFU.EX2 R28, R83 ;  /* 0x00000053001c7308 */ /* 0x000fe20000000800 */
[----:B---3--:R-:W-:Y:S02]  /*32d0*/  F2FP.BF16.F32.PACK_AB R163, R42, R119 ;  /* 0x000000772aa3723e */ /* 0x008fe400000010ff */
        /* <DEDUP_REMOVED lines=18> */
[----:B------:R-:W2:Y:S01]  /*3400*/  MUFU.EX2 R7, R7 ;  /* 0x0000000700077308 */ /* 0x000ea20000000800 */
[----:B-1----:R-:W-:Y:S01]  /*3410*/  FADD.FTZ R25, R183, R44 ;  /* 0x0000002cb7197221 */ /* 0x002fe20000010000 */
        /* <DEDUP_REMOVED lines=14> */
[----:B------:R3:W4:Y:S01]  /*3500*/  MUFU.EX2 R182, R29 ;  /* 0x0000001d00b67308 */ /* 0x0007220000000800 */
[----:B------:R-:W-:Y:S01]  /*3510*/  FADD.FTZ R25, R179, R44 ;  /* 0x0000002cb3197221 */ /* 0x000fe20000010000 */
[----:B--2---:R-:W-:Y:S01]  /*3520*/  FADD.FTZ R44, R7, R180 ;  /* 0x000000b4072c7221 */ /* 0x004fe20000010000 */
[-CC-:B------:R-:W-:Y:S01]  /*3530*/  FFMA.FTZ R55, R55, R0.reuse, -R26.reuse ;  /* 0x0000000037377223 */ /* 0x180fe2000001081a */
[-CC-:B------:R-:W-:Y:S01]  /*3540*/  FFMA.FTZ R73, R73, R0.reuse, -R26.reuse ;  /* 0x0000000049497223 */ /* 0x180fe2000001081a */
[----:B------:R-:W-:Y:S01]  /*3550*/  FADD.FTZ R46, R10, R25 ;  /* 0x000000190a2e7221 */ /* 0x000fe20000010000 */
[-CC-:B------:R-:W-:Y:S01]  /*3560*/  FFMA.FTZ R59, R59, R0.reuse, -R26.reuse ;  /* 0x000000003b3b7223 */ /* 0x180fe2000001081a */
[-C--:B------:R-:W-:Y:S01]  /*3570*/  FFMA.FTZ R77, R77, R0.reuse, -R26 ;  /* 0x000000004d4d7223 */ /* 0x080fe2000001081a */
[----:B------:R-:W2:Y:S01]  /*3580*/  MUFU.EX2 R13, R13 ;  /* 0x0000000d000d7308 */ /* 0x000ea20000000800 */
[----:B-1----:R-:W-:Y:S01]  /*3590*/  FADD.FTZ R25, R11, R44 ;  /* 0x0000002c0b197221 */ /* 0x002fe20000010000 */
[----:B---3--:R-:W-:Y:S01]  /*35a0*/  FADD.FTZ R29, R173, R46 ;  /* 0x0000002ead1d7221 */ /* 0x008fe20000010000 */
[-CC-:B------:R-:W-:Y:S01]  /*35b0*/  FFMA.FTZ R63, R63, R0.reuse, -R26.reuse ;  /* 0x000000003f3f7223 */ /* 0x180fe2000001081a */
[----:B------:R-:W-:Y:S01]  /*35c0*/  F2FP.BF16.F32.PACK_AB R183, R6, R183 ;  /* 0x000000b706b7723e */ /* 0x000fe200000010ff */
[-CC-:B------:R-:W-:Y:S01]  /*35d0*/  FFMA.FTZ R81, R81, R0.reuse, -R26.reuse ;  /* 0x0000000051517223 */ /* 0x180fe2000001081a */
[----:B------:R-:W-:Y:S01]  /*35e0*/  FADD.FTZ R46, R12, R29 ;  /* 0x0000001d0c2e7221 */ /* 0x000fe20000010000 */
[-C--:B------:R-:W-:Y:S01]  /*35f0*/  FFMA.FTZ R67, R67, R0.reuse, -R26 ;  /* 0x0000000043437223 */ /* 0x080fe2000001081a */
[----:B------:R-:W1:Y:S01]  /*3600*/  MUFU.EX2 R176, R33 ;  /* 0x0000002100b07308 */ /* 0x000e620000000800 */
[----:B----4-:R-:W-:Y:S01]  /*3610*/  FADD.FTZ R44, R182, R25 ;  /* 0x00000019b62c7221 */ /* 0x010fe20000010000 */
[----:B------:R-:W-:Y:S01]  /*3620*/  FADD.FTZ R29, R175, R46 ;  /* 0x0000002eaf1d7221 */ /* 0x000fe20000010000 */
[----:B------:R-:W-:Y:S01]  /*3630*/  FFMA.FTZ R26, R85, R0, -R26 ;  /* 0x00000000551a7223 */ /* 0x000fe2000001081a */
[----:B------:R-:W-:-:S02]  /*3640*/  F2FP.BF16.F32.PACK_AB R180, R180, R7 ;  /* 0x00000007b4b4723e */ /* 0x000fc400000010ff */
[----:B------:R-:W-:Y:S01]  /*3650*/  FADD.FTZ R46, R14, R29 ;  /* 0x0000001d0e2e7221 */ /* 0x000fe20000010000 */
[----:B------:R-:W-:Y:S01]  /*3660*/  F2FP.BF16.F32.PACK_AB R165, R28, R121 ;  /* 0x000000791ca5723e */ /* 0x000fe200000010ff */
[----:B------:R-:W3:Y:S01]  /*3670*/  MUFU.EX2 R15, R15 ;  /* 0x0000000f000f7308 */ /* 0x000ee20000000800 */
[----:B--2---:R-:W-:Y:S01]  /*3680*/  FADD.FTZ R25, R13, R44 ;  /* 0x0000002c0d197221 */ /* 0x004fe20000010000 */
[----:B------:R-:W-:Y:S01]  /*3690*/  FADD.FTZ R29, R169, R46 ;  /* 0x0000002ea91d7221 */ /* 0x000fe20000010000 */
[----:B------:R-:W-:Y:S02]  /*36a0*/  F2FP.BF16.F32.PACK_AB R177, R8, R177 ;  /* 0x000000b108b1723e */ /* 0x000fe400000010ff */
[----:B------:R-:W-:Y:S01]  /*36b0*/  F2FP.BF16.F32.PACK_AB R179, R10, R179 ;  /* 0x000000b30ab3723e */ /* 0x000fe200000010ff */
[----:B------:R-:W-:Y:S01]  /*36c0*/  FADD.FTZ R46, R20, R29 ;  /* 0x0000001d142e7221 */ /* 0x000fe20000010000 */
[----:B------:R-:W-:Y:S01]  /*36d0*/  F2FP.BF16.F32.PACK_AB R173, R12, R173 ;  /* 0x000000ad0cad723e */ /* 0x000fe200000010ff */
[----:B------:R-:W2:Y:S01]  /*36e0*/  MUFU.EX2 R178, R37 ;  /* 0x0000002500b27308 */ /* 0x000ea20000000800 */
[----:B-1----:R-:W-:Y:S01]  /*36f0*/  FADD.FTZ R44, R176, R25 ;  /* 0x00000019b02c7221 */ /* 0x002fe20000010000 */
[----:B------:R-:W-:Y:S01]  /*3700*/  FADD.FTZ R29, R171, R46 ;  /* 0x0000002eab1d7221 */ /* 0x000fe20000010000 */
[----:B------:R-:W-:-:S02]  /*3710*/  F2FP.BF16.F32.PACK_AB R175, R14, R175 ;  /* 0x000000af0eaf723e */ /* 0x000fc400000010ff */
[----:B------:R-:W-:Y:S01]  /*3720*/  F2FP.BF16.F32.PACK_AB R169, R20, R169 ;  /* 0x000000a914a9723e */ /* 0x000fe200000010ff */
[C---:B------:R-:W-:Y:S01]  /*3730*/  FADD.FTZ R46, R24.reuse, R29 ;  /* 0x0000001d182e7221 */ /* 0x040fe20000010000 */
[----:B------:R-:W-:Y:S01]  /*3740*/  F2FP.BF16.F32.PACK_AB R171, R24, R171 ;  /* 0x000000ab18ab723e */ /* 0x000fe200000010ff */
[----:B------:R-:W1:Y:S01]  /*3750*/  MUFU.EX2 R21, R21 ;  /* 0x0000001500157308 */ /* 0x000e620000000800 */
[----:B---3--:R-:W-:Y:S01]  /*3760*/  FADD.FTZ R25, R15, R44 ;  /* 0x0000002c0f197221 */ /* 0x008fe20000010000 */
[----:B------:R-:W-:Y:S02]  /*3770*/  F2FP.BF16.F32.PACK_AB R182, R182, R11 ;  /* 0x0000000bb6b6723e */ /* 0x000fe400000010ff */
[----:B------:R-:W-:-:S04]  /*3780*/  F2FP.BF16.F32.PACK_AB R176, R176, R13 ;  /* 0x0000000db0b0723e */ /* 0x000fc800000010ff */
[----:B------:R-:W3:Y:S01]  /*3790*/  MUFU.EX2 R172, R41 ;  /* 0x0000002900ac7308 */ /* 0x000ee20000000800 */
[C---:B--2---:R-:W-:Y:S01]  /*37a0*/  FADD.FTZ R44, R178.reuse, R25 ;  /* 0x00000019b22c7221 */ /* 0x044fe20000010000 */
[----:B------:R-:W-:-:S06]  /*37b0*/  F2FP.BF16.F32.PACK_AB R178, R178, R15 ;  /* 0x0000000fb2b2723e */ /* 0x000fcc00000010ff */
[----:B------:R-:W0:Y:S01]  /*37c0*/  MUFU.EX2 R27, R27 ;  /* 0x0000001b001b7308 */ /* 0x000e220000000800 */
[----:B-1----:R-:W-:-:S07]  /*37d0*/  FADD.FTZ R25, R21, R44 ;  /* 0x0000002c15197221 */ /* 0x002fce0000010000 */
[----:B------:R-:W1:Y:S01]  /*37e0*/  MUFU.EX2 R174, R45 ;  /* 0x0000002d00ae7308 */ /* 0x000e620000000800 */
[----:B---3--:R-:W-:Y:S01]  /*37f0*/  FADD.FTZ R44, R172, R25 ;  /* 0x00000019ac2c7221 */ /* 0x008fe20000010000 */
[----:B------:R-:W-:Y:S01]  /*3800*/  FADD.FTZ R25, R153, R46 ;  /* 0x0000002e99197221 */ /* 0x000fe20000010000 */
[----:B------:R-:W-:Y:S02]  /*3810*/  F2FP.BF16.F32.PACK_AB R153, R32, R153 ;  /* 0x000000992099723e */ /* 0x000fe400000010ff */
[----:B------:R-:W-:Y:S01]  /*3820*/  F2FP.BF16.F32.PACK_AB R172, R172, R21 ;  /* 0x00000015acac723e */ /* 0x000fe200000010ff */
[----:B------:R-:W-:Y:S02]  /*3830*/  FADD.FTZ R46, R32, R25 ;  /* 0x00000019202e7221 */ /* 0x000fe40000010000 */
[----:B------:R-:W2:Y:S01]  /*3840*/  MUFU.EX2 R31, R31 ;  /* 0x0000001f001f7308 */ /* 0x000ea20000000800 */
[----:B0-----:R-:W-:Y:S01]  /*3850*/  FADD.FTZ R3, R27, R44 ;  /* 0x0000002c1b037221 */ /* 0x001fe20000010000 */
[----:B------:R-:W-:Y:S01]  /*3860*/  FADD.FTZ R25, R107, R46 ;  /* 0x0000002e6b197221 */ /* 0x000fe20000010000 */
[----:B------:R-:W-:-:S03]  /*3870*/  IMAD.MOV.U32 R107, RZ, RZ, R151 ;  /* 0x000000ffff6b7224 */ /* 0x000fc600078e0097 */
[----:B------:R-:W-:Y:S02]  /*3880*/  FADD.FTZ R46, R34, R25 ;  /* 0x00000019222e7221 */ /* 0x000fe40000010000 */
[----:B------:R-:W0:Y:S01]  /*3890*/  MUFU.EX2 R168, R49 ;  /* 0x0000003100a87308 */ /* 0x000e220000000800 */
        /* <DEDUP_REMOVED lines=11> */
[C---:B0-----:R-:W-:Y:S01]  /*3950*/  FADD.FTZ R44, R168.reuse, R3 ;  /* 0x00000003a82c7221 */ /* 0x041fe20000010000 */
[----:B------:R-:W-:Y:S01]  /*3960*/  FADD.FTZ R25, R117, R6 ;  /* 0x0000000675197221 */ /* 0x000fe20000010000 */
[----:B------:R-:W-:Y:S01]  /*3970*/  F2FP.BF16.F32.PACK_AB R168, R168, R31 ;  /* 0x0000001fa8a8723e */ /* 0x000fe200000010ff */
[----:B------:R-:W-:Y:S02]  /*3980*/  IMAD.MOV.U32 R117, RZ, RZ, R151 ;  /* 0x000000ffff757224 */ /* 0x000fe400078e0097 */
[----:B------:R-:W-:Y:S02]  /*3990*/  FADD.FTZ R6, R40, R25 ;  /* 0x0000001928067221 */ /* 0x000fe40000010000 */
[----:B------:R-:W0:Y:S01]  /*39a0*/  MUFU.EX2 R39, R39 ;  /* 0x0000002700277308 */ /* 0x000e220000000800 */
        /* <DEDUP_REMOVED lines=11> */
[----:B0-----:R-:W-:Y:S01]  /*3a60*/  FADD.FTZ R3, R39, R44 ;  /* 0x0000002c27037221 */ /* 0x001fe20000010000 */
[----:B------:R-:W-:-:S06]  /*3a70*/  FADD.FTZ R25, R123, R6 ;  /* 0x000000067b197221 */ /* 0x000fcc0000010000 */
        /* <DEDUP_REMOVED lines=34> */
[----:B--2---:R-:W-:Y:S01]  /*3ca0*/  FADD.FTZ R7, R67, R4 ;  /* 0x0000000443077221 */ /* 0x004fe20000010000 */
[C---:B0-----:R-:W-:Y:S01]  /*3cb0*/  F2FP.BF16.F32.PACK_AB R167, R30.reuse, R123 ;  /* 0x0000007b1ea7723e */ /* 0x041fe200000010ff */
[----:B------:R-:W-:Y:S01]  /*3cc0*/  FADD.FTZ R3, R30, R25 ;  /* 0x000000191e037221 */ /* 0x000fe20000010000 */
[----:B------:R-:W-:Y:S02]  /*3cd0*/  IMAD.MOV.U32 R123, RZ, RZ, R151 ;  /* 0x000000ffff7b7224 */ /* 0x000fe400078e0097 */
[C---:B-1----:R-:W-:Y:S01]  /*3ce0*/  FADD.FTZ R4, R26.reuse, R7 ;  /* 0x000000071a047221 */ /* 0x042fe20000010000 */
        /* <DEDUP_REMOVED lines=37> */
[----:B------:R-:W-:-:S05]  /*3f40*/  UMOV UR54, UR43 ;  /* 0x0000002b00367c82 */ /* 0x000fca0008000000 */
.L_x_2049:
        /* <DEDUP_REMOVED lines=9> */
.L_x_2042:
[----:B------:R-:W-:Y:S01]  /*3fe0*/  ULEA UR6, UR43, UR41, 0x3 ;  /* 0x000000292b067291 */ /* 0x000fe2000f8e183f */
[----:B------:R-:W-:-:S05]  /*3ff0*/  IMAD.U32 R0, RZ, RZ, UR44 ;  /* 0x0000002cff007e24 */ /* 0x000fca000f8e00ff */
[----:B------:R-:W-:-:S04]  /*4000*/  SHF.L.U32 R0, R0, 0x1f, RZ ;  /* 0x0000001f00007819 */ /* 0x000fc800000006ff */
[----:B------:R0:W1:Y:S01]  /*4010*/  SYNCS.PHASECHK.TRANS64.TRYWAIT P2, [UR6+0x28830], R0 ;  /* 0x02883000ff0075a7 */ /* 0x0000620008040146 */
[----:B------:R-:W-:Y:S05]  /*4020*/  @!P0 BRA `(.L_x_2043) ;  /* 0x0000000000048947 */ /* 0x000fea0003800000 */
[----:B------:R-:W-:Y:S01]  /*4030*/  BPT.TRAP 0x1 ;  /* 0x000000040000795c */ /* 0x000fe20000300000 */
.L_x_2043:
[----:B-1----:R-:W-:Y:S05]  /*4040*/  @P2 BRA `(.L_x_2041) ;  /* 0x0000000000082947 */ /* 0x002fea0003800000 */
[----:B------:R-:W1:Y:S02]  /*4050*/  SYNCS.PHASECHK.TRANS64.TRYWAIT P2, [UR6+0x28830], R0 ;  /* 0x02883000ff0075a7 */ /* 0x000e640008040146 */
[----:B-1----:R-:W-:Y:S05]  /*4060*/  @!P2 BRA `(.L_x_2044) ;  /* 0x000000c00020a947 */ /* 0x002fea0003800000 */
.L_x_2041:
[----:B01----:R-:W-:Y:S01]  /*4070*/  VIADD R0, R22, 0x8 ;  /* 0x0000000816007836 */ /* 0x003fe20000000000 */
        /* <DEDUP_REMOVED lines=44> */
.L_x_2046:
[----:B------:R-:W-:Y:S01]  /*4340*/  ULEA UR6, UR54, UR41, 0x3 ;  /* 0x0000002936067291 */ /* 0x000fe2000f8e183f */
[----:B------:R-:W-:-:S05]  /*4350*/  IMAD.U32 R0, RZ, RZ, UR56 ;  /* 0x00000038ff007e24 */ /* 0x000fca000f8e00ff */
[----:B------:R-:W-:-:S04]  /*4360*/  SHF.L.U32 R0, R0, 0x1f, RZ ;  /* 0x0000001f00007819 */ /* 0x000fc800000006ff */
[----:B------:R0:W1:Y:S01]  /*4370*/  SYNCS.PHASECHK.TRANS64.TRYWAIT P2, [UR6+0x28850], R0 ;  /* 0x02885000ff0075a7 */ /* 0x0000620008040146 */
[----:B------:R-:W-:Y:S05]  /*4380*/  @!P0 BRA `(.L_x_2047) ;  /* 0x0000000000048947 */ /* 0x000fea0003800000 */
[----:B------:R-:W-:Y:S01]  /*4390*/  BPT.TRAP 0x1 ;  /* 0x000000040000795c */ /* 0x000fe20000300000 */
.L_x_2047:
[----:B-1----:R-:W-:Y:S05]  /*43a0*/  @P2 BRA `(.L_x_2045) ;  /* 0x0000000000082947 */ /* 0x002fea0003800000 */
[----:B------:R-:W1:Y:S02]  /*43b0*/  SYNCS.PHASECHK.TRANS64.TRYWAIT P2, [UR6+0x28850], R0 ;  /* 0x02885000ff0075a7 */ /* 0x000e640008040146 */
[----:B-1----:R-:W-:Y:S05]  /*43c0*/  @!P2 BRA `(.L_x_2048) ;  /* 0x000000bc0060a947 */ /* 0x002fea0003800000 */
.L_x_2045:
[----:B------:R-:W-:Y:S01]  /*43d0*/  UIADD3 UR6, UR41, 0x400, URZ ;  /* 0x0000040029067890 */ /* 0x000fe2000fffe03f */
[----:B------:R-:W-:Y:S01]  /*43e0*/  WARPGROUP.ARRIVE ;  /* 0x00000000000079c5 */ /* 0x000fe20000000000 */
[----:B------:R-:W-:Y:S01]  /*43f0*/  UMOV UR7, 0x40000040 ;  /* 0x4000004000077882 */ /* 0x000fe20000000000 */
[----:B------:R-:W-:Y:S02]  /*4400*/  UISETP.GT.AND UP0, UPT, UR55, UR53, UPT ;  /* 0x000000353700728c */ /* 0x000fe4000bf04270 */
[----:B------:R-:W-:Y:S01]  /*4410*/  USHF.R.U32.HI UR6, URZ, 0x4, UR6 ;  /* 0x000000043f067899 */ /* 0x000fe20008011606 */
[----:B------:R-:W-:-:S03]  /*4420*/  UMOV UR56, UR44 ;  /* 0x0000002c00387c82 */ /* 0x000fc60008000000 */
        /* <DEDUP_REMOVED lines=11> */
[----:B------:R-:W-:Y:S01]  /*44e0*/  UMOV UR7, 0x40000040 ;  /* 0x4000004000077882 */ /* 0x000fe20000000000 */
[----:B------:R-:W-:Y:S02]  /*44f0*/  UIMAD UR6, UR55, UR6, 0x1 ;  /* 0x00000001370674a4 */ /* 0x000fe4000f8e0206 */
[----:B------:R-:W-:Y:S02]  /*4500*/  UIADD3 UR55, UR55, -0x1, URZ ;  /* 0xffffffff37377890 */ /* 0x000fe4000fffe03f */
[----:B------:R-:W-:-:S04]  /*4510*/  ULEA UR6, UR52, UR6, 0x7 ;  /* 0x0000000634067291 */ /* 0x000fc8000f8e383f */
[----:B------:R-:W-:-:S06]  /*4520*/  UIADD3 UR6, -UR51, UR6, UR47 ;  /* 0x0000000633067290 */ /* 0x000fcc000fffe12f */
[----:B-1----:R-:W-:Y:S01]  /*4530*/  IMAD.U32 R5, RZ, RZ, UR6 ;  /* 0x00000006ff057e24 */ /* 0x002fe2000f8e00ff */
        /* <DEDUP_REMOVED lines=8> */
[----:B0-----:R-:W-:-:S02]  /*45c0*/  FMNMX.FTZ R0, R11, R6, !PT ;  /* 0x000000060b007209 */ /* 0x001fc40007810000 */
        /* <DEDUP_REMOVED lines=102> */
[----:B------:R-:W0:Y:S01]  /*4c30*/  LDC R0, c[0x0][0x988] ;  /* 0x00026200ff007b82 */ /* 0x000e220000000800 */
[----:B------:R-:W-:Y:S02]  /*4c40*/  ISETP.GT.AND P5, PT, R10, 0x1, PT ;  /* 0x000000010a00780c */ /* 0x000fe40003fa4270 */
[----:B------:R-:W1:Y:S01]  /*4c50*/  SHFL.BFLY PT, R5, R12, 0x2, 0x1f ;  /* 0x0c401f000c057f89 */ /* 0x000e6200000e0000 */
[----:B------:R-:W-:-:S02]  /*4c60*/  FSEL R26, R26, -INF , P4 ;  /* 0xff8000001a1a7808 */ /* 0x000fc40002000000 */
[C---:B------:R-:W-:Y:S02]  /*4c70*/  ISETP.GT.AND P3, PT, R10.reuse, 0x8, PT ;  /* 0x000000080a00780c */ /* 0x040fe40003f64270 */
[C---:B------:R-:W-:Y:S02]  /*4c80*/  ISETP.GT.AND P6, PT, R10.reuse, 0x9, PT ;  /* 0x000000090a00780c */ /* 0x040fe40003fc4270 */
[C---:B------:R-:W-:Y:S02]  /*4c90*/  ISETP.GT.AND P4, PT, R10.reuse, 0x10, PT ;  /* 0x000000100a00780c */ /* 0x040fe40003f84270 */
[----:B------:R-:W-:Y:S02]  /*4ca0*/  FSEL R31, R31, -INF , P6 ;  /* 0xff8000001f1f7808 */ /* 0x000fe40003000000 */
[----:B------:R-:W-:Y:S02]  /*4cb0*/  ISETP.GT.AND P6, PT, R10, 0x19, PT ;  /* 0x000000190a00780c */ /* 0x000fe40003fc4270 */
[----:B-1----:R-:W-:-:S02]  /*4cc0*/  FMNMX.FTZ R14, R12, R5, !PT ;  /* 0x000000050c0e7209 */ /* 0x002fc40007810000 */
[----:B------:R-:W-:-:S03]  /*4cd0*/  FMNMX.FTZ R12, R26, R7, !PT ;  /* 0x000000071a0c7209 */ /* 0x000fc60007810000 */
[----:B------:R-:W1:Y:S01]  /*4ce0*/  SHFL.BFLY PT, R5, R14, 0x1, 0x1f ;  /* 0x0c201f000e057f89 */ /* 0x000e6200000e0000 */
[----:B------:R-:W-:Y:S02]  /*4cf0*/  WARPGROUP.DEPBAR.LE gsb0, 0x0 ;  /* 0x00008000000079c5 */ /* 0x000fe40000010000 */
[----:B------:R-:W-:Y:S01]  /*4d00*/  WARPGROUP.ARRIVE ;  /* 0x00000000000079c5 */ /* 0x000fe20000000000 */
[----:B------:R-:W-:Y:S02]  /*4d10*/  FSEL R169, R34, -INF , P4 ;  /* 0xff80000022a97808 */ /* 0x000fe40002000000 */
[----:B------:R-:W-:-:S03]  /*4d20*/  ISETP.GT.AND P4, PT, R10, 0x20, PT ;  /* 0x000000200a00780c */ /* 0x000fc60003f84270 */
[----:B------:R-:W-:Y:S01]  /*4d30*/  HGMMA.64x128x16.F32.BF16 R88, R152, gdesc[UR4].tnspB, R88, gsb0 ;  /* 0x41e0000498587df0 */ /* 0x000fe20008001858 */
[----:B------:R-:W-:Y:S01]  /*4d40*/  UIADD3 UR6, UR10, 0x280, URZ ;  /* 0x000002800a067890 */ /* 0x000fe2000fffe03f */
[----:B------:R-:W-:Y:S01]  /*4d50*/  UMOV UR7, 0x40000040 ;  /* 0x4000004000077882 */ /* 0x000fe20000000000 */
[----:B-1----:R-:W-:-:S04]  /*4d60*/  FMNMX.FTZ R5, R14, R5, !PT ;  /* 0x000000050e057209 */ /* 0x002fc80007810000 */
[C---:B------:R-:W-:Y:S01]  /*4d70*/  FSETP.NEU.FTZ.AND P2, PT, R5.reuse, -INF , PT ;  /* 0xff8000000500780b */ /* 0x040fe20003f5d000 */
[----:B0-----:R-:W-:-:S05]  /*4d80*/  FMUL.FTZ R8, R5, R0 ;  /* 0x0000000005087220 */ /* 0x001fca0000410000 */
        /* <DEDUP_REMOVED lines=146> */
[----:B------:R-:W0:Y:S03]  /*56b0*/  SHFL.BFLY PT, R61, R12, 0x2, 0x1f ;  /* 0x0c401f000c3d7f89 */ /* 0x000e2600000e0000 */
        /* <DEDUP_REMOVED lines=11> */
[----:B0-----:R-:W-:Y:S01]  /*5770*/  FMNMX.FTZ R20, R12, R61, !PT ;  /* 0x0000003d0c147209 */ /* 0x001fe20007810000 */
[-CC-:B------:R-:W-:Y:S01]  /*5780*/  FFMA.FTZ R12, R25, R0.reuse, -R8.reuse ;  /* 0x00000000190c7223 */ /* 0x180fe20000010808 */
[-CC-:B------:R-:W-:Y:S01]  /*5790*/  FFMA.FTZ R25, R77, R0.reuse, -R8.reuse ;  /* 0x000000004d197223 */ /* 0x180fe20000010808 */
[----:B------:R-:W-:-:S03]  /*57a0*/  FFMA.FTZ R61, R81, R0, -R8 ;  /* 0x00000000513d7223 */ /* 0x000fc60000010808 */
[----:B------:R-:W-:Y:S01]  /*57b0*/  MUFU.EX2 R37, R37 ;  /* 0x0000002500257308 */ /* 0x000fe20000000800 */
[----:B------:R-:W0:Y:S07]  /*57c0*/  SHFL.BFLY PT, R65, R20, 0x1, 0x1f ;  /* 0x0c201f0014417f89 */ /* 0x000e2e00000e0000 */
[----:B------:R-:W-:Y:S08]  /*57d0*/  MUFU.EX2 R158, R158 ;  /* 0x0000009e009e7308 */ /* 0x000ff00000000800 */
[----:B------:R-:W-:Y:S08]  /*57e0*/  MUFU.EX2 R29, R29 ;  /* 0x0000001d001d7308 */ /* 0x000ff00000000800 */
[----:B------:R-:W-:Y:S01]  /*57f0*/  MUFU.EX2 R12, R12 ;  /* 0x0000000c000c7308 */ /* 0x000fe20000000800 */
[----:B0-----:R-:W-:Y:S01]  /*5800*/  FMNMX.FTZ R9, R20, R65, !PT ;  /* 0x0000004114097209 */ /* 0x001fe20007810000 */
[----:B------:R-:W-:-:S03]  /*5810*/  FADD.FTZ R65, -R45, R6 ;  /* 0x000000062d417221 */ /* 0x000fc60000010100 */
[----:B------:R-:W-:Y:S01]  /*5820*/  FSETP.NEU.FTZ.AND P2, PT, R9, -INF , PT ;  /* 0xff8000000900780b */ /* 0x000fe20003f5d000 */
[-C--:B------:R-:W-:Y:S01]  /*5830*/  FMUL.FTZ R6, R65, R0.reuse ;  /* 0x0000000041067220 */ /* 0x080fe20000410000 */
[----:B------:R-:W-:Y:S01]  /*5840*/  FMUL.FTZ R34, R9, R0 ;  /* 0x0000000009227220 */ /* 0x000fe20000410000 */
[----:B------:R0:W-:Y:S04]  /*5850*/  MUFU.EX2 R20, R24 ;  /* 0x0000001800147308 */ /* 0x0001e80000000800 */
[----:B------:R-:W-:-:S04]  /*5860*/  FSEL R34, R34, RZ, P2 ;  /* 0x000000ff22227208 */ /* 0x000fc80001000000 */
[----:B------:R-:W1:Y:S01]  /*5870*/  MUFU.EX2 R6, R6 ;  /* 0x0000000600067308 */ /* 0x000e620000000800 */
[-CC-:B------:R-:W-:Y:S01]  /*5880*/  FFMA.FTZ R38, R55, R0.reuse, -R34.reuse ;  /* 0x0000000037267223 */ /* 0x180fe20000010822 */
[-CC-:B------:R-:W-:Y:S01]  /*5890*/  FFMA.FTZ R8, R26, R0.reuse, -R34.reuse ;  /* 0x000000001a087223 */ /* 0x180fe20000010822 */
[-CC-:B------:R-:W-:Y:S01]  /*58a0*/  FFMA.FTZ R65, R155, R0.reuse, -R34.reuse ;  /* 0x000000009b417223 */ /* 0x180fe20000010822 */
[-CC-:B0-----:R-:W-:Y:S01]  /*58b0*/  FFMA.FTZ R24, R153, R0.reuse, -R34.reuse ;  /* 0x0000000099187223 */ /* 0x181fe20000010822 */
        /* <DEDUP_REMOVED lines=27> */
[----:B------:R-:W1:Y:S01]  /*5a70*/  MUFU.EX2 R31, R31 ;  /* 0x0000001f001f7308 */ /* 0x000e620000000800 */
        /* <DEDUP_REMOVED lines=14> */
[----:B------:R-:W2:Y:S01]  /*5b60*/  MUFU.EX2 R35, R35 ;  /* 0x0000002300237308 */ /* 0x000ea20000000800 */
        /* <DEDUP_REMOVED lines=20> */
[----:B0-----:R-:W-:Y:S01]  /*5cb0*/  F2FP.BF16.F32.PACK_AB R181, R65, R8 ;  /* 0x0000000841b5723e */ /* 0x001fe200000010ff */
[----:B------:R-:W0:Y:S01]  /*5cc0*/  MUFU.EX2 R69, R69 ;  /* 0x0000004500457308 */ /* 0x000e220000000800 */
[----:B-1----:R-:W-:-:S02]  /*5cd0*/  F2FP.BF16.F32.PACK_AB R183, R31, R24 ;  /* 0x000000181fb7723e */ /* 0x002fc400000010ff */
[----:B------:R-:W-:Y:S02]  /*5ce0*/  @!P1 PRMT R48, RZ, 0x654, R48 ;  /* 0x00000654ff309816 */ /* 0x000fe40000000030 */
[----:B--2---:R-:W-:-:S03]  /*5cf0*/  F2FP.BF16.F32.PACK_AB R177, R35, R26 ;  /* 0x0000001a23b1723e */ /* 0x004fc600000010ff */
[----:B------:R-:W-:Y:S01]  /*5d00*/  MUFU.EX2 R30, R30 ;  /* 0x0000001e001e7308 */ /* 0x000fe20000000800 */
[----:B------:R-:W-:Y:S02]  /*5d10*/  WARPGROUP.DEPBAR.LE gsb0, 0x0 ;  /* 0x00008000000079c5 */ /* 0x000fe40000010000 */
[----:B------:R-:W-:-:S05]  /*5d20*/  WARPGROUP.ARRIVE ;  /* 0x00000000000079c5 */ /* 0x000fca0000000000 */
[----:B------:R-:W-:Y:S01]  /*5d30*/  MUFU.EX2 R43, R43 ;  /* 0x0000002b002b7308 */ /* 0x000fe20000000800 */
[----:B------:R-:W-:Y:S02]  /*5d40*/  F2FP.BF16.F32.PACK_AB R160, R33, R10 ;  /* 0x0000000a21a0723e */ /* 0x000fe400000010ff */
[----:B0-----:R-:W-:Y:S01]  /*5d50*/  F2FP.BF16.F32.PACK_AB R179, R69, R28 ;  /* 0x0000001c45b3723e */ /* 0x001fe200000010ff */
[----:B------:R-:W-:Y:S04]  /*5d60*/  HGMMA.64x128x16.F32.BF16 R88, R164, gdesc[UR4].tnspB, R88, gsb0 ;  /* 0x41e00004a4587df0 */ /* 0x000fe80008001858 */
[----:B------:R-:W-:Y:S08]  /*5d70*/  MUFU.EX2 R32, R32 ;  /* 0x0000002000207308 */ /* 0x000ff00000000800 */
[----:B------:R-:W0:Y:S08]  /*5d80*/  MUFU.EX2 R25, R25 ;  /* 0x0000001900197308 */ /* 0x000e300000000800 */
[----:B------:R-:W1:Y:S08]  /*5d90*/  MUFU.EX2 R47, R47 ;  /* 0x0000002f002f7308 */ /* 0x000e700000000800 */
[----:B------:R-:W2:Y:S01]  /*5da0*/  MUFU.EX2 R169, R169 ;  /* 0x000000a900a97308 */ /* 0x000ea20000000800 */
[----:B0-----:R-:W-:-:S07]  /*5db0*/  F2FP.BF16.F32.PACK_AB R162, R25, R12 ;  /* 0x0000000c19a2723e */ /* 0x001fce00000010ff */
[----:B------:R-:W0:Y:S08]  /*5dc0*/  MUFU.EX2 R61, R61 ;  /* 0x0000003d003d7308 */ /* 0x000e300000000800 */
[----:B------:R-:W3:Y:S08]  /*5dd0*/  MUFU.EX2 R36, R36 ;  /* 0x0000002400247308 */ /* 0x000ef00000000800 */
        /* <DEDUP_REMOVED lines=16> */
[----:B-1----:R-:W-:Y:S01]  /*5ee0*/  FADD.FTZ R4, R170, R55 ;  /* 0x00000037aa047221 */ /* 0x002fe20000010000 */
[-C--:B------:R-:W-:Y:S01]  /*5ef0*/  FMUL.FTZ R88, R88, R6.reuse ;  /* 0x0000000658587220 */ /* 0x080fe20000410000 */
[-C--:B------:R-:W-:Y:S01]  /*5f00*/  FMUL.FTZ R89, R89, R6.reuse ;  /* 0x0000000659597220 */ /* 0x080fe20000410000 */
[-C--:B------:R-:W-:Y:S01]  /*5f10*/  FMUL.FTZ R92, R92, R6.reuse ;  /* 0x000000065c5c7220 */ /* 0x080fe20000410000 */
[----:B------:R-:W-:Y:S01]  /*5f20*/  FADD.FTZ R55, R53, R4 ;  /* 0x0000000435377221 */ /* 0x000fe20000010000 */
[----:B------:R-:W-:Y:S01]  /*5f30*/  FFMA.FTZ R4, R7, R3, R8 ;  /* 0x0000000307047223 */ /* 0x000fe20000010008 */
[----:B------:R1:W-:Y:S01]  /*5f40*/  @!P1 SYNCS.ARRIVE.TRANS64.RED.A1T0 RZ, [R48+URZ], RZ ;  /* 0x000000ff30ff99a7 */ /* 0x0003e2000810043f */
[----:B------:R-:W1:Y:S01]  /*5f50*/  MUFU.EX2 R163, R175 ;  /* 0x000000af00a37308 */ /* 0x000e620000000800 */
[----:B--2---:R-:W-:Y:S01]  /*5f60*/  FADD.FTZ R46, R152, R55 ;  /* 0x00000037982e7221 */ /* 0x004fe20000010000 */
[----:B------:R-:W-:Y:S01]  /*5f70*/  FADD.FTZ R3, R65, R4 ;  /* 0x0000000441037221 */ /* 0x000fe20000010000 */
[-C--:B------:R-:W-:Y:S01]  /*5f80*/  FMUL.FTZ R93, R93, R6.reuse ;  /* 0x000000065d5d7220 */ /* 0x080fe20000410000 */
[-C--:B------:R-:W-:Y:S01]  /*5f90*/  FMUL.FTZ R96, R96, R6.reuse ;  /* 0x0000000660607220 */ /* 0x080fe20000410000 */
[----:B------:R-:W-:Y:S01]  /*5fa0*/  FADD.FTZ R55, R49, R46 ;  /* 0x0000002e31377221 */ /* 0x000fe20000010000 */
[----:B------:R-:W-:Y:S01]  /*5fb0*/  FADD.FTZ R4, R24, R3 ;  /* 0x0000000318047221 */ /* 0x000fe20000010000 */
[-C--:B------:R-:W-:Y:S01]  /*5fc0*/  FMUL.FTZ R97, R97, R6.reuse ;  /* 0x0000000661617220 */ /* 0x080fe20000410000 */
        /* <DEDUP_REMOVED lines=45> */
[----:B0-----:R-:W-:Y:S01]  /*62a0*/  FADD.FTZ R11, R61, R46 ;  /* 0x0000002e3d0b7221 */ /* 0x001fe20000010000 */
[----:B---3--:R-:W-:Y:S01]  /*62b0*/  FADD.FTZ R4, R36, R3 ;  /* 0x0000000324047221 */ /* 0x008fe20000010000 */
[-C--:B------:R-:W-:Y:S01]  /*62c0*/  FMUL.FTZ R137, R137, R6.reuse ;  /* 0x0000000689897220 */ /* 0x080fe20000410000 */
[-C--:B------:R-:W-:Y:S01]  /*62d0*/  FMUL.FTZ R140, R140, R6.reuse ;  /* 0x000000068c8c7220 */ /* 0x080fe20000410000 */
[----:B------:R-:W-:Y:S01]  /*62e0*/  FADD.FTZ R10, R20, R11 ;  /* 0x0000000b140a7221 */ /* 0x000fe20000010000 */
[----:B----4-:R-:W-:Y:S01]  /*62f0*/  FADD.FTZ R3, R171, R4 ;  /* 0x00000004ab037221 */ /* 0x010fe20000010000 */
[-C--:B------:R-:W-:Y:S01]  /*6300*/  FMUL.FTZ R141, R141, R6.reuse ;  /* 0x000000068d8d7220 */ /* 0x080fe20000410000 */
[-C--:B------:R-:W-:Y:S01]  /*6310*/  FMUL.FTZ R144, R144, R6.reuse ;  /* 0x0000000690907220 */ /* 0x080fe20000410000 */
[----:B-----5:R-:W-:Y:S01]  /*6320*/  FADD.FTZ R4, R45, R10 ;  /* 0x0000000a2d047221 */ /* 0x020fe20000010000 */
        /* <DEDUP_REMOVED lines=44> */
[----:B-1----:R-:W-:Y:S01]  /*65f0*/  FADD.FTZ R10, R163, R10 ;  /* 0x0000000aa30a7221 */ /* 0x002fe20000010000 */
[-C--:B------:R-:W-:Y:S01]  /*6600*/  FMUL.FTZ R150, R150, R7.reuse ;  /* 0x0000000796967220 */ /* 0x080fe20000410000 */
[----:B------:R-:W-:Y:S01]  /*6610*/  FMUL.FTZ R151, R151, R7 ;  /* 0x0000000797977220 */ /* 0x000fe20000410000 */
[----:B------:R-:W-:Y:S01]  /*6620*/  F2FP.BF16.F32.PACK_AB R170, R53, R170 ;  /* 0x000000aa35aa723e */ /* 0x000fe200000010ff */
[----:B--2---:R-:W-:Y:S01]  /*6630*/  FADD.FTZ R10, R79, R10 ;  /* 0x0000000a4f0a7221 */ /* 0x004fe20000010000 */
        /* <DEDUP_REMOVED lines=25> */
.L_x_2040:
[----:B------:R-:W-:-:S13]  /*67d0*/  ISETP.LE.AND P2, PT, RZ, UR55, PT ;  /* 0x00000037ff007c0c */ /* 0x000fda000bf43270 */
[----:B------:R-:W-:Y:S05]  /*67e0*/  @!P2 BRA `(.L_x_2050) ;  /* 0x0000001c00f8a947 */ /* 0x000fea0003800000 */
[----:B------:R-:W-:Y:S01]  /*67f0*/  IMAD.MOV.U32 R6, RZ, RZ, R9 ;  /* 0x000000ffff067224 */ /* 0x000fe200078e0009 */
[----:B------:R-:W-:Y:S01]  /*6800*/  UMOV UR51, UR44 ;  /* 0x0000002c00337c82 */ /* 0x000fe20008000000 */
[----:B------:R-:W-:Y:S01]  /*6810*/  IMAD.MOV.U32 R7, RZ, RZ, R5 ;  /* 0x000000ffff077224 */ /* 0x000fe200078e0005 */
[----:B------:R-:W-:-:S06]  /*6820*/  UMOV UR47, UR43 ;  /* 0x0000002b002f7c82 */ /* 0x000fcc0008000000 */
.L_x_2059:
        /* <DEDUP_REMOVED lines=9> */
.L_x_2052:
[----:B------:R-:W-:Y:S01]  /*68c0*/  ULEA UR6, UR43, UR41, 0x3 ;  /* 0x000000292b067291 */ /* 0x000fe2000f8e183f */
[----:B------:R-:W-:-:S05]  /*68d0*/  IMAD.U32 R0, RZ, RZ, UR44 ;  /* 0x0000002cff007e24 */ /* 0x000fca000f8e00ff */
[----:B------:R-:W-:-:S04]  /*68e0*/  SHF.L.U32 R0, R0, 0x1f, RZ ;  /* 0x0000001f00007819 */ /* 0x000fc800000006ff */
[----:B------:R0:W1:Y:S01]  /*68f0*/  SYNCS.PHASECHK.TRANS64.TRYWAIT P2, [UR6+0x28830], R0 ;  /* 0x02883000ff0075a7 */ /* 0x0000620008040146 */
[----:B------:R-:W-:Y:S05]  /*6900*/  @!P0 BRA `(.L_x_2053) ;  /* 0x0000000000048947 */ /* 0x000fea0003800000 */
[----:B------:R-:W-:Y:S01]  /*6910*/  BPT.TRAP 0x1 ;  /* 0x000000040000795c */ /* 0x000fe20000300000 */
.L_x_2053:
[----:B-1----:R-:W-:Y:S05]  /*6920*/  @P2 BRA `(.L_x_2051) ;  /* 0x0000000000082947 */ /* 0x002fea0003800000 */
[----:B------:R-:W1:Y:S02]  /*6930*/  SYNCS.PHASECHK.TRANS64.TRYWAIT P2, [UR6+0x28830], R0 ;  /* 0x02883000ff0075a7 */ /* 0x000e640008040146 */
[----:B-1----:R-:W-:Y:S05]  /*6940*/  @!P2 BRA `(.L_x_2054) ;  /* 0x000000980018a947 */ /* 0x002fea0003800000 */
.L_x_2051:
        /* <DEDUP_REMOVED lines=45> */
.L_x_2056:
[----:B------:R-:W-:Y:S01]  /*6c20*/  ULEA UR6, UR47, UR41, 0x3 ;  /* 0x000000292f067291 */ /* 0x000fe2000f8e183f */
[----:B------:R-:W-:-:S05]  /*6c30*/  IMAD.U32 R0, RZ, RZ, UR51 ;  /* 0x00000033ff007e24 */ /* 0x000fca000f8e00ff */
[----:B------:R-:W-:-:S04]  /*6c40*/  SHF.L.U32 R0, R0, 0x1f, RZ ;  /* 0x0000001f00007819 */ /* 0x000fc800000006ff */
[----:B------:R0:W1:Y:S01]  /*6c50*/  SYNCS.PHASECHK.TRANS64.TRYWAIT P2, [UR6+0x28850], R0 ;  /* 0x02885000ff0075a7 */ /* 0x0000620008040146 */
[----:B------:R-:W-:Y:S05]  /*6c60*/  @!P0 BRA `(.L_x_2057) ;  /* 0x0000000000048947 */ /* 0x000fea0003800000 */
[----:B------:R-:W-:Y:S01]  /*6c70*/  BPT.TRAP 0x1 ;  /* 0x000000040000795c */ /* 0x000fe20000300000 */
.L_x_2057:
[----:B-1----:R-:W-:Y:S05]  /*6c80*/  @P2 BRA `(.L_x_2055) ;  /* 0x0000000000082947 */ /* 0x002fea0003800000 */
[----:B------:R-:W1:Y:S02]  /*6c90*/  SYNCS.PHASECHK.TRANS64.TRYWAIT P2, [UR6+0x28850], R0 ;  /* 0x02885000ff0075a7 */ /* 0x000e640008040146 */
[----:B-1----:R-:W-:Y:S05]  /*6ca0*/  @!P2 BRA `(.L_x_2058) ;  /* 0x000000940058a947 */ /* 0x002fea0003800000 */
.L_x_2055:
[----:B------:R-:W-:Y:S01]  /*6cb0*/  UIADD3 UR6, UR41, 0x400, URZ ;  /* 0x0000040029067890 */ /* 0x000fe2000fffe03f */
[----:B------:R-:W-:Y:S01]  /*6cc0*/  WARPGROUP.ARRIVE ;  /* 0x00000000000079c5 */ /* 0x000fe20000000000 */
[----:B------:R-:W-:Y:S01]  /*6cd0*/  UMOV UR7, 0x40000040 ;  /* 0x4000004000077882 */ /* 0x000fe20000000000 */
[----:B01----:R-:W-:Y:S01]  /*6ce0*/  FMNMX.FTZ R0, R24, R7, !PT ;  /* 0x0000000718007209 */ /* 0x003fe20007810000 */
[----:B------:R-:W-:Y:S01]  /*6cf0*/  USHF.R.U32.HI UR6, URZ, 0x4, UR6 ;  /* 0x000000043f067899 */ /* 0x000fe20008011606 */
[----:B------:R-:W-:Y:S01]  /*6d00*/  ISETP.LT.AND P2, PT, RZ, UR55, PT ;  /* 0x00000037ff007c0c */ /* 0x000fe2000bf41270 */
[----:B------:R-:W-:Y:S01]  /*6d10*/  UMOV UR51, UR44 ;  /* 0x0000002c00337c82 */ /* 0x000fe20008000000 */
        /* <DEDUP_REMOVED lines=40> */
[----:B-1----:R-:W-:Y:S02]  /*6fa0*/  FMNMX.FTZ R9, R8, R5, !PT ;  /* 0x0000000508097209 */ /* 0x002fe40007810000 */
[----:B------:R-:W-:-:S03]  /*6fb0*/  FMNMX.FTZ R8, R26, R6, !PT ;  /* 0x000000061a087209 */ /* 0x000fc60007810000 */
[----:B------:R-:W1:Y:S01]  /*6fc0*/  SHFL.BFLY PT, R10, R9, 0x1, 0x1f ;  /* 0x0c201f00090a7f89 */ /* 0x000e6200000e0000 */
[----:B------:R-:W-:Y:S02]  /*6fd0*/  WARPGROUP.DEPBAR.LE gsb0, 0x0 ;  /* 0x00008000000079c5 */ /* 0x000fe40000010000 */
[----:B------:R-:W-:-:S06]  /*6fe0*/  WARPGROUP.ARRIVE ;  /* 0x00000000000079c5 */ /* 0x000fcc0000000000 */
[----:B------:R-:W-:Y:S01]  /*6ff0*/  HGMMA.64x128x16.F32.BF16 R88, R176, gdesc[UR4].tnspB, R88, gsb0 ;  /* 0x41e00004b0587df0 */ /* 0x000fe20008001858 */
[----:B------:R-:W-:Y:S01]  /*7000*/  UIADD3 UR6, UR10, 0x100, URZ ;  /* 0x000001000a067890 */ /* 0x000fe2000fffe03f */
[----:B------:R-:W-:Y:S01]  /*7010*/  UMOV UR7, 0x40000040 ;  /* 0x4000004000077882 */ /* 0x000fe20000000000 */
[----:B-1----:R-:W-:Y:S02]  /*7020*/  FMNMX.FTZ R5, R9, R10, !PT ;  /* 0x0000000a09057209 */ /* 0x002fe40007810000 */
[----:B------:R-:W-:-:S03]  /*7030*/  FMNMX.FTZ R9, R27, R8, !PT ;  /* 0x000000081b097209 */ /* 0x000fc60007810000 */
[----:B------:R-:W-:Y:S01]  /*7040*/  FADD.FTZ R7, -R5, R7 ;  /* 0x0000000705077221 */ /* 0x000fe20000010100 */
[----:B------:R-:W-:-:S03]  /*7050*/  FMNMX.FTZ R8, R30, R9, !PT ;  /* 0x000000091e087209 */ /* 0x000fc60007810000 */
[----:B0-----:R-:W-:Y:S01]  /*7060*/  FMUL.FTZ R7, R7, R0 ;  /* 0x0000000007077220 */ /* 0x001fe20000410000 */
        /* <DEDUP_REMOVED lines=32> */
[----:B------:R-:W-:-:S06]  /*7270*/  WARPGROUP.ARRIVE ;  /* 0x00000000000079c5 */ /* 0x000fcc0000000000 */
[----:B------:R-:W-:Y:S01]  /*7280*/  HGMMA.64x128x16.F32.BF16 R88, R172, gdesc[UR4].tnspB, R88, gsb0 ;  /* 0x41e00004ac587df0 */ /* 0x000fe20008001858 */
[----:B------:R-:W-:Y:S01]  /*7290*/  UIADD3 UR6, UR10, 0x180, URZ ;  /* 0x000001800a067890 */ /* 0x000fe2000fffe03f */
[----:B------:R-:W-:Y:S01]  /*72a0*/  UMOV UR7, 0x40000040 ;  /* 0x4000004000077882 */ /* 0x000fe20000000000 */
[----:B0-----:R-:W-:-:S05]  /*72b0*/  FMNMX.FTZ R14, R9, R10, !PT ;  /* 0x0000000a090e7209 */ /* 0x001fca0007810000 */
[----:B------:R-:W0:Y:S02]  /*72c0*/  SHFL.BFLY PT, R9, R14, 0x1, 0x1f ;  /* 0x0c201f000e097f89 */ /* 0x000e2400000e0000 */
[----:B0-----:R-:W-:Y:S01]  /*72d0*/  FMNMX.FTZ R9, R14, R9, !PT ;  /* 0x000000090e097209 */ /* 0x001fe20007810000 */
        /* <DEDUP_REMOVED lines=26> */
[----:B------:R-:W0:Y:S01]  /*7480*/  MUFU.EX2 R180, R180 ;  /* 0x000000b400b47308 */ /* 0x000e220000000800 */
[----:B------:R-:W-:-:S02]  /*7490*/  IMAD.U32 R27, RZ, RZ, UR43 ;  /* 0x0000002bff1b7e24 */ /* 0x000fc4000f8e00ff */
[-CC-:B------:R-:W-:Y:S01]  /*74a0*/  FFMA.FTZ R183, R30, R0.reuse, -R73.reuse ;  /* 0x000000001eb77223 */ /* 0x180fe20000010849 */
[-CC-:B------:R-:W-:Y:S01]  /*74b0*/  FFMA.FTZ R36, R31, R0.reuse, -R73.reuse ;  /* 0x000000001f247223 */ /* 0x180fe20000010849 */
[-C--:B------:R-:W-:Y:S01]  /*74c0*/  FFMA.FTZ R177, R34, R0.reuse, -R73 ;  /* 0x0000000022b17223 */ /* 0x080fe20000010849 */
[-C--:B------:R-:W-:Y:S01]  /*74d0*/  FFMA.FTZ R15, R33, R0.reuse, -R169 ;  /* 0x00000000210f7223 */ /* 0x080fe200000108a9 */
[----:B------:R-:W-:Y:S01]  /*74e0*/  @!P1 LEA R27, R27, UR41, 0x3 ;  /* 0x000000291b1b9c11 */ /* 0x000fe2000f8e18ff */
[-CC-:B------:R-:W-:Y:S01]  /*74f0*/  FFMA.FTZ R34, R35, R0.reuse, -R73.reuse ;  /* 0x0000000023227223 */ /* 0x180fe20000010849 */
[----:B------:R-:W-:Y:S01]  /*7500*/  MUFU.EX2 R6, R6 ;  /* 0x0000000600067308 */ /* 0x000fe20000000800 */
[----:B------:R-:W-:Y:S01]  /*7510*/  IADD3 R31, -R22, 0xb, RZ ;  /* 0x0000000b161f7810 */ /* 0x000fe20007ffe1ff */
[-C--:B------:R-:W-:Y:S01]  /*7520*/  FFMA.FTZ R179, R38, R0.reuse, -R73 ;  /* 0x0000000026b37223 */ /* 0x080fe20000010849 */
[----:B------:R-:W-:Y:S02]  /*7530*/  @!P1 VIADD R27, R27, 0x28840 ;  /* 0x000288401b1b9836 */ /* 0x000fe40000000000 */
[-C--:B------:R-:W-:Y:S01]  /*7540*/  FFMA.FTZ R21, R37, R0.reuse, -R169 ;  /* 0x0000000025157223 */ /* 0x080fe200000108a9 */
[-C--:B------:R-:W-:Y:S01]  /*7550*/  FFMA.FTZ R38, R39, R0.reuse, -R73 ;  /* 0x0000000027267223 */ /* 0x080fe20000010849 */
[-C--:B------:R-:W-:Y:S01]  /*7560*/  FFMA.FTZ R172, R40, R0.reuse, -R169 ;  /* 0x0000000028ac7223 */ /* 0x080fe200000108a9 */
[----:B------:R-:W-:Y:S01]  /*7570*/  FFMA.FTZ R173, R42, R0, -R73 ;  /* 0x000000002aad7223 */ /* 0x000fe20000010849 */
[----:B------:R-:W1:Y:S01]  /*7580*/  MUFU.EX2 R181, R181 ;  /* 0x000000b500b57308 */ /* 0x000e620000000800 */
[----:B------:R-:W-:Y:S01]  /*7590*/  @!P1 PRMT R27, RZ, 0x654, R27 ;  /* 0x00000654ff1b9816 */ /* 0x000fe2000000001b */
[----:B0-----:R-:W-:Y:S01]  /*75a0*/  FFMA.FTZ R4, R7, R4, R180 ;  /* 0x0000000407047223 */ /* 0x001fe200000100b4 */
[-C--:B------:R-:W-:Y:S01]  /*75b0*/  FFMA.FTZ R30, R43, R0.reuse, -R73 ;  /* 0x000000002b1e7223 */ /* 0x080fe20000010849 */
[-C--:B------:R-:W-:Y:S01]  /*75c0*/  FFMA.FTZ R174, R44, R0.reuse, -R169 ;  /* 0x000000002cae7223 */ /* 0x080fe200000108a9 */
[-C--:B------:R-:W-:Y:S01]  /*75d0*/  FFMA.FTZ R175, R46, R0.reuse, -R73 ;  /* 0x000000002eaf7223 */ /* 0x080fe20000010849 */
[-C--:B------:R-:W-:Y:S01]  /*75e0*/  FFMA.FTZ R29, R45, R0.reuse, -R169 ;  /* 0x000000002d1d7223 */ /* 0x080fe200000108a9 */
[-C--:B------:R-:W-:Y:S01]  /*75f0*/  FFMA.FTZ R26, R47, R0.reuse, -R73 ;  /* 0x000000002f1a7223 */ /* 0x080fe20000010849 */
[----:B------:R-:W0:Y:S01]  /*7600*/  MUFU.EX2 R20, R20 ;  /* 0x0000001400147308 */ /* 0x000e220000000800 */
        /* <DEDUP_REMOVED lines=26> */
[----:B0-----:R-:W-:Y:S01]  /*77b0*/  F2FP.BF16.F32.PACK_AB R181, R20, R181 ;  /* 0x000000b514b5723e */ /* 0x001fe200000010ff */
        /* <DEDUP_REMOVED lines=11> */
[----:B------:R-:W-:Y:S01]  /*7870*/  UMOV UR47, UR43 ;  /* 0x0000002b002f7c82 */ /* 0x000fe20008000000 */
[----:B------:R-:W-:Y:S03]  /*7880*/  MUFU.EX2 R176, R176 ;  /* 0x000000b000b07308 */ /* 0x000fe60000000800 */
[----:B------:R-:W-:-:S05]  /*7890*/  @!P1 LEA R35, R35, UR41, 0x3 ;  /* 0x0000002923239c11 */ /* 0x000fca000f8e18ff */
        /* <DEDUP_REMOVED lines=58> */
[----:B------:R-:W0:Y:S08]  /*7c40*/  MUFU.EX2 R57, R57 ;  /* 0x0000003900397308 */ /* 0x000e300000000800 */
[----:B------:R-:W-:Y:S08]  /*7c50*/  MUFU.EX2 R75, R75 ;  /* 0x0000004b004b7308 */ /* 0x000ff00000000800 */
[----:B------:R-:W-:Y:S08]  /*7c60*/  MUFU.EX2 R10, R10 ;  /* 0x0000000a000a7308 */ /* 0x000ff00000000800 */
[----:B------:R-:W1:Y:S01]  /*7c70*/  MUFU.EX2 R61, R61 ;  /* 0x0000003d003d7308 */ /* 0x000e620000000800 */
[----:B------:R-:W-:-:S02]  /*7c80*/  WARPGROUP.DEPBAR.LE gsb0, 0x0 ;  /* 0x00008000000079c5 */ /* 0x000fc40000010000 */
[----:B------:R-:W-:-:S05]  /*7c90*/  WARPGROUP.ARRIVE ;  /* 0x00000000000079c5 */ /* 0x000fca0000000000 */
[----:B------:R-:W2:Y:S01]  /*7ca0*/  MUFU.EX2 R161, R74 ;  /* 0x0000004a00a17308 */ /* 0x000ea20000000800 */
[----:B0-----:R-:W-:Y:S01]  /*7cb0*/  F2FP.BF16.F32.PACK_AB R160, R57, R8 ;  /* 0x0000000839a0723e */ /* 0x001fe200000010ff */
[----:B------:R-:W-:Y:S01]  /*7cc0*/  HGMMA.64x128x16.F32.BF16 R88, R164, gdesc[UR4].tnspB, R88, gsb0 ;  /* 0x41e00004a4587df0 */ /* 0x000fe20008001858 */
[----:B------:R-:W-:Y:S01]  /*7cd0*/  UIADD3 UR6, UR55, -0x1, URZ ;  /* 0xffffffff37067890 */ /* 0x000fe2000fffe03f */
[----:B-1----:R-:W-:-:S04]  /*7ce0*/  F2FP.BF16.F32.PACK_AB R162, R61, R10 ;  /* 0x0000000a3da2723e */ /* 0x002fc800000010ff */
[----:B------:R-:W0:Y:S02]  /*7cf0*/  MUFU.EX2 R163, R78 ;  /* 0x0000004e00a37308 */ /* 0x000e240000000800 */
[----:B------:R-:W-:-:S06]  /*7d00*/  UMOV UR55, UR6 ;  /* 0x0000000600377c82 */ /* 0x000fcc0008000000 */
[----:B------:R-:W1:Y:S08]  /*7d10*/  MUFU.EX2 R79, R79 ;  /* 0x0000004f004f7308 */ /* 0x000e700000000800 */
[----:B------:R-:W3:Y:S08]  /*7d20*/  MUFU.EX2 R12, R12 ;  /* 0x0000000c000c7308 */ /* 0x000ef00000000800 */
[----:B------:R-:W-:Y:S08]  /*7d30*/  MUFU.EX2 R65, R65 ;  /* 0x0000004100417308 */ /* 0x000ff00000000800 */
[----:B------:R-:W-:Y:S08]  /*7d40*/  MUFU.EX2 R83, R83 ;  /* 0x0000005300537308 */ /* 0x000ff00000000800 */
[----:B------:R-:W-:Y:S08]  /*7d50*/  MUFU.EX2 R14, R84 ;  /* 0x00000054000e7308 */ /* 0x000ff00000000800 */
[----:B------:R-:W-:Y:S01]  /*7d60*/  MUFU.EX2 R69, R69 ;  /* 0x0000004500457308 */ /* 0x000fe20000000800 */
[----:B------:R-:W-:-:S02]  /*7d70*/  WARPGROUP.DEPBAR.LE gsb0, 0x0 ;  /* 0x00008000000079c5 */ /* 0x000fc40000010000 */
[----:B------:R4:W-:Y:S06]  /*7d80*/  BAR.ARV R31, 0x100 ;  /* 0x0004001f0000751d */ /* 0x0009ec0000002000 */
[----:B------:R5:W-:Y:S01]  /*7d90*/  @!P1 SYNCS.ARRIVE.TRANS64.RED.A1T0 RZ, [R27+URZ], RZ ;  /* 0x000000ff1bff99a7 */ /* 0x000be2000810043f */
[----:B------:R-:W3:Y:S01]  /*7da0*/  MUFU.EX2 R165, R82 ;  /* 0x0000005200a57308 */ /* 0x000ee20000000800 */
[----:B----4-:R-:W-:Y:S02]  /*7db0*/  @!P1 VIADD R31, R35, 0x28860 ;  /* 0x00028860231f9836 */ /* 0x010fe40000000000 */
[-C--:B------:R-:W-:Y:S01]  /*7dc0*/  FMUL.FTZ R88, R88, R7.reuse ;  /* 0x0000000758587220 */ /* 0x080fe20000410000 */
[-C--:B------:R-:W-:Y:S01]  /*7dd0*/  FMUL.FTZ R89, R89, R7.reuse ;  /* 0x0000000759597220 */ /* 0x080fe20000410000 */
[-C--:B------:R-:W-:Y:S01]  /*7de0*/  FMUL.FTZ R92, R92, R7.reuse ;  /* 0x000000075c5c7220 */ /* 0x080fe20000410000 */
[-C--:B------:R-:W-:Y:S01]  /*7df0*/  FMUL.FTZ R93, R93, R7.reuse ;  /* 0x000000075d5d7220 */ /* 0x080fe20000410000 */
[----:B------:R-:W-:Y:S01]  /*7e00*/  @!P1 PRMT R31, RZ, 0x654, R31 ;  /* 0x00000654ff1f9816 */ /* 0x000fe2000000001f */
[----:B-----5:R-:W-:Y:S01]  /*7e10*/  FADD.FTZ R27, R11, R4 ;  /* 0x000000040b1b7221 */ /* 0x020fe20000010000 */
[----:B------:R-:W-:Y:S01]  /*7e20*/  FADD.FTZ R4, R20, R3 ;  /* 0x0000000314047221 */ /* 0x000fe20000010000 */
[----:B------:R-:W4:Y:S01]  /*7e30*/  MUFU.EX2 R167, R86 ;  /* 0x0000005600a77308 */ /* 0x000f220000000800 */
        /* <DEDUP_REMOVED lines=102> */
[----:B-1----:R-:W-:Y:S01]  /*84a0*/  FADD.FTZ R4, R79, R4 ;  /* 0x000000044f047221 */ /* 0x002fe20000010000 */
[-C--:B------:R-:W-:Y:S01]  /*84b0*/  FMUL.FTZ R130, R130, R6.reuse ;  /* 0x0000000682827220 */ /* 0x080fe20000410000 */
[-C--:B------:R-:W-:Y:S01]  /*84c0*/  FMUL.FTZ R131, R131, R6.reuse ;  /* 0x0000000683837220 */ /* 0x080fe20000410000 */
[----:B---3--:R-:W-:Y:S01]  /*84d0*/  FADD.FTZ R20, R12, R3 ;  /* 0x000000030c147221 */ /* 0x008fe20000010000 */
        /* <DEDUP_REMOVED lines=8> */
[----:B----4-:R-:W-:Y:S01]  /*8560*/  FADD.FTZ R3, R167, R4 ;  /* 0x00000004a7037221 */ /* 0x010fe20000010000 */
        /* <DEDUP_REMOVED lines=38> */
.L_x_2050:
[----:B------:R-:W-:Y:S06]  /*87d0*/  BAR.ARV 0x8, 0x120 ;  /* 0x0204800000007b1d */ /* 0x000fec0000002000 */
[----:B------:R-:W-:Y:S05]  /*87e0*/  @!P0 BRA `(.L_x_2060) ;  /* 0x0000000000048947 */ /* 0x000fea0003800000 */
[----:B------:R-:W-:Y:S01]  /*87f0*/  BPT.TRAP 0x1 ;  /* 0x000000040000795c */ /* 0x000fe20000300000 */
.L_x_2060:
[----:B------:R-:W-:Y:S01]  /*8800*/  ULEA UR5, UR43, UR41, 0x3 ;  /* 0x000000292b057291 */ /* 0x000fe2000f8e183f */
[----:B------:R-:W-:-:S05]  /*8810*/  IMAD.U32 R6, RZ, RZ, UR44 ;  /* 0x0000002cff067e24 */ /* 0x000fca000f8e00ff */
[----:B------:R-:W-:-:S04]  /*8820*/  SHF.L.U32 R6, R6, 0x1f, RZ ;  /* 0x0000001f06067819 */ /* 0x000fc800000006ff */
[----:B------:R0:W1:Y:S01]  /*8830*/  SYNCS.PHASECHK.TRANS64.TRYWAIT P2, [UR5+0x28850], R6 ;  /* 0x02885006ff0075a7 */ /* 0x0000620008040145 */
[----:B------:R-:W-:Y:S05]  /*8840*/  @!P0 BRA `(.L_x_2061) ;  /* 0x0000000000048947 */ /* 0x000fea0003800000 */
[----:B------:R-:W-:Y:S01]  /*8850*/  BPT.TRAP 0x1 ;  /* 0x000000040000795c */ /* 0x000fe20000300000 */
.L_x_2061:
[----:B-1----:R-:W-:Y:S05]  /*8860*/  @P2 BRA `(.L_x_2062) ;  /* 0x0000000000082947 */ /* 0x002fea0003800000 */
[----:B------:R-:W1:Y:S02]  /*8870*/  SYNCS.PHASECHK.TRANS64.TRYWAIT P0, [UR5+0x28850], R6 ;  /* 0x02885006ff0075a7 */ /* 0x000e640008000145 */
[----:B-1----:R-:W-:Y:S05]  /*8880*/  @!P0 BRA `(.L_x_2063) ;  /* 0x0000007800788947 */ /* 0x002fea0003800000 */
.L_x_2062:
[----:B------:R-:W-:Y:S01]  /*8890*/  UIADD3 UR41, UR41, 0x400, URZ ;  /* 0x0000040029297890 */ /* 0x000fe2000fffe03f */
[----:B------:R-:W-:Y:S01]  /*88a0*/  WARPGROUP.ARRIVE ;  /* 0x00000000000079c5 */ /* 0x000fe20000000000 */
[----:B------:R-:W-:Y:S01]  /*88b0*/  UMOV UR7, 0x40000040 ;  /* 0x4000004000077882 */ /* 0x000fe20000000000 */
[----:B-1----:R-:W1:Y:S01]  /*88c0*/  SHFL.BFLY PT, R7, R4, 0x2, 0x1f ;  /* 0x0c401f0004077f89 */ /* 0x002e6200000e0000 */
[----:B------:R-:W-:Y:S01]  /*88d0*/  USHF.R.U32.HI UR41, URZ, 0x4, UR41 ;  /* 0x000000043f297899 */ /* 0x000fe20008011629 */
[----:B------:R-:W-:Y:S01]  /*88e0*/  IMAD.MOV.U32 R13, RZ, RZ, RZ ;  /* 0x000000ffff0d7224 */ /* 0x000fe200078e00ff */
[----:B------:R-:W-:Y:S01]  /*88f0*/  UIADD3 UR45, UR45, 0x1, URZ ;  /* 0x000000012d2d7890 */ /* 0x000fe2000fffe03f */
[----:B0-----:R-:W0:Y:S01]  /*8900*/  SHFL.BFLY PT, R6, R3, 0x2, 0x1f ;  /* 0x0c401f0003067f89 */ /* 0x001e2200000e0000 */
        /* <DEDUP_REMOVED lines=12> */
[----:B------:R-:W-:Y:S01]  /*89d0*/  USEL UR43, UR43, URZ, UP0 ;  /* 0x0000003f2b2b7287 */ /* 0x000fe20008000000 */
[----:B0-----:R-:W-:Y:S01]  /*89e0*/  FADD.FTZ R8, R6, R3 ;  /* 0x0000000306087221 */ /* 0x001fe20000010000 */
[----:B------:R-:W-:Y:S01]  /*89f0*/  IMAD.MOV.U32 R3, RZ, RZ, -0x800000 ;  /* 0xff800000ff037424 */ /* 0x000fe200078e00ff */
[----:B------:R-:W0:Y:S04]  /*8a00*/  SHFL.BFLY PT, R6, R7, 0x1, 0x1f ;  /* 0x0c201f0007067f89 */ /* 0x000e2800000e0000 */
[----:B------:R-:W1:Y:S01]  /*8a10*/  SHFL.BFLY PT, R11, R8, 0x1, 0x1f ;  /* 0x0c201f00080b7f89 */ /* 0x000e6200000e0000 */
[----:B0-----:R-:W-:Y:S01]  /*8a20*/  FADD.FTZ R14, R7, R6 ;  /* 0x00000006070e7221 */ /* 0x001fe20000010000 */
[----:B-1----:R-:W-:-:S04]  /*8a30*/  FADD.FTZ R15, R8, R11 ;  /* 0x0000000b080f7221 */ /* 0x002fc80000010000 */
[----:B------:R-:W-:Y:S01]  /*8a40*/  FSETP.NE.FTZ.AND P0, PT, R14, RZ, PT ;  /* 0x000000ff0e00720b */ /* 0x000fe20003f15000 */
[----:B------:R-:W-:Y:S01]  /*8a50*/  IMAD.U32 R8, RZ, RZ, UR5 ;  /* 0x00000005ff087e24 */ /* 0x000fe2000f8e00ff */
[----:B------:R-:W-:-:S11]  /*8a60*/  FSETP.NE.FTZ.AND P2, PT, R15, RZ, PT ;  /* 0x000000ff0f00720b */ /* 0x000fd60003f55000 */
[----:B------:R-:W0:Y:S01]  /*8a70*/  @P0 MUFU.LG2 R6, R14 ;  /* 0x0000000e00060308 */ /* 0x000e220000000c00 */
[C---:B------:R-:W-:Y:S01]  /*8a80*/  @P0 FMUL.FTZ R4, R0.reuse, 0.69314718246459960938 ;  /* 0x3f31721800040820 */ /* 0x040fe20000410000 */
[----:B------:R-:W-:-:S06]  /*8a90*/  @P2 FMUL.FTZ R21, R0, 0.69314718246459960938 ;  /* 0x3f31721800152820 */ /* 0x000fcc0000410000 */
[----:B------:R-:W1:Y:S08]  /*8aa0*/  @P2 MUFU.LG2 R11, R15 ;  /* 0x0000000f000b2308 */ /* 0x000e700000000c00 */
[----:B------:R-:W2:Y:S01]  /*8ab0*/  @P0 MUFU.RCP R13, R14 ;  /* 0x0000000e000d0308 */ /* 0x000ea20000001000 */
[----:B0-----:R-:W-:Y:S01]  /*8ac0*/  @P0 FMUL.FTZ R7, R6, 0.69314718246459960938 ;  /* 0x3f31721806070820 */ /* 0x001fe20000410000 */
[----:B------:R-:W-:-:S03]  /*8ad0*/  @!P1 VIADD R6, R8, 0x28860 ;  /* 0x0002886008069836 */ /* 0x000fc60000000000 */
[----:B------:R-:W-:Y:S01]  /*8ae0*/  @P0 FFMA.FTZ R12, R4, R5, R7 ;  /* 0x00000005040c0223 */ /* 0x000fe20000010007 */
[----:B------:R-:W-:Y:S02]  /*8af0*/  PLOP3.LUT P0, PT, PT, PT, PT, 0x8, 0x0 ;  /* 0x000000000000781c */ /* 0x000fe40003f0e170 */
[----:B------:R-:W0:Y:S01]  /*8b00*/  @P2 MUFU.RCP R10, R15 ;  /* 0x0000000f000a2308 */ /* 0x000e220000001000 */
[----:B-1----:R-:W-:-:S04]  /*8b10*/  @P2 FMUL.FTZ R0, R11, 0.69314718246459960938 ;  /* 0x3f3172180b002820 */ /* 0x002fc80000410000 */
[----:B------:R-:W-:Y:S01]  /*8b20*/  @P2 FFMA.FTZ R3, R21, R9, R0 ;  /* 0x0000000915032223 */ /* 0x000fe20000010000 */
[----:B------:R-:W-:Y:S01]  /*8b30*/  @!P1 PRMT R0, RZ, 0x654, R6 ;  /* 0x00000654ff009816 */ /* 0x000fe20000000006 */
        /* <DEDUP_REMOVED lines=102> */
.L_x_2033:
        /* <DEDUP_REMOVED lines=15> */
[----:B------:R-:W-:Y:S01]  /*9290*/  F2FP.BF16.F32.PACK_AB R148, R35, R38 ;  /* 0x000000262394723e */ /* 0x000fe200000010ff */
[----:B------:R-:W-:Y:S01]  /*92a0*/  ULDC.64 UR6, c[0x0][0xbd8] ;  /* 0x0002f60000067ab9 */ /* 0x000fe20000000a00 */
[----:B------:R-:W-:Y:S01]  /*92b0*/  F2FP.BF16.F32.PACK_AB R149, R33, R36 ;  /* 0x000000242195723e */ /* 0x000fe200000010ff */
[----:B------:R-:W-:Y:S01]  /*92c0*/  UISETP.NE.AND.EX UP0, UPT, UR9, URZ, UPT, UP0 ;  /* 0x0000003f0900728c */ /* 0x000fe2000bf05300 */
[----:B------:R-:W-:Y:S01]  /*92d0*/  F2FP.BF16.F32.PACK_AB R150, R13, R34 ;  /* 0x000000220d96723e */ /* 0x000fe200000010ff */
[----:B------:R-:W-:Y:S01]  /*92e0*/  UISETP.NE.U32.AND UP1, UPT, UR6, URZ, UPT ;  /* 0x0000003f0600728c */ /* 0x000fe2000bf25070 */
[----:B------:R-:W-:Y:S01]  /*92f0*/  F2FP.BF16.F32.PACK_AB R151, R151, R32 ;  /* 0x000000209797723e */ /* 0x000fe200000010ff */
[----:B------:R-:W-:-:S02]  /*9300*/  USHF.L.U32 UR10, UR37, 0x2, URZ ;  /* 0x00000002250a7899 */ /* 0x000fc4000800063f */
[----:B------:R-:W-:Y:S02]  /*9310*/  UISETP.NE.AND.EX UP1, UPT, UR7, URZ, UPT, UP1 ;  /* 0x0000003f0700728c */ /* 0x000fe4000bf25310 */
[----:B------:R-:W-:Y:S02]  /*9320*/  USHF.L.U64.HI UR11, UR37, 0x2, UR38 ;  /* 0x00000002250b7899 */ /* 0x000fe40008010226 */
[----:B------:R-:W-:Y:S02]  /*9330*/  UIADD3 UR4, UP2, UR10, UR6, URZ ;  /* 0x000000060a047290 */ /* 0x000fe4000ff5e03f */
[----:B------:R-:W-:Y:S02]  /*9340*/  @UP0 UIADD3 UR6, UP3, UR10, UR8, URZ ;  /* 0x000000080a060290 */ /* 0x000fe4000ff7e03f */
[----:B------:R-:W-:Y:S02]  /*9350*/  UIADD3.X UR8, UR11, UR7, URZ, UP2, !UPT ;  /* 0x000000070b087290 */ /* 0x000fe400097fe43f */
[----:B------:R-:W-:Y:S01]  /*9360*/  @UP0 UIADD3.X UR7, UR11, UR9, URZ, UP3, !UPT ;  /* 0x000000090b070290 */ /* 0x000fe20009ffe43f */
[----:B------:R-:W-:-:S02]  /*9370*/  MOV R14, R0 ;  /* 0x00000000000e7202 */ /* 0x000fc40000000f00 */
[----:B0-----:R-:W-:-:S03]  /*9380*/  MOV R15, R5 ;  /* 0x00000005000f7202 */ /* 0x001fc60000000f00 */
[----:B------:R-:W-:-:S03]  /*9390*/  IMAD.WIDE R4, R185, 0x2, R14 ;  /* 0x00000002b9047825 */ /* 0x000fc600078e020e */
[C---:B------:R-:W-:Y:S02]  /*93a0*/  IADD3 R91, P5, R4.reuse, 0x40, RZ ;  /* 0x00000040045b7810 */ /* 0x040fe40007fbe0ff */
[C---:B------:R-:W-:Y:S02]  /*93b0*/  LOP3.LUT R9, R4.reuse, 0x380, RZ, 0xc0, !PT ;  /* 0x0000038004097812 */ /* 0x040fe400078ec0ff */
[----:B------:R-:W-:Y:S01]  /*93c0*/  LOP3.LUT R26, R91, 0x380, RZ, 0xc0, !PT ;  /* 0x000003805b1a7812 */ /* 0x000fe200078ec0ff */
[----:B------:R-:W-:Y:S01]  /*93d0*/  IMAD.X R29, RZ, RZ, R5, P5 ;  /* 0x000000ffff1d7224 */ /* 0x000fe200028e0605 */
[----:B------:R-:W-:Y:S02]  /*93e0*/  SHF.R.U64 R9, R9, 0x3, RZ ;  /* 0x0000000309097819 */ /* 0x000fe400000012ff */
[C---:B------:R-:W-:Y:S02]  /*93f0*/  IADD3 R49, P6, R4.reuse, 0x20, RZ ;  /* 0x0000002004317810 */ /* 0x040fe40007fde0ff */
[----:B------:R-:W-:-:S02]  /*9400*/  IADD3 R95, P4, R4, 0x60, RZ ;  /* 0x00000060045f7810 */ /* 0x000fc40007f9e0ff */
[C---:B------:R-:W-:Y:S01]  /*9410*/  IADD3 R97, P3, R4.reuse, 0x4000, RZ ;  /* 0x0000400004617810 */ /* 0x040fe20007f7e0ff */
[--C-:B------:R-:W-:Y:S01]  /*9420*/  IMAD.X R31, RZ, RZ, R5.reuse, P6 ;  /* 0x000000ffff1f7224 */ /* 0x100fe200030e0605 */
[C---:B------:R-:W-:Y:S01]  /*9430*/  IADD3 R99, P2, R4.reuse, 0x4020, RZ ;  /* 0x0000402004637810 */ /* 0x040fe20007f5e0ff */
[--C-:B------:R-:W-:Y:S01]  /*9440*/  IMAD.X R27, RZ, RZ, R5.reuse, P4 ;  /* 0x000000ffff1b7224 */ /* 0x100fe200020e0605 */
[C---:B------:R-:W-:Y:S01]  /*9450*/  IADD3 R101, P1, R4.reuse, 0x4040, RZ ;  /* 0x0000404004657810 */ /* 0x040fe20007f3e0ff */
[--C-:B------:R-:W-:Y:S01]  /*9460*/  IMAD.X R11, RZ, RZ, R5.reuse, P3 ;  /* 0x000000ffff0b7224 */ /* 0x100fe200018e0605 */
[----:B------:R-:W-:Y:S01]  /*9470*/  BAR.SYNC.DEFER_BLOCKING 0x1, 0x100 ;  /* 0x0044000000007b1d */ /* 0x000fe20000010000 */
[----:B------:R-:W-:Y:S02]  /*9480*/  IADD3 R103, P0, R4, 0x4060, RZ ;  /* 0x0000406004677810 */ /* 0x000fe40007f1e0ff */
[----:B------:R-:W-:Y:S01]  /*9490*/  SHF.R.U64 R26, R26, 0x3, RZ ;  /* 0x000000031a1a7819 */ /* 0x000fe200000012ff */
[--C-:B------:R-:W-:Y:S01]  /*94a0*/  IMAD.X R25, RZ, RZ, R5.reuse, P1 ;  /* 0x000000ffff197224 */ /* 0x100fe200008e0605 */
[----:B------:R-:W-:Y:S01]  /*94b0*/  LOP3.LUT R4, R9, R4, RZ, 0x3c, !PT ;  /* 0x0000000409047212 */ /* 0x000fe200078e3cff */
[--C-:B------:R-:W-:Y:S01]  /*94c0*/  IMAD.X R9, RZ, RZ, R5.reuse, P2 ;  /* 0x000000ffff097224 */ /* 0x100fe200010e0605 */
[----:B------:R-:W-:Y:S01]  /*94d0*/  LOP3.LUT R28, R26, R91, RZ, 0x3c, !PT ;  /* 0x0000005b1a1c7212 */ /* 0x000fe200078e3cff */
[----:B------:R-:W-:Y:S01]  /*94e0*/  IMAD.X R21, RZ, RZ, R5, P0 ;  /* 0x000000ffff157224 */ /* 0x000fe200000e0605 */
[----:B------:R-:W-:-:S02]  /*94f0*/  MOV R91, R4 ;  /* 0x00000004005b7202 */ /* 0x000fc40000000f00 */
[----:B------:R-:W-:Y:S02]  /*9500*/  LOP3.LUT R10, R49, 0x380, RZ, 0xc0, !PT ;  /* 0x00000380310a7812 */ /* 0x000fe400078ec0ff */
[----:B------:R-:W-:Y:S02]  /*9510*/  LOP3.LUT R48, R95, 0x380, RZ, 0xc0, !PT ;  /* 0x000003805f307812 */ /* 0x000fe400078ec0ff */
[----:B------:R-:W-:Y:S02]  /*9520*/  F2FP.BF16.F32.PACK_AB R5, R20, R93 ;  /* 0x0000005d1405723e */ /* 0x000fe400000010ff */
[----:B------:R-:W-:Y:S02]  /*9530*/  LOP3.LUT R50, R97, 0x380, RZ, 0xc0, !PT ;  /* 0x0000038061327812 */ /* 0x000fe400078ec0ff */
[----:B------:R-:W-:Y:S02]  /*9540*/  LOP3.LUT R20, R99, 0x380, RZ, 0xc0, !PT ;  /* 0x0000038063147812 */ /* 0x000fe400078ec0ff */
[----:B------:R-:W-:-:S02]  /*9550*/  SHF.R.U64 R10, R10, 0x3, RZ ;  /* 0x000000030a0a7819 */ /* 0x000fc400000012ff */
[----:B------:R-:W-:Y:S02]  /*9560*/  SHF.R.U64 R48, R48, 0x3, RZ ;  /* 0x0000000330307819 */ /* 0x000fe400000012ff */
[----:B------:R-:W-:Y:S02]  /*9570*/  SHF.R.U64 R50, R50, 0x3, RZ ;  /* 0x0000000332327819 */ /* 0x000fe400000012ff */
[----:B------:R-:W-:Y:S02]  /*9580*/  F2FP.BF16.F32.PACK_AB R4, R24, R153 ;  /* 0x000000991804723e */ /* 0x000fe400000010ff */
[----:B------:R-:W-:Y:S02]  /*9590*/  SHF.R.U64 R20, R20, 0x3, RZ ;  /* 0x0000000314147819 */ /* 0x000fe400000012ff */
[----:B------:R-:W-:Y:S01]  /*95a0*/  LOP3.LUT R24, R101, 0x380, RZ, 0xc0, !PT ;  /* 0x0000038065187812 */ /* 0x000fe200078ec0ff */
[----:B------:R0:W-:Y:S01]  /*95b0*/  STSM.16.M88.4 [R91], R4 ;  /* 0x000000045b007844 */ /* 0x0001e20000000200 */
[----:B------:R-:W-:-:S02]  /*95c0*/  LOP3.LUT R30, R10, R49, RZ, 0x3c, !PT ;  /* 0x000000310a1e7212 */ /* 0x000fc400078e3cff */
[----:B------:R-:W-:Y:S02]  /*95d0*/  LOP3.LUT R26, R48, R95, RZ, 0x3c, !PT ;  /* 0x0000005f301a7212 */ /* 0x000fe400078e3cff */
[----:B------:R-:W-:Y:S02]  /*95e0*/  LOP3.LUT R10, R50, R97, RZ, 0x3c, !PT ;  /* 0x00000061320a7212 */ /* 0x000fe400078e3cff */
[----:B------:R-:W-:Y:S02]  /*95f0*/  LOP3.LUT R48, R103, 0x380, RZ, 0xc0, !PT ;  /* 0x0000038067307812 */ /* 0x000fe400078ec0ff */
[----:B------:R-:W-:Y:S02]  /*9600*/  LOP3.LUT R8, R20, R99, RZ, 0x3c, !PT ;  /* 0x0000006314087212 */ /* 0x000fe400078e3cff */
[----:B------:R-:W-:Y:S02]  /*9610*/  SHF.R.U64 R24, R24, 0x3, RZ ;  /* 0x0000000318187819 */ /* 0x000fe400000012ff */
[----:B------:R-:W-:-:S02]  /*9620*/  SHF.R.U64 R48, R48, 0x3, RZ ;  /* 0x0000000330307819 */ /* 0x000fc400000012ff */
[----:B------:R-:W-:Y:S02]  /*9630*/  MOV R50, R10 ;  /* 0x0000000a00327202 */ /* 0x000fe40000000f00 */
[----:B------:R-:W-:Y:S02]  /*9640*/  MOV R49, R8 ;  /* 0x0000000800317202 */ /* 0x000fe40000000f00 */
[----:B------:R-:W-:Y:S02]  /*9650*/  LOP3.LUT R24, R24, R101, RZ, 0x3c, !PT ;  /* 0x0000006518187212 */ /* 0x000fe400078e3cff */
[----:B------:R-:W-:Y:S02]  /*9660*/  MOV R30, R30 ;  /* 0x0000001e001e7202 */ /* 0x000fe40000000f00 */
[----:B------:R-:W-:Y:S02]  /*9670*/  F2FP.BF16.F32.PACK_AB R8, R87, R92 ;  /* 0x0000005c5708723e */ /* 0x000fe400000010ff */
[----:B------:R-:W-:-:S02]  /*9680*/  F2FP.BF16.F32.PACK_AB R9, R85, R88 ;  /* 0x000000585509723e */ /* 0x000fc400000010ff */
[----:B------:R-:W-:Y:S02]  /*9690*/  F2FP.BF16.F32.PACK_AB R10, R83, R86 ;  /* 0x00000056530a723e */ /* 0x000fe400000010ff */
[----:B------:R-:W-:Y:S02]  /*96a0*/  F2FP.BF16.F32.PACK_AB R11, R81, R84 ;  /* 0x00000054510b723e */ /* 0x000fe400000010ff */
[----:B------:R-:W-:Y:S02]  /*96b0*/  LOP3.LUT R20, R48, R103, RZ, 0x3c, !PT ;  /* 0x0000006730147212 */ /* 0x000fe400078e3cff */
[----:B------:R-:W-:Y:S01]  /*96c0*/  MOV R90, R28 ;  /* 0x0000001c005a7202 */ /* 0x000fe20000000f00 */
[----:B------:R1:W-:Y:S01]  /*96d0*/  STSM.16.M88.4 [R30], R8 ;  /* 0x000000081e007844 */ /* 0x0003e20000000200 */
[----:B------:R-:W-:Y:S02]  /*96e0*/  MOV R89, R26 ;  /* 0x0000001a00597202 */ /* 0x000fe40000000f00 */
[----:B------:R-:W-:-:S02]  /*96f0*/  MOV R48, R24 ;  /* 0x0000001800307202 */ /* 0x000fc40000000f00 */
[----:B0-----:R-:W-:Y:S02]  /*9700*/  F2FP.BF16.F32.PACK_AB R4, R79, R82 ;  /* 0x000000524f04723e */ /* 0x001fe400000010ff */
        /* <DEDUP_REMOVED lines=8> */
[----:B-1----:R-:W-:Y:S02]  /*9790*/  F2FP.BF16.F32.PACK_AB R8, R63, R66 ;  /* 0x000000423f08723e */ /* 0x002fe400000010ff */
[----:B------:R-:W-:Y:S01]  /*97a0*/  F2FP.BF16.F32.PACK_AB R9, R61, R64 ;  /* 0x000000403d09723e */ /* 0x000fe200000010ff */
[----:B------:R-:W-:Y:S01]  /*97b0*/  STSM.16.M88.4 [R89], R24 ;  /* 0x0000001859007844 */ /* 0x000fe20000000200 */
[----:B------:R-:W-:Y:S02]  /*97c0*/  F2FP.BF16.F32.PACK_AB R10, R59, R62 ;  /* 0x0000003e3b0a723e */ /* 0x000fe400000010ff */
[----:B------:R-:W-:Y:S02]  /*97d0*/  F2FP.BF16.F32.PACK_AB R11, R57, R60 ;  /* 0x0000003c390b723e */ /* 0x000fe400000010ff */
[----:B------:R-:W-:-:S02]  /*97e0*/  F2FP.BF16.F32.PACK_AB R28, R55, R58 ;  /* 0x0000003a371c723e */ /* 0x000fc400000010ff */
[----:B------:R-:W-:Y:S01]  /*97f0*/  F2FP.BF16.F32.PACK_AB R29, R53, R56 ;  /* 0x00000038351d723e */ /* 0x000fe200000010ff */
[----:B------:R1:W-:Y:S01]  /*9800*/  STSM.16.M88.4 [R50], R8 ;  /* 0x0000000832007844 */ /* 0x0003e20000000200 */
[----:B------:R-:W-:Y:S01]  /*9810*/  F2FP.BF16.F32.PACK_AB R30, R47, R54 ;  /* 0x000000362f1e723e */ /* 0x000fe200000010ff */
[----:B0-----:R-:W-:Y:S01]  /*9820*/  IMAD.U32 R4, RZ, RZ, UR4 ;  /* 0x00000004ff047e24 */ /* 0x001fe2000f8e00ff */
[----:B------:R-:W-:Y:S01]  /*9830*/  F2FP.BF16.F32.PACK_AB R31, R45, R52 ;  /* 0x000000342d1f723e */ /* 0x000fe200000010ff */
[----:B------:R-:W-:Y:S01]  /*9840*/  IMAD.U32 R5, RZ, RZ, UR8 ;  /* 0x00000008ff057e24 */ /* 0x000fe2000f8e00ff */
[----:B------:R-:W-:Y:S02]  /*9850*/  F2FP.BF16.F32.PACK_AB R52, R43, R46 ;  /* 0x0000002e2b34723e */ /* 0x000fe400000010ff */
[----:B------:R-:W-:Y:S01]  /*9860*/  F2FP.BF16.F32.PACK_AB R53, R41, R44 ;  /* 0x0000002c2935723e */ /* 0x000fe200000010ff */
[----:B------:R0:W-:Y:S01]  /*9870*/  STSM.16.M88.4 [R49], R28 ;  /* 0x0000001c31007844 */ /* 0x0001e20000000200 */
[----:B------:R-:W-:-:S02]  /*9880*/  F2FP.BF16.F32.PACK_AB R54, R39, R42 ;  /* 0x0000002a2736723e */ /* 0x000fc400000010ff */
[----:B------:R-:W-:Y:S02]  /*9890*/  F2FP.BF16.F32.PACK_AB R55, R37, R40 ;  /* 0x000000282537723e */ /* 0x000fe400000010ff */
[----:B------:R-:W-:Y:S02]  /*98a0*/  MOV R20, R20 ;  /* 0x0000001400147202 */ /* 0x000fe40000000f00 */
[----:B------:R-:W-:Y:S01]  /*98b0*/  PLOP3.LUT P0, PT, PT, PT, UP1, 0x80, 0x0 ;  /* 0x000000000000781c */ /* 0x000fe20003f0f018 */
[----:B------:R0:W-:Y:S01]  /*98c0*/  STSM.16.M88.4 [R48], R52 ;  /* 0x0000003430007844 */ /* 0x0001e20000000200 */
[----:B------:R-:W-:-:S03]  /*98d0*/  PLOP3.LUT P2, PT, PT, PT, UP0, 0x80, 0x0 ;  /* 0x000000000000781c */ /* 0x000fc60003f4f008 */
[----:B------:R0:W-:Y:S01]  /*98e0*/  STSM.16.M88.4 [R20], R148 ;  /* 0x0000009414007844 */ /* 0x0001e20000000200 */
[----:B------:R-:W-:Y:S01]  /*98f0*/  BAR.SYNC.DEFER_BLOCKING 0x1, 0x100 ;  /* 0x0044000000007b1d */ /* 0x000fe20000010000 */
[----:B------:R-:W-:Y:S02]  /*9900*/  IMAD.U32 R6, RZ, RZ, UR6 ;  /* 0x00000006ff067e24 */ /* 0x000fe4000f8e00ff */
[----:B------:R-:W-:-:S04]  /*9910*/  IMAD.U32 R7, RZ, RZ, UR7 ;  /* 0x00000007ff077e24 */ /* 0x000fc8000f8e00ff */
[----:B-1----:R-:W2:Y:S04]  /*9920*/  @P0 LDG.E R8, desc[UR48][R4.64] ;  /* 0x0000003004080981 */ /* 0x002ea8000c1e1900 */
[----:B------:R-:W3:Y:S01]  /*9930*/  @P2 LDG.E R6, desc[UR48][R6.64] ;  /* 0x0000003006062981 */ /* 0x000ee2000c1e1900 */
[----:B------:R-:W-:Y:S01]  /*9940*/  IMAD R9, R16, 0x40, R2 ;  /* 0x0000004010097824 */ /* 0x000fe200078e0202 */
[----:B------:R-:W-:Y:S01]  /*9950*/  UMOV UR4, URZ ;  /* 0x0000003f00047c82 */ /* 0x000fe20008000000 */
[----:B------:R-:W-:Y:S02]  /*9960*/  ULDC UR10, c[0x0][0xa88] ;  /* 0x0002a200000a7ab9 */ /* 0x000fe40000000800 */
[----:B------:R-:W-:-:S03]  /*9970*/  IMAD.WIDE R14, R9, 0x2, R14 ;  /* 0x00000002090e7825 */ /* 0x000fc600078e020e */
[----:B------:R-:W-:Y:S02]  /*9980*/  IADD3 R33, P1, R14, 0x1000, RZ ;  /* 0x000010000e217810 */ /* 0x000fe40007f3e0ff */
[----:B--2---:R-:W-:Y:S02]  /*9990*/  @P0 R2UR UR4, R8 ;  /* 0x00000000080402ca */ /* 0x004fe400000e0000 */
[----:B---3--:R-:W-:Y:S01]  /*99a0*/  @P2 R2UR UR10, R6 ;  /* 0x00000000060a22ca */ /* 0x008fe200000e0000 */
[----:B0-----:R-:W-:-:S14]  /*99b0*/  @P2 BRA `(.L_x_2066) ;  /* 0x0000000000182947 */ /* 0x001fdc0003800000 */
[----:B------:R-:W-:Y:S05]  /*99c0*/  @!P0 BRA `(.L_x_2066) ;  /* 0x0000000000148947 */ /* 0x000fea0003800000 */
[----:B------:R-:W2:Y:S04]  /*99d0*/  LDG.E R7, desc[UR48][R4.64] ;  /* 0x0000003004077981 */ /* 0x000ea8000c1e1900 */
[----:B------:R-:W3:Y:S01]  /*99e0*/  LDG.E R6, desc[UR48][R4.64+0x4] ;  /* 0x0000043004067981 */ /* 0x000ee2000c1e1900 */
[----:B--2---:R-:W-:Y:S02]  /*99f0*/  R2UR UR6, R7 ;  /* 0x00000000070672ca */ /* 0x004fe400000e0000 */
[----:B---3--:R-:W-:-:S13]  /*9a00*/  R2UR UR10, R6 ;  /* 0x00000000060a72ca */ /* 0x008fda00000e0000 */
[----:B------:R-:W-:-:S12]  /*9a10*/  UIADD3 UR10, -UR6, UR10, URZ ;  /* 0x0000000a060a7290 */ /* 0x000fd8000fffe13f */
.L_x_2066:
[----:B------:R-:W-:Y:S01]  /*9a20*/  USHF.R.S32.HI UR14, URZ, 0x1f, UR39 ;  /* 0x0000001f3f0e7899 */ /* 0x000fe20008011427 */
[----:B------:R-:W-:Y:S01]  /*9a30*/  IMAD.U32 R8, RZ, RZ, UR40 ;  /* 0x00000028ff087e24 */ /* 0x000fe2000f8e00ff */
[----:B------:R-:W-:Y:S01]  /*9a40*/  ULDC.64 UR12, c[0x0][0xb70] ;  /* 0x0002dc00000c7ab9 */ /* 0x000fe20000000a00 */
[----:B------:R-:W-:Y:S01]  /*9a50*/  USHF.R.S32.HI UR9, URZ, 0x1f, UR4 ;  /* 0x0000001f3f097899 */ /* 0x000fe20008011404 */
[----:B------:R-:W-:Y:S01]  /*9a60*/  IADD3 R25, P2, R14, 0x2000, RZ ;  /* 0x000020000e197810 */ /* 0x000fe20007f5e0ff */
[----:B------:R-:W-:Y:S01]  /*9a70*/  UIMAD UR11, UR14, UR12, URZ ;  /* 0x0000000c0e0b72a4 */ /* 0x000fe2000f8e023f */
[----:B------:R-:W-:Y:S01]  /*9a80*/  IMAD R8, R8, 0x80, R19 ;  /* 0x0000008008087824 */ /* 0x000fe200078e0213 */
[----:B------:R-:W-:Y:S01]  /*9a90*/  UMOV UR8, UR4 ;  /* 0x0000000400087c82 */ /* 0x000fe20008000000 */
[----:B------:R-:W-:Y:S01]  /*9aa0*/  USEL UR38, UR38, URZ, !UP1 ;  /* 0x0000003f26267287 */ /* 0x000fe2000c800000 */
[----:B------:R-:W-:Y:S01]  /*9ab0*/  IADD3 R7, P6, R14, 0x3000, RZ ;  /* 0x000030000e077810 */ /* 0x000fe20007fde0ff */
[----:B------:R-:W-:Y:S01]  /*9ac0*/  UIMAD.WIDE.U32 UR6, UR39, UR12, UR8 ;  /* 0x0000000c270672a5 */ /* 0x000fe2000f8e0008 */
[----:B------:R-:W-:Y:S01]  /*9ad0*/  SHF.R.S32.HI R5, RZ, 0x1f, R8 ;  /* 0x0000001fff057819 */ /* 0x000fe20000011408 */
[----:B------:R-:W-:Y:S01]  /*9ae0*/  UIMAD UR11, UR39, UR13, UR11 ;  /* 0x0000000d270b72a4 */ /* 0x000fe2000f8e020b */
[----:B------:R-:W-:Y:S01]  /*9af0*/  LOP3.LUT R32, R33, 0x380, RZ, 0xc0, !PT ;  /* 0x0000038021207812 */ /* 0x000fe200078ec0ff */
[----:B------:R-:W-:Y:S01]  /*9b00*/  USEL UR37, UR37, URZ, !UP1 ;  /* 0x0000003f25257287 */ /* 0x000fe2000c800000 */
[----:B------:R-:W-:Y:S01]  /*9b10*/  LOP3.LUT R24, R25, 0x380, RZ, 0xc0, !PT ;  /* 0x0000038019187812 */ /* 0x000fe200078ec0ff */
[----:B------:R-:W-:Y:S01]  /*9b20*/  ULDC.64 UR12, c[0x0][0xb78] ;  /* 0x0002de00000c7ab9 */ /* 0x000fe20000000a00 */
[----:B------:R-:W-:Y:S01]  /*9b30*/  UIADD3 UR7, UR7, UR11, URZ ;  /* 0x0000000b07077290 */ /* 0x000fe2000fffe03f */
[----:B------:R-:W-:Y:S01]  /*9b40*/  LOP3.LUT R4, R7, 0x380, RZ, 0xc0, !PT ;  /* 0x0000038007047812 */ /* 0x000fe200078ec0ff */
[----:B------:R-:W-:Y:S01]  /*9b50*/  UIMAD UR8, UR38, UR12, URZ ;  /* 0x0000000c260872a4 */ /* 0x000fe2000f8e023f */
[----:B------:R-:W-:Y:S01]  /*9b60*/  SHF.R.U64 R32, R32, 0x3, RZ ;  /* 0x0000000320207819 */ /* 0x000fe200000012ff */
[----:B------:R-:W-:Y:S01]  /*9b70*/  UIMAD.WIDE.U32 UR6, UR37, UR12, UR6 ;  /* 0x0000000c250672a5 */ /* 0x000fe2000f8e0006 */
[----:B------:R-:W-:Y:S01]  /*9b80*/  SHF.R.U64 R24, R24, 0x3, RZ ;  /* 0x0000000318187819 */ /* 0x000fe200000012ff */
[----:B------:R-:W-:Y:S01]  /*9b90*/  UIMAD UR8, UR37, UR13, UR8 ;  /* 0x0000000d250872a4 */ /* 0x000fe2000f8e0208 */
[----:B------:R-:W-:-:S02]  /*9ba0*/  SHF.R.U64 R4, R4, 0x3, RZ ;  /* 0x0000000304047819 */ /* 0x000fc400000012ff */
[----:B------:R-:W-:Y:S01]  /*9bb0*/  LOP3.LUT R32, R32, R33, RZ, 0x3c, !PT ;  /* 0x0000002120207212 */ /* 0x000fe200078e3cff */
[--C-:B------:R-:W-:Y:S01]  /*9bc0*/  IMAD.X R33, RZ, RZ, R15.reuse, P1 ;  /* 0x000000ffff217224 */ /* 0x100fe200008e060f */
[----:B------:R-:W-:Y:S01]  /*9bd0*/  IADD3 R6, P0, R8, UR6, RZ ;  /* 0x0000000608067c10 */ /* 0x000fe2000ff1e0ff */
[----:B------:R-:W-:Y:S01]  /*9be0*/  IMAD.U32 R10, RZ, RZ, UR8 ;  /* 0x00000008ff0a7e24 */ /* 0x000fe2000f8e00ff */
[----:B------:R-:W-:Y:S01]  /*9bf0*/  LOP3.LUT R24, R24, R25, RZ, 0x3c, !PT ;  /* 0x0000001918187212 */ /* 0x000fe200078e3cff */
[----:B------:R-:W-:Y:S01]  /*9c00*/  IMAD.X R25, RZ, RZ, R15, P2 ;  /* 0x000000ffff197224 */ /* 0x000fe200010e060f */
[----:B------:R-:W-:Y:S01]  /*9c10*/  IADD3 R41, P5, R14, 0x4000, RZ ;  /* 0x000040000e297810 */ /* 0x000fe20007fbe0ff */
[----:B------:R-:W-:Y:S01]  /*9c20*/  ULDC.64 UR12, c[0x0][0xaa0] ;  /* 0x0002a800000c7ab9 */ /* 0x000fe20000000a00 */
[----:B------:R-:W-:Y:S01]  /*9c30*/  IADD3.X R5, R5, UR7, R10, P0, !PT ;  /* 0x0000000705057c10 */ /* 0x000fe200087fe40a */
[----:B------:R-:W-:Y:S01]  /*9c40*/  ULDC.64 UR6, c[0x0][0xb40] ;  /* 0x0002d00000067ab9 */ /* 0x000fe20000000a00 */
[----:B------:R-:W-:-:S02]  /*9c50*/  LOP3.LUT R4, R4, R7, RZ, 0x3c, !PT ;  /* 0x0000000704047212 */ /* 0x000fc400078e3cff */
[----:B------:R-:W-:Y:S02]  /*9c60*/  LEA R20, P0, R6, UR6, 0x2 ;  /* 0x0000000606147c11 */ /* 0x000fe4000f8010ff */
[----:B------:R-:W-:Y:S02]  /*9c70*/  IADD3 R45, P4, R14, 0x5000, RZ ;  /* 0x000050000e2d7810 */ /* 0x000fe40007f9e0ff */
[----:B------:R-:W-:Y:S01]  /*9c80*/  LEA.HI.X R21, R6, UR7, R5, 0x2, P0 ;  /* 0x0000000706157c11 */ /* 0x000fe200080f1405 */
[----:B------:R-:W-:Y:S01]  /*9c90*/  VIADD R5, R8, 0x8 ;  /* 0x0000000808057836 */ /* 0x000fe20000000000 */
[----:B------:R-:W-:Y:S02]  /*9ca0*/  LOP3.LUT P0, RZ, R23, 0x3, RZ, 0xc0, !PT ;  /* 0x0000000317ff7812 */ /* 0x000fe4000780c0ff */
[----:B------:R-:W-:Y:S02]  /*9cb0*/  IADD3 R29, P3, R14, 0x6000, RZ ;  /* 0x000060000e1d7810 */ /* 0x000fe40007f7e0ff */
[----:B------:R-:W-:-:S02]  /*9cc0*/  ISETP.GE.OR P1, PT, R8, UR10, P0 ;  /* 0x0000000a08007c0c */ /* 0x000fc40008726670 */
[C---:B------:R-:W-:Y:S02]  /*9cd0*/  IADD3 R7, P2, R14.reuse, 0x7000, RZ ;  /* 0x000070000e077810 */ /* 0x040fe40007f5e0ff */
[----:B------:R-:W-:Y:S01]  /*9ce0*/  ISETP.GE.OR P0, PT, R5, UR10, P0 ;  /* 0x0000000a05007c0c */ /* 0x000fe20008706670 */
[----:B------:R-:W-:Y:S01]  /*9cf0*/  IMAD.X R5, RZ, RZ, R15, P6 ;  /* 0x000000ffff057224 */ /* 0x000fe200030e060f */
[----:B------:R-:W-:Y:S02]  /*9d00*/  LOP3.LUT R40, R41, 0x380, RZ, 0xc0, !PT ;  /* 0x0000038029287812 */ /* 0x000fe400078ec0ff */
[----:B------:R-:W-:Y:S02]  /*9d10*/  LOP3.LUT R44, R45, 0x380, RZ, 0xc0, !PT ;  /* 0x000003802d2c7812 */ /* 0x000fe400078ec0ff */
[----:B------:R-:W-:Y:S02]  /*9d20*/  LOP3.LUT R28, R29, 0x380, RZ, 0xc0, !PT ;  /* 0x000003801d1c7812 */ /* 0x000fe400078ec0ff */
[----:B------:R-:W-:Y:S01]  /*9d30*/  LOP3.LUT R9, R14, 0x380, RZ, 0xc0, !PT ;  /* 0x000003800e097812 */ /* 0x000fe200078ec0ff */
[----:B------:R-:W-:Y:S01]  /*9d40*/  UIMAD UR6, UR9, UR12, URZ ;  /* 0x0000000c090672a4 */ /* 0x000fe2000f8e023f */
[----:B------:R-:W-:Y:S01]  /*9d50*/  LOP3.LUT R6, R7, 0x380, RZ, 0xc0, !PT ;  /* 0x0000038007067812 */ /* 0x000fe200078ec0ff */
[----:B------:R-:W-:Y:S01]  /*9d60*/  IMAD.U32 R13, RZ, RZ, UR12 ;  /* 0x0000000cff0d7e24 */ /* 0x000fe2000f8e00ff */
[----:B------:R-:W-:Y:S01]  /*9d70*/  SHF.R.U64 R40, R40, 0x3, RZ ;  /* 0x0000000328287819 */ /* 0x000fe200000012ff */
[----:B------:R0:W-:Y:S01]  /*9d80*/  @!P0 STG.E desc[UR48][R20.64+0x20], R3 ;  /* 0x0000200314008986 */ /* 0x0001e2000c101930 */
[----:B------:R-:W-:Y:S01]  /*9d90*/  SHF.R.U64 R44, R44, 0x3, RZ ;  /* 0x000000032c2c7819 */ /* 0x000fe200000012ff */
[----:B------:R-:W-:Y:S01]  /*9da0*/  ULDC.64 UR8, c[0x0][0xae0] ;  /* 0x0002b80000087ab9 */ /* 0x000fe20000000a00 */
        /* <DEDUP_REMOVED lines=15> */
[----:B0-----:R-:W-:Y:S01]  /*9ea0*/  SHF.R.S32.HI R3, RZ, 0x1f, R2 ;  /* 0x0000001fff037819 */ /* 0x001fe20000011402 */
[----:B------:R-:W-:-:S02]  /*9eb0*/  UIMAD UR6, UR4, UR13, UR6 ;  /* 0x0000000d040672a4 */ /* 0x000fc4000f8e0206 */
[----:B------:R0:W5:Y:S01]  /*9ec0*/  LD.E.128 R36, desc[UR48][R14.64] ;  /* 0x000000300e247980 */ /* 0x000162000c101d00 */
[----:B-1----:R-:W-:-:S03]  /*9ed0*/  IMAD.WIDE.U32 R12, R13, UR4, R2 ;  /* 0x000000040d0c7c25 */ /* 0x002fc6000f8e0002 */
[----:B------:R-:W5:Y:S04]  /*9ee0*/  LD.E.128 R4, desc[UR48][R4.64] ;  /* 0x0000003004047980 */ /* 0x000f68000c101d00 */
[----:B------:R-:W5:Y:S04]  /*9ef0*/  LD.E.128 R40, desc[UR48][R40.64] ;  /* 0x0000003028287980 */ /* 0x000f68000c101d00 */
[----:B------:R-:W5:Y:S04]  /*9f00*/  LD.E.128 R44, desc[UR48][R44.64] ;  /* 0x000000302c2c7980 */ /* 0x000f68000c101d00 */
[----:B------:R-:W5:Y:S04]  /*9f10*/  LD.E.128 R28, desc[UR48][R28.64] ;  /* 0x000000301c1c7980 */ /* 0x000f68000c101d00 */
[----:B------:R-:W5:Y:S01]  /*9f20*/  LD.E.128 R8, desc[UR48][R8.64] ;  /* 0x0000003008087980 */ /* 0x000f62000c101d00 */
[----:B------:R-:W-:Y:S01]  /*9f30*/  UIMAD UR4, UR14, UR8, URZ ;  /* 0x000000080e0472a4 */ /* 0x000fe2000f8e023f */
[----:B------:R-:W-:Y:S01]  /*9f40*/  @!PT LDS RZ, [RZ] ;  /* 0x00000000fffff984 */ /* 0x000fe20000000800 */
[----:B------:R-:W-:Y:S01]  /*9f50*/  @!PT LDS RZ, [RZ] ;  /* 0x00000000fffff984 */ /* 0x000fe20000000800 */
[----:B------:R-:W-:Y:S01]  /*9f60*/  @!PT LDS RZ, [RZ] ;  /* 0x00000000fffff984 */ /* 0x000fe20000000800 */
[----:B------:R-:W-:Y:S01]  /*9f70*/  @!PT LDS RZ, [RZ] ;  /* 0x00000000fffff984 */ /* 0x000fe20000000800 */
[----:B------:R1:W-:Y:S06]  /*9f80*/  MEMBAR.ALL.CTA ;  /* 0x0000000000007992 */ /* 0x0003ec0000008000 */
[----:B-1----:R-:W1:Y:S01]  /*9f90*/  FENCE.VIEW.ASYNC.S ;  /* 0x00000000000073c6 */ /* 0x002e620000000000 */
[----:B------:R-:W-:Y:S01]  /*9fa0*/  VIADD R13, R13, UR6 ;  /* 0x000000060d0d7c36 */ /* 0x000fe20008000000 */
[----:B------:R-:W-:Y:S01]  /*9fb0*/  UIMAD UR10, UR40, -0x80, UR10 ;  /* 0xffffff80280a78a4 */ /* 0x000fe2000f8e020a */
[----:B------:R-:W-:Y:S01]  /*9fc0*/  IMAD.U32 R3, RZ, RZ, UR8 ;  /* 0x00000008ff037e24 */ /* 0x000fe2000f8e00ff */
[----:B------:R-:W-:Y:S01]  /*9fd0*/  UIMAD UR4, UR39, UR9, UR4 ;  /* 0x00000009270472a4 */ /* 0x000fe2000f8e0204 */
[----:B------:R-:W-:-:S02]  /*9fe0*/  ULDC.64 UR6, c[0x0][0xae8] ;  /* 0x0002ba0000067ab9 */ /* 0x000fc40000000a00 */
[----:B------:R-:W-:Y:S01]  /*9ff0*/  IMAD.WIDE.U32 R12, R3, UR39, R12 ;  /* 0x00000027030c7c25 */ /* 0x000fe2000f8e000c */
[----:B------:R-:W-:-:S03]  /*a000*/  ISETP.GE.AND P2, PT, R16, UR10, PT ;  /* 0x0000000a10007c0c */ /* 0x000fc6000bf46270 */
[----:B------:R-:W-:Y:S01]  /*a010*/  VIADD R13, R13, UR4 ;  /* 0x000000040d0d7c36 */ /* 0x000fe20008000000 */
[----:B------:R-:W-:Y:S01]  /*a020*/  UIMAD UR4, UR38, UR6, URZ ;  /* 0x00000006260472a4 */ /* 0x000fe2000f8e023f */
[----:B------:R-:W-:Y:S02]  /*a030*/  VIADD R0, R0, 0x28820 ;  /* 0x0002882000007836 */ /* 0x000fe40000000000 */
[----:B------:R-:W-:Y:S01]  /*a040*/  IMAD.U32 R21, RZ, RZ, UR6 ;  /* 0x00000006ff157e24 */ /* 0x000fe2000f8e00ff */
[----:B------:R-:W-:Y:S01]  /*a050*/  UIMAD UR4, UR37, UR7, UR4 ;  /* 0x00000007250472a4 */ /* 0x000fe2000f8e0204 */
[C---:B0-----:R-:W-:Y:S01]  /*a060*/  VIADD R15, R16.reuse, 0x60 ;  /* 0x00000060100f7836 */ /* 0x041fe20000000000 */
[----:B------:R-:W-:Y:S01]  /*a070*/  PRMT R0, RZ, 0x654, R0 ;  /* 0x00000654ff007816 */ /* 0x000fe20000000000 */
[----:B------:R-:W-:Y:S01]  /*a080*/  IMAD.WIDE.U32 R20, R21, UR37, R12 ;  /* 0x0000002515147c25 */ /* 0x000fe2000f8e000c */
[----:B------:R-:W-:Y:S02]  /*a090*/  SHF.R.S32.HI R17, RZ, 0x1f, R16 ;  /* 0x0000001fff117819 */ /* 0x000fe40000011410 */
[----:B------:R-:W-:Y:S01]  /*a0a0*/  ISETP.GE.AND P1, PT, R15, UR10, PT ;  /* 0x0000000a0f007c0c */ /* 0x000fe2000bf26270 */
[C---:B------:R-:W-:Y:S01]  /*a0b0*/  VIADD R14, R16.reuse, 0x40 ;  /* 0x00000040100e7836 */ /* 0x040fe20000000000 */
[----:B-1----:R0:W-:Y:S01]  /*a0c0*/  SYNCS.ARRIVE.TRANS64.RED.A1T0 RZ, [R0+URZ], RZ ;  /* 0x000000ff00ff79a7 */ /* 0x0021e2000810043f */
[----:B------:R-:W-:Y:S01]  /*a0d0*/  VIADD R3, R16, 0x20 ;  /* 0x0000002010037836 */ /* 0x000fe20000000000 */
[----:B------:R-:W-:Y:S01]  /*a0e0*/  BSSY B1, `(.L_x_2067) ;  /* 0x0000017000017945 */ /* 0x000fe20003800000 */
[----:B------:R-:W-:-:S02]  /*a0f0*/  IMAD.U32 R15, RZ, RZ, UR40 ;  /* 0x00000028ff0f7e24 */ /* 0x000fc4000f8e00ff */
[----:B------:R-:W-:Y:S01]  /*a100*/  VIADD R53, R21, UR4 ;  /* 0x0000000415357c36 */ /* 0x000fe20008000000 */
[----:B------:R-:W-:Y:S01]  /*a110*/  ISETP.GE.AND P0, PT, R14, UR10, PT ;  /* 0x0000000a0e007c0c */ /* 0x000fe2000bf06270 */
[----:B------:R-:W-:Y:S01]  /*a120*/  IMAD.WIDE R14, R15, 0x80, R16 ;  /* 0x000000800f0e7825 */ /* 0x000fe200078e0210 */
[----:B------:R-:W-:Y:S01]  /*a130*/  ISETP.GE.AND P4, PT, R3, UR10, PT ;  /* 0x0000000a03007c0c */ /* 0x000fe2000bf86270 */
[----:B0-----:R-:W-:-:S12]  /*a140*/  @P2 BRA `(.L_x_2068) ;  /* 0x0000000000402947 */ /* 0x001fd80003800000 */
        /* <DEDUP_REMOVED lines=16> */
.L_x_2068:
[----:B------:R-:W-:Y:S05]  /*a250*/  BSYNC B1 ;  /* 0x0000000000017941 */ /* 0x000fea0003800000 */
.L_x_2067:
        /* <DEDUP_REMOVED lines=9> */
[----:B0----5:R-:W-:Y:S02]  /*a2f0*/  VIADD R36, R2, 0x40 ;  /* 0x0000004002247836 */ /* 0x021fe40000000000 */
        /* <DEDUP_REMOVED lines=8> */
[----:B------:R1:W-:Y:S04]  /*a380*/  @!P3 STG.E.128 desc[UR48][R36.64], R32 ;  /* 0x000000202400b986 */ /* 0x0003e8000c101d30 */
[----:B------:R1:W-:Y:S02]  /*a390*/  @!P4 STG.E.128 desc[UR48][R36.64+0x80], R44 ;  /* 0x0000802c2400c986 */ /* 0x0003e4000c101d30 */
.L_x_2070:
[----:B------:R-:W-:Y:S05]  /*a3a0*/  BSYNC B1 ;  /* 0x0000000000017941 */ /* 0x000fea0003800000 */
.L_x_2069:
        /* <DEDUP_REMOVED lines=9> */
[----:B-1---5:R-:W-:Y:S02]  /*a440*/  VIADD R32, R2, 0x40 ;  /* 0x0000004002207836 */ /* 0x022fe40000000000 */
        /* <DEDUP_REMOVED lines=10> */
.L_x_2072:
[----:B------:R-:W-:Y:S05]  /*a4f0*/  BSYNC B1 ;  /* 0x0000000000017941 */ /* 0x000fea0003800000 */
.L_x_2071:
[----:B------:R-:W-:Y:S05]  /*a500*/  @P1 BRA `(.L_x_2073) ;  /* 0x0000000c00081947 */ /* 0x000fea0003800000 */
[----:B------:R-:W-:Y:S01]  /*a510*/  IADD3 R3, P0, R14, 0x60, RZ ;  /* 0x000000600e037810 */ /* 0x000fe20007f1e0ff */
        /* <DEDUP_REMOVED lines=15> */
[----:B-----5:R3:W-:Y:S10]  /*a610*/  @!P1 STG.E.128 desc[UR48][R14.64], R4 ;  /* 0x000000040e009986 */ /* 0x0207f4000c101d30 */
[----:B------:R-:W-:Y:S05]  /*a620*/  @P0 BRA `(.L_x_2073) ;  /* 0x0000000800c00947 */ /* 0x000fea0003800000 */
[----:B------:R4:W-:Y:S01]  /*a630*/  STG.E.128 desc[UR48][R14.64+0x80], R8 ;  /* 0x000080080e007986 */ /* 0x0009e2000c101d30 */
[----:B------:R-:W-:Y:S05]  /*a640*/  BRA `(.L_x_2073) ;  /* 0x0000000800b87947 */ /* 0x000fea0003800000 */
.L_x_2065:
[----:B------:R-:W-:Y:S01]  /*a650*/  ULDC.64 UR6, c[0x0][0xbe0] ;  /* 0x0002f80000067ab9 */ /* 0x000fe20000000a00 */
[----:B------:R-:W-:Y:S02]  /*a660*/  USHF.L.U32 UR4, UR37, 0x2, URZ ;  /* 0x0000000225047899 */ /* 0x000fe4000800063f */
[----:B------:R-:W-:Y:S01]  /*a670*/  UISETP.NE.U32.AND UP0, UPT, UR6, URZ, UPT ;  /* 0x0000003f0600728c */ /* 0x000fe2000bf05070 */
[----:B------:R-:W-:Y:S01]  /*a680*/  ULDC.64 UR8, c[0x0][0xbd8] ;  /* 0x0002f60000087ab9 */ /* 0x000fe20000000a00 */
[----:B------:R-:W-:Y:S02]  /*a690*/  USHF.L.U64.HI UR10, UR37, 0x2, UR38 ;  /* 0x00000002250a7899 */ /* 0x000fe40008010226 */
[----:B------:R-:W-:Y:S02]  /*a6a0*/  UISETP.NE.AND.EX UP1, UPT, UR7, URZ, UPT, UP0 ;  /* 0x0000003f0700728c */ /* 0x000fe4000bf25300 */
[----:B------:R-:W-:-:S04]  /*a6b0*/  UISETP.NE.U32.AND UP0, UPT, UR8, URZ, UPT ;  /* 0x0000003f0800728c */ /* 0x000fc8000bf05070 */
[----:B------:R-:W-:Y:S01]  /*a6c0*/  PLOP3.LUT P2, PT, PT, PT, UP1, 0x80, 0x0 ;  /* 0x000000000000781c */ /* 0x000fe20003f4f018 */
[----:B------:R-:W-:-:S04]  /*a6d0*/  UISETP.NE.AND.EX UP0, UPT, UR9, URZ, UPT, UP0 ;  /* 0x0000003f0900728c */ /* 0x000fc8000bf05300 */
[----:B------:R-:W-:Y:S02]  /*a6e0*/  @UP1 UIADD3 UR6, UP2, UR4, UR6, URZ ;  /* 0x0000000604061290 */ /* 0x000fe4000ff5e03f */
[----:B------:R-:W-:Y:S02]  /*a6f0*/  PLOP3.LUT P1, PT, PT, PT, UP0, 0x80, 0x0 ;  /* 0x000000000000781c */ /* 0x000fe40003f2f008 */
[----:B------:R-:W-:Y:S02]  /*a700*/  @UP1 UIADD3.X UR7, UR10, UR7, URZ, UP2, !UPT ;  /* 0x000000070a071290 */ /* 0x000fe400097fe43f */
[----:B------:R-:W-:Y:S01]  /*a710*/  UIADD3 UR4, UP1, UR4, UR8, URZ ;  /* 0x0000000804047290 */ /* 0x000fe2000ff3e03f */
[----:B------:R-:W-:-:S03]  /*a720*/  IMAD.U32 R6, RZ, RZ, UR6 ;  /* 0x00000006ff067e24 */ /* 0x000fc6000f8e00ff */
[----:B------:R-:W-:Y:S01]  /*a730*/  IMAD.U32 R7, RZ, RZ, UR7 ;  /* 0x00000007ff077e24 */ /* 0x000fe2000f8e00ff */
[----:B------:R-:W-:Y:S01]  /*a740*/  UIADD3.X UR6, UR10, UR9, URZ, UP1, !UPT ;  /* 0x000000090a067290 */ /* 0x000fe20008ffe43f */
[----:B------:R-:W-:-:S03]  /*a750*/  IMAD.MOV.U32 R9, RZ, RZ, RZ ;  /* 0x000000ffff097224 */ /* 0x000fc600078e00ff */
[----:B------:R-:W2:Y:S01]  /*a760*/  @P2 LDG.E R6, desc[UR48][R6.64] ;  /* 0x0000003006062981 */ /* 0x000ea2000c1e1900 */
[----:B------:R-:W-:Y:S02]  /*a770*/  IMAD.U32 R4, RZ, RZ, UR4 ;  /* 0x00000004ff047e24 */ /* 0x000fe4000f8e00ff */
[----:B------:R-:W-:-:S05]  /*a780*/  IMAD.U32 R5, RZ, RZ, UR6 ;  /* 0x00000006ff057e24 */ /* 0x000fca000f8e00ff */
[----:B------:R0:W5:Y:S01]  /*a790*/  @P1 LDG.E R9, desc[UR48][R4.64] ;  /* 0x0000003004091981 */ /* 0x000162000c1e1900 */
[----:B------:R-:W-:Y:S01]  /*a7a0*/  ULDC UR4, c[0x0][0xa88] ;  /* 0x0002a20000047ab9 */ /* 0x000fe20000000800 */
[----:B------:R-:W-:Y:S02]  /*a7b0*/  ISETP.GT.AND P0, PT, R186, 0x7f, PT ;  /* 0x0000007fba00780c */ /* 0x000fe40003f04270 */
[----:B--2---:R-:W-:Y:S01]  /*a7c0*/  @P2 R2UR UR4, R6 ;  /* 0x00000000060422ca */ /* 0x004fe200000e0000 */
[----:B0-----:R-:W-:-:S14]  /*a7d0*/  @P2 BRA `(.L_x_2074) ;  /* 0x0000000000182947 */ /* 0x001fdc0003800000 */
[----:B------:R-:W-:Y:S05]  /*a7e0*/  @!P1 BRA `(.L_x_2074) ;  /* 0x0000000000149947 */ /* 0x000fea0003800000 */
[----:B------:R-:W2:Y:S04]  /*a7f0*/  LDG.E R3, desc[UR48][R4.64] ;  /* 0x0000003004037981 */ /* 0x000ea8000c1e1900 */
[----:B------:R-:W3:Y:S01]  /*a800*/  LDG.E R0, desc[UR48][R4.64+0x4] ;  /* 0x0000043004007981 */ /* 0x000ee2000c1e1900 */
[----:B--2---:R-:W-:Y:S02]  /*a810*/  R2UR UR6, R3 ;  /* 0x00000000030672ca */ /* 0x004fe400000e0000 */
[----:B---3--:R-:W-:-:S13]  /*a820*/  R2UR UR4, R0 ;  /* 0x00000000000472ca */ /* 0x008fda00000e0000 */
[----:B------:R-:W-:-:S12]  /*a830*/  UIADD3 UR4, -UR6, UR4, URZ ;  /* 0x0000000406047290 */ /* 0x000fd8000fffe13f */
.L_x_2074:
[----:B------:R-:W-:Y:S01]  /*a840*/  USHF.R.S32.HI UR8, URZ, 0x1f, UR39 ;  /* 0x0000001f3f087899 */ /* 0x000fe20008011427 */
[----:B------:R-:W-:Y:S01]  /*a850*/  BSSY B1, `(.L_x_2075) ;  /* 0x000001f000017945 */ /* 0x000fe20003800000 */
[----:B------:R-:W-:Y:S01]  /*a860*/  USEL UR37, UR37, URZ, !UP0 ;  /* 0x0000003f25257287 */ /* 0x000fe2000c000000 */
[----:B------:R-:W-:Y:S01]  /*a870*/  SHF.R.S32.HI R11, RZ, 0x1f, R2 ;  /* 0x0000001fff0b7819 */ /* 0x000fe20000011402 */
[----:B------:R-:W-:Y:S01]  /*a880*/  USEL UR38, UR38, URZ, !UP0 ;  /* 0x0000003f26267287 */ /* 0x000fe2000c000000 */
[----:B-----5:R-:W-:Y:S01]  /*a890*/  SHF.R.S32.HI R8, RZ, 0x1f, R9 ;  /* 0x0000001fff087819 */ /* 0x020fe20000011409 */
[----:B------:R-:W-:Y:S10]  /*a8a0*/  @P0 BRA `(.L_x_2076) ;  /* 0x0000000000640947 */ /* 0x000ff40003800000 */
[----:B------:R-:W0:Y:S01]  /*a8b0*/  S2R R3, SR_TID.X ;  /* 0x0000000000037919 */ /* 0x000e220000002100 */
[----:B------:R-:W-:-:S04]  /*a8c0*/  IMAD.U32 R0, RZ, RZ, UR40 ;  /* 0x00000028ff007e24 */ /* 0x000fc8000f8e00ff */
[----:B0-----:R-:W-:-:S04]  /*a8d0*/  IMAD R0, R0, 0x80, R3 ;  /* 0x0000008000007824 */ /* 0x001fc800078e0203 */
[----:B------:R-:W-:-:S05]  /*a8e0*/  VIADD R0, R0, 0xffffff80 ;  /* 0xffffff8000007836 */ /* 0x000fca0000000000 */
[----:B------:R-:W-:-:S13]  /*a8f0*/  ISETP.GE.AND P0, PT, R0, UR4, PT ;  /* 0x0000000400007c0c */ /* 0x000fda000bf06270 */
[----:B------:R-:W-:Y:S05]  /*a900*/  @P0 BRA `(.L_x_2076) ;  /* 0x00000000004c0947 */ /* 0x000fea0003800000 */
[C---:B------:R-:W-:Y:S01]  /*a910*/  IADD3 R4, P0, R0.reuse, R9, RZ ;  /* 0x0000000900047210 */ /* 0x040fe20007f1e0ff */
        /* <DEDUP_REMOVED lines=18> */
.L_x_2076:
[----:B------:R-:W-:Y:S05]  /*aa40*/  BSYNC B1 ;  /* 0x0000000000017941 */ /* 0x000fea0003800000 */
.L_x_2075:
[----:B------:R-:W-:Y:S01]  /*aa50*/  ULDC.64 UR6, c[0x0][0xaa0] ;  /* 0x0002a80000067ab9 */ /* 0x000fe20000000a00 */
[----:B0-----:R-:W-:Y:S01]  /*aa60*/  IMAD.MOV.U32 R3, RZ, RZ, R11 ;  /* 0x000000ffff037224 */ /* 0x001fe200078e000b */
[----:B------:R-:W-:Y:S01]  /*aa70*/  ULDC.64 UR10, c[0x0][0xae0] ;  /* 0x0002b800000a7ab9 */ /* 0x000fe20000000a00 */
[----:B------:R-:W-:Y:S01]  /*aa80*/  IMAD R0, R8, UR6, RZ ;  /* 0x0000000608007c24 */ /* 0x000fe2000f8e02ff */
[----:B------:R-:W-:Y:S01]  /*aa90*/  BSSY B1, `(.L_x_2077) ;  /* 0x000002c000017945 */ /* 0x000fe20003800000 */
[----:B------:R-:W-:Y:S01]  /*aaa0*/  IMAD.WIDE.U32 R4, R9, UR6, R2 ;  /* 0x0000000609047c25 */ /* 0x000fe2000f8e0002 */
[----:B------:R-:W-:-:S03]  /*aab0*/  UIMAD UR6, UR8, UR10, URZ ;  /* 0x0000000a080672a4 */ /* 0x000fc6000f8e023f */
[----:B------:R-:W-:Y:S01]  /*aac0*/  IMAD R9, R9, UR7, R0 ;  /* 0x0000000709097c24 */ /* 0x000fe2000f8e0200 */
[----:B------:R-:W-:Y:S01]  /*aad0*/  UIMAD UR7, UR40, -0x80, UR4 ;  /* 0xffffff80280778a4 */ /* 0x000fe2000f8e0204 */
[----:B------:R-:W-:Y:S01]  /*aae0*/  IMAD.U32 R3, RZ, RZ, UR10 ;  /* 0x0000000aff037e24 */ /* 0x000fe2000f8e00ff */
[----:B------:R-:W-:Y:S01]  /*aaf0*/  UIMAD UR6, UR39, UR11, UR6 ;  /* 0x0000000b270672a4 */ /* 0x000fe2000f8e0206 */
[----:B------:R-:W-:Y:S01]  /*ab00*/  IMAD.IADD R5, R5, 0x1, R9 ;  /* 0x0000000105057824 */ /* 0x000fe200078e0209 */
[----:B------:R-:W-:Y:S01]  /*ab10*/  ULDC.64 UR8, c[0x0][0xae8] ;  /* 0x0002ba0000087ab9 */ /* 0x000fe20000000a00 */
[C---:B------:R-:W-:Y:S01]  /*ab20*/  VIADD R0, R16.reuse, 0x20 ;  /* 0x0000002010007836 */ /* 0x040fe20000000000 */
[----:B------:R-:W-:Y:S01]  /*ab30*/  ISETP.GE.AND P2, PT, R16, UR7, PT ;  /* 0x0000000710007c0c */ /* 0x000fe2000bf46270 */
[----:B------:R-:W-:Y:S01]  /*ab40*/  IMAD.WIDE.U32 R4, R3, UR39, R4 ;  /* 0x0000002703047c25 */ /* 0x000fe2000f8e0004 */
[----:B------:R-:W-:Y:S01]  /*ab50*/  UIMAD UR4, UR38, UR8, URZ ;  /* 0x00000008260472a4 */ /* 0x000fe2000f8e023f */
[----:B------:R-:W-:-:S02]  /*ab60*/  SHF.R.S32.HI R9, RZ, 0x1f, R16 ;  /* 0x0000001fff097819 */ /* 0x000fc40000011410 */
[----:B------:R-:W-:Y:S01]  /*ab70*/  VIADD R5, R5, UR6 ;  /* 0x0000000605057c36 */ /* 0x000fe20008000000 */
[----:B------:R-:W-:Y:S01]  /*ab80*/  UIMAD UR4, UR37, UR9, UR4 ;  /* 0x00000009250472a4 */ /* 0x000fe2000f8e0204 */
[----:B------:R-:W-:Y:S01]  /*ab90*/  IMAD.U32 R7, RZ, RZ, UR8 ;  /* 0x00000008ff077e24 */ /* 0x000fe2000f8e00ff */
[----:B------:R-:W-:Y:S01]  /*aba0*/  ISETP.GE.AND P3, PT, R0, UR7, PT ;  /* 0x0000000700007c0c */ /* 0x000fe2000bf66270 */
[----:B------:R-:W-:Y:S02]  /*abb0*/  VIADD R3, R16, 0x60 ;  /* 0x0000006010037836 */ /* 0x000fe40000000000 */
[----:B------:R-:W-:-:S03]  /*abc0*/  IMAD.WIDE.U32 R6, R7, UR37, R4 ;  /* 0x0000002507067c25 */ /* 0x000fc6000f8e0004 */
[----:B------:R-:W-:Y:S01]  /*abd0*/  ISETP.GE.AND P0, PT, R3, UR7, PT ;  /* 0x0000000703007c0c */ /* 0x000fe2000bf06270 */
[----:B------:R-:W-:Y:S02]  /*abe0*/  VIADD R0, R16, 0x40 ;  /* 0x0000004010007836 */ /* 0x000fe40000000000 */
[----:B------:R-:W-:Y:S02]  /*abf0*/  IMAD.U32 R3, RZ, RZ, UR40 ;  /* 0x00000028ff037e24 */ /* 0x000fe4000f8e00ff */
[----:B------:R-:W-:Y:S01]  /*ac00*/  IMAD.MOV.U32 R8, RZ, RZ, R16 ;  /* 0x000000ffff087224 */ /* 0x000fe200078e0010 */
[----:B------:R-:W-:Y:S01]  /*ac10*/  ISETP.GE.AND P1, PT, R0, UR7, PT ;  /* 0x0000000700007c0c */ /* 0x000fe2000bf26270 */
[----:B------:R-:W-:Y:S02]  /*ac20*/  VIADD R11, R7, UR4 ;  /* 0x00000004070b7c36 */ /* 0x000fe40008000000 */
[----:B------:R-:W-:Y:S01]  /*ac30*/  IMAD.WIDE R8, R3, 0x80, R8 ;  /* 0x0000008003087825 */ /* 0x000fe200078e0208 */
[----:B------:R-:W-:Y:S09]  /*ac40*/  @P2 BRA `(.L_x_2078) ;  /* 0x0000000000402947 */ /* 0x000ff20003800000 */
        /* <DEDUP_REMOVED lines=16> */
.L_x_2078:
[----:B------:R-:W-:Y:S05]  /*ad50*/  BSYNC B1 ;  /* 0x0000000000017941 */ /* 0x000fea0003800000 */
.L_x_2077:
        /* <DEDUP_REMOVED lines=15> */
[----:B0-----:R-:W-:Y:S01]  /*ae50*/  LEA R12, P2, R4, UR8, 0x1 ;  /* 0x00000008040c7c11 */ /* 0x001fe2000f8408ff */
[----:B------:R-:W-:-:S05]  /*ae60*/  IMAD.IADD R3, R5, 0x1, R3 ;  /* 0x0000000105037824 */ /* 0x000fca00078e0203 */
[----:B------:R-:W-:-:S05]  /*ae70*/  LEA.HI.X R13, R4, UR9, R3, 0x1, P2 ;  /* 0x00000009040d7c11 */ /* 0x000fca00090f0c03 */
[----:B------:R1:W-:Y:S04]  /*ae80*/  @!P3 STG.E.128 desc[UR48][R12.64], RZ ;  /* 0x000000ff0c00b986 */ /* 0x0003e8000c101d30 */
[----:B------:R1:W-:Y:S02]  /*ae90*/  @!P4 STG.E.128 desc[UR48][R12.64+0x80], RZ ;  /* 0x000080ff0c00c986 */ /* 0x0003e4000c101d30 */
.L_x_2080:
[----:B------:R-:W-:Y:S05]  /*aea0*/  BSYNC B1 ;  /* 0x0000000000017941 */ /* 0x000fea0003800000 */
.L_x_2079:
        /* <DEDUP_REMOVED lines=15> */
[----:B01----:R-:W-:Y:S01]  /*afa0*/  LEA R12, P1, R4, UR8, 0x1 ;  /* 0x00000008040c7c11 */ /* 0x003fe2000f8208ff */
[----:B------:R-:W-:-:S05]  /*afb0*/  IMAD.IADD R3, R5, 0x1, R3 ;  /* 0x0000000105037824 */ /* 0x000fca00078e0203 */
[----:B------:R-:W-:-:S05]  /*afc0*/  LEA.HI.X R13, R4, UR9, R3, 0x1, P1 ;  /* 0x00000009040d7c11 */ /* 0x000fca00088f0c03 */
[----:B------:R2:W-:Y:S04]  /*afd0*/  @!P2 STG.E.128 desc[UR48][R12.64], RZ ;  /* 0x000000ff0c00a986 */ /* 0x0005e8000c101d30 */
[----:B------:R2:W-:Y:S02]  /*afe0*/  @!P3 STG.E.128 desc[UR48][R12.64+0x80], RZ ;  /* 0x000080ff0c00b986 */ /* 0x0005e4000c101d30 */
.L_x_2082:
[----:B------:R-:W-:Y:S05]  /*aff0*/  BSYNC B1 ;  /* 0x0000000000017941 */ /* 0x000fea0003800000 */
.L_x_2081:
        /* <DEDUP_REMOVED lines=19> */
.L_x_2073:
[----:B------:R-:W-:Y:S05]  /*b130*/  BSYNC B0 ;  /* 0x0000000000007941 */ /* 0x000fea0003800000 */
.L_x_2064:
[----:B------:R-:W-:Y:S02]  /*b140*/  ULDC UR4, c[0x0][0xc14] ;  /* 0x0003050000047ab9 */ /* 0x000fe40000000800 */
[----:B------:R-:W-:-:S13]  /*b150*/  ISETP.GE.AND P0, PT, R51, UR4, PT ;  /* 0x0000000433007c0c */ /* 0x000fda000bf06270 */
[----:B------:R-:W-:Y:S05]  /*b160*/  @!P0 BRA `(.L_x_2083) ;  /* 0xffffff5c00088947 */ /* 0x000fea000383ffff */
[----:B------:R-:W-:Y:S05]  /*b170*/  EXIT ;  /* 0x000000000000794d */ /* 0x000fea0003800000 */
.L_x_2028:
        /* <DEDUP_REMOVED lines=61> */
.L_x_2088:
        /* <DEDUP_REMOVED lines=15> */
.L_x_2087:
[----:B------:R-:W-:Y:S05]  /*b640*/  BSYNC B0 ;  /* 0x0000000000007941 */ /* 0x000fea0003800000 */
.L_x_2086:
        /* <DEDUP_REMOVED lines=25> */
.L_x_2084:
        /* <DEDUP_REMOVED lines=20> */
.L_x_2089:
        /* <DEDUP_REMOVED lines=56> */
.L_x_2085:
[----:B------:R-:W-:Y:S02]  /*bca0*/  IMAD.MOV.U32 R17, RZ, RZ, RZ ;  /* 0x000000ffff117224 */ /* 0x000fe400078e00ff */
[----:B------:R-:W-:Y:S02]  /*bcb0*/  IMAD.U32 R16, RZ, RZ, UR6 ;  /* 0x00000006ff107e24 */ /* 0x000fe4000f8e00ff */
[----:B------:R-:W-:-:S07]  /*bcc0*/  IMAD.MOV.U32 R18, RZ, RZ, RZ ;  /* 0x000000ffff127224 */ /* 0x000fce00078e00ff */
.L_x_2090:
[----:B------:R-:W1:Y:S01]  /*bcd0*/  S2R R2, SR_TID.X ;  /* 0x0000000000027919 */ /* 0x000e620000002100 */
[----:B------:R-:W-:Y:S01]  /*bce0*/  STL [R1+0x20], RZ ;  /* 0x000020ff01007387 */ /* 0x000fe20000100800 */
        /* <DEDUP_REMOVED lines=10> */
[----:B------:R1:W-:Y:S03]  /*bd90*/  STL [R1], RZ ;  /* 0x000000ff01007387 */ /* 0x0003e60000100800 */
[----:B------:R-:W-:Y:S05]  /*bda0*/  @P0 BRA `(.L_x_2091) ;  /* 0x0000003c00b00947 */ /* 0x000fea0003800000 */
[----:B-1----:R-:W-:Y:S01]  /*bdb0*/  IMAD.MOV.U32 R0, RZ, RZ, 0x1 ;  /* 0x00000001ff007424 */ /* 0x002fe200078e00ff */
[----:B------:R1:W-:Y:S01]  /*bdc0*/  STL [R1], RZ ;  /* 0x000000ff01007387 */ /* 0x0003e20000100800 */
[----:B------:R-:W-:Y:S01]  /*bdd0*/  ULDC UR37, c[0x0][0xc] ;  /* 0x0000030000257ab9 */ /* 0x000fe20000000800 */
[----:B------:R-:W-:Y:S02]  /*bde0*/  ULDC.64 UR38, c[0x0][0x198] ;  /* 0x0000660000267ab9 */ /* 0x000fe40000000a00 */
[----:B------:R1:W-:Y:S04]  /*bdf0*/  STL [R1+0x8], R0 ;  /* 0x0000080001007387 */ /* 0x0003e80000100800 */
[----:B------:R1:W-:Y:S02]  /*be00*/  STL [R1+0x20], RZ ;  /* 0x000020ff01007387 */ /* 0x0003e40000100800 */
.L_x_2157:
[----:B--2---:R-:W2:Y:S02]  /*be10*/  LDC.64 R2, c[0x0][0xc60] ;  /* 0x00031800ff027b82 */ /* 0x004ea40000000a00 */
[----:B--2---:R-:W-:-:S05]  /*be20*/  IMAD.WIDE R2, R19, 0x4, R2 ;  /* 0x0000000413027825 */ /* 0x004fca00078e0202 */
[----:B------:R-:W2:Y:S01]  /*be30*/  LDG.E R5, desc[UR48][R2.64] ;  /* 0x0000003002057981 */ /* 0x000ea2000c1e1900 */
[----:B------:R-:W-:Y:S05]  /*be40*/  YIELD ;  /* 0x0000000000007946 */ /* 0x000fea0003800000 */
[----:B------:R-:W-:Y:S01]  /*be50*/  ULDC.64 UR4, c[0x0][0xa28] ;  /* 0x00028a0000047ab9 */ /* 0x000fe20000000a00 */
[----:B-1----:R-:W-:Y:S01]  /*be60*/  IMAD.MOV.U32 R0, RZ, RZ, RZ ;  /* 0x000000ffff007224 */ /* 0x002fe200078e00ff */
[----:B------:R-:W-:Y:S01]  /*be70*/  ISETP.NE.U32.AND P0, PT, RZ, UR4, PT ;  /* 0x00000004ff007c0c */ /* 0x000fe2000bf05070 */
[----:B------:R-:W-:Y:S01]  /*be80*/  IMAD.MOV.U32 R6, RZ, RZ, RZ ;  /* 0x000000ffff067224 */ /* 0x000fe200078e00ff */
[----:B------:R-:W-:-:S02]  /*be90*/  ULDC.64 UR6, c[0x0][0xa08] ;  /* 0x0002820000067ab9 */ /* 0x000fc40000000a00 */
[----:B------:R-:W-:Y:S02]  /*bea0*/  ISETP.NE.AND.EX P0, PT, RZ, UR5, PT, P0 ;  /* 0x00000005ff007c0c */ /* 0x000fe4000bf05300 */
[----:B--2---:R-:W-:Y:S01]  /*beb0*/  SHF.R.S32.HI R4, RZ, 0x1f, R5 ;  /* 0x0000001fff047819 */ /* 0x004fe20000011405 */
[----:B------:R-:W-:-:S10]  /*bec0*/  IMAD.SHL.U32 R11, R5, 0x4, RZ ;  /* 0x00000004050b7824 */ /* 0x000fd400078e00ff */
[C---:B------:R-:W-:Y:S01]  /*bed0*/  @P0 LEA R2, P1, R5.reuse, UR4, 0x2 ;  /* 0x0000000405020c11 */ /* 0x040fe2000f8210ff */
[----:B------:R1:W-:Y:S03]  /*bee0*/  STL [R1+0x10], R5 ;  /* 0x0000100501007387 */ /* 0x0003e60000100800 */
[C-C-:B------:R-:W-:Y:S01]  /*bef0*/  @P0 LEA.HI.X R3, R5.reuse, UR5, R4.reuse, 0x2, P1 ;  /* 0x0000000505030c11 */ /* 0x140fe200088f1404 */
[----:B------:R-:W-:Y:S02]  /*bf00*/  ULDC.64 UR4, c[0x0][0xa18] ;  /* 0x0002860000047ab9 */ /* 0x000fe40000000a00 */
[----:B------:R-:W-:Y:S02]  /*bf10*/  ISETP.NE.U32.AND P1, PT, RZ, UR4, PT ;  /* 0x00000004ff007c0c */ /* 0x000fe4000bf25070 */
[----:B------:R2:W5:Y:S01]  /*bf20*/  @P0 LDG.E R0, desc[UR48][R2.64] ;  /* 0x0000003002000981 */ /* 0x000562000c1e1900 */
[----:B------:R-:W-:-:S02]  /*bf30*/  SHF.L.U64.HI R10, R5, 0x2, R4 ;  /* 0x00000002050a7819 */ /* 0x000fc40000010204 */
[----:B------:R-:W-:Y:S01]  /*bf40*/  ISETP.NE.AND.EX P1, PT, RZ, UR5, PT, P1 ;  /* 0x00000005ff007c0c */ /* 0x000fe2000bf25310 */
[----:B------:R-:W-:Y:S04]  /*bf50*/  STL [R1+0x18], R11 ;  /* 0x0000180b01007387 */ /* 0x000fe80000100800 */
[----:B------:R-:W-:Y:S08]  /*bf60*/  STL [R1+0x1c], R10 ;  /* 0x00001c0a01007387 */ /* 0x000ff00000100800 */
[----:B------:R-:W-:-:S04]  /*bf70*/  @P1 IADD3 R8, P0, R11, UR4, RZ ;  /* 0x000000040b081c10 */ /* 0x000fc8000ff1e0ff */
[C---:B------:R-:W-:Y:S01]  /*bf80*/  @P1 IADD3.X R9, R10.reuse, UR5, RZ, P0, !PT ;  /* 0x000000050a091c10 */ /* 0x040fe200087fe4ff */
[----:B------:R-:W-:Y:S02]  /*bf90*/  ULDC.64 UR4, c[0x0][0xa00] ;  /* 0x0002800000047ab9 */ /* 0x000fe40000000a00 */
[----:B------:R-:W-:Y:S02]  /*bfa0*/  ISETP.NE.U32.AND P2, PT, RZ, UR4, PT ;  /* 0x00000004ff007c0c */ /* 0x000fe4000bf45070 */
[C---:B--2---:R-:W-:Y:S02]  /*bfb0*/  IADD3 R2, P0, R11.reuse, UR4, RZ ;  /* 0x000000040b027c10 */ /* 0x044fe4000ff1e0ff */
[----:B------:R-:W-:Y:S02]  /*bfc0*/  ISETP.NE.AND.EX P2, PT, RZ, UR5, PT, P2 ;  /* 0x00000005ff007c0c */ /* 0x000fe4000bf45320 */
[----:B------:R-:W-:Y:S01]  /*bfd0*/  IADD3.X R3, R10, UR5, RZ, P0, !PT ;  /* 0x000000050a037c10 */ /* 0x000fe200087fe4ff */
[----:B------:R-:W-:Y:S01]  /*bfe0*/  ULDC UR4, c[0x0][0x288] ;  /* 0x0000a20000047ab9 */ /* 0x000fe20000000800 */
[----:B------:R-:W-:-:S04]  /*bff0*/  IADD3 R4, P0, R11, UR6, RZ ;  /* 0x000000060b047c10 */ /* 0x000fc8000ff1e0ff */
[----:B-1----:R-:W-:-:S05]  /*c000*/  IADD3.X R5, R10, UR7, RZ, P0, !PT ;  /* 0x000000070a057c10 */ /* 0x002fca00087fe4ff */
[----:B------:R-:W2:Y:S01]  /*c010*/  @P2 LDG.E R6, desc[UR48][R2.64] ;  /* 0x0000003002062981 */ /* 0x000ea2000c1e1900 */
[----:B------:R-:W-:-:S03]  /*c020*/  ISETP.NE.U32.AND P0, PT, RZ, UR6, PT ;  /* 0x00000006ff007c0c */ /* 0x000fc6000bf05070 */
[----:B--2---:R1:W-:Y:S02]  /*c030*/  STL [R1+0x24], R6 ;  /* 0x0000240601007387 */ /* 0x0043e40000100800 */
[----:B-1----:R-:W-:Y:S01]  /*c040*/  IMAD.U32 R6, RZ, RZ, UR4 ;  /* 0x00000004ff067e24 */ /* 0x002fe2000f8e00ff */
[----:B------:R-:W-:-:S05]  /*c050*/  ULDC.64 UR4, c[0x0][0x3f8] ;  /* 0x0000fe0000047ab9 */ /* 0x000fca0000000a00 */
[----:B------:R1:W5:Y:S01]  /*c060*/  @P1 LDG.E R6, desc[UR48][R8.64] ;  /* 0x0000003008061981 */ /* 0x000362000c1e1900 */
[----:B------:R-:W-:Y:S01]  /*c070*/  UISETP.NE.U32.AND UP0, UPT, UR4, URZ, UPT ;  /* 0x0000003f0400728c */ /* 0x000fe2000bf05070 */
[----:B------:R-:W-:Y:S02]  /*c080*/  ISETP.NE.AND.EX P0, PT, RZ, UR7, PT, P0 ;  /* 0x00000007ff007c0c */ /* 0x000fe4000bf05300 */
[----:B------:R-:W-:Y:S01]  /*c090*/  ULDC UR4, c[0x0][0x404] ;  /* 0x0001010000047ab9 */ /* 0x000fe20000000800 */
[----:B------:R-:W-:-:S03]  /*c0a0*/  UISETP.NE.AND.EX UP0, UPT, UR5, URZ, UPT, UP0 ;  /* 0x0000003f0500728c */ /* 0x000fc6000bf05300 */
[----:B------:R-:W-:Y:S01]  /*c0b0*/  ULDC UR5, c[0x0][0x2e0] ;  /* 0x0000b80000057ab9 */ /* 0x000fe20000000800 */
[----:B------:R-:W-:-:S04]  /*c0c0*/  USEL UR4, UR4, 0x1, UP0 ;  /* 0x0000000104047887 */ /* 0x000fc80008000000 */
[----:B------:R-:W-:-:S06]  /*c0d0*/  UIMAD UR4, UR4, UR5, URZ ;  /* 0x00000005040472a4 */ /* 0x000fcc000f8e023f */
[----:B------:R-:W-:Y:S01]  /*c0e0*/  IMAD.U32 R7, RZ, RZ, UR4 ;  /* 0x00000004ff077e24 */ /* 0x000fe2000f8e00ff */
[----:B-1----:R-:W-:Y:S06]  /*c0f0*/  @P1 BRA `(.L_x_2092) ;  /* 0x0000000000101947 */ /* 0x002fec0003800000 */
[----:B------:R-:W-:Y:S05]  /*c100*/  @!P2 BRA `(.L_x_2092) ;  /* 0x00000000000ca947 */ /* 0x000fea0003800000 */
[----:B-----5:R-:W2:Y:S04]  /*c110*/  LDG.E R6, desc[UR48][R2.64] ;  /* 0x0000003002067981 */ /* 0x020ea8000c1e1900 */
[----:B------:R-:W2:Y:S02]  /*c120*/  LDG.E R9, desc[UR48][R2.64+0x4] ;  /* 0x0000043002097981 */ /* 0x000ea4000c1e1900 */
[----:B--2---:R-:W-:-:S07]  /*c130*/  IMAD.IADD R6, R9, 0x1, -R6 ;  /* 0x0000000109067824 */ /* 0x004fce00078e0a06 */
.L_x_2092:
[----:B------:R-:W-:Y:S01]  /*c140*/  IMAD.MOV.U32 R3, RZ, RZ, RZ ;  /* 0x000000ffff037224 */ /* 0x000fe200078e00ff */
[----:B------:R-:W-:-:S05]  /*c150*/  ULDC.64 UR4, c[0x0][0xa20] ;  /* 0x0002880000047ab9 */ /* 0x000fca0000000a00 */
[----:B------:R-:W2:Y:S01]  /*c160*/  @P0 LDG.E R3, desc[UR48][R4.64] ;  /* 0x0000003004030981 */ /* 0x000ea2000c1e1900 */
[----:B------:R-:W-:-:S04]  /*c170*/  ISETP.NE.U32.AND P1, PT, RZ, UR4, PT ;  /* 0x00000004ff007c0c */ /* 0x000fc8000bf25070 */
[----:B------:R-:W-:Y:S01]  /*c180*/  ISETP.NE.AND.EX P1, PT, RZ, UR5, PT, P1 ;  /* 0x00000005ff007c0c */ /* 0x000fe2000bf25310 */
[----:B--2--5:R-:W-:-:S05]  /*c190*/  IMAD.IADD R2, R3, 0x1, R0 ;  /* 0x0000000103027824 */ /* 0x024fca00078e0200 */
[----:B------:R1:W-:Y:S07]  /*c1a0*/  STL [R1+0x4], R2 ;  /* 0x0000040201007387 */ /* 0x0003ee0000100800 */
[----:B------:R-:W-:Y:S05]  /*c1b0*/  @!P1 BRA `(.L_x_2093) ;  /* 0x0000000000109947 */ /* 0x000fea0003800000 */
[----:B-1----:R-:W-:-:S04]  /*c1c0*/  IADD3 R2, P0, R11, UR4, RZ ;  /* 0x000000040b027c10 */ /* 0x002fc8000ff1e0ff */
[----:B------:R-:W-:-:S05]  /*c1d0*/  IADD3.X R3, R10, UR5, RZ, P0, !PT ;  /* 0x000000050a037c10 */ /* 0x000fca00087fe4ff */
[----:B------:R1:W5:Y:S01]  /*c1e0*/  LDG.E R7, desc[UR48][R2.64] ;  /* 0x0000003002077981 */ /* 0x000362000c1e1900 */
[----:B------:R-:W-:Y:S05]  /*c1f0*/  BRA `(.L_x_2094) ;  /* 0x0000000000107947 */ /* 0x000fea0003800000 */
.L_x_2093:
[----:B------:R-:W-:Y:S05]  /*c200*/  @!P0 BRA `(.L_x_2094) ;  /* 0x00000000000c8947 */ /* 0x000fea0003800000 */
[----:B-1----:R-:W2:Y:S04]  /*c210*/  LDG.E R2, desc[UR48][R4.64] ;  /* 0x0000003004027981 */ /* 0x002ea8000c1e1900 */
[----:B------:R-:W2:Y:S02]  /*c220*/  LDG.E R7, desc[UR48][R4.64+0x4] ;  /* 0x0000043004077981 */ /* 0x000ea4000c1e1900 */
[----:B--2---:R-:W-:-:S07]  /*c230*/  IMAD.IADD R7, R7, 0x1, -R2 ;  /* 0x0000000107077824 */ /* 0x004fce00078e0a02 */
.L_x_2094:
[----:B-----5:R-:W-:Y:S01]  /*c240*/  IMAD.IADD R7, R7, 0x1, -R0 ;  /* 0x0000000107077824 */ /* 0x020fe200078e0a00 */
[----:B------:R-:W-:Y:S01]  /*c250*/  LEA R0, R17, 0xff, 0x7 ;  /* 0x000000ff11007811 */ /* 0x000fe200078e38ff */
[----:B------:R-:W-:Y:S03]  /*c260*/  BSSY B6, `(.L_x_2095) ;  /* 0x00002df000067945 */ /* 0x000fe60003800000 */
[C---:B------:R-:W-:Y:S01]  /*c270*/  IADD3 R6, R7.reuse, R0, -R6 ;  /* 0x0000000007067210 */ /* 0x040fe20007ffe806 */
[----:B------:R-:W-:-:S03]  /*c280*/  VIADD R7, R7, 0x7f ;  /* 0x0000007f07077836 */ /* 0x000fc60000000000 */
[----:B-1----:R-:W-:Y:S02]  /*c290*/  SHF.R.S32.HI R3, RZ, 0x1f, R6 ;  /* 0x0000001fff037819 */ /* 0x002fe40000011406 */
[----:B------:R-:W-:Y:S02]  /*c2a0*/  SHF.R.S32.HI R0, RZ, 0x1f, R7 ;  /* 0x0000001fff007819 */ /* 0x000fe40000011407 */
[----:B------:R-:W-:Y:S02]  /*c2b0*/  LEA.HI R3, R3, R6, RZ, 0x7 ;  /* 0x0000000603037211 */ /* 0x000fe400078f38ff */
[----:B------:R-:W-:Y:S02]  /*c2c0*/  LEA.HI R0, R0, R7, RZ, 0x7 ;  /* 0x0000000700007211 */ /* 0x000fe400078f38ff */
[----:B------:R-:W-:Y:S02]  /*c2d0*/  SHF.R.S32.HI R3, RZ, 0x7, R3 ;  /* 0x00000007ff037819 */ /* 0x000fe40000011403 */
[----:B------:R-:W-:-:S04]  /*c2e0*/  SHF.R.S32.HI R0, RZ, 0x7, R0 ;  /* 0x00000007ff007819 */ /* 0x000fc80000011400 */
[----:B------:R-:W-:-:S04]  /*c2f0*/  VIMNMX R2, R0, R3, PT ;  /* 0x0000000300027248 */ /* 0x000fc80003fe0100 */
[----:B------:R-:W-:Y:S01]  /*c300*/  ISETP.GT.AND P0, PT, R2, RZ, PT ;  /* 0x000000ff0200720c */ /* 0x000fe20003f04270 */
[----:B------:R1:W-:-:S12]  /*c310*/  STL [R1+0x14], R2 ;  /* 0x0000140201007387 */ /* 0x0003d80000100800 */
[----:B-1----:R-:W-:Y:S05]  /*c320*/  @P0 BRA `(.L_x_2096) ;  /* 0x0000000000440947 */ /* 0x002fea0003800000 */
[----:B------:R-:W1:Y:S02]  /*c330*/  S2R R2, SR_TID.X ;  /* 0x0000000000027919 */ /* 0x000e640000002100 */
        /* <DEDUP_REMOVED lines=14> */
[----:B-1----:R-:W-:Y:S01]  /*c420*/  IADD3 R16, R0, UR37, R7 ;  /* 0x0000002500107c10 */ /* 0x002fe2000fffe007 */
[----:B------:R-:W-:Y:S06]  /*c430*/  BRA `(.L_x_2097) ;  /* 0x0000002c00047947 */ /* 0x000fec0003800000 */
.L_x_2096:
        /* <DEDUP_REMOVED lines=23> */
.L_x_2098:
        /* <DEDUP_REMOVED lines=17> */
[----:B01----:R-:W-:-:S07]  /*c6c0*/  IMAD.MOV.U32 R13, RZ, RZ, RZ ;  /* 0x000000ffff0d7224 */ /* 0x003fce00078e00ff */
[----:B------:R-:W-:-:S07]  /*c6d0*/  LEPC R20, `(.L_x_2100) ;  /* 0x000000001014794e */ /* 0x000fce0000000000 */
[----:B--2---:R-:W-:Y:S05]  /*c6e0*/  CALL.ABS.NOINC R2 ;  /* 0x0000000002007343 */ /* 0x004fea0003c00000 */
.L_x_2100:
        /* <DEDUP_REMOVED lines=16> */
.L_x_2099:
[----:B------:R-:W2:Y:S01]  /*c7f0*/  LDL.LU R2, [R1+0x18] ;  /* 0x0000180001027983 */ /* 0x000ea20000300800 */
[----:B------:R-:W-:-:S03]  /*c800*/  ULDC.64 UR4, c[0x0][0x9f8] ;  /* 0x00027e0000047ab9 */ /* 0x000fc60000000a00 */
[----:B------:R-:W3:Y:S04]  /*c810*/  LDL.LU R0, [R1+0x1c] ;  /* 0x00001c0001007983 */ /* 0x000ee80000300800 */
[----:B------:R-:W4:Y:S04]  /*c820*/  LDL.LU R7, [R1+0x10] ;  /* 0x0000100001077983 */ /* 0x000f280000300800 */
[----:B------:R-:W4:Y:S01]  /*c830*/  LDL.LU R8, [R1+0x24] ;  /* 0x0000240001087983 */ /* 0x000f220000300800 */
[----:B------:R-:W-:-:S04]  /*c840*/  ISETP.NE.U32.AND P0, PT, RZ, UR4, PT ;  /* 0x00000004ff007c0c */ /* 0x000fc8000bf05070 */
[----:B------:R-:W-:Y:S01]  /*c850*/  ISETP.NE.AND.EX P0, PT, RZ, UR5, PT, P0 ;  /* 0x00000005ff007c0c */ /* 0x000fe2000bf05300 */
[----:B------:R-:W1:Y:S02]  /*c860*/  S2R R9, SR_TID.X ;  /* 0x0000000000097919 */ /* 0x000e640000002100 */
[----:B-1----:R-:W-:-:S04]  /*c870*/  LOP3.LUT R9, R9, 0x1f, RZ, 0xc0, !PT ;  /* 0x0000001f09097812 */ /* 0x002fc800078ec0ff */
        /* <DEDUP_REMOVED lines=8> */
[----:B------:R-:W1:Y:S01]  /*c900*/  LDC R0, c[0x0][0x428] ;  /* 0x00010a00ff007b82 */ /* 0x000e620000000800 */
[----:B----4-:R-:W-:-:S06]  /*c910*/  IMAD.MOV.U32 R4, RZ, RZ, R7 ;  /* 0x000000ffff047224 */ /* 0x010fcc00078e0007 */
[----:B------:R2:W5:Y:S01]  /*c920*/  @P0 LDG.E R4, desc[UR48][R2.64] ;  /* 0x0000003002040981 */ /* 0x000562000c1e1900 */
[----:B------:R-:W-:Y:S01]  /*c930*/  IMAD R17, R17, 0x80, R8 ;  /* 0x0000008011117824 */ /* 0x000fe200078e0208 */
[----:B------:R-:W-:Y:S02]  /*c940*/  PLOP3.LUT P1, PT, P6, PT, PT, 0x8, 0x0 ;  /* 0x000000000000781c */ /* 0x000fe4000372e170 */
[----:B-1----:R-:W-:Y:S01]  /*c950*/  ISETP.NE.AND P0, PT, R0, 0x1, PT ;  /* 0x000000010000780c */ /* 0x002fe20003f05270 */
[----:B------:R-:W-:-:S12]  /*c960*/  IMAD.MOV.U32 R0, RZ, RZ, R18 ;  /* 0x000000ffff007224 */ /* 0x000fd800078e0012 */
[----:B------:R-:W1:Y:S08]  /*c970*/  @P0 LDC R5, c[0x0][0x42c] ;  /* 0x00010b00ff050b82 */ /* 0x000e700000000800 */
[----:B------:R-:W3:Y:S01]  /*c980*/  @P0 LDC R6, c[0x0][0x430] ;  /* 0x00010c00ff060b82 */ /* 0x000ee20000000800 */
[----:B-1----:R-:W-:-:S05]  /*c990*/  @P0 IMAD.HI.U32 R5, R18, R5, RZ ;  /* 0x0000000512050227 */ /* 0x002fca00078e00ff */
[----:B---3--:R-:W-:Y:S02]  /*c9a0*/  @P0 SHF.R.U32.HI R0, RZ, R6, R5 ;  /* 0x00000006ff000219 */ /* 0x008fe40000011605 */
[----:B------:R-:W-:-:S04]  /*c9b0*/  ISETP.NE.U32.AND P0, PT, RZ, UR4, PT ;  /* 0x00000004ff007c0c */ /* 0x000fc8000bf05070 */
[----:B------:R-:W-:-:S04]  /*c9c0*/  ISETP.NE.AND.EX P0, PT, RZ, UR5, PT, P0 ;  /* 0x00000005ff007c0c */ /* 0x000fc8000bf05300 */
[----:B--2---:R-:W-:-:S09]  /*c9d0*/  SEL R7, R7, RZ, !P0 ;  /* 0x000000ff07077207 */ /* 0x004fd20004000000 */
.L_x_2101:
        /* <DEDUP_REMOVED lines=16> */
.L_x_2102:
        /* <DEDUP_REMOVED lines=18> */
.L_x_2173:
[----:B------:R-:W-:Y:S01]  /*cc00*/  UMOV UR4, 0xffffffff ;  /* 0xffffffff00047882 */ /* 0x000fe20000000000 */
[----:B0-----:R-:W-:Y:S02]  /*cc10*/  SHF.R.S32.HI R13, RZ, 0x1f, R4 ;  /* 0x0000001fff0d7819 */ /* 0x001fe40000011404 */
[----:B------:R-:W-:Y:S05]  /*cc20*/  BRA.DIV UR4, `(.L_x_2104) ;  /* 0x0000003604dc7947 */ /* 0x000fea000b800000 */
[----:B------:R-:W-:-:S13]  /*cc30*/  ELECT P6, URZ, PT ;  /* 0x00000000003f782f */ /* 0x000fda00038c0000 */
.L_x_2176:
[----:B------:R-:W-:Y:S05]  /*cc40*/  @!P6 BRA `(.L_x_2105) ;  /* 0x000000040010e947 */ /* 0x000fea0003800000 */
[----:B------:R-:W-:-:S04]  /*cc50*/  ISETP.NE.U32.AND P0, PT, R2, RZ, PT ;  /* 0x000000ff0200720c */ /* 0x000fc80003f05070 */
[----:B------:R-:W-:-:S13]  /*cc60*/  ISETP.NE.AND.EX P0, PT, R3, RZ, PT, P0 ;  /* 0x000000ff0300720c */ /* 0x000fda0003f05300 */
[----:B------:R-:W-:Y:S05]  /*cc70*/  @!P0 BRA `(.L_x_2106) ;  /* 0x0000000000488947 */ /* 0x000fea0003800000 */
[----:B------:R-:W0:Y:S01]  /*cc80*/  LDC R10, c[0x0][0x41c] ;  /* 0x00010700ff0a7b82 */ /* 0x000e220000000800 */
[----:B------:R-:W-:Y:S01]  /*cc90*/  IMAD.MOV.U32 R6, RZ, RZ, R5 ;  /* 0x000000ffff067224 */ /* 0x000fe200078e0005 */
[----:B------:R-:W-:Y:S01]  /*cca0*/  ULDC.64 UR4, c[0x0][0x408] ;  /* 0x0001020000047ab9 */ /* 0x000fe20000000a00 */
[----:B0-----:R-:W-:-:S13]  /*ccb0*/  ISETP.NE.AND P0, PT, R10, 0x1, PT ;  /* 0x000000010a00780c */ /* 0x001fda0003f05270 */
[----:B------:R-:W0:Y:S02]  /*ccc0*/  @P0 LDC.64 R8, c[0x0][0x420] ;  /* 0x00010800ff080b82 */ /* 0x000e240000000a00 */
[----:B0-----:R-:W-:-:S05]  /*ccd0*/  @P0 IMAD.HI.U32 R8, R5, R8, RZ ;  /* 0x0000000805080227 */ /* 0x001fca00078e00ff */
[----:B------:R-:W-:-:S04]  /*cce0*/  @P0 SHF.R.U32.HI R6, RZ, R9, R8 ;  /* 0x00000009ff060219 */ /* 0x000fc80000011608 */
[--C-:B------:R-:W-:Y:S01]  /*ccf0*/  SHF.R.S32.HI R9, RZ, 0x1f, R6.reuse ;  /* 0x0000001fff097819 */ /* 0x100fe20000011406 */
[----:B------:R-:W-:-:S04]  /*cd00*/  IMAD.MOV R8, RZ, RZ, -R6 ;  /* 0x000000ffff087224 */ /* 0x000fc800078e0a06 */
[----:B------:R-:W-:Y:S02]  /*cd10*/  IMAD R5, R10, R8, R5 ;  /* 0x000000080a057224 */ /* 0x000fe400078e0205 */
[----:B------:R-:W-:-:S04]  /*cd20*/  IMAD R8, R13, UR4, RZ ;  /* 0x000000040d087c24 */ /* 0x000fc8000f8e02ff */
[----:B------:R-:W-:Y:S02]  /*cd30*/  IMAD R10, R4, UR5, R8 ;  /* 0x00000005040a7c24 */ /* 0x000fe4000f8e0208 */
[----:B------:R-:W-:-:S04]  /*cd40*/  IMAD.MOV.U32 R8, RZ, RZ, R6 ;  /* 0x000000ffff087224 */ /* 0x000fc800078e0006 */
[----:B------:R-:W-:-:S04]  /*cd50*/  IMAD.WIDE.U32 R8, R4, UR4, R8 ;  /* 0x0000000404087c25 */ /* 0x000fc8000f8e0008 */
[----:B------:R-:W-:Y:S01]  /*cd60*/  IMAD.IADD R6, R9, 0x1, R10 ;  /* 0x0000000109067824 */ /* 0x000fe200078e020a */
[----:B------:R-:W-:-:S04]  /*cd70*/  LEA R10, P0, R8, R2, 0x2 ;  /* 0x00000002080a7211 */ /* 0x000fc800078010ff */
[----:B------:R-:W-:-:S05]  /*cd80*/  LEA.HI.X R11, R8, R3, R6, 0x2, P0 ;  /* 0x00000003080b7211 */ /* 0x000fca00000f1406 */
[----:B------:R0:W5:Y:S04]  /*cd90*/  LDG.E R6, desc[UR48][R10.64] ;  /* 0x000000300a067981 */ /* 0x000168000c1e1900 */
.L_x_2106:
        /* <DEDUP_REMOVED lines=9> */
.L_x_2177:
        /* <DEDUP_REMOVED lines=11> */
.L_x_2108:
        /* <DEDUP_REMOVED lines=27> */
.L_x_2105:
        /* <DEDUP_REMOVED lines=39> */
.L_x_2178:
[----:B------:R-:W-:Y:S05]  /*d300*/  BSYNC B0 ;  /* 0x0000000000007941 */ /* 0x000fea0003800000 */
.L_x_2109:
[----:B0-----:R-:W2:Y:S01]  /*d310*/  LDL R8, [R1+0x14] ;  /* 0x0000140001087983 */ /* 0x001ea20000100800 */
[----:B------:R-:W-:Y:S01]  /*d320*/  BSSY B0, `(.L_x_2111) ;  /* 0x0000185000007945 */ /* 0x000fe20003800000 */
[----:B--2---:R-:W-:-:S13]  /*d330*/  ISETP.GE.AND P0, PT, R8, 0x2, PT ;  /* 0x000000020800780c */ /* 0x004fda0003f06270 */
[----:B------:R-:W-:Y:S05]  /*d340*/  @!P0 BRA `(.L_x_2112) ;  /* 0x0000001800088947 */ /* 0x000fea0003800000 */
[C---:B------:R-:W-:Y:S01]  /*d350*/  LOP3.LUT R7, R8.reuse, 0x1, RZ, 0xc0, !PT ;  /* 0x0000000108077812 */ /* 0x040fe200078ec0ff */
[----:B------:R-:W-:Y:S01]  /*d360*/  VIADD R10, R8, 0xfffffffe ;  /* 0xfffffffe080a7836 */ /* 0x000fe20000000000 */
[----:B------:R-:W-:Y:S02]  /*d370*/  BSSY B1, `(.L_x_2113) ;  /* 0x0000088000017945 */ /* 0x000fe40003800000 */
[----:B------:R-:W-:Y:S01]  /*d380*/  ISETP.NE.U32.AND P0, PT, R7, 0x1, PT ;  /* 0x000000010700780c */ /* 0x000fe20003f05070 */
[----:B------:R-:W-:-:S12]  /*d390*/  IMAD.MOV.U32 R7, RZ, RZ, R10 ;  /* 0x000000ffff077224 */ /* 0x000fd800078e000a */
[----:B------:R-:W-:Y:S05]  /*d3a0*/  @!P0 BRA `(.L_x_2114) ;  /* 0x0000000800108947 */ /* 0x000fea0003800000 */
        /* <DEDUP_REMOVED lines=10> */
[----:B------:R-:W-:Y:S02]  /*d450*/  IMAD.MOV.U32 R8, RZ, RZ, R6 ;  /* 0x000000ffff087224 */ /* 0x000fe400078e0006 */
[----:B------:R-:W-:Y:S01]  /*d460*/  IMAD.MOV.U32 R7, RZ, RZ, R10 ;  /* 0x000000ffff077224 */ /* 0x000fe200078e000a */
        /* <DEDUP_REMOVED lines=8> */
[----:B------:R-:W-:Y:S01]  /*d4f0*/  @P0 SHF.R.U32.HI R7, RZ, R9, R8 ;  /* 0x00000009ff070219 */ /* 0x000fe20000011608 */
[----:B------:R-:W-:-:S03]  /*d500*/  IMAD R8, R13, UR4, RZ ;  /* 0x000000040d087c24 */ /* 0x000fc6000f8e02ff */
[--C-:B------:R-:W-:Y:S01]  /*d510*/  SHF.R.S32.HI R9, RZ, 0x1f, R7.reuse ;  /* 0x0000001fff097819 */ /* 0x100fe20000011407 */
        /* <DEDUP_REMOVED lines=9> */
.L_x_2117:
[----:B0-----:R-:W0:Y:S01]  /*d5b0*/  S2R R3, SR_CgaCtaId ;  /* 0x0000000000037919 */ /* 0x001e220000008800 */
[----:B------:R-:W-:-:S04]  /*d5c0*/  MOV R2, 0x400 ;  /* 0x0000040000027802 */ /* 0x000fc80000000f00 */
[----:B0-----:R-:W-:Y:S02]  /*d5d0*/  LEA R2, R3, R2, 0x18 ;  /* 0x0000000203027211 */ /* 0x001fe400078ec0ff */
[----:B------:R-:W-:-:S03]  /*d5e0*/  SHF.L.U32 R3, R12, 0x1f, RZ ;  /* 0x0000001f0c037819 */ /* 0x000fc600000006ff */
[----:B------:R-:W-:-:S04]  /*d5f0*/  IMAD R2, R11, 0x8, R2 ;  /* 0x000000080b027824 */ /* 0x000fc800078e0202 */
[----:B------:R-:W0:Y:S02]  /*d600*/  SYNCS.PHASECHK.TRANS64.TRYWAIT P0, [R2+URZ+0x28840], R3 ;  /* 0x02884003020075a7 */ /* 0x000e24000800017f */
[----:B0-----:R-:W-:Y:S05]  /*d610*/  @!P0 BRA `(.L_x_2118) ;  /* 0x0000002c00b48947 */ /* 0x001fea0003800000 */
.L_x_2179:
        /* <DEDUP_REMOVED lines=11> */
.L_x_2119:
[----:B------:R-:W2:Y:S04]  /*d6d0*/  LDL R17, [R1+0x4] ;  /* 0x0000040001117983 */ /* 0x000ea80000100800 */
[----:B0-----:R-:W3:Y:S01]  /*d6e0*/  LDL.LU R3, [R1+0x8] ;  /* 0x0000080001037983 */ /* 0x001ee20000300800 */
        /* <DEDUP_REMOVED lines=31> */
.L_x_2180:
        /* <DEDUP_REMOVED lines=13> */
.L_x_2121:
        /* <DEDUP_REMOVED lines=31> */
.L_x_2116:
[----:B------:R-:W-:Y:S05]  /*dba0*/  BSYNC B2 ;  /* 0x0000000000027941 */ /* 0x000fea0003800000 */
.L_x_2115:
[----:B------:R-:W2:Y:S04]  /*dbb0*/  LDL.LU R2, [R1+0x14] ;  /* 0x0000140001027983 */ /* 0x000ea80000300800 */
[----:B------:R0:W-:Y:S04]  /*dbc0*/  STL [R1], R11 ;  /* 0x0000000b01007387 */ /* 0x0001e80000100800 */
[----:B------:R0:W-:Y:S02]  /*dbd0*/  STL [R1+0x8], R12 ;  /* 0x0000080c01007387 */ /* 0x0001e40000100800 */
[----:B0-2---:R-:W-:-:S07]  /*dbe0*/  VIADD R7, R2, 0xfffffffd ;  /* 0xfffffffd02077836 */ /* 0x005fce0000000000 */
.L_x_2114:
[----:B------:R-:W-:Y:S05]  /*dbf0*/  BSYNC B1 ;  /* 0x0000000000017941 */ /* 0x000fea0003800000 */
.L_x_2113:
[----:B------:R-:W-:-:S13]  /*dc00*/  ISETP.NE.AND P0, PT, R10, RZ, PT ;  /* 0x000000ff0a00720c */ /* 0x000fda0003f05270 */
[----:B------:R-:W-:Y:S05]  /*dc10*/  @!P0 BRA `(.L_x_2112) ;  /* 0x0000000c00d48947 */ /* 0x000fea0003800000 */
[----:B------:R-:W-:-:S07]  /*dc20*/  IMAD.MOV.U32 R10, RZ, RZ, R6 ;  /* 0x000000ffff0a7224 */ /* 0x000fce00078e0006 */
.L_x_2136:
        /* <DEDUP_REMOVED lines=32> */
.L_x_2124:
[----:B------:R-:W1:Y:S01]  /*de30*/  S2R R3, SR_CgaCtaId ;  /* 0x0000000000037919 */ /* 0x000e620000008800 */
[----:B------:R-:W-:-:S04]  /*de40*/  MOV R2, 0x400 ;  /* 0x0000040000027802 */ /* 0x000fc80000000f00 */
[----:B-1----:R-:W-:Y:S02]  /*de50*/  LEA R2, R3, R2, 0x18 ;  /* 0x0000000203027211 */ /* 0x002fe400078ec0ff */
[----:B------:R-:W-:-:S03]  /*de60*/  SHF.L.U32 R3, R9, 0x1f, RZ ;  /* 0x0000001f09037819 */ /* 0x000fc600000006ff */
[----:B------:R-:W-:-:S04]  /*de70*/  IMAD R2, R8, 0x8, R2 ;  /* 0x0000000808027824 */ /* 0x000fc800078e0202 */
[----:B------:R-:W1:Y:S02]  /*de80*/  SYNCS.PHASECHK.TRANS64.TRYWAIT P0, [R2+URZ+0x28840], R3 ;  /* 0x02884003020075a7 */ /* 0x000e64000800017f */
[----:B-1----:R-:W-:Y:S05]  /*de90*/  @!P0 BRA `(.L_x_2125) ;  /* 0x0000002400bc8947 */ /* 0x002fea0003800000 */
.L_x_2181:
        /* <DEDUP_REMOVED lines=11> */
.L_x_2126:
        /* <DEDUP_REMOVED lines=33> */
.L_x_2182:
        /* <DEDUP_REMOVED lines=8> */
.L_x_2128:
        /* <DEDUP_REMOVED lines=29> */
.L_x_2123:
[----:B------:R-:W-:Y:S05]  /*e3b0*/  BSYNC B1 ;  /* 0x0000000000017941 */ /* 0x000fea0003800000 */
.L_x_2122:
        /* <DEDUP_REMOVED lines=31> */
.L_x_2131:
[----:B------:R-:W2:Y:S01]  /*e5b0*/  S2R R3, SR_CgaCtaId ;  /* 0x0000000000037919 */ /* 0x000ea20000008800 */
[----:B------:R-:W-:-:S04]  /*e5c0*/  MOV R2, 0x400 ;  /* 0x0000040000027802 */ /* 0x000fc80000000f00 */
[----:B--2---:R-:W-:Y:S02]  /*e5d0*/  LEA R2, R3, R2, 0x18 ;  /* 0x0000000203027211 */ /* 0x004fe400078ec0ff */
[----:B------:R-:W-:-:S03]  /*e5e0*/  SHF.L.U32 R3, R14, 0x1f, RZ ;  /* 0x0000001f0e037819 */ /* 0x000fc600000006ff */
[----:B------:R-:W-:-:S04]  /*e5f0*/  IMAD R2, R15, 0x8, R2 ;  /* 0x000000080f027824 */ /* 0x000fc800078e0202 */
[----:B------:R-:W2:Y:S02]  /*e600*/  SYNCS.PHASECHK.TRANS64.TRYWAIT P0, [R2+URZ+0x28840], R3 ;  /* 0x02884003020075a7 */ /* 0x000ea4000800017f */
[----:B--2---:R-:W-:Y:S05]  /*e610*/  @!P0 BRA `(.L_x_2132) ;  /* 0x0000002000048947 */ /* 0x004fea0003800000 */
.L_x_2183:
        /* <DEDUP_REMOVED lines=11> */
.L_x_2133:
        /* <DEDUP_REMOVED lines=33> */
.L_x_2184:
        /* <DEDUP_REMOVED lines=8> */
.L_x_2135:
        /* <DEDUP_REMOVED lines=28> */
.L_x_2130:
[----:B------:R-:W-:Y:S05]  /*eb20*/  BSYNC B1 ;  /* 0x0000000000017941 */ /* 0x000fea0003800000 */
.L_x_2129:
[C---:B------:R-:W-:Y:S01]  /*eb30*/  ISETP.GT.AND P0, PT, R7.reuse, 0x1, PT ;  /* 0x000000010700780c */ /* 0x040fe20003f04270 */
[----:B------:R-:W-:-:S04]  /*eb40*/  VIADD R2, R7, 0xfffffffe ;  /* 0xfffffffe07027836 */ /* 0x000fc80000000000 */
[----:B------:R-:W-:-:S08]  /*eb50*/  IMAD.MOV.U32 R7, RZ, RZ, R2 ;  /* 0x000000ffff077224 */ /* 0x000fd000078e0002 */
[----:B------:R-:W-:Y:S05]  /*eb60*/  @P0 BRA `(.L_x_2136) ;  /* 0xfffffff000300947 */ /* 0x000fea000383ffff */
.L_x_2112:
[----:B------:R-:W-:Y:S05]  /*eb70*/  BSYNC B0 ;  /* 0x0000000000007941 */ /* 0x000fea0003800000 */
.L_x_2111:
        /* <DEDUP_REMOVED lines=17> */
.L_x_2138:
[----:B------:R-:W-:Y:S05]  /*ec90*/  BSYNC B0 ;  /* 0x0000000000007941 */ /* 0x000fea0003800000 */
.L_x_2137:
        /* <DEDUP_REMOVED lines=11> */
.L_x_2185:
        /* <DEDUP_REMOVED lines=11> */
.L_x_2142:
        /* <DEDUP_REMOVED lines=27> */
.L_x_2140:
[----:B------:R-:W-:Y:S05]  /*efb0*/  BSYNC B0 ;  /* 0x0000000000007941 */ /* 0x000fea0003800000 */
.L_x_2139:
        /* <DEDUP_REMOVED lines=9> */
.L_x_2097:
[----:B------:R-:W-:Y:S05]  /*f050*/  BSYNC B6 ;  /* 0x0000000000067941 */ /* 0x000fea0003800000 */
.L_x_2095:
[----:B------:R-:W-:-:S03]  /*f060*/  UMOV UR4, 0xffffffff ;  /* 0xffffffff00047882 */ /* 0x000fc60000000000 */
[----:B------:R-:W-:Y:S05]  /*f070*/  BRA.DIV UR4, `(.L_x_2143) ;  /* 0x0000001604a87947 */ /* 0x000fea000b800000 */
[----:B------:R2:W3:Y:S04]  /*f080*/  SHFL.IDX PT, R4, R16, RZ, 0x1f ;  /* 0x00001fff10047589 */ /* 0x0004e800000e0000 */
[----:B------:R2:W4:Y:S02]  /*f090*/  SHFL.IDX PT, R7, R16, 0x1, 0x1f ;  /* 0x00201f0010077f89 */ /* 0x00052400000e0000 */
.L_x_2189:
        /* <DEDUP_REMOVED lines=13> */
.L_x_2145:
[----:B------:R-:W-:Y:S05]  /*f170*/  BSYNC B0 ;  /* 0x0000000000007941 */ /* 0x000fea0003800000 */
.L_x_2144:
        /* <DEDUP_REMOVED lines=23> */
.L_x_2197:
[----:B------:R-:W-:Y:S02]  /*f2f0*/  ULDC UR4, c[0x0][0xc10] ;  /* 0x0003040000047ab9 */ /* 0x000fe40000000800 */
[----:B------:R-:W-:-:S04]  /*f300*/  IMAD.U32 R5, RZ, RZ, UR4 ;  /* 0x00000004ff057e24 */ /* 0x000fc8000f8e00ff */
[----:B-1----:R-:W-:-:S04]  /*f310*/  IMAD R14, R14, R5, RZ ;  /* 0x000000050e0e7224 */ /* 0x002fc800078e02ff */
[----:B----4-:R-:W-:-:S05]  /*f320*/  IMAD.IADD R7, R7, 0x1, R14 ;  /* 0x0000000107077824 */ /* 0x010fca00078e020e */
[----:B---3--:R-:W-:-:S13]  /*f330*/  ISETP.GT.AND P0, PT, R7, R4, PT ;  /* 0x000000040700720c */ /* 0x008fda0003f04270 */
[----:B------:R-:W-:Y:S05]  /*f340*/  @P0 BRA `(.L_x_2147) ;  /* 0x0000000000b40947 */ /* 0x000fea0003800000 */
[----:B------:R-:W1:Y:S02]  /*f350*/  LDC R0, c[0x0][0xc14] ;  /* 0x00030500ff007b82 */ /* 0x000e640000000800 */
.L_x_2152:
        /* <DEDUP_REMOVED lines=14> */
.L_x_2150:
[----:B------:R-:W-:Y:S05]  /*f440*/  BSYNC B0 ;  /* 0x0000000000007941 */ /* 0x000fea0003800000 */
.L_x_2149:
        /* <DEDUP_REMOVED lines=23> */
.L_x_2205:
[----:B------:R-:W-:Y:S02]  /*f5c0*/  ULDC UR4, c[0x0][0xc10] ;  /* 0x0003040000047ab9 */ /* 0x000fe40000000800 */
[----:B------:R-:W-:-:S04]  /*f5d0*/  IMAD.U32 R5, RZ, RZ, UR4 ;  /* 0x00000004ff057e24 */ /* 0x000fc8000f8e00ff */
[----:B-1----:R-:W-:-:S04]  /*f5e0*/  IMAD R14, R14, R5, RZ ;  /* 0x000000050e0e7224 */ /* 0x002fc800078e02ff */
[----:B------:R-:W-:-:S05]  /*f5f0*/  IMAD.IADD R7, R14, 0x1, R7 ;  /* 0x000000010e077824 */ /* 0x000fca00078e0207 */
[----:B------:R-:W-:-:S13]  /*f600*/  ISETP.GT.AND P0, PT, R7, R4, PT ;  /* 0x000000040700720c */ /* 0x000fda0003f04270 */
[----:B------:R-:W-:Y:S05]  /*f610*/  @!P0 BRA `(.L_x_2152) ;  /* 0xfffffffc00508947 */ /* 0x000fea000383ffff */
.L_x_2147:
        /* <DEDUP_REMOVED lines=8> */
.L_x_2209:
[----:B------:R-:W-:Y:S01]  /*f6a0*/  ISETP.NE.AND P0, PT, R3, RZ, PT ;  /* 0x000000ff0300720c */ /* 0x000fe20003f05270 */
[----:B------:R-:W-:-:S12]  /*f6b0*/  IMAD.MOV.U32 R7, RZ, RZ, RZ ;  /* 0x000000ffff077224 */ /* 0x000fd800078e00ff */
[----:B------:R-:W-:Y:S05]  /*f6c0*/  @!P0 BRA `(.L_x_2154) ;  /* 0x0000000000108947 */ /* 0x000fea0003800000 */
[----:B------:R-:W-:Y:S01]  /*f6d0*/  UMOV UR4, 0xffffffff ;  /* 0xffffffff00047882 */ /* 0x000fe20000000000 */
[----:B------:R-:W-:Y:S02]  /*f6e0*/  VIADD R12, R6, 0xffffffff ;  /* 0xffffffff060c7836 */ /* 0x000fe40000000000 */
[----:B------:R-:W-:Y:S05]  /*f6f0*/  BRA.DIV UR4, `(.L_x_2155) ;  /* 0x0000001a043c7947 */ /* 0x000fea000b800000 */
[----:B------:R3:W4:Y:S02]  /*f700*/  SHFL.IDX PT, R7, R2, R12, 0x1f ;  /* 0x00001f0c02077589 */ /* 0x00072400000e0000 */
.L_x_2154:
        /* <DEDUP_REMOVED lines=67> */
.L_x_2148:
[----:B------:R-:W-:Y:S01]  /*fb40*/  UMOV UR4, URZ ;  /* 0x0000003f00047c82 */ /* 0x000fe20008000000 */
[----:B------:R-:W-:Y:S01]  /*fb50*/  UMOV UR5, URZ ;  /* 0x0000003f00057c82 */ /* 0x000fe20008000000 */
[----:B------:R-:W-:Y:S01]  /*fb60*/  ULDC UR6, c[0x0][0xc14] ;  /* 0x0003050000067ab9 */ /* 0x000fe20000000800 */
[----:B--2---:R-:W-:Y:S02]  /*fb70*/  IMAD.MOV.U32 R16, RZ, RZ, R4 ;  /* 0x000000ffff107224 */ /* 0x004fe400078e0004 */
[----:B------:R-:W-:Y:S02]  /*fb80*/  IMAD.U32 R17, RZ, RZ, UR4 ;  /* 0x00000004ff117e24 */ /* 0x000fe4000f8e00ff */
[----:B------:R-:W-:Y:S02]  /*fb90*/  IMAD.U32 R18, RZ, RZ, UR5 ;  /* 0x00000005ff127e24 */ /* 0x000fe4000f8e00ff */
[----:B------:R-:W-:-:S07]  /*fba0*/  IMAD.U32 R19, RZ, RZ, UR6 ;  /* 0x00000006ff137e24 */ /* 0x000fce000f8e00ff */
.L_x_2156:
        /* <DEDUP_REMOVED lines=12> */
.L_x_2091:
        /* <DEDUP_REMOVED lines=12> */
.L_x_2212:
[----:B------:R-:W-:Y:S05]  /*fd30*/  BSYNC B0 ;  /* 0x0000000000007941 */ /* 0x000fea0003800000 */
.L_x_2158:
[----:B------:R-:W-:-:S03]  /*fd40*/  UMOV UR4, 0xffffffff ;  /* 0xffffffff00047882 */ /* 0x000fc60000000000 */
[----:B------:R-:W-:Y:S05]  /*fd50*/  BRA.DIV UR4, `(.L_x_2160) ;  /* 0x0000001204e07947 */ /* 0x000fea000b800000 */
[----:B------:R-:W2:Y:S02]  /*fd60*/  S2R R2, SR_TID.X ;  /* 0x0000000000027919 */ /* 0x000ea40000002100 */
[----:B--2---:R-:W-:-:S04]  /*fd70*/  SHF.R.U32.HI R2, RZ, 0x5, R2 ;  /* 0x00000005ff027819 */ /* 0x004fc80000011602 */
[----:B------:R-:W-:-:S05]  /*fd80*/  LOP3.LUT R2, R2, 0x3, RZ, 0xc0, !PT ;  /* 0x0000000302027812 */ /* 0x000fca00078ec0ff */
[----:B------:R2:W3:Y:S02]  /*fd90*/  SHFL.IDX PT, R14, R2, RZ, 0x1f ;  /* 0x00001fff020e7589 */ /* 0x0004e400000e0000 */
.L_x_2215:
[----:B---3--:R-:W-:Y:S01]  /*fda0*/  ISETP.NE.AND P0, PT, R14, RZ, PT ;  /* 0x000000ff0e00720c */ /* 0x008fe20003f05270 */
[----:B------:R-:W-:-:S12]  /*fdb0*/  BSSY B0, `(.L_x_2161) ;  /* 0x0000027000007945 */ /* 0x000fd80003800000 */
[----:B------:R-:W-:Y:S05]  /*fdc0*/  @P0 BRA `(.L_x_2162) ;  /* 0x0000000000940947 */ /* 0x000fea0003800000 */
[----:B------:R-:W-:-:S03]  /*fdd0*/  UMOV UR4, 0xffffffff ;  /* 0xffffffff00047882 */ /* 0x000fc60000000000 */
[----:B------:R-:W-:Y:S05]  /*fde0*/  BRA.DIV UR4, `(.L_x_2163) ;  /* 0x0000001204f07947 */ /* 0x000fea000b800000 */
[----:B------:R-:W-:-:S13]  /*fdf0*/  ELECT P6, URZ, PT ;  /* 0x00000000003f782f */ /* 0x000fda00038c0000 */
.L_x_2218:
[----:B------:R-:W-:Y:S05]  /*fe00*/  @!P6 BRA `(.L_x_2162) ;  /* 0x000000000084e947 */ /* 0x000fea0003800000 */
[----:B------:R-:W-:-:S06]  /*fe10*/  ULOP3.LUT UR4, UR36, 0x2, URZ, 0xfc, !UPT ;  /* 0x0000000224047892 */ /* 0x000fcc000f8efc3f */
[----:B--2---:R-:W-:-:S05]  /*fe20*/  IMAD.U32 R2, RZ, RZ, UR4 ;  /* 0x00000004ff027e24 */ /* 0x004fca000f8e00ff */
[----:B------:R-:W-:-:S13]  /*fe30*/  ISETP.NE.AND P2, PT, R2, 0x3, PT ;  /* 0x000000030200780c */ /* 0x000fda0003f45270 */
[----:B------:R-:W-:Y:S05]  /*fe40*/  @!P2 BRA `(.L_x_2164) ;  /* 0x000000000004a947 */ /* 0x000fea0003800000 */
[----:B------:R-:W-:Y:S01]  /*fe50*/  BPT.TRAP 0x1 ;  /* 0x000000040000795c */ /* 0x000fe20000300000 */
.L_x_2164:
        /* <DEDUP_REMOVED lines=14> */
.L_x_2219:
[----:B------:R-:W2:Y:S02]  /*ff40*/  SYNCS.PHASECHK.TRANS64.TRYWAIT P0, [R7+URZ], R2 ;  /* 0x00000002070075a7 */ /* 0x000ea4000800017f */
[----:B--2---:R-:W-:Y:S05]  /*ff50*/  @!P0 BRA `(.L_x_2166) ;  /* 0x0000001000c88947 */ /* 0x004fea0003800000 */
.L_x_2220:
[----:B------:R-:W-:Y:S05]  /*ff60*/  @!P2 BRA `(.L_x_2167) ;  /* 0x000000000004a947 */ /* 0x000fea0003800000 */
[----:B------:R-:W-:Y:S01]  /*ff70*/  BPT.TRAP 0x1 ;  /* 0x000000040000795c */ /* 0x000fe20000300000 */
.L_x_2167:
[----:B------:R-:W3:Y:S01]  /*ff80*/  LDL.LU R4, [R1] ;  /* 0x0000000001047983 */ /* 0x000ee20000300800 */
[----:B------:R-:W-:-:S04]  /*ff90*/  VIADD R0, R0, 0x28860 ;  /* 0x0002886000007836 */ /* 0x000fc80000000000 */
[----:B---3--:R-:W-:-:S04]  /*ffa0*/  IMAD R4, R4, 0x8, R0 ;  /* 0x0000000804047824 */ /* 0x008fc800078e0200 */
[----:B------:R-:W3:Y:S02]  /*ffb0*/  SYNCS.PHASECHK.TRANS64.TRYWAIT P0, [R4+URZ], R5 ;  /* 0x00000005040075a7 */ /* 0x000ee4000800017f */
[----:B---3--:R-:W-:Y:S05]  /*ffc0*/  @!P0 BRA `(.L_x_2168) ;  /* 0x0000001000c08947 */ /* 0x008fea0003800000 */
.L_x_2221:
[----:B------:R-:W-:-:S07]  /*ffd0*/  IMAD R3, R3, 0x8, R0 ;  /* 0x0000000803037824 */ /* 0x000fce00078e0200 */
.L_x_2169:
[----:B----4-:R4:W0:Y:S02]  /*ffe0*/  SYNCS.PHASECHK.TRANS64.TRYWAIT P0, [R3+URZ], R2 ;  /* 0x00000002030075a7 */ /* 0x010824000800017f */
[----:B0-----:R-:W-:Y:S05]  /*fff0*/  @!P0 NANOSLEEP.SYNCS 0x989680 ;  /* 0x009896800000895d */ /* 0x001fea0003900000 */
[----:B------:R-:W0:Y:S02]  /*10000*/  @!P0 SYNCS.PHASECHK.TRANS64 P0, [R3+URZ], R2 ;  /* 0x00000002030085a7 */ /* 0x000e24000800007f */
[----:B0-----:R-:W-:Y:S05]  /*10010*/  @!P0 BRA `(.L_x_2169) ;  /* 0xfffffffc00f08947 */ /* 0x001fea000383ffff */
.L_x_2162:
[----:B------:R-:W-:Y:S05]  /*10020*/  BSYNC B0 ;  /* 0x0000000000007941 */ /* 0x000fea0003800000 */
.L_x_2161:
[----:B------:R-:W-:Y:S05]  /*10030*/  EXIT ;  /* 0x000000000000794d */ /* 0x000fea0003800000 */
.L_x_2035:
[----:B0-----:R-:W-:-:S04]  /*10040*/  IMAD.U32 R3, RZ, RZ, UR41 ;  /* 0x00000029ff037e24 */ /* 0x001fc8000f8e00ff */
[----:B------:R0:W1:Y:S03]  /*10050*/  SYNCS.PHASECHK.TRANS64.TRYWAIT P1, [R3+URZ+0x28800], R0 ;  /* 0x02880000030075a7 */ /* 0x000066000802017f */
[----:B-1----:R-:W-:Y:S05]  /*10060*/  @!P1 NANOSLEEP.SYNCS 0x989680 ;  /* 0x009896800000995d */ /* 0x002fea0003900000 */
[----:B------:R-:W1:Y:S02]  /*10070*/  @!P1 SYNCS.PHASECHK.TRANS64 P1, [R3+URZ+0x28800], R0 ;  /* 0x02880000030095a7 */ /* 0x000e64000802007f */
[----:B-1----:R-:W-:Y:S05]  /*10080*/  @!P1 BRA `(.L_x_2035) ;  /* 0xfffffffc00ec9947 */ /* 0x002fea000383ffff */
[----:B------:R-:W-:Y:S05]  /*10090*/  BRA `(.L_x_2170) ;  /* 0xffffff1400d47947 */ /* 0x000fea000383ffff */
.L_x_2039:
[----:B-1----:R1:W2:Y:S02]  /*100a0*/  SYNCS.PHASECHK.TRANS64.TRYWAIT P2, [R3+URZ+0x28830], R0 ;  /* 0x02883000030075a7 */ /* 0x0022a4000804017f */
[----:B--2---:R-:W-:Y:S05]  /*100b0*/  @!P2 NANOSLEEP.SYNCS 0x989680 ;  /* 0x009896800000a95d */ /* 0x004fea0003900000 */
[----:B------:R-:W2:Y:S02]  /*100c0*/  @!P2 SYNCS.PHASECHK.TRANS64 P2, [R3+URZ+0x28830], R0 ;  /* 0x028830000300a5a7 */ /* 0x000ea4000804007f */
[----:B--2---:R-:W-:Y:S05]  /*100d0*/  @!P2 BRA `(.L_x_2039) ;  /* 0xfffffffc00f0a947 */ /* 0x004fea000383ffff */
[----:B------:R-:W-:Y:S05]  /*100e0*/  BRA `(.L_x_2038) ;  /* 0xffffff1400fc7947 */ /* 0x000fea000383ffff */
.L_x_2044:
[----:B-1----:R-:W-:-:S04]  /*100f0*/  IMAD.U32 R5, RZ, RZ, UR6 ;  /* 0x00000006ff057e24 */ /* 0x002fc8000f8e00ff */
[----:B------:R1:W2:Y:S03]  /*10100*/  SYNCS.PHASECHK.TRANS64.TRYWAIT P2, [R5+URZ+0x28830], R0 ;  /* 0x02883000050075a7 */ /* 0x0002a6000804017f */
[----:B--2---:R-:W-:Y:S05]  /*10110*/  @!P2 NANOSLEEP.SYNCS 0x989680 ;  /* 0x009896800000a95d */ /* 0x004fea0003900000 */
[----:B------:R-:W2:Y:S02]  /*10120*/  @!P2 SYNCS.PHASECHK.TRANS64 P2, [R5+URZ+0x28830], R0 ;  /* 0x028830000500a5a7 */ /* 0x000ea4000804007f */
[----:B--2---:R-:W-:Y:S05]  /*10130*/  @!P2 BRA `(.L_x_2044) ;  /* 0xfffffffc00eca947 */ /* 0x004fea000383ffff */
[----:B------:R-:W-:Y:S05]  /*10140*/  BRA `(.L_x_2041) ;  /* 0xffffff3c00c87947 */ /* 0x000fea000383ffff */
.L_x_2048:
[----:B-1----:R-:W-:-:S04]  /*10150*/  IMAD.U32 R5, RZ, RZ, UR6 ;  /* 0x00000006ff057e24 */ /* 0x002fc8000f8e00ff */
[----:B------:R1:W2:Y:S03]  /*10160*/  SYNCS.PHASECHK.TRANS64.TRYWAIT P2, [R5+URZ+0x28850], R0 ;  /* 0x02885000050075a7 */ /* 0x0002a6000804017f */
[----:B--2---:R-:W-:Y:S05]  /*10170*/  @!P2 NANOSLEEP.SYNCS 0x989680 ;  /* 0x009896800000a95d */ /* 0x004fea0003900000 */
[----:B------:R-:W2:Y:S02]  /*10180*/  @!P2 SYNCS.PHASECHK.TRANS64 P2, [R5+URZ+0x28850], R0 ;  /* 0x028850000500a5a7 */ /* 0x000ea4000804007f */
[----:B--2---:R-:W-:Y:S05]  /*10190*/  @!P2 BRA `(.L_x_2048) ;  /* 0xfffffffc00eca947 */ /* 0x004fea000383ffff */
[----:B------:R-:W-:Y:S05]  /*101a0*/  BRA `(.L_x_2045) ;  /* 0xffffff4000887947 */ /* 0x000fea000383ffff */
.L_x_2054:
[----:B-1----:R-:W-:-:S04]  /*101b0*/  IMAD.U32 R5, RZ, RZ, UR6 ;  /* 0x00000006ff057e24 */ /* 0x002fc8000f8e00ff */
[----:B------:R1:W2:Y:S03]  /*101c0*/  SYNCS.PHASECHK.TRANS64.TRYWAIT P2, [R5+URZ+0x28830], R0 ;  /* 0x02883000050075a7 */ /* 0x0002a6000804017f */
[----:B--2---:R-:W-:Y:S05]  /*101d0*/  @!P2 NANOSLEEP.SYNCS 0x989680 ;  /* 0x009896800000a95d */ /* 0x004fea0003900000 */
[----:B------:R-:W2:Y:S02]  /*101e0*/  @!P2 SYNCS.PHASECHK.TRANS64 P2, [R5+URZ+0x28830], R0 ;  /* 0x028830000500a5a7 */ /* 0x000ea4000804007f */
[----:B--2---:R-:W-:Y:S05]  /*101f0*/  @!P2 BRA `(.L_x_2054) ;  /* 0xfffffffc00eca947 */ /* 0x004fea000383ffff */
[----:B------:R-:W-:Y:S05]  /*10200*/  BRA `(.L_x_2051) ;  /* 0xffffff6400d07947 */ /* 0x000fea000383ffff */
.L_x_2058:
[----:B-1----:R-:W-:-:S04]  /*10210*/  IMAD.U32 R5, RZ, RZ, UR6 ;  /* 0x00000006ff057e24 */ /* 0x002fc8000f8e00ff */
[----:B------:R1:W2:Y:S03]  /*10220*/  SYNCS.PHASECHK.TRANS64.TRYWAIT P2, [R5+URZ+0x28850], R0 ;  /* 0x02885000050075a7 */ /* 0x0002a6000804017f */
[----:B--2---:R-:W-:Y:S05]  /*10230*/  @!P2 NANOSLEEP.SYNCS 0x989680 ;  /* 0x009896800000a95d */ /* 0x004fea0003900000 */
[----:B------:R-:W2:Y:S02]  /*10240*/  @!P2 SYNCS.PHASECHK.TRANS64 P2, [R5+URZ+0x28850], R0 ;  /* 0x028850000500a5a7 */ /* 0x000ea4000804007f */
[----:B--2---:R-:W-:Y:S05]  /*10250*/  @!P2 BRA `(.L_x_2058) ;  /* 0xfffffffc00eca947 */ /* 0x004fea000383ffff */
[----:B------:R-:W-:Y:S05]  /*10260*/  BRA `(.L_x_2055) ;  /* 0xffffff6800907947 */ /* 0x000fea000383ffff */
.L_x_2063:
[----:B-1----:R-:W-:-:S04]  /*10270*/  IMAD.U32 R7, RZ, RZ, UR5 ;  /* 0x00000005ff077e24 */ /* 0x002fc8000f8e00ff */
[----:B------:R1:W2:Y:S03]  /*10280*/  SYNCS.PHASECHK.TRANS64.TRYWAIT P0, [R7+URZ+0x28850], R6 ;  /* 0x02885006070075a7 */ /* 0x0002a6000800017f */
[----:B--2---:R-:W-:Y:S05]  /*10290*/  @!P0 NANOSLEEP.SYNCS 0x989680 ;  /* 0x009896800000895d */ /* 0x004fea0003900000 */
[----:B------:R-:W2:Y:S02]  /*102a0*/  @!P0 SYNCS.PHASECHK.TRANS64 P0, [R7+URZ+0x28850], R6 ;  /* 0x02885006070085a7 */ /* 0x000ea4000800007f */
[----:B--2---:R-:W-:Y:S05]  /*102b0*/  @!P0 BRA `(.L_x_2063) ;  /* 0xfffffffc00ec8947 */ /* 0x004fea000383ffff */
[----:B------:R-:W-:Y:S05]  /*102c0*/  BRA `(.L_x_2062) ;  /* 0xffffff8400707947 */ /* 0x000fea000383ffff */
.L_x_2103:
        /* <DEDUP_REMOVED lines=11> */
.L_x_2172:
[----:B------:R-:W-:Y:S05]  /*10380*/  BSYNC B0 ;  /* 0x0000000000007941 */ /* 0x000fea0003800000 */
.L_x_2171:
[----:B------:R-:W-:Y:S05]  /*10390*/  BRA `(.L_x_2173) ;  /* 0xffffffc800187947 */ /* 0x000fea000383ffff */
.L_x_2104:
[----:B------:R-:W-:Y:S01]  /*103a0*/  BSSY B0, `(.L_x_2174) ;  /* 0x0000006000007945 */ /* 0x000fe20003800000 */
[----:B------:R-:W-:-:S07]  /*103b0*/  IMAD.MOV.U32 R15, RZ, RZ, -0x1 ;  /* 0xffffffffff0f7424 */ /* 0x000fce00078e00ff */
[----:B------:R-:W-:Y:S05]  /*103c0*/  WARPSYNC.COLLECTIVE R15, `(.L_x_2175) ;  /* 0x000000000f0c7348 */ /* 0x000fea0003c00000 */
[----:B------:R-:W-:Y:S02]  /*103d0*/  ELECT P6, UR62, PT ;  /* 0x00000000003e782f */ /* 0x000fe400038c0000 */
[----:B------:R-:W-:Y:S01]  /*103e0*/  MOV R14, UR62 ;  /* 0x0000003e000e7c02 */ /* 0x000fe20008000f00 */
[----:B------:R-:W-:Y:S10]  /*103f0*/  ENDCOLLECTIVE ;  /* 0x000000000000791b */ /* 0x000ff40003800000 */
.L_x_2175:
[----:B------:R-:W-:Y:S05]  /*10400*/  BSYNC B0 ;  /* 0x0000000000007941 */ /* 0x000fea0003800000 */
.L_x_2174:
[----:B------:R-:W-:Y:S05]  /*10410*/  BRA `(.L_x_2176) ;  /* 0xffffffc800087947 */ /* 0x000fea000383ffff */
.L_x_2107:
[----:B0-----:R0:W1:Y:S02]  /*10420*/  SYNCS.PHASECHK.TRANS64.TRYWAIT P0, [R8+URZ+0x28840], R9 ;  /* 0x02884009080075a7 */ /* 0x001064000800017f */
[----:B-1----:R-:W-:Y:S05]  /*10430*/  @!P0 NANOSLEEP.SYNCS 0x989680 ;  /* 0x009896800000895d */ /* 0x002fea0003900000 */
[----:B------:R-:W1:Y:S02]  /*10440*/  @!P0 SYNCS.PHASECHK.TRANS64 P0, [R8+URZ+0x28840], R9 ;  /* 0x02884009080085a7 */ /* 0x000e64000800007f */
[----:B-1----:R-:W-:Y:S05]  /*10450*/  @!P0 BRA `(.L_x_2107) ;  /* 0xfffffffc00f08947 */ /* 0x002fea000383ffff */
[----:B------:R-:W-:Y:S05]  /*10460*/  BRA `(.L_x_2177) ;  /* 0xffffffc800707947 */ /* 0x000fea000383ffff */
.L_x_2110:
        /* <DEDUP_REMOVED lines=8> */
.L_x_2118:
[----:B0-----:R0:W1:Y:S02]  /*104f0*/  SYNCS.PHASECHK.TRANS64.TRYWAIT P0, [R2+URZ+0x28840], R3 ;  /* 0x02884003020075a7 */ /* 0x001064000800017f */
[----:B-1----:R-:W-:Y:S05]  /*10500*/  @!P0 NANOSLEEP.SYNCS 0x989680 ;  /* 0x009896800000895d */ /* 0x002fea0003900000 */
[----:B------:R-:W1:Y:S02]  /*10510*/  @!P0 SYNCS.PHASECHK.TRANS64 P0, [R2+URZ+0x28840], R3 ;  /* 0x02884003020085a7 */ /* 0x000e64000800007f */
[----:B-1----:R-:W-:Y:S05]  /*10520*/  @!P0 BRA `(.L_x_2118) ;  /* 0xfffffffc00f08947 */ /* 0x002fea000383ffff */
[----:B------:R-:W-:Y:S05]  /*10530*/  BRA `(.L_x_2179) ;  /* 0xffffffd000387947 */ /* 0x000fea000383ffff */
.L_x_2120:
[----:B0-----:R0:W1:Y:S02]  /*10540*/  SYNCS.PHASECHK.TRANS64.TRYWAIT P0, [R2+URZ+0x60], R3 ;  /* 0x00006003020075a7 */ /* 0x001064000800017f */
[----:B-1----:R-:W-:Y:S05]  /*10550*/  @!P0 NANOSLEEP.SYNCS 0x989680 ;  /* 0x009896800000895d */ /* 0x002fea0003900000 */
[----:B------:R-:W1:Y:S02]  /*10560*/  @!P0 SYNCS.PHASECHK.TRANS64 P0, [R2+URZ+0x60], R3 ;  /* 0x00006003020085a7 */ /* 0x000e64000800007f */
[----:B-1----:R-:W-:Y:S05]  /*10570*/  @!P0 BRA `(.L_x_2120) ;  /* 0xfffffffc00f08947 */ /* 0x002fea000383ffff */
[----:B------:R-:W-:Y:S05]  /*10580*/  BRA `(.L_x_2180) ;  /* 0xffffffd000d47947 */ /* 0x000fea000383ffff */
.L_x_2125:
[----:B-1----:R1:W2:Y:S02]  /*10590*/  SYNCS.PHASECHK.TRANS64.TRYWAIT P0, [R2+URZ+0x28840], R3 ;  /* 0x02884003020075a7 */ /* 0x0022a4000800017f */
[----:B--2---:R-:W-:Y:S05]  /*105a0*/  @!P0 NANOSLEEP.SYNCS 0x989680 ;  /* 0x009896800000895d */ /* 0x004fea0003900000 */
[----:B------:R-:W2:Y:S02]  /*105b0*/  @!P0 SYNCS.PHASECHK.TRANS64 P0, [R2+URZ+0x28840], R3 ;  /* 0x02884003020085a7 */ /* 0x000ea4000800007f */
[----:B--2---:R-:W-:Y:S05]  /*105c0*/  @!P0 BRA `(.L_x_2125) ;  /* 0xfffffffc00f08947 */ /* 0x004fea000383ffff */
[----:B------:R-:W-:Y:S05]  /*105d0*/  BRA `(.L_x_2181) ;  /* 0xffffffd800307947 */ /* 0x000fea000383ffff */
.L_x_2127:
[----:B0-----:R0:W1:Y:S02]  /*105e0*/  SYNCS.PHASECHK.TRANS64.TRYWAIT P1, [R2+URZ+0x60], R3 ;  /* 0x00006003020075a7 */ /* 0x001064000802017f */
[----:B-1----:R-:W-:Y:S05]  /*105f0*/  @!P1 NANOSLEEP.SYNCS 0x989680 ;  /* 0x009896800000995d */ /* 0x002fea0003900000 */
[----:B------:R-:W1:Y:S02]  /*10600*/  @!P1 SYNCS.PHASECHK.TRANS64 P1, [R2+URZ+0x60], R3 ;  /* 0x00006003020095a7 */ /* 0x000e64000802007f */
[----:B-1----:R-:W-:Y:S05]  /*10610*/  @!P1 BRA `(.L_x_2127) ;  /* 0xfffffffc00f09947 */ /* 0x002fea000383ffff */
[----:B------:R-:W-:Y:S05]  /*10620*/  BRA `(.L_x_2182) ;  /* 0xffffffd800cc7947 */ /* 0x000fea000383ffff */
.L_x_2132:
[----:B--2---:R2:W3:Y:S02]  /*10630*/  SYNCS.PHASECHK.TRANS64.TRYWAIT P0, [R2+URZ+0x28840], R3 ;  /* 0x02884003020075a7 */ /* 0x0044e4000800017f */
[----:B---3--:R-:W-:Y:S05]  /*10640*/  @!P0 NANOSLEEP.SYNCS 0x989680 ;  /* 0x009896800000895d */ /* 0x008fea0003900000 */
[----:B------:R-:W3:Y:S02]  /*10650*/  @!P0 SYNCS.PHASECHK.TRANS64 P0, [R2+URZ+0x28840], R3 ;  /* 0x02884003020085a7 */ /* 0x000ee4000800007f */
[----:B---3--:R-:W-:Y:S05]  /*10660*/  @!P0 BRA `(.L_x_2132) ;  /* 0xfffffffc00f08947 */ /* 0x008fea000383ffff */
[----:B------:R-:W-:Y:S05]  /*10670*/  BRA `(.L_x_2183) ;  /* 0xffffffdc00e87947 */ /* 0x000fea000383ffff */
.L_x_2134:
[----:B0-----:R0:W1:Y:S02]  /*10680*/  SYNCS.PHASECHK.TRANS64.TRYWAIT P1, [R2+URZ+0x60], R9 ;  /* 0x00006009020075a7 */ /* 0x001064000802017f */
[----:B-1----:R-:W-:Y:S05]  /*10690*/  @!P1 NANOSLEEP.SYNCS 0x989680 ;  /* 0x009896800000995d */ /* 0x002fea0003900000 */
[----:B------:R-:W1:Y:S02]  /*106a0*/  @!P1 SYNCS.PHASECHK.TRANS64 P1, [R2+URZ+0x60], R9 ;  /* 0x00006009020095a7 */ /* 0x000e64000802007f */
[----:B-1----:R-:W-:Y:S05]  /*106b0*/  @!P1 BRA `(.L_x_2134) ;  /* 0xfffffffc00f09947 */ /* 0x002fea000383ffff */
[----:B------:R-:W-:Y:S05]  /*106c0*/  BRA `(.L_x_2184) ;  /* 0xffffffe000847947 */ /* 0x000fea000383ffff */
.L_x_2141:
[----:B-1----:R1:W2:Y:S02]  /*106d0*/  SYNCS.PHASECHK.TRANS64.TRYWAIT P0, [R3+URZ+0x28860], R2 ;  /* 0x02886002030075a7 */ /* 0x0022a4000800017f */
[----:B--2---:R-:W-:Y:S05]  /*106e0*/  @!P0 NANOSLEEP.SYNCS 0x989680 ;  /* 0x009896800000895d */ /* 0x004fea0003900000 */
[----:B------:R-:W2:Y:S02]  /*106f0*/  @!P0 SYNCS.PHASECHK.TRANS64 P0, [R3+URZ+0x28860], R2 ;  /* 0x02886002030085a7 */ /* 0x000ea4000800007f */
[----:B--2---:R-:W-:Y:S05]  /*10700*/  @!P0 BRA `(.L_x_2141) ;  /* 0xfffffffc00f08947 */ /* 0x004fea000383ffff */
[----:B------:R-:W-:Y:S05]  /*10710*/  BRA `(.L_x_2185) ;  /* 0xffffffe4008c7947 */ /* 0x000fea000383ffff */
.L_x_2143:
        /* <DEDUP_REMOVED lines=8> */
.L_x_2187:
[----:B------:R-:W-:Y:S05]  /*107a0*/  BSYNC B0 ;  /* 0x0000000000007941 */ /* 0x000fea0003800000 */
.L_x_2186:
        /* <DEDUP_REMOVED lines=8> */
.L_x_2188:
[----:B------:R-:W-:Y:S01]  /*10830*/  IMAD.MOV.U32 R7, RZ, RZ, R14 ;  /* 0x000000ffff077224 */ /* 0x000fe200078e000e */
[----:B------:R-:W-:Y:S06]  /*10840*/  BRA `(.L_x_2189) ;  /* 0xffffffe800147947 */ /* 0x000fec000383ffff */
.L_x_2146:
        /* <DEDUP_REMOVED lines=8> */
.L_x_2191:
[----:B------:R-:W-:Y:S05]  /*108d0*/  BSYNC B0 ;  /* 0x0000000000007941 */ /* 0x000fea0003800000 */
.L_x_2190:
        /* <DEDUP_REMOVED lines=10> */
.L_x_2192:
        /* <DEDUP_REMOVED lines=8> */
.L_x_2193:
        /* <DEDUP_REMOVED lines=8> */
.L_x_2194:
        /* <DEDUP_REMOVED lines=8> */
.L_x_2195:
        /* <DEDUP_REMOVED lines=8> */
.L_x_2196:
[----:B------:R-:W-:Y:S05]  /*10b80*/  BRA `(.L_x_2197) ;  /* 0xffffffe400d87947 */ /* 0x000fea000383ffff */
.L_x_2151:
        /* <DEDUP_REMOVED lines=8> */
.L_x_2199:
[----:B------:R-:W-:Y:S05]  /*10c10*/  BSYNC B0 ;  /* 0x0000000000007941 */ /* 0x000fea0003800000 */
.L_x_2198:
        /* <DEDUP_REMOVED lines=10> */
.L_x_2200:
        /* <DEDUP_REMOVED lines=8> */
.L_x_2201:
        /* <DEDUP_REMOVED lines=8> */
.L_x_2202:
        /* <DEDUP_REMOVED lines=8> */
.L_x_2203:
        /* <DEDUP_REMOVED lines=8> */
.L_x_2204:
[----:B------:R-:W-:Y:S05]  /*10ec0*/  BRA `(.L_x_2205) ;  /* 0xffffffe400bc7947 */ /* 0x000fea000383ffff */
.L_x_2153:
[----:B------:R-:W-:Y:S01]  /*10ed0*/  BSSY B0, `(.L_x_2206) ;  /* 0x0000006000007945 */ /* 0x000fe20003800000 */
[----:B------:R-:W-:Y:S01]  /*10ee0*/  PLOP3.LUT P6, PT, P6, PT, PT, 0x8, 0x0 ;  /* 0x000000000000781c */ /* 0x000fe200037ce170 */
[----:B------:R-:W-:-:S12]  /*10ef0*/  IMAD.MOV.U32 R15, RZ, RZ, -0x1 ;  /* 0xffffffffff0f7424 */ /* 0x000fd800078e00ff */
[----:B0-----:R-:W-:Y:S05]  /*10f00*/  WARPSYNC.COLLECTIVE R15, `(.L_x_2207) ;  /* 0x000000000f087348 */ /* 0x001fea0003c00000 */
[----:B------:R-:W-:Y:S01]  /*10f10*/  VOTE.ANY R14, PT, P6 ;  /* 0x00000000000e7806 */ /* 0x000fe200030e0100 */
[----:B0-----:R-:W-:Y:S06]  /*10f20*/  ENDCOLLECTIVE ;  /* 0x000000000000791b */ /* 0x001fec0003800000 */
.L_x_2207:
[----:B------:R-:W-:Y:S05]  /*10f30*/  BSYNC B0 ;  /* 0x0000000000007941 */ /* 0x000fea0003800000 */
.L_x_2206:
        /* <DEDUP_REMOVED lines=9> */
.L_x_2208:
[----:B------:R-:W-:Y:S01]  /*10fd0*/  IMAD.MOV.U32 R17, RZ, RZ, R14 ;  /* 0x000000ffff117224 */ /* 0x000fe200078e000e */
[----:B------:R-:W-:Y:S06]  /*10fe0*/  BRA `(.L_x_2209) ;  /* 0xffffffe400ac7947 */ /* 0x000fec000383ffff */
.L_x_2155:
[----:B------:R-:W-:Y:S01]  /*10ff0*/  BSSY B0, `(.L_x_2210) ;  /* 0x0000007000007945 */ /* 0x000fe20003800000 */
[----:B------:R-:W-:Y:S02]  /*11000*/  IMAD.MOV.U32 R13, RZ, RZ, R2 ;  /* 0x000000ffff0d7224 */ /* 0x000fe400078e0002 */
[----:B------:R-:W-:Y:S02]  /*11010*/  IMAD.MOV.U32 R11, RZ, RZ, 0x1f ;  /* 0x0000001fff0b7424 */ /* 0x000fe400078e00ff */
[----:B------:R-:W-:-:S07]  /*11020*/  IMAD.MOV.U32 R15, RZ, RZ, -0x1 ;  /* 0xffffffffff0f7424 */ /* 0x000fce00078e00ff */
[----:B012---:R-:W-:Y:S05]  /*11030*/  WARPSYNC.COLLECTIVE R15, `(.L_x_2211) ;  /* 0x000000000f087348 */ /* 0x007fea0003c00000 */
[----:B------:R3:W4:Y:S02]  /*11040*/  SHFL.IDX P6, R14, R13, R12, R11 ;  /* 0x0000000c0d0e7389 */ /* 0x00072400000c000b */
[----:B01234-:R-:W-:Y:S01]  /*11050*/  ENDCOLLECTIVE ;  /* 0x000000000000791b */ /* 0x01ffe20003800000 */
.L_x_2211:
[----:B------:R-:W-:Y:S05]  /*11060*/  BSYNC B0 ;  /* 0x0000000000007941 */ /* 0x000fea0003800000 */
.L_x_2210:
[----:B------:R-:W-:Y:S01]  /*11070*/  IMAD.MOV.U32 R7, RZ, RZ, R14 ;  /* 0x000000ffff077224 */ /* 0x000fe200078e000e */
[----:B------:R-:W-:Y:S06]  /*11080*/  BRA `(.L_x_2154) ;  /* 0xffffffe400a07947 */ /* 0x000fec000383ffff */
.L_x_2159:
[----:B-1----:R1:W2:Y:S02]  /*11090*/  SYNCS.PHASECHK.TRANS64.TRYWAIT P0, [R0+URZ+0x28820], R3 ;  /* 0x02882003000075a7 */ /* 0x0022a4000800017f */
[----:B--2---:R-:W-:Y:S05]  /*110a0*/  @!P0 NANOSLEEP.SYNCS 0x989680 ;  /* 0x009896800000895d */ /* 0x004fea0003900000 */
[----:B------:R-:W2:Y:S02]  /*110b0*/  @!P0 SYNCS.PHASECHK.TRANS64 P0, [R0+URZ+0x28820], R3 ;  /* 0x02882003000085a7 */ /* 0x000ea4000800007f */
[----:B--2---:R-:W-:Y:S05]  /*110c0*/  @!P0 BRA `(.L_x_2159) ;  /* 0xfffffffc00f08947 */ /* 0x004fea000383ffff */
[----:B------:R-:W-:Y:S05]  /*110d0*/  BRA `(.L_x_2212) ;  /* 0xffffffec00147947 */ /* 0x000fea000383ffff */
.L_x_2160:
        /* <DEDUP_REMOVED lines=11> */
.L_x_2214:
[----:B------:R-:W-:Y:S05]  /*11190*/  BSYNC B0 ;  /* 0x0000000000007941 */ /* 0x000fea0003800000 */
.L_x_2213:
[----:B------:R-:W-:Y:S05]  /*111a0*/  BRA `(.L_x_2215) ;  /* 0xffffffe800fc7947 */ /* 0x000fea000383ffff */
.L_x_2163:
[----:B------:R-:W-:Y:S01]  /*111b0*/  BSSY B1, `(.L_x_2216) ;  /* 0x0000006000017945 */ /* 0x000fe20003800000 */
[----:B------:R-:W-:-:S07]  /*111c0*/  IMAD.MOV.U32 R15, RZ, RZ, -0x1 ;  /* 0xffffffffff0f7424 */ /* 0x000fce00078e00ff */
[----:B012---:R-:W-:Y:S05]  /*111d0*/  WARPSYNC.COLLECTIVE R15, `(.L_x_2217) ;  /* 0x000000000f0c7348 */ /* 0x007fea0003c00000 */
[----:B------:R-:W-:Y:S02]  /*111e0*/  ELECT P6, UR62, PT ;  /* 0x00000000003e782f */ /* 0x000fe400038c0000 */
[----:B------:R-:W-:Y:S01]  /*111f0*/  MOV R14, UR62 ;  /* 0x0000003e000e7c02 */ /* 0x000fe20008000f00 */
[----:B012---:R-:W-:Y:S10]  /*11200*/  ENDCOLLECTIVE ;  /* 0x000000000000791b */ /* 0x007ff40003800000 */
.L_x_2217:
[----:B------:R-:W-:Y:S05]  /*11210*/  BSYNC B1 ;  /* 0x0000000000017941 */ /* 0x000fea0003800000 */
.L_x_2216:
[----:B------:R-:W-:Y:S05]  /*11220*/  BRA `(.L_x_2218) ;  /* 0xffffffe800f47947 */ /* 0x000fea000383ffff */
.L_x_2165:
[----:B-1----:R1:W2:Y:S02]  /*11230*/  SYNCS.PHASECHK.TRANS64.TRYWAIT P0, [R6+URZ], R5 ;  /* 0x00000005060075a7 */ /* 0x0022a4000800017f */
[----:B--2---:R-:W-:Y:S05]  /*11240*/  @!P0 NANOSLEEP.SYNCS 0x989680 ;  /* 0x009896800000895d */ /* 0x004fea0003900000 */
[----:B------:R-:W2:Y:S02]  /*11250*/  @!P0 SYNCS.PHASECHK.TRANS64 P0, [R6+URZ], R5 ;  /* 0x00000005060085a7 */ /* 0x000ea4000800007f */
[----:B--2---:R-:W-:Y:S05]  /*11260*/  @!P0 BRA `(.L_x_2165) ;  /* 0xfffffffc00f08947 */ /* 0x004fea000383ffff */
[----:B------:R-:W-:Y:S05]  /*11270*/  BRA `(.L_x_2219) ;  /* 0xffffffec00307947 */ /* 0x000fea000383ffff */
.L_x_2166:
[----:B--2---:R2:W3:Y:S02]  /*11280*/  SYNCS.PHASECHK.TRANS64.TRYWAIT P0, [R7+URZ], R2 ;  /* 0x00000002070075a7 */ /* 0x0044e4000800017f */
[----:B---3--:R-:W-:Y:S05]  /*11290*/  @!P0 NANOSLEEP.SYNCS 0x989680 ;  /* 0x009896800000895d */ /* 0x008fea0003900000 */
[----:B------:R-:W3:Y:S02]  /*112a0*/  @!P0 SYNCS.PHASECHK.TRANS64 P0, [R7+URZ], R2 ;  /* 0x00000002070085a7 */ /* 0x000ee4000800007f */
[----:B---3--:R-:W-:Y:S05]  /*112b0*/  @!P0 BRA `(.L_x_2166) ;  /* 0xfffffffc00f08947 */ /* 0x008fea000383ffff */
[----:B------:R-:W-:Y:S05]  /*112c0*/  BRA `(.L_x_2220) ;  /* 0xffffffec00247947 */ /* 0x000fea000383ffff */
.L_x_2168:
[----:B---3--:R3:W4:Y:S02]  /*112d0*/  SYNCS.PHASECHK.TRANS64.TRYWAIT P0, [R4+URZ], R5 ;  /* 0x00000005040075a7 */ /* 0x008724000800017f */
[----:B----4-:R-:W-:Y:S05]  /*112e0*/  @!P0 NANOSLEEP.SYNCS 0x989680 ;  /* 0x009896800000895d */ /* 0x010fea0003900000 */
[----:B------:R-:W4:Y:S02]  /*112f0*/  @!P0 SYNCS.PHASECHK.TRANS64 P0, [R4+URZ], R5 ;  /* 0x00000005040085a7 */ /* 0x000f24000800007f */
[----:B----4-:R-:W-:Y:S05]  /*11300*/  @!P0 BRA `(.L_x_2168) ;  /* 0xfffffffc00f08947 */ /* 0x010fea000383ffff */
[----:B------:R-:W-:Y:S05]  /*11310*/  BRA `(.L_x_2221) ;  /* 0xffffffec002c7947 */ /* 0x000fea000383ffff */
.L_x_2222:
        /* <DEDUP_REMOVED lines=14> */
.L_x_2734:


//--------------------- .text._ZN7cutlass13device_kernelIN5flash11enable_sm90INS1_16FlashAttnFwdSm90INS1_25CollectiveMainloopFwdSm90ILi2EN4cute5tupleIJNS5_1CILi1EEES8_S8_EEENS6_IJNS7_ILi128EEESA_SA_EEELi128ENS_10bfloat16_tEfNS_4arch4Sm90ELb1ELb0ELb0ELb1ELb0ELb1ELb0ELb1ELb1ELb0ELb0ELb0EEENS1_21CollectiveEpilogueFwdISB_S9_SC_SE_Li256ELb1ELb0ELb0ELb0EEENS1_36VarlenDynamicPersistentTileSchedulerILi128ELi128ELi256ELi32ELb0ELb0ELb1ELb1ELb1ELb1EEEEEEEEEvNT_6ParamsE --------------------------
	.section	.text._ZN7cutlass13device_kernelIN5flash11enable_sm90INS1_16FlashAttnFwdSm90INS1_25CollectiveMainloopFwdSm90ILi2EN4cute5tupleIJNS5_1CILi1EEES8_S8_EEENS6_IJNS7_ILi128EEESA_SA_EEELi128ENS_10bfloat16_tEfNS_4arch4Sm90ELb1ELb0ELb0ELb1ELb0ELb1ELb0ELb1ELb1ELb0ELb0ELb0EEENS1_21CollectiveEpilogueFwdISB_S9_SC_SE_Li256ELb1ELb0ELb0ELb0EEENS1_36VarlenDynamicPersistentTileSchedulerILi128ELi128ELi256ELi32ELb0ELb0ELb1ELb1ELb1ELb1EEEEEEEEEvNT_6ParamsE,"ax",@progbits
	.align	128
.text._ZN7cutlass13device_kernelIN5flash11enable_sm90INS1_16FlashAttnFwdSm90INS1_25CollectiveMainloopFwdSm90ILi2EN4cute5tupleIJNS5_1CILi1EEES8_S8_EEENS6_IJNS7_ILi128EEESA_SA_EEELi128ENS_10bfloat16_tEfNS_4arch4Sm90ELb1ELb0ELb0ELb1ELb0ELb1ELb0ELb1ELb1ELb0ELb0ELb0EEENS1_21CollectiveEpilogueFwdISB_S9_SC_SE_Li256ELb1ELb0ELb0ELb0EEENS1_36VarlenDynamicPersistentTileSchedulerILi128ELi128ELi256ELi32ELb0ELb0ELb1ELb1ELb1ELb1EEEEEEEEEvNT_6ParamsE:
        .type           _ZN7cutlass13device_kernelIN5flash11enable_sm90INS1_16FlashAttnFwdSm90INS1_25CollectiveMainloopFwdSm90ILi2EN4cute5tupleIJNS5_1CILi1EEES8_S8_EEENS6_IJNS7_ILi128EEESA_SA_EEELi128ENS_10bfloat16_tEfNS_4arch4Sm90ELb1ELb0ELb0ELb1ELb0ELb1ELb0ELb1ELb1ELb0ELb0ELb0EEENS1_21CollectiveEpilogueFwdISB_S9_SC_SE_Li256ELb1ELb0ELb0ELb0EEENS1_36VarlenDynamicPersistentTileSchedulerILi128ELi128ELi256ELi32ELb0ELb0ELb1ELb1ELb1ELb1EEEEEEEEEvNT_6ParamsE,@function
        .size           _ZN7cutlass13device_kernelIN5flash11enable_sm90INS1_16FlashAttnFwdSm90INS1_25CollectiveMainloopFwdSm90ILi2EN4cute5tupleIJNS5_1CILi1EEES8_S8_EEENS6_IJNS7_ILi128EEESA_SA_EEELi128ENS_10bfloat16_tEfNS_4arch4Sm90ELb1ELb0ELb0ELb1ELb0ELb1ELb0ELb1ELb1ELb0ELb0ELb0EEENS1_21CollectiveEpilogueFwdISB_S9_SC_SE_Li256ELb1ELb0ELb0ELb0EEENS1_36VarlenDynamicPersistentTileSchedulerILi128ELi128ELi256ELi32ELb0ELb0ELb1ELb1ELb1ELb1EEEEEEEEEvNT_6ParamsE,(.L_x_2735 - _ZN7cutlass13device_kernelIN5flash11enable_sm90INS1_16FlashAttnFwdSm90INS1_25CollectiveMainloopFwdSm90ILi2EN4cute5tupleIJNS5_1CILi1EEES8_S8_EEENS6_IJNS7_ILi128EEESA_SA_EEELi128ENS_10bfloat16_tEfNS_4arch4Sm90ELb1ELb0ELb0ELb1ELb0ELb1ELb0ELb1ELb1ELb0ELb0ELb0EEENS1_21CollectiveEpilogueFwdISB_S9_SC_SE_Li256ELb1ELb0ELb0ELb0EEENS1_36VarlenDynamicPersistentTileSchedulerILi128ELi128ELi256ELi32ELb0ELb0ELb1ELb1ELb1ELb1EEEEEEEEEvNT_6ParamsE)
        .other          _ZN7cutlass13device_kernelIN5flash11enable_sm90INS1_16FlashAttnFwdSm90INS1_25CollectiveMainloopFwdSm90ILi2EN4cute5tupleIJNS5_1CILi1EEES8_S8_EEENS6_IJNS7_ILi128EEESA_SA_EEELi128ENS_10bfloat16_tEfNS_4arch4Sm90ELb1ELb0ELb0ELb1ELb0ELb1ELb0ELb1ELb1ELb0ELb0ELb0EEENS1_21CollectiveEpilogueFwdISB_S9_SC_SE_Li256ELb1ELb0ELb0ELb0EEENS1_36VarlenDynamicPersistentTileSchedulerILi128ELi128ELi256ELi32ELb0ELb0ELb1ELb1ELb1ELb1EEEEEEEEEvNT_6ParamsE,@"STO_CUDA_ENTRY STV_DEFAULT"
_ZN7cutlass13device_kernelIN5flash11enable_sm90INS1_16FlashAttnFwdSm90INS1_25CollectiveMainloopFwdSm90ILi2EN4cute5tupleIJNS5_1CILi1EEES8_S8_EEENS6_IJNS7_ILi128EEESA_SA_EEELi128ENS_10bfloat16_tEfNS_4arch4Sm90ELb1ELb0ELb0ELb1ELb0ELb1ELb0ELb1ELb1ELb0ELb0ELb0EEENS1_21CollectiveEpilogueFwdISB_S9_SC_SE_Li256ELb1ELb0ELb0ELb0EEENS1_36VarlenDynamicPersistentTileSchedulerILi128ELi128ELi256ELi32ELb0ELb0ELb1ELb1ELb1ELb1EEEEEEEEEvNT_6ParamsE:
        /* <DEDUP_REMOVED lines=26> */
.L_x_2224:
[----:B------:R-:W-:Y:S05]  /*01a0*/  BSYNC B0 ;  /* 0x0000000000007941 */ /* 0x000fea0003800000 */
.L_x_2223:
        /* <DEDUP_REMOVED lines=40> */
.L_x_2225:
        /* <DEDUP_REMOVED lines=22> */
.L_x_2226:
        /* <DEDUP_REMOVED lines=18> */
.L_x_2227:
        /* <DEDUP_REMOVED lines=22> */
.L_x_2228:
        /* <DEDUP_REMOVED lines=22> */
.L_x_2229:
[----:B--2---:R-:W-:Y:S01]  /*0970*/  ISETP.NE.AND P0, PT, R2, RZ, PT ;  /* 0x000000ff0200720c */ /* 0x004fe20003f05270 */
[----:B------:R-:W-:Y:S01]  /*0980*/  IMAD.MOV.U32 R2, RZ, RZ, 0x1 ;  /* 0x00000001ff027424 */ /* 0x000fe200078e00ff */
[----:B------:R-:W-:Y:S01]  /*0990*/  NOP ;  /* 0x0000000000007918 */ /* 0x000fe20000000000 */
[----:B------:R-:W-:Y:S01]  /*09a0*/  ULDC.64 UR40, c[0x0][0x208] ;  /* 0x0000820000287ab9 */ /* 0x000fe20000000a00 */
[----:B------:R-:W-:Y:S02]  /*09b0*/  BSSY B7, `(.L_x_2230) ;  /* 0x0001d54000077945 */ /* 0x000fe40003800000 */
[----:B------:R-:W-:-:S05]  /*09c0*/  SEL R2, R2, 0x2, !P0 ;  /* 0x0000000202027807 */ /* 0x000fca0004000000 */
[----:B------:R2:W-:Y:S01]  /*09d0*/  STL [R1+0x30], R2 ;  /* 0x0000300201007387 */ /* 0x0005e20000100800 */
[----:B01-34-:R-:W-:Y:S06]  /*09e0*/  BAR.SYNC.DEFER_BLOCKING 0x0 ;  /* 0x0000000000007b1d */ /* 0x01bfec0000010000 */
[----:B------:R-:W-:Y:S05]  /*09f0*/  @!P0 BRA `(.L_x_2231) ;  /* 0x0000017800088947 */ /* 0x000fea0003800000 */
.L_x_2232:
        /* <DEDUP_REMOVED lines=12> */
[----:B--2---:R-:W-:-:S02]  /*0ac0*/  IMAD.U32 R2, RZ, RZ, UR4 ;  /* 0x00000004ff027e24 */ /* 0x004fc4000f8e00ff */
[----:B------:R-:W-:-:S03]  /*0ad0*/  ULDC UR4, c[0x0][0xc14] ;  /* 0x0003050000047ab9 */ /* 0x000fc60000000800 */
[----:B------:R-:W0:Y:S01]  /*0ae0*/  LDS.128 R192, [R2+0x288d0] ;  /* 0x0288d00002c07984 */ /* 0x000e220000000c00 */
[----:B------:R-:W-:Y:S06]  /*0af0*/  BAR.ARV 0x4, 0x120 ;  /* 0x0104800000007b1d */ /* 0x000fec0000002000 */
[----:B0-----:R-:W-:-:S13]  /*0b00*/  ISETP.GE.AND P0, PT, R195, UR4, PT ;  /* 0x00000004c3007c0c */ /* 0x001fda000bf06270 */
[----:B------:R-:W-:Y:S05]  /*0b10*/  @P0 BRA `(.L_x_2233) ;  /* 0x000001d000f40947 */ /* 0x000fea0003800000 */
[----:B------:R-:W2:Y:S01]  /*0b20*/  LDL.LU R11, [R1+0x30] ;  /* 0x00003000010b7983 */ /* 0x000ea20000300800 */
[----:B------:R-:W-:Y:S01]  /*0b30*/  VIADD R233, R3, 0xffffff80 ;  /* 0xffffff8003e97836 */ /* 0x000fe20000000000 */
[----:B------:R-:W-:Y:S01]  /*0b40*/  CS2R R184, SRZ ;  /* 0x0000000000b87805 */ /* 0x000fe2000001ff00 */
[----:B------:R-:W-:Y:S01]  /*0b50*/  VIADD R226, R2, 0x10400 ;  /* 0x0001040002e27836 */ /* 0x000fe20000000000 */
[----:B------:R-:W-:Y:S01]  /*0b60*/  CS2R R190, SRZ ;  /* 0x0000000000be7805 */ /* 0x000fe2000001ff00 */
[----:B------:R-:W-:Y:S01]  /*0b70*/  IMAD.MOV.U32 R223, RZ, RZ, RZ ;  /* 0x000000ffffdf7224 */ /* 0x000fe200078e00ff */
[----:B------:R-:W-:-:S04]  /*0b80*/  SHF.R.S32.HI R0, RZ, 0x1f, R233 ;  /* 0x0000001fff007819 */ /* 0x000fc800000114e9 */
[CC--:B------:R-:W-:Y:S02]  /*0b90*/  LEA.HI R4, R0.reuse, R233.reuse, RZ, 0x7 ;  /* 0x000000e900047211 */ /* 0x0c0fe400078f38ff */
[----:B------:R-:W-:Y:S02]  /*0ba0*/  LEA.HI R5, R0, R233, RZ, 0x5 ;  /* 0x000000e900057211 */ /* 0x000fe400078f28ff */
[C---:B------:R-:W-:Y:S02]  /*0bb0*/  LOP3.LUT R6, R4.reuse, 0xffffff80, RZ, 0xc0, !PT ;  /* 0xffffff8004067812 */ /* 0x040fe400078ec0ff */
[----:B------:R-:W-:Y:S01]  /*0bc0*/  SHF.R.S32.HI R231, RZ, 0x7, R4 ;  /* 0x00000007ffe77819 */ /* 0x000fe20000011404 */
[----:B------:R-:W-:Y:S02]  /*0bd0*/  IMAD.SHL.U32 R5, R5, 0x20, RZ ;  /* 0x0000002005057824 */ /* 0x000fe400078e00ff */
[----:B------:R-:W-:Y:S01]  /*0be0*/  IMAD.IADD R227, R233, 0x1, -R6 ;  /* 0x00000001e9e37824 */ /* 0x000fe200078e0a06 */
[----:B------:R-:W-:-:S02]  /*0bf0*/  LEA.HI R4, R4, R231, RZ, 0x1 ;  /* 0x000000e704047211 */ /* 0x000fc400078f08ff */
[----:B------:R-:W-:Y:S02]  /*0c00*/  LOP3.LUT R5, R5, 0xfffffc00, RZ, 0xc0, !PT ;  /* 0xfffffc0005057812 */ /* 0x000fe400078ec0ff */
[----:B------:R-:W-:Y:S02]  /*0c10*/  SHF.R.S32.HI R10, RZ, 0x1f, R227 ;  /* 0x0000001fff0a7819 */ /* 0x000fe400000114e3 */
[----:B------:R-:W-:Y:S02]  /*0c20*/  LOP3.LUT R4, R4, 0x3fffffe, RZ, 0xc0, !PT ;  /* 0x03fffffe04047812 */ /* 0x000fe400078ec0ff */
[CC--:B------:R-:W-:Y:S02]  /*0c30*/  LEA.HI R7, R10.reuse, R227.reuse, RZ, 0x2 ;  /* 0x000000e30a077211 */ /* 0x0c0fe400078f10ff */
[----:B------:R-:W-:Y:S01]  /*0c40*/  LEA.HI R10, R10, R227, RZ, 0x5 ;  /* 0x000000e30a0a7211 */ /* 0x000fe200078f28ff */
[----:B------:R-:W-:Y:S01]  /*0c50*/  IMAD.IADD R4, R231, 0x1, -R4 ;  /* 0x00000001e7047824 */ /* 0x000fe200078e0a04 */
[----:B------:R-:W-:-:S02]  /*0c60*/  SHF.R.S32.HI R6, RZ, 0x2, R7 ;  /* 0x00000002ff067819 */ /* 0x000fc40000011407 */
[----:B------:R-:W-:Y:S02]  /*0c70*/  SHF.R.S32.HI R3, RZ, 0x1f, R7 ;  /* 0x0000001fff037819 */ /* 0x000fe40000011407 */
[----:B------:R-:W-:Y:S02]  /*0c80*/  SHF.R.S32.HI R10, RZ, 0x5, R10 ;  /* 0x00000005ff0a7819 */ /* 0x000fe4000001140a */
[----:B------:R-:W-:Y:S02]  /*0c90*/  LEA.HI R8, R3, R6, RZ, 0x3 ;  /* 0x0000000603087211 */ /* 0x000fe400078f18ff */
[----:B------:R-:W-:Y:S02]  /*0ca0*/  LEA.HI R3, R0, R233, RZ, 0x4 ;  /* 0x000000e900037211 */ /* 0x000fe400078f20ff */
[----:B------:R-:W-:Y:S02]  /*0cb0*/  LOP3.LUT R9, R8, 0xfffffff8, RZ, 0xc0, !PT ;  /* 0xfffffff808097812 */ /* 0x000fe400078ec0ff */
[----:B------:R-:W-:-:S02]  /*0cc0*/  SHF.R.S32.HI R8, RZ, 0x4, R3 ;  /* 0x00000004ff087819 */ /* 0x000fc40000011403 */
[----:B------:R-:W-:Y:S01]  /*0cd0*/  LOP3.LUT R212, R7, 0x7ffffffc, RZ, 0xc0, !PT ;  /* 0x7ffffffc07d47812 */ /* 0x000fe200078ec0ff */
[----:B------:R-:W-:Y:S01]  /*0ce0*/  IMAD.IADD R9, R6, 0x1, -R9 ;  /* 0x0000000106097824 */ /* 0x000fe200078e0a09 */
[C---:B------:R-:W-:Y:S02]  /*0cf0*/  LOP3.LUT R6, R3.reuse, 0x3fffff0, RZ, 0xc0, !PT ;  /* 0x03fffff003067812 */ /* 0x040fe400078ec0ff */
[----:B------:R-:W-:Y:S01]  /*0d00*/  LEA.HI R3, R3, R8, RZ, 0x1 ;  /* 0x0000000803037211 */ /* 0x000fe200078f08ff */
[----:B------:R-:W-:Y:S02]  /*0d10*/  IMAD R9, R10, 0x10, R9 ;  /* 0x000000100a097824 */ /* 0x000fe400078e0209 */
[----:B------:R-:W-:Y:S01]  /*0d20*/  IMAD.IADD R6, R233, 0x1, -R6 ;  /* 0x00000001e9067824 */ /* 0x000fe200078e0a06 */
[----:B------:R-:W-:Y:S01]  /*0d30*/  LOP3.LUT R3, R3, 0x1ffffffe, RZ, 0xc0, !PT ;  /* 0x1ffffffe03037812 */ /* 0x000fe200078ec0ff */
[----:B------:R-:W-:Y:S02]  /*0d40*/  IMAD R213, R4, 0x40, R9 ;  /* 0x0000004004d57824 */ /* 0x000fe400078e0209 */
[----:B------:R-:W-:-:S02]  /*0d50*/  IMAD R6, R6, 0x40, R5 ;  /* 0x0000004006067824 */ /* 0x000fc400078e0205 */
[----:B------:R-:W-:Y:S02]  /*0d60*/  IMAD.IADD R3, R8, 0x1, -R3 ;  /* 0x0000000108037824 */ /* 0x000fe400078e0a03 */
[----:B------:R-:W-:Y:S02]  /*0d70*/  IMAD.IADD R212, R227, 0x1, -R212 ;  /* 0x00000001e3d47824 */ /* 0x000fe400078e0ad4 */
        /* <DEDUP_REMOVED lines=10> */
[C---:B------:R-:W-:Y:S01]  /*0e20*/  VIADD R189, R18.reuse, 0x60 ;  /* 0x0000006012bd7836 */ /* 0x040fe20000000000 */
        /* <DEDUP_REMOVED lines=25> */
[----:B------:R-:W-:Y:S02]  /*0fc0*/  LOP3.LUT R3, R201, 0x38, R16, 0xf8, !PT ;  /* 0x00000038c9037812 */ /* 0x000fe400078ef810 */
[----:B------:R-:W-:Y:S02]  /*0fd0*/  SHF.R.U32.HI R205, RZ, 0x3, R200 ;  /* 0x00000003ffcd7819 */ /* 0x000fe400000116c8 */
[--C-:B------:R-:W-:Y:S02]  /*0fe0*/  LOP3.LUT R6, R200, 0x38, R16.reuse, 0xf8, !PT ;  /* 0x00000038c8067812 */ /* 0x100fe400078ef810 */
[----:B------:R-:W-:Y:S02]  /*0ff0*/  SHF.R.U32.HI R203, RZ, 0x3, R199 ;  /* 0x00000003ffcb7819 */ /* 0x000fe400000116c7 */
[----:B------:R-:W-:Y:S02]  /*1000*/  LOP3.LUT R7, R199, 0x38, R16, 0xf8, !PT ;  /* 0x00000038c7077812 */ /* 0x000fe400078ef810 */
[----:B------:R-:W-:-:S02]  /*1010*/  LOP3.LUT R208, R5, 0xfffffe00, RZ, 0xc0, !PT ;  /* 0xfffffe0005d07812 */ /* 0x000fc400078ec0ff */
[----:B------:R-:W-:Y:S02]  /*1020*/  LOP3.LUT R206, R0, 0xfffffe00, RZ, 0xc0, !PT ;  /* 0xfffffe0000ce7812 */ /* 0x000fe400078ec0ff */
[----:B------:R-:W-:Y:S02]  /*1030*/  LOP3.LUT R204, R4, 0xfffffe00, RZ, 0xc0, !PT ;  /* 0xfffffe0004cc7812 */ /* 0x000fe400078ec0ff */
[----:B------:R-:W-:Y:S02]  /*1040*/  LOP3.LUT R214, R210, R214, R209, 0xf6, !PT ;  /* 0x000000d6d2d67212 */ /* 0x000fe400078ef6d1 */
[----:B------:R-:W-:Y:S02]  /*1050*/  LOP3.LUT R3, R208, R3, R207, 0xf6, !PT ;  /* 0x00000003d0037212 */ /* 0x000fe400078ef6cf */
[----:B------:R-:W-:Y:S01]  /*1060*/  LOP3.LUT R229, R206, R6, R205, 0xf6, !PT ;  /* 0x00000006cee57212 */ /* 0x000fe200078ef6cd */
[--C-:B------:R-:W-:Y:S01]  /*1070*/  IMAD R211, R214, 0x2, R226.reuse ;  /* 0x00000002d6d37824 */ /* 0x100fe200078e02e2 */
[----:B------:R-:W-:Y:S01]  /*1080*/  LOP3.LUT R7, R204, R7, R203, 0xf6, !PT ;  /* 0x00000007cc077212 */ /* 0x000fe200078ef6cb */
[----:B------:R-:W-:Y:S01]  /*1090*/  IMAD R230, R3, 0x2, R226 ;  /* 0x0000000203e67824 */ /* 0x000fe200078e02e2 */
[----:B------:R-:W-:Y:S01]  /*10a0*/  SHF.R.S32.HI R217, RZ, 0x1f, R188 ;  /* 0x0000001fffd97819 */ /* 0x000fe200000114bc */
[--C-:B------:R-:W-:Y:S01]  /*10b0*/  IMAD R229, R229, 0x2, R226.reuse ;  /* 0x00000002e5e57824 */ /* 0x100fe200078e02e2 */
[----:B------:R-:W-:Y:S01]  /*10c0*/  SHF.R.S32.HI R216, RZ, 0x1f, R187 ;  /* 0x0000001fffd87819 */ /* 0x000fe200000114bb */
[----:B------:R-:W-:Y:S01]  /*10d0*/  IMAD R228, R7, 0x2, R226 ;  /* 0x0000000207e47824 */ /* 0x000fe200078e02e2 */
[----:B------:R-:W-:-:S02]  /*10e0*/  SHF.R.S32.HI R215, RZ, 0x1f, R189 ;  /* 0x0000001fffd77819 */ /* 0x000fc400000114bd */
[----:B------:R-:W-:Y:S02]  /*10f0*/  SHF.R.S32.HI R17, RZ, 0x1f, R16 ;  /* 0x0000001fff117819 */ /* 0x000fe40000011410 */
[----:B--2---:R-:W-:-:S07]  /*1100*/  LOP3.LUT R197, R11, 0x1, RZ, 0xfc, !PT ;  /* 0x000000010bc57812 */ /* 0x004fce00078efcff */
.L_x_2454:
[----:B0----5:R-:W0:Y:S02]  /*1110*/  LDC.64 R4, c[0x0][0xc60] ;  /* 0x00031800ff047b82 */ /* 0x021e240000000a00 */
[----:B0-----:R-:W-:-:S05]  /*1120*/  IMAD.WIDE R4, R195, 0x4, R4 ;  /* 0x00000004c3047825 */ /* 0x001fca00078e0204 */
[----:B------:R-:W2:Y:S01]  /*1130*/  LDG.E R222, desc[UR40][R4.64] ;  /* 0x0000002804de7981 */ /* 0x000ea2000c1e1900 */
[----:B------:R-:W-:Y:S05]  /*1140*/  YIELD ;  /* 0x0000000000007946 */ /* 0x000fea0003800000 */
[----:B------:R-:W-:Y:S01]  /*1150*/  ULDC.64 UR4, c[0x0][0xa28] ;  /* 0x00028a0000047ab9 */ /* 0x000fe20000000a00 */
[----:B------:R-:W-:Y:S01]  /*1160*/  ULDC.64 UR8, c[0x0][0xa18] ;  /* 0x0002860000087ab9 */ /* 0x000fe20000000a00 */
[----:B------:R-:W-:Y:S01]  /*1170*/  ISETP.NE.U32.AND P1, PT, RZ, UR4, PT ;  /* 0x00000004ff007c0c */ /* 0x000fe2000bf25070 */
[----:B------:R-:W-:Y:S01]  /*1180*/  ULDC.64 UR6, c[0x0][0xa08] ;  /* 0x0002820000067ab9 */ /* 0x000fe20000000a00 */
[----:B------:R-:W-:Y:S01]  /*1190*/  IMAD.MOV.U32 R3, RZ, RZ, RZ ;  /* 0x000000ffff037224 */ /* 0x000fe200078e00ff */
[----:B------:R-:W-:Y:S01]  /*11a0*/  ISETP.NE.U32.AND P0, PT, RZ, UR6, PT ;  /* 0x00000006ff007c0c */ /* 0x000fe2000bf05070 */
[----:B------:R-:W-:Y:S01]  /*11b0*/  IMAD.MOV.U32 R29, RZ, RZ, RZ ;  /* 0x000000ffff1d7224 */ /* 0x000fe200078e00ff */
[----:B------:R-:W-:-:S02]  /*11c0*/  ISETP.NE.AND.EX P1, PT, RZ, UR5, PT, P1 ;  /* 0x00000005ff007c0c */ /* 0x000fc4000bf25310 */
[----:B------:R-:W-:Y:S02]  /*11d0*/  ISETP.NE.AND.EX P0, PT, RZ, UR7, PT, P0 ;  /* 0x00000007ff007c0c */ /* 0x000fe4000bf05300 */
[----:B--2---:R-:W-:Y:S01]  /*11e0*/  SHF.R.S32.HI R225, RZ, 0x1f, R222 ;  /* 0x0000001fffe17819 */ /* 0x004fe200000114de */
[----:B------:R-:W-:-:S08]  /*11f0*/  IMAD.SHL.U32 R220, R222, 0x4, RZ ;  /* 0x00000004dedc7824 */ /* 0x000fd000078e00ff */
[C---:B---34-:R-:W-:Y:S02]  /*1200*/  @P1 LEA R6, P2, R222.reuse, UR4, 0x2 ;  /* 0x00000004de061c11 */ /* 0x058fe4000f8410ff */
[C-C-:B------:R-:W-:Y:S02]  /*1210*/  SHF.L.U64.HI R221, R222.reuse, 0x2, R225.reuse ;  /* 0x00000002dedd7819 */ /* 0x140fe400000102e1 */
[----:B------:R-:W-:Y:S02]  /*1220*/  @P1 LEA.HI.X R7, R222, UR5, R225, 0x2, P2 ;  /* 0x00000005de071c11 */ /* 0x000fe400090f14e1 */
[----:B------:R-:W-:Y:S01]  /*1230*/  ISETP.NE.U32.AND P2, PT, RZ, UR8, PT ;  /* 0x00000008ff007c0c */ /* 0x000fe2000bf45070 */
[----:B------:R-:W-:Y:S01]  /*1240*/  ULDC UR4, c[0x0][0x288] ;  /* 0x0000a20000047ab9 */ /* 0x000fe20000000800 */
[----:B------:R-:W-:Y:S01]  /*1250*/  IADD3 R8, P3, R220, UR6, RZ ;  /* 0x00000006dc087c10 */ /* 0x000fe2000ff7e0ff */
[----:B------:R0:W5:Y:S01]  /*1260*/  @P1 LDG.E R3, desc[UR40][R6.64] ;  /* 0x0000002806031981 */ /* 0x000162000c1e1900 */
[----:B------:R-:W-:Y:S01]  /*1270*/  ISETP.NE.AND.EX P2, PT, RZ, UR9, PT, P2 ;  /* 0x00000009ff007c0c */ /* 0x000fe2000bf45320 */
[----:B------:R-:W-:Y:S01]  /*1280*/  IMAD.U32 R195, RZ, RZ, UR4 ;  /* 0x00000004ffc37e24 */ /* 0x000fe2000f8e00ff */
[----:B------:R-:W-:Y:S01]  /*1290*/  IADD3.X R9, R221, UR7, RZ, P3, !PT ;  /* 0x00000007dd097c10 */ /* 0x000fe20009ffe4ff */
[----:B------:R-:W-:-:S04]  /*12a0*/  ULDC.64 UR4, c[0x0][0x3f8] ;  /* 0x0000fe0000047ab9 */ /* 0x000fc80000000a00 */
[----:B------:R0:W5:Y:S06]  /*12b0*/  @P0 LDG.E R29, desc[UR40][R8.64] ;  /* 0x00000028081d0981 */ /* 0x00016c000c1e1900 */
[----:B------:R-:W-:-:S04]  /*12c0*/  @P2 IADD3 R4, P1, R220, UR8, RZ ;  /* 0x00000008dc042c10 */ /* 0x000fc8000ff3e0ff */
[----:B------:R-:W-:-:S05]  /*12d0*/  @P2 IADD3.X R5, R221, UR9, RZ, P1, !PT ;  /* 0x00000009dd052c10 */ /* 0x000fca0008ffe4ff */
        /* <DEDUP_REMOVED lines=9> */
[----:B------:R-:W-:Y:S02]  /*1370*/  IMAD.U32 R28, RZ, RZ, UR4 ;  /* 0x00000004ff1c7e24 */ /* 0x000fe4000f8e00ff */
[----:B------:R-:W-:Y:S01]  /*1380*/  IMAD.MOV.U32 R27, RZ, RZ, R222 ;  /* 0x000000ffff1b7224 */ /* 0x000fe200078e00de */
[----:B01----:R-:W-:Y:S06]  /*1390*/  @P2 BRA `(.L_x_2234) ;  /* 0x0000000000242947 */ /* 0x003fec0003800000 */
        /* <DEDUP_REMOVED lines=9> */
.L_x_2234:
[----:B------:R-:W-:Y:S01]  /*1430*/  ULDC.64 UR4, c[0x0][0xa20] ;  /* 0x0002880000047ab9 */ /* 0x000fe20000000a00 */
[----:B------:R-:W-:Y:S01]  /*1440*/  IMAD.MOV.U32 R224, RZ, RZ, R193 ;  /* 0x000000ffffe07224 */ /* 0x000fe200078e00c1 */
[----:B------:R-:W-:Y:S01]  /*1450*/  ISETP.NE.U32.AND P1, PT, RZ, UR4, PT ;  /* 0x00000004ff007c0c */ /* 0x000fe2000bf25070 */
[----:B------:R-:W-:-:S03]  /*1460*/  IMAD.MOV.U32 R218, RZ, RZ, R194 ;  /* 0x000000ffffda7224 */ /* 0x000fc600078e00c2 */
[----:B------:R-:W-:-:S13]  /*1470*/  ISETP.NE.AND.EX P1, PT, RZ, UR5, PT, P1 ;  /* 0x00000005ff007c0c */ /* 0x000fda000bf25310 */
[----:B------:R-:W-:Y:S05]  /*1480*/  @!P1 BRA `(.L_x_2235) ;  /* 0x0000000000109947 */ /* 0x000fea0003800000 */
[----:B------:R-:W-:-:S04]  /*1490*/  IADD3 R4, P0, R220, UR4, RZ ;  /* 0x00000004dc047c10 */ /* 0x000fc8000ff1e0ff */
[----:B------:R-:W-:-:S05]  /*14a0*/  IADD3.X R5, R221, UR5, RZ, P0, !PT ;  /* 0x00000005dd057c10 */ /* 0x000fca00087fe4ff */
[----:B------:R0:W5:Y:S01]  /*14b0*/  LDG.E R28, desc[UR40][R4.64] ;  /* 0x00000028041c7981 */ /* 0x000162000c1e1900 */
[----:B------:R-:W-:Y:S05]  /*14c0*/  BRA `(.L_x_2236) ;  /* 0x0000000000107947 */ /* 0x000fea0003800000 */
.L_x_2235:
[----:B------:R-:W-:Y:S05]  /*14d0*/  @!P0 BRA `(.L_x_2236) ;  /* 0x00000000000c8947 */ /* 0x000fea0003800000 */
[----:B------:R-:W2:Y:S04]  /*14e0*/  LDG.E R5, desc[UR40][R8.64] ;  /* 0x0000002808057981 */ /* 0x000ea8000c1e1900 */
[----:B------:R-:W2:Y:S02]  /*14f0*/  LDG.E R28, desc[UR40][R8.64+0x4] ;  /* 0x00000428081c7981 */ /* 0x000ea4000c1e1900 */
[----:B--2---:R-:W-:-:S07]  /*1500*/  IMAD.IADD R28, R28, 0x1, -R5 ;  /* 0x000000011c1c7824 */ /* 0x004fce00078e0a05 */
.L_x_2236:
[----:B------:R-:W-:Y:S02]  /*1510*/  ULDC.64 UR4, c[0x0][0xa10] ;  /* 0x0002840000047ab9 */ /* 0x000fe40000000a00 */
[----:B------:R-:W-:-:S04]  /*1520*/  ISETP.NE.U32.AND P0, PT, RZ, UR4, PT ;  /* 0x00000004ff007c0c */ /* 0x000fc8000bf05070 */
[----:B------:R-:W-:Y:S01]  /*1530*/  ISETP.NE.AND.EX P0, PT, RZ, UR5, PT, P0 ;  /* 0x00000005ff007c0c */ /* 0x000fe2000bf05300 */
[----:B-----5:R-:W-:Y:S01]  /*1540*/  IMAD.IADD R8, R28, 0x1, -R3 ;  /* 0x000000011c087824 */ /* 0x020fe200078e0a03 */
[----:B------:R-:W-:-:S11]  /*1550*/  ULDC.64 UR4, c[0x0][0xa30] ;  /* 0x00028c0000047ab9 */ /* 0x000fd60000000a00 */
[----:B0-----:R-:W0:Y:S02]  /*1560*/  @P0 LDC.64 R4, c[0x0][0xa10] ;  /* 0x00028400ff040b82 */ /* 0x001e240000000a00 */
[----:B0-----:R-:W-:-:S05]  /*1570*/  @P0 IMAD.WIDE R4, R27, 0x4, R4 ;  /* 0x000000041b040825 */ /* 0x001fca00078e0204 */
[----:B------:R-:W2:Y:S04]  /*1580*/  @P0 LDG.E R0, desc[UR40][R4.64] ;  /* 0x0000002804000981 */ /* 0x000ea8000c1e1900 */
[----:B------:R-:W2:Y:S01]  /*1590*/  @P0 LDG.E R9, desc[UR40][R4.64+0x4] ;  /* 0x0000042804090981 */ /* 0x000ea2000c1e1900 */
[----:B------:R-:W-:Y:S01]  /*15a0*/  LEA R3, R193, 0xff, 0x7 ;  /* 0x000000ffc1037811 */ /* 0x000fe200078e38ff */
[----:B------:R-:W-:Y:S01]  /*15b0*/  IMAD.MOV R25, RZ, RZ, -R8 ;  /* 0x000000ffff197224 */ /* 0x000fe200078e0a08 */
[----:B------:R-:W-:Y:S01]  /*15c0*/  ISETP.NE.U32.AND P1, PT, RZ, UR4, PT ;  /* 0x00000004ff007c0c */ /* 0x000fe2000bf25070 */
[----:B------:R-:W-:-:S03]  /*15d0*/  IMAD.MOV.U32 R117, RZ, RZ, R28 ;  /* 0x000000ffff757224 */ /* 0x000fc600078e001c */
[----:B------:R-:W-:Y:S02]  /*15e0*/  VIMNMX R25, RZ, R25, !PT ;  /* 0x00000019ff197248 */ /* 0x000fe40007fe0100 */
[----:B------:R-:W-:-:S13]  /*15f0*/  ISETP.NE.AND.EX P1, PT, RZ, UR5, PT, P1 ;  /* 0x00000005ff007c0c */ /* 0x000fda000bf25310 */
[----:B------:R-:W-:-:S04]  /*1600*/  @P1 IADD3 R6, P2, R220, UR4, RZ ;  /* 0x00000004dc061c10 */ /* 0x000fc8000ff5e0ff */
[----:B------:R-:W-:-:S05]  /*1610*/  @P1 IADD3.X R7, R221, UR5, RZ, P2, !PT ;  /* 0x00000005dd071c10 */ /* 0x000fca00097fe4ff */
[----:B------:R0:W5:Y:S01]  /*1620*/  @P1 LDG.E R117, desc[UR40][R6.64] ;  /* 0x0000002806751981 */ /* 0x000162000c1e1900 */
[----:B--2---:R-:W-:-:S04]  /*1630*/  @P0 IMAD.IADD R24, R9, 0x1, -R0 ;  /* 0x0000000109180824 */ /* 0x004fc800078e0a00 */
[----:B------:R-:W-:-:S04]  /*1640*/  IMAD.IADD R198, R8, 0x1, R24 ;  /* 0x0000000108c67824 */ /* 0x000fc800078e0218 */
[C---:B------:R-:W-:Y:S01]  /*1650*/  VIADD R0, R198.reuse, 0x7f ;  /* 0x0000007fc6007836 */ /* 0x040fe20000000000 */
[----:B------:R-:W-:-:S04]  /*1660*/  IADD3 R4, R198, R3, -R195 ;  /* 0x00000003c6047210 */ /* 0x000fc80007ffe8c3 */
[----:B------:R-:W-:Y:S02]  /*1670*/  SHF.R.S32.HI R3, RZ, 0x1f, R0 ;  /* 0x0000001fff037819 */ /* 0x000fe40000011400 */
[----:B------:R-:W-:Y:S02]  /*1680*/  SHF.R.S32.HI R5, RZ, 0x1f, R4 ;  /* 0x0000001fff057819 */ /* 0x000fe40000011404 */
[----:B------:R-:W-:Y:S02]  /*1690*/  LEA.HI R3, R3, R0, RZ, 0x7 ;  /* 0x0000000003037211 */ /* 0x000fe400078f38ff */
[----:B------:R-:W-:Y:S02]  /*16a0*/  LEA.HI R5, R5, R4, RZ, 0x7 ;  /* 0x0000000405057211 */ /* 0x000fe400078f38ff */
[----:B------:R-:W-:Y:S02]  /*16b0*/  SHF.R.S32.HI R3, RZ, 0x7, R3 ;  /* 0x00000007ff037819 */ /* 0x000fe40000011403 */
[----:B------:R-:W-:-:S04]  /*16c0*/  SHF.R.S32.HI R0, RZ, 0x7, R5 ;  /* 0x00000007ff007819 */ /* 0x000fc80000011405 */
[----:B------:R-:W-:-:S05]  /*16d0*/  VIMNMX R123, R3, R0, PT ;  /* 0x00000000037b7248 */ /* 0x000fca0003fe0100 */
[----:B------:R-:W-:-:S05]  /*16e0*/  IMAD R3, R123, 0x80, -R8 ;  /* 0x000000807b037824 */ /* 0x000fca00078e0a08 */
[----:B------:R-:W-:-:S04]  /*16f0*/  VIMNMX R0, R3, R24, PT ;  /* 0x0000001803007248 */ /* 0x000fc80003fe0100 */
[----:B------:R-:W-:Y:S02]  /*1700*/  ISETP.GT.AND P0, PT, R0, R25, PT ;  /* 0x000000190000720c */ /* 0x000fe40003f04270 */
[----:B------:R-:W-:-:S05]  /*1710*/  SHF.R.U32.HI R25, RZ, 0x7, R25 ;  /* 0x00000007ff197819 */ /* 0x000fca0000011619 */
[----:B------:R-:W-:-:S06]  /*1720*/  IMAD.MOV.U32 R26, RZ, RZ, R25 ;  /* 0x000000ffff1a7224 */ /* 0x000fcc00078e0019 */
[----:B------:R-:W-:-:S05]  /*1730*/  @P0 VIADD R0, R0, 0x7f ;  /* 0x0000007f00000836 */ /* 0x000fca0000000000 */
[----:B------:R-:W-:-:S04]  /*1740*/  @P0 SHF.R.S32.HI R3, RZ, 0x1f, R0 ;  /* 0x0000001fff030819 */ /* 0x000fc80000011400 */
[----:B------:R-:W-:-:S04]  /*1750*/  @P0 LEA.HI R3, R3, R0, RZ, 0x7 ;  /* 0x0000000003030211 */ /* 0x000fc800078f38ff */
[----:B------:R-:W-:Y:S02]  /*1760*/  @P0 SHF.R.S32.HI R26, RZ, 0x7, R3 ;  /* 0x00000007ff1a0819 */ /* 0x000fe40000011403 */
        /* <DEDUP_REMOVED lines=23> */
.L_x_2239:
[----:B------:R-:W-:Y:S05]  /*18e0*/  BSYNC B6 ;  /* 0x0000000000067941 */ /* 0x000fea0003800000 */
.L_x_2238:
        /* <DEDUP_REMOVED lines=20> */
.L_x_2241:
[----:B------:R-:W-:Y:S05]  /*1a30*/  BSYNC B6 ;  /* 0x0000000000067941 */ /* 0x000fea0003800000 */
.L_x_2240:
[----:B------:R-:W-:Y:S01]  /*1a40*/  ULDC.64 UR4, c[0x0][0x9f8] ;  /* 0x00027e0000047ab9 */ /* 0x000fe20000000a00 */
[----:B------:R-:W0:Y:S01]  /*1a50*/  LDC R0, c[0x0][0x428] ;  /* 0x00010a00ff007b82 */ /* 0x000e220000000800 */
[----:B------:R-:W-:-:S07]  /*1a60*/  ISETP.NE.U32.AND P0, PT, RZ, UR4, PT ;  /* 0x00000004ff007c0c */ /* 0x000fce000bf05070 */
[----:B------:R-:W1:Y:S01]  /*1a70*/  LDC.64 R40, c[0x0][0x2f0] ;  /* 0x0000bc00ff287b82 */ /* 0x000e620000000a00 */
[----:B------:R-:W-:Y:S01]  /*1a80*/  ISETP.NE.AND.EX P0, PT, RZ, UR5, PT, P0 ;  /* 0x00000005ff007c0c */ /* 0x000fe2000bf05300 */
[----:B------:R-:W2:Y:S01]  /*1a90*/  S2R R21, SR_TID.X ;  /* 0x0000000000157919 */ /* 0x000ea20000002100 */
[----:B------:R-:W-:Y:S01]  /*1aa0*/  IMAD.IADD R85, R29, 0x1, R28 ;  /* 0x000000011d557824 */ /* 0x000fe200078e021c */
[----:B------:R-:W-:-:S04]  /*1ab0*/  ULDC.64 UR6, c[0x0][0xa08] ;  /* 0x0002820000067ab9 */ /* 0x000fc80000000a00 */
[----:B------:R-:W3:Y:S06]  /*1ac0*/  LDC.64 R108, c[0x0][0x3d8] ;  /* 0x0000f600ff6c7b82 */ /* 0x000eec0000000a00 */
[----:B------:R-:W-:Y:S02]  /*1ad0*/  @P0 IADD3 R4, P1, R220, UR4, RZ ;  /* 0x00000004dc040c10 */ /* 0x000fe4000ff3e0ff */
[----:B------:R-:W4:Y:S02]  /*1ae0*/  LDC R29, c[0x0][0x3d4] ;  /* 0x0000f500ff1d7b82 */ /* 0x000f240000000800 */
[----:B------:R-:W-:Y:S01]  /*1af0*/  @P0 IADD3.X R5, R221, UR5, RZ, P1, !PT ;  /* 0x00000005dd050c10 */ /* 0x000fe20008ffe4ff */
[----:B------:R-:W-:-:S04]  /*1b00*/  ULDC.64 UR4, c[0x0][0x2f8] ;  /* 0x0000be0000047ab9 */ /* 0x000fc80000000a00 */
[----:B------:R2:W4:Y:S01]  /*1b10*/  @P0 LDG.E R27, desc[UR40][R4.64] ;  /* 0x00000028041b0981 */ /* 0x000522000c1e1900 */
[----:B0-----:R-:W-:Y:S01]  /*1b20*/  ISETP.NE.AND P0, PT, R0, 0x1, PT ;  /* 0x000000010000780c */ /* 0x001fe20003f05270 */
[----:B-1----:R-:W-:Y:S01]  /*1b30*/  IMAD.SHL.U32 R92, R40, 0x20, RZ ;  /* 0x00000020285c7824 */ /* 0x002fe200078e00ff */
[----:B------:R-:W-:Y:S01]  /*1b40*/  SHF.R.S32.HI R35, RZ, 0x1f, R85 ;  /* 0x0000001fff237819 */ /* 0x000fe20000011455 */
[-C--:B------:R-:W-:Y:S01]  /*1b50*/  IMAD.WIDE.U32 R42, R18, R40.reuse, R16 ;  /* 0x00000028122a7225 */ /* 0x080fe200078e0010 */
[----:B------:R-:W-:Y:S02]  /*1b60*/  SHF.R.S32.HI R23, RZ, 0x1f, R22 ;  /* 0x0000001fff177819 */ /* 0x000fe40000011416 */
[----:B------:R-:W-:Y:S01]  /*1b70*/  SHF.L.U64.HI R93, R40, 0x5, R41 ;  /* 0x00000005285d7819 */ /* 0x000fe20000010229 */
[-C--:B------:R-:W-:Y:S01]  /*1b80*/  IMAD R6, R35, R40.reuse, RZ ;  /* 0x0000002823067224 */ /* 0x080fe200078e02ff */
[----:B---3--:R-:W-:Y:S01]  /*1b90*/  SHF.L.U64.HI R15, R108, 0x5, R109 ;  /* 0x000000056c0f7819 */ /* 0x008fe2000001026d */
[----:B--2---:R-:W-:Y:S01]  /*1ba0*/  IMAD.WIDE.U32 R4, R85, R40, RZ ;  /* 0x0000002855047225 */ /* 0x004fe200078e00ff */
[----:B------:R-:W-:-:S03]  /*1bb0*/  SHF.R.U32.HI R21, RZ, 0x7, R21 ;  /* 0x00000007ff157819 */ /* 0x000fc60000011615 */
[----:B------:R-:W0:Y:S01]  /*1bc0*/  @P0 LDC R3, c[0x0][0x42c] ;  /* 0x00010b00ff030b82 */ /* 0x000e220000000800 */
[----:B------:R-:W-:Y:S01]  /*1bd0*/  ISETP.NE.AND P6, PT, R21, 0x1, PT ;  /* 0x000000011500780c */ /* 0x000fe20003fc5270 */
[----:B------:R-:W-:Y:S01]  /*1be0*/  IMAD.WIDE.U32 R10, R18, R108, R16 ;  /* 0x0000006c120a7225 */ /* 0x000fe200078e0010 */
[----:B----4-:R-:W-:-:S03]  /*1bf0*/  ISETP.GE.AND P2, PT, R16, R29, PT ;  /* 0x0000001d1000720c */ /* 0x010fc60003f46270 */
[----:B------:R-:W-:Y:S02]  /*1c00*/  IMAD.WIDE.U32 R90, R18, R40, R92 ;  /* 0x00000028125a7225 */ /* 0x000fe400078e005c */
[----:B------:R-:W1:Y:S02]  /*1c10*/  @P0 LDC R7, c[0x0][0x430] ;  /* 0x00010c00ff070b82 */ /* 0x000e640000000800 */
[----:B------:R-:W-:Y:S02]  /*1c20*/  IMAD.SHL.U32 R116, R29, 0x2, RZ ;  /* 0x000000021d747824 */ /* 0x000fe400078e00ff */
[----:B------:R-:W-:Y:S01]  /*1c30*/  VIADD R126, R21, 0x8 ;  /* 0x00000008157e7836 */ /* 0x000fe20000000000 */
[C---:B------:R-:W-:Y:S01]  /*1c40*/  SHF.L.U64.HI R21, R40.reuse, 0x6, R41 ;  /* 0x0000000628157819 */ /* 0x040fe20000010229 */
        /* <DEDUP_REMOVED lines=14> */
[----:B0-----:R-:W-:-:S04]  /*1d30*/  IMAD R12, R19, R6, RZ ;  /* 0x00000006130c7224 */ /* 0x001fc800078e02ff */
[----:B------:R-:W-:Y:S01]  /*1d40*/  IMAD R87, R18, R7, R12 ;  /* 0x0000000712577224 */ /* 0x000fe200078e020c */
[----:B------:R-:W-:Y:S02]  /*1d50*/  SHF.R.S32.HI R0, RZ, 0x1f, R27 ;  /* 0x0000001fff007819 */ /* 0x000fe4000001141b */
[----:B------:R-:W-:Y:S02]  /*1d60*/  SEL R99, R27, RZ, !P0 ;  /* 0x000000ff1b637207 */ /* 0x000fe40004000000 */
[----:B------:R-:W-:Y:S02]  /*1d70*/  SEL R9, R0, RZ, !P0 ;  /* 0x000000ff00097207 */ /* 0x000fe40004000000 */
[----:B------:R-:W-:Y:S01]  /*1d80*/  IADD3 R84, P0, R18, R85, RZ ;  /* 0x0000005512547210 */ /* 0x000fe20007f1e0ff */
[----:B------:R-:W-:-:S04]  /*1d90*/  IMAD.WIDE.U32 R100, R99, UR4, R4 ;  /* 0x0000000463647c25 */ /* 0x000fc8000f8e0004 */
[----:B------:R-:W-:Y:S02]  /*1da0*/  IMAD R0, R9, UR4, RZ ;  /* 0x0000000409007c24 */ /* 0x000fe4000f8e02ff */
[----:B------:R-:W-:Y:S01]  /*1db0*/  IMAD.X R85, R19, 0x1, R35, P0 ;  /* 0x0000000113557824 */ /* 0x000fe200000e0623 */
[----:B------:R-:W-:Y:S01]  /*1dc0*/  IADD3 R35, P3, R100, 0x40, RZ ;  /* 0x0000004064237810 */ /* 0x000fe20007f7e0ff */
        /* <DEDUP_REMOVED lines=15> */
[----:B------:R-:W-:Y:S02]  /*1ec0*/  IMAD.MOV.U32 R88, RZ, RZ, R8 ;  /* 0x000000ffff587224 */ /* 0x000fe400078e0008 */
[----:B------:R-:W-:Y:S01]  /*1ed0*/  IMAD.WIDE.U32 R98, R99, UR4, R4 ;  /* 0x0000000463627c25 */ /* 0x000fe2000f8e0004 */
[----:B------:R-:W-:Y:S01]  /*1ee0*/  ULDC UR4, c[0x0][0x2e4] ;  /* 0x0000b90000047ab9 */ /* 0x000fe20000000800 */
[----:B------:R-:W-:Y:S01]  /*1ef0*/  @!P6 BAR.SYNC.DEFER_BLOCKING 0x9, 0x100 ;  /* 0x024400000000eb1d */ /* 0x000fe20000010000 */
[C---:B------:R-:W-:Y:S01]  /*1f00*/  ISETP.GE.AND P2, PT, R16.reuse, UR4, PT ;  /* 0x0000000410007c0c */ /* 0x040fe2000bf46270 */
[----:B------:R-:W-:Y:S02]  /*1f10*/  IMAD.IADD R3, R16, 0x1, R3 ;  /* 0x0000000110037824 */ /* 0x000fe400078e0203 */
[----:B------:R-:W-:-:S03]  /*1f20*/  IMAD.WIDE.U32 R4, R18, R108, R22 ;  /* 0x0000006c12047225 */ /* 0x000fc600078e0016 */
[----:B------:R-:W-:Y:S01]  /*1f30*/  SHF.R.S32.HI R14, RZ, 0x1f, R3 ;  /* 0x0000001fff0e7819 */ /* 0x000fe20000011403 */
[----:B------:R-:W-:Y:S01]  /*1f40*/  IMAD.IADD R89, R9, 0x1, R87 ;  /* 0x0000000109597824 */ /* 0x000fe200078e0257 */
[----:B-----5:R-:W-:Y:S01]  /*1f50*/  SHF.R.S32.HI R9, RZ, 0x1f, R117 ;  /* 0x0000001fff097819 */ /* 0x020fe20000011475 */
[----:B------:R-:W-:Y:S01]  /*1f60*/  IMAD.IADD R5, R5, 0x1, R13 ;  /* 0x0000000105057824 */ /* 0x000fe200078e020d */
[CC--:B------:R-:W-:Y:S01]  /*1f70*/  LEA.HI R8, R14.reuse, R3.reuse, RZ, 0x6 ;  /* 0x000000030e087211 */ /* 0x0c0fe200078f30ff */
[----:B------:R-:W-:Y:S01]  /*1f80*/  IMAD.IADD R11, R13, 0x1, R11 ;  /* 0x000000010d0b7824 */ /* 0x000fe200078e020b */
[----:B------:R-:W-:Y:S01]  /*1f90*/  LEA.HI R44, R14, R3, RZ, 0x3 ;  /* 0x000000030e2c7211 */ /* 0x000fe200078f18ff */
[----:B------:R-:W-:-:S03]  /*1fa0*/  IMAD.WIDE.U32 R96, R117, R108, R4 ;  /* 0x0000006c75607225 */ /* 0x000fc600078e0004 */
[----:B------:R-:W-:Y:S01]  /*1fb0*/  LOP3.LUT R3, R44, 0x38, RZ, 0xc0, !PT ;  /* 0x000000382c037812 */ /* 0x000fe200078ec0ff */
[----:B------:R-:W-:Y:S01]  /*1fc0*/  IMAD.SHL.U32 R8, R8, 0x80, RZ ;  /* 0x0000008008087824 */ /* 0x000fe200078e00ff */
[----:B------:R-:W-:Y:S01]  /*1fd0*/  LOP3.LUT R20, R199, 0x38, R44, 0xf8, !PT ;  /* 0x00000038c7147812 */ /* 0x000fe200078ef82c */
[-C--:B------:R-:W-:Y:S01]  /*1fe0*/  IMAD.WIDE.U32 R12, R18, R6.reuse, R16 ;  /* 0x00000006120c7225 */ /* 0x080fe200078e0010 */
[----:B------:R-:W-:Y:S02]  /*1ff0*/  LOP3.LUT R14, R200, 0x38, R44, 0xf8, !PT ;  /* 0x00000038c80e7812 */ /* 0x000fe400078ef82c */
[----:B------:R-:W-:Y:S01]  /*2000*/  LOP3.LUT R115, R8, 0xffffe000, RZ, 0xc0, !PT ;  /* 0xffffe00008737812 */ /* 0x000fe200078ec0ff */
[----:B------:R-:W-:Y:S01]  /*2010*/  IMAD R4, R9, R6, RZ ;  /* 0x0000000609047224 */ /* 0x000fe200078e02ff */
[----:B------:R-:W-:Y:S01]  /*2020*/  LOP3.LUT R8, R3, 0x1c0, R202, 0xf8, !PT ;  /* 0x000001c003087812 */ /* 0x000fe200078ef8ca */
[----:B------:R-:W-:Y:S01]  /*2030*/  IMAD R3, R19, R40, RZ ;  /* 0x0000002813037224 */ /* 0x000fe200078e02ff */
[----:B------:R-:W-:Y:S01]  /*2040*/  LOP3.LUT R20, R20, R203, RZ, 0x3c, !PT ;  /* 0x000000cb14147212 */ /* 0x000fe200078e3cff */
[----:B------:R-:W-:Y:S01]  /*2050*/  IMAD.MOV.U32 R86, RZ, RZ, R12 ;  /* 0x000000ffff567224 */ /* 0x000fe200078e000c */
[----:B------:R-:W-:Y:S01]  /*2060*/  LOP3.LUT R12, R201, 0x38, R44, 0xf8, !PT ;  /* 0x00000038c90c7812 */ /* 0x000fe200078ef82c */
[----:B------:R-:W-:Y:S01]  /*2070*/  IMAD R27, R18, R41, R3 ;  /* 0x00000029121b7224 */ /* 0x000fe200078e0203 */
[----:B------:R-:W-:Y:S01]  /*2080*/  LOP3.LUT R14, R14, R205, RZ, 0x3c, !PT ;  /* 0x000000cd0e0e7212 */ /* 0x000fe200078e3cff */
[----:B------:R-:W-:Y:S01]  /*2090*/  IMAD R39, R117, R7, R4 ;  /* 0x0000000775277224 */ /* 0x000fe200078e0204 */
[----:B------:R-:W-:Y:S01]  /*20a0*/  IADD3 R4, P1, R92, R90, RZ ;  /* 0x0000005a5c047210 */ /* 0x000fe20007f3e0ff */
[----:B------:R-:W-:Y:S01]  /*20b0*/  IMAD.IADD R32, R101, 0x1, R33 ;  /* 0x0000000165207824 */ /* 0x000fe200078e0221 */
[----:B------:R-:W-:Y:S01]  /*20c0*/  IADD3 R33, P0, R100, R42, RZ ;  /* 0x0000002a64217210 */ /* 0x000fe20007f1e0ff */
[----:B------:R-:W-:Y:S01]  /*20d0*/  IMAD.IADD R5, R27, 0x1, R91 ;  /* 0x000000011b057824 */ /* 0x000fe200078e025b */
[----:B------:R-:W-:Y:S01]  /*20e0*/  LOP3.LUT R12, R12, R207, RZ, 0x3c, !PT ;  /* 0x000000cf0c0c7212 */ /* 0x000fe200078e3cff */
[----:B------:R-:W-:Y:S01]  /*20f0*/  IMAD R28, R9, R108, RZ ;  /* 0x0000006c091c7224 */ /* 0x000fe200078e02ff */
[----:B------:R-:W-:Y:S01]  /*2100*/  IADD3 R111, R20, R115, R204 ;  /* 0x00000073146f7210 */ /* 0x000fe20007ffe0cc */
[----:B------:R-:W-:Y:S01]  /*2110*/  IMAD.IADD R27, R43, 0x1, R27 ;  /* 0x000000012b1b7824 */ /* 0x000fe200078e021b */
[----:B------:R-:W-:Y:S01]  /*2120*/  LOP3.LUT R8, R8, R209, RZ, 0x3c, !PT ;  /* 0x000000d108087212 */ /* 0x000fe200078e3cff */
[----:B------:R-:W-:Y:S01]  /*2130*/  IMAD.IADD R87, R87, 0x1, R13 ;  /* 0x0000000157577824 */ /* 0x000fe200078e020d */
[----:B------:R-:W-:Y:S01]  /*2140*/  IADD3 R112, R14, R115, R206 ;  /* 0x000000730e707210 */ /* 0x000fe20007ffe0ce */
[----:B------:R-:W-:Y:S01]  /*2150*/  IMAD.X R20, R5, 0x1, R93, P1 ;  /* 0x0000000105147824 */ /* 0x000fe200008e065d */
[----:B------:R-:W-:Y:S01]  /*2160*/  IADD3 R107, P1, R4, R92, RZ ;  /* 0x0000005c046b7210 */ /* 0x000fe20007f3e0ff */
[C---:B------:R-:W-:Y:S01]  /*2170*/  IMAD R31, R117.reuse, R109, R28 ;  /* 0x0000006d751f7224 */ /* 0x040fe200078e021c */
[----:B------:R-:W-:Y:S01]  /*2180*/  IADD3 R113, R12, R115, R208 ;  /* 0x000000730c717210 */ /* 0x000fe20007ffe0d0 */
[----:B------:R-:W-:Y:S01]  /*2190*/  IMAD.WIDE.U32 R94, R117, R108, R10 ;  /* 0x0000006c755e7225 */ /* 0x000fe200078e000a */
[----:B------:R-:W-:-:S02]  /*21a0*/  SHF.L.U64.HI R14, R108, 0x6, R109 ;  /* 0x000000066c0e7819 */ /* 0x000fc4000001026d */
[----:B------:R-:W-:Y:S01]  /*21b0*/  LOP3.LUT R34, R44, 0xfffffff8, RZ, 0xc0, !PT ;  /* 0xfffffff82c227812 */ /* 0x000fe200078ec0ff */
[----:B------:R-:W-:Y:S01]  /*21c0*/  IMAD.X R36, R27, 0x1, R32, P0 ;  /* 0x000000011b247824 */ /* 0x000fe200000e0620 */
[----:B------:R-:W-:Y:S01]  /*21d0*/  IADD3 R37, P0, R33, 0x40, RZ ;  /* 0x0000004021257810 */ /* 0x000fe20007f1e0ff */
[CC--:B------:R-:W-:Y:S01]  /*21e0*/  IMAD.WIDE.U32 R88, R117.reuse, R6.reuse, R88 ;  /* 0x0000000675587225 */ /* 0x0c0fe200078e0058 */
[----:B------:R-:W-:Y:S02]  /*21f0*/  SHF.L.U64.HI R109, R108, 0x7, R109 ;  /* 0x000000076c6d7819 */ /* 0x000fe4000001026d */
[----:B------:R-:W-:Y:S01]  /*2200*/  IADD3 R115, R8, R115, R210 ;  /* 0x0000007308737210 */ /* 0x000fe20007ffe0d2 */
[----:B------:R-:W-:Y:S01]  /*2210*/  IMAD.WIDE.U32 R86, R117, R6, R86 ;  /* 0x0000000675567225 */ /* 0x000fe200078e0056 */
[C-C-:B------:R-:W-:Y:S02]  /*2220*/  SHF.L.U64.HI R10, R6.reuse, 0x5, R7.reuse ;  /* 0x00000005060a7819 */ /* 0x140fe40000010207 */
[----:B------:R-:W-:Y:S01]  /*2230*/  SHF.L.U64.HI R9, R6, 0x6, R7 ;  /* 0x0000000606097819 */ /* 0x000fe20000010207 */
[----:B------:R-:W-:Y:S01]  /*2240*/  IMAD.SHL.U32 R13, R108, 0x20, RZ ;  /* 0x000000206c0d7824 */ /* 0x000fe200078e00ff */
[----:B------:R-:W-:Y:S01]  /*2250*/  SHF.L.U64.HI R3, R40, 0x7, R41 ;  /* 0x0000000728037819 */ /* 0x000fe20000010229 */
[C---:B------:R-:W-:Y:S01]  /*2260*/  IMAD.SHL.U32 R12, R108.reuse, 0x40, RZ ;  /* 0x000000406c0c7824 */ /* 0x040fe200078e00ff */
[----:B------:R-:W-:Y:S01]  /*2270*/  SHF.R.S32.HI R41, RZ, 0x1f, R34 ;  /* 0x0000001fff297819 */ /* 0x000fe20000011422 */
[----:B------:R-:W-:Y:S01]  /*2280*/  IMAD.SHL.U32 R11, R108, 0x80, RZ ;  /* 0x000000806c0b7824 */ /* 0x000fe200078e00ff */
[----:B------:R-:W-:Y:S01]  /*2290*/  SHF.L.U64.HI R108, R6, 0x7, R7 ;  /* 0x00000007066c7819 */ /* 0x000fe20000010207 */
[----:B------:R-:W-:-:S02]  /*22a0*/  IMAD.IADD R29, R97, 0x1, R31 ;  /* 0x00000001611d7824 */ /* 0x000fc400078e021f */
[----:B------:R-:W-:Y:S02]  /*22b0*/  IMAD.IADD R30, R31, 0x1, R95 ;  /* 0x000000011f1e7824 */ /* 0x000fe400078e025f */
[C---:B------:R-:W-:Y:S02]  /*22c0*/  IMAD.SHL.U32 R8, R6.reuse, 0x20, RZ ;  /* 0x0000002006087824 */ /* 0x040fe400078e00ff */
[----:B------:R-:W-:Y:S02]  /*22d0*/  IMAD.SHL.U32 R7, R6, 0x40, RZ ;  /* 0x0000004006077824 */ /* 0x000fe400078e00ff */
[----:B------:R-:W-:Y:S01]  /*22e0*/  IMAD.X R28, R20, 0x1, R93, P1 ;  /* 0x00000001141c7824 */ /* 0x000fe200008e065d */
[----:B------:R-:W-:Y:S01]  /*22f0*/  ISETP.GE.AND P1, PT, R196, UR4, PT ;  /* 0x00000004c4007c0c */ /* 0x000fe2000bf26270 */
[----:B------:R-:W-:Y:S02]  /*2300*/  IMAD.IADD R31, R89, 0x1, R39 ;  /* 0x00000001591f7824 */ /* 0x000fe400078e0227 */
[----:B------:R-:W-:Y:S01]  /*2310*/  IMAD.IADD R38, R39, 0x1, R87 ;  /* 0x0000000127267824 */ /* 0x000fe200078e0257 */
[----:B------:R-:W-:Y:S01]  /*2320*/  SHF.R.S32.HI R39, RZ, 0x3, R44 ;  /* 0x00000003ff277819 */ /* 0x000fe2000001142c */
[----:B------:R-:W-:-:S02]  /*2330*/  IMAD.SHL.U32 R6, R6, 0x80, RZ ;  /* 0x0000008006067824 */ /* 0x000fc400078e00ff */
[----:B------:R-:W-:Y:S02]  /*2340*/  IMAD.X R102, RZ, RZ, R32, P3 ;  /* 0x000000ffff667224 */ /* 0x000fe400018e0620 */
[----:B------:R-:W-:Y:S02]  /*2350*/  IMAD.X R103, RZ, RZ, R36, P0 ;  /* 0x000000ffff677224 */ /* 0x000fe400000e0624 */
[----:B------:R-:W-:-:S07]  /*2360*/  IMAD.IADD R104, R99, 0x1, R45 ;  /* 0x0000000163687824 */ /* 0x000fce00078e022d */
.L_x_2327:
        /* <DEDUP_REMOVED lines=18> */
[----:B------:R-:W-:Y:S01]  /*2490*/  IMAD R47, R44, R11, R46 ;  /* 0x0000000b2c2f7224 */ /* 0x000fe200078e022e */
        /* <DEDUP_REMOVED lines=37> */
.L_x_2246:
[----:B------:R-:W-:Y:S05]  /*26f0*/  BSYNC B1 ;  /* 0x0000000000017941 */ /* 0x000fea0003800000 */
.L_x_2245:
        /* <DEDUP_REMOVED lines=42> */
.L_x_2248:
[----:B------:R-:W-:Y:S05]  /*29a0*/  BSYNC B1 ;  /* 0x0000000000017941 */ /* 0x000fea0003800000 */
.L_x_2247:
        /* <DEDUP_REMOVED lines=48> */
.L_x_2250:
[----:B------:R-:W-:Y:S05]  /*2cb0*/  BSYNC B1 ;  /* 0x0000000000017941 */ /* 0x000fea0003800000 */
.L_x_2249:
        /* <DEDUP_REMOVED lines=31> */
.L_x_2252:
[----:B------:R-:W-:Y:S05]  /*2eb0*/  BSYNC B1 ;  /* 0x0000000000017941 */ /* 0x000fea0003800000 */
.L_x_2251:
[----:B01---5:R-:W-:Y:S01]  /*2ec0*/  IMAD.MOV.U32 R44, RZ, RZ, R56 ;  /* 0x000000ffff2c7224 */ /* 0x023fe200078e0038 */
[----:B------:R-:W-:Y:S01]  /*2ed0*/  ISETP.NE.AND P0, PT, R197, 0x3, PT ;  /* 0x00000003c500780c */ /* 0x000fe20003f05270 */
        /* <DEDUP_REMOVED lines=30> */
[----:B------:R-:W-:Y:S01]  /*30c0*/  PRMT R139, R47, 0x7610, R139 ;  /* 0x000076102f8b7816 */ /* 0x000fe2000000008b */
[----:B------:R-:W-:Y:S06]  /*30d0*/  @!P0 BRA `(.L_x_2253) ;  /* 0x0000000000048947 */ /* 0x000fec0003800000 */
[----:B------:R-:W-:Y:S01]  /*30e0*/  BPT.TRAP 0x1 ;  /* 0x000000040000795c */ /* 0x000fe20000300000 */
.L_x_2253:
[----:B------:R-:W-:Y:S01]  /*30f0*/  IMAD R105, R184, 0x8, R2 ;  /* 0x00000008b8697824 */ /* 0x000fe200078e0202 */
[----:B------:R-:W-:Y:S01]  /*3100*/  SHF.L.U32 R122, R191, 0x1f, RZ ;  /* 0x0000001fbf7a7819 */ /* 0x000fe200000006ff */
[----:B------:R-:W-:Y:S03]  /*3110*/  BSSY B1, `(.L_x_2254) ;  /* 0x0000003000017945 */ /* 0x000fe60003800000 */
[----:B------:R-:W0:Y:S02]  /*3120*/  SYNCS.PHASECHK.TRANS64.TRYWAIT P6, [R105+URZ+0x28890], R122 ;  /* 0x0288907a690075a7 */ /* 0x000e2400080c017f */
[----:B0-----:R-:W-:Y:S05]  /*3130*/  @!P6 BRA `(.L_x_2255) ;  /* 0x000001ac0074e947 */ /* 0x001fea0003800000 */
.L_x_2558:
[----:B------:R-:W-:Y:S05]  /*3140*/  BSYNC B1 ;  /* 0x0000000000017941 */ /* 0x000fea0003800000 */
.L_x_2254:
        /* <DEDUP_REMOVED lines=25> */
[----:B------:R-:W-:Y:S01]  /*32e0*/  LOP3.LUT R83, R159, 0xffff0000, RZ, 0xc0, !PT ;  /* 0xffff00009f537812 */ /* 0x000fe200078ec0ff */
[----:B------:R-:W-:Y:S01]  /*32f0*/  IMAD.U32 R157, R157, 0x10000, RZ ;  /* 0x000100009d9d7824 */ /* 0x000fe200078e00ff */
[----:B------:R-:W-:Y:S01]  /*3300*/  LOP3.LUT R81, R46, 0xffff0000, RZ, 0xc0, !PT ;  /* 0xffff00002e517812 */ /* 0x000fe200078ec0ff */
[C---:B------:R-:W-:Y:S01]  /*3310*/  IMAD.U32 R46, R47.reuse, 0x10000, RZ ;  /* 0x000100002f2e7824 */ /* 0x040fe200078e00ff */
[----:B------:R-:W-:Y:S01]  /*3320*/  LOP3.LUT R82, R47, 0xffff0000, RZ, 0xc0, !PT ;  /* 0xffff00002f527812 */ /* 0x000fe200078ec0ff */
[----:B------:R-:W-:-:S02]  /*3330*/  IMAD.U32 R47, R45, 0x10000, RZ ;  /* 0x000100002d2f7824 */ /* 0x000fc400078e00ff */
[C---:B------:R-:W-:Y:S01]  /*3340*/  FMUL.FTZ R164, R76.reuse, R160 ;  /* 0x000000a04ca47220 */ /* 0x040fe20000410000 */
[-C--:B------:R-:W-:Y:S01]  /*3350*/  FMUL.FTZ R163, R76, R83.reuse ;  /* 0x000000534ca37220 */ /* 0x080fe20000410000 */
[C---:B------:R-:W-:Y:S01]  /*3360*/  IMAD.U32 R45, R44.reuse, 0x10000, RZ ;  /* 0x000100002c2d7824 */ /* 0x040fe200078e00ff */
[----:B------:R-:W-:Y:S01]  /*3370*/  LOP3.LUT R44, R44, 0xffff0000, RZ, 0xc0, !PT ;  /* 0xffff00002c2c7812 */ /* 0x000fe200078ec0ff */
[----:B------:R-:W-:Y:S01]  /*3380*/  FMUL.FTZ R165, R81, R162 ;  /* 0x000000a251a57220 */ /* 0x000fe20000410000 */
        /* <DEDUP_REMOVED lines=21> */
.L_x_2261:
[----:B------:R-:W-:Y:S05]  /*34e0*/  BSYNC B3 ;  /* 0x0000000000037941 */ /* 0x000fea0003800000 */
.L_x_2260:
[----:B------:R-:W-:Y:S02]  /*34f0*/  ULDC.64 UR4, c[0x0][0x2d8] ;  /* 0x0000b60000047ab9 */ /* 0x000fe40000000a00 */
[----:B------:R-:W-:-:S04]  /*3500*/  LEA R76, P3, R77, UR4, 0x1 ;  /* 0x000000044d4c7c11 */ /* 0x000fc8000f8608ff */
[----:B------:R-:W-:-:S05]  /*3510*/  LEA.HI.X R77, R77, UR5, R156, 0x1, P3 ;  /* 0x000000054d4d7c11 */ /* 0x000fca00098f0c9c */
[----:B--2---:R1:W-:Y:S04]  /*3520*/  STG.E.128 desc[UR40][R76.64], R44 ;  /* 0x0000002c4c007986 */ /* 0x0043e8000c101d28 */
.L_x_2259:
[----:B------:R-:W-:Y:S05]  /*3530*/  BSYNC B2 ;  /* 0x0000000000027941 */ /* 0x000fea0003800000 */
.L_x_2258:
        /* <DEDUP_REMOVED lines=53> */
.L_x_2263:
[----:B------:R-:W-:Y:S05]  /*3890*/  BSYNC B2 ;  /* 0x0000000000027941 */ /* 0x000fea0003800000 */
.L_x_2262:
[----:B------:R-:W-:Y:S02]  /*38a0*/  ULDC.64 UR4, c[0x0][0x2d8] ;  /* 0x0000b60000047ab9 */ /* 0x000fe40000000a00 */
[----:B------:R-:W-:-:S04]  /*38b0*/  LEA R72, P3, R154, UR4, 0x1 ;  /* 0x000000049a487c11 */ /* 0x000fc8000f8608ff */
[----:B------:R-:W-:-:S05]  /*38c0*/  LEA.HI.X R73, R154, UR5, R153, 0x1, P3 ;  /* 0x000000059a497c11 */ /* 0x000fca00098f0c99 */
[----:B--2---:R2:W-:Y:S04]  /*38d0*/  STG.E.128 desc[UR40][R72.64], R44 ;  /* 0x0000002c48007986 */ /* 0x0045e8000c101d28 */
.L_x_2257:
[----:B------:R-:W-:Y:S05]  /*38e0*/  BSYNC B1 ;  /* 0x0000000000017941 */ /* 0x000fea0003800000 */
.L_x_2256:
        /* <DEDUP_REMOVED lines=58> */
.L_x_2269:
[----:B------:R-:W-:Y:S05]  /*3c90*/  BSYNC B3 ;  /* 0x0000000000037941 */ /* 0x000fea0003800000 */
.L_x_2268:
[----:B------:R-:W-:Y:S02]  /*3ca0*/  ULDC.64 UR4, c[0x0][0x2d8] ;  /* 0x0000b60000047ab9 */ /* 0x000fe40000000a00 */
[----:B------:R-:W-:-:S04]  /*3cb0*/  LEA R68, P3, R74, UR4, 0x1 ;  /* 0x000000044a447c11 */ /* 0x000fc8000f8608ff */
[----:B------:R-:W-:-:S05]  /*3cc0*/  LEA.HI.X R69, R74, UR5, R75, 0x1, P3 ;  /* 0x000000054a457c11 */ /* 0x000fca00098f0c4b */
[----:B--2---:R2:W-:Y:S04]  /*3cd0*/  STG.E.128 desc[UR40][R68.64], R44 ;  /* 0x0000002c44007986 */ /* 0x0045e8000c101d28 */
.L_x_2267:
[----:B------:R-:W-:Y:S05]  /*3ce0*/  BSYNC B2 ;  /* 0x0000000000027941 */ /* 0x000fea0003800000 */
.L_x_2266:
[----:B------:R-:W-:Y:S05]  /*3cf0*/  @P1 BRA `(.L_x_2265) ;  /* 0x0000000000e41947 */ /* 0x000fea0003800000 */
[----:B-12---:R1:W2:Y:S01]  /*3d00*/  LDS.128 R44, [R110+0x1d400] ;  /* 0x01d400006e2c7984 */ /* 0x0062a20000000c00 */
        /* <DEDUP_REMOVED lines=51> */
.L_x_2271:
[----:B------:R-:W-:Y:S05]  /*4040*/  BSYNC B2 ;  /* 0x0000000000027941 */ /* 0x000fea0003800000 */
.L_x_2270:
[----:B------:R-:W-:Y:S02]  /*4050*/  ULDC.64 UR4, c[0x0][0x2d8] ;  /* 0x0000b60000047ab9 */ /* 0x000fe40000000a00 */
[----:B------:R-:W-:-:S04]  /*4060*/  LEA R64, P3, R72, UR4, 0x1 ;  /* 0x0000000448407c11 */ /* 0x000fc8000f8608ff */
[----:B------:R-:W-:-:S05]  /*4070*/  LEA.HI.X R65, R72, UR5, R77, 0x1, P3 ;  /* 0x0000000548417c11 */ /* 0x000fca00098f0c4d */
[----:B--2---:R3:W-:Y:S04]  /*4080*/  STG.E.128 desc[UR40][R64.64], R44 ;  /* 0x0000002c40007986 */ /* 0x0047e8000c101d28 */
.L_x_2265:
[----:B------:R-:W-:Y:S05]  /*4090*/  BSYNC B1 ;  /* 0x0000000000017941 */ /* 0x000fea0003800000 */
.L_x_2264:
[----:B------:R-:W-:Y:S01]  /*40a0*/  ISETP.NE.AND P3, PT, R143, RZ, PT ;  /* 0x000000ff8f00720c */ /* 0x000fe20003f65270 */
[----:B------:R-:W-:-:S12]  /*40b0*/  BSSY B1, `(.L_x_2272) ;  /* 0x000007a000017945 */ /* 0x000fd80003800000 */
[----:B------:R-:W-:Y:S05]  /*40c0*/  @P3 BRA `(.L_x_2273) ;  /* 0x0000000400e03947 */ /* 0x000fea0003800000 */
[----:B------:R-:W-:Y:S01]  /*40d0*/  IADD3 R70, P3, P4, R4, R118, R16 ;  /* 0x0000007604467210 */ /* 0x000fe20007c7e010 */
        /* <DEDUP_REMOVED lines=55> */
.L_x_2277:
[----:B------:R-:W-:Y:S05]  /*4450*/  BSYNC B3 ;  /* 0x0000000000037941 */ /* 0x000fea0003800000 */
.L_x_2276:
[----:B------:R-:W-:Y:S02]  /*4460*/  ULDC.64 UR4, c[0x0][0x2d8] ;  /* 0x0000b60000047ab9 */ /* 0x000fe40000000a00 */
[----:B------:R-:W-:-:S04]  /*4470*/  LEA R60, P3, R68, UR4, 0x1 ;  /* 0x00000004443c7c11 */ /* 0x000fc8000f8608ff */
[----:B------:R-:W-:-:S05]  /*4480*/  LEA.HI.X R61, R68, UR5, R73, 0x1, P3 ;  /* 0x00000005443d7c11 */ /* 0x000fca00098f0c49 */
[----:B--2---:R4:W-:Y:S04]  /*4490*/  STG.E.128 desc[UR40][R60.64], R44 ;  /* 0x0000002c3c007986 */ /* 0x0049e8000c101d28 */
.L_x_2275:
[----:B------:R-:W-:Y:S05]  /*44a0*/  BSYNC B2 ;  /* 0x0000000000027941 */ /* 0x000fea0003800000 */
.L_x_2274:
        /* <DEDUP_REMOVED lines=53> */
.L_x_2279:
[----:B------:R-:W-:Y:S05]  /*4800*/  BSYNC B2 ;  /* 0x0000000000027941 */ /* 0x000fea0003800000 */
.L_x_2278:
[----:B------:R-:W-:Y:S02]  /*4810*/  ULDC.64 UR4, c[0x0][0x2d8] ;  /* 0x0000b60000047ab9 */ /* 0x000fe40000000a00 */
[----:B------:R-:W-:-:S04]  /*4820*/  LEA R56, P3, R64, UR4, 0x1 ;  /* 0x0000000440387c11 */ /* 0x000fc8000f8608ff */
[----:B------:R-:W-:-:S05]  /*4830*/  LEA.HI.X R57, R64, UR5, R69, 0x1, P3 ;  /* 0x0000000540397c11 */ /* 0x000fca00098f0c45 */
[----:B--2---:R1:W-:Y:S04]  /*4840*/  STG.E.128 desc[UR40][R56.64], R44 ;  /* 0x0000002c38007986 */ /* 0x0043e8000c101d28 */
.L_x_2273:
[----:B------:R-:W-:Y:S05]  /*4850*/  BSYNC B1 ;  /* 0x0000000000017941 */ /* 0x000fea0003800000 */
.L_x_2272:
        /* <DEDUP_REMOVED lines=56> */
.L_x_2284:
[----:B------:R-:W-:Y:S05]  /*4be0*/  BSYNC B2 ;  /* 0x0000000000027941 */ /* 0x000fea0003800000 */
.L_x_2283:
[----:B------:R-:W-:Y:S01]  /*4bf0*/  ULDC.64 UR4, c[0x0][0x2d8] ;  /* 0x0000b60000047ab9 */ /* 0x000fe20000000a00 */
[----:B------:R-:W-:Y:S01]  /*4c00*/  IMAD.X R54, R57, 0x1, R32, P3 ;  /* 0x0000000139367824 */ /* 0x000fe200018e0620 */
[----:B------:R-:W-:-:S04]  /*4c10*/  LEA R52, P3, R63, UR4, 0x1 ;  /* 0x000000043f347c11 */ /* 0x000fc8000f8608ff */
[----:B------:R-:W-:-:S05]  /*4c20*/  LEA.HI.X R53, R63, UR5, R54, 0x1, P3 ;  /* 0x000000053f357c11 */ /* 0x000fca00098f0c36 */
[----:B--2---:R1:W-:Y:S04]  /*4c30*/  STG.E.128 desc[UR40][R52.64], R44 ;  /* 0x0000002c34007986 */ /* 0x0043e8000c101d28 */
.L_x_2282:
[----:B------:R-:W-:Y:S05]  /*4c40*/  BSYNC B1 ;  /* 0x0000000000017941 */ /* 0x000fea0003800000 */
.L_x_2281:
[----:B------:R-:W-:Y:S05]  /*4c50*/  @P1 BRA `(.L_x_2280) ;  /* 0x0000003400641947 */ /* 0x000fea0003800000 */
[----:B-1234-:R1:W2:Y:S01]  /*4c60*/  LDS.128 R44, [R110+0x1f400] ;  /* 0x01f400006e2c7984 */ /* 0x01e2a20000000c00 */
[----:B------:R-:W-:Y:S01]  /*4c70*/  ISETP.GE.AND P4, PT, R186, R121, PT ;  /* 0x00000079ba00720c */ /* 0x000fe20003f86270 */
[----:B------:R-:W-:Y:S01]  /*4c80*/  BSSY B1, `(.L_x_2285) ;  /* 0x0000031000017945 */ /* 0x000fe20003800000 */
[----:B------:R-:W-:-:S11]  /*4c90*/  IADD3 R56, P3, R118, R35, RZ ;  /* 0x0000002376387210 */ /* 0x000fd60007f7e0ff */
        /* <DEDUP_REMOVED lines=47> */
.L_x_2286:
[----:B------:R-:W-:Y:S05]  /*4f90*/  BSYNC B1 ;  /* 0x0000000000017941 */ /* 0x000fea0003800000 */
.L_x_2285:
[----:B------:R-:W-:Y:S01]  /*4fa0*/  ULDC.64 UR4, c[0x0][0x2d8] ;  /* 0x0000b60000047ab9 */ /* 0x000fe20000000a00 */
[----:B------:R-:W-:Y:S01]  /*4fb0*/  IMAD.X R57, R57, 0x1, R102, P3 ;  /* 0x0000000139397824 */ /* 0x000fe200018e0666 */
[----:B------:R-:W-:-:S04]  /*4fc0*/  LEA R48, P3, R56, UR4, 0x1 ;  /* 0x0000000438307c11 */ /* 0x000fc8000f8608ff */
[----:B------:R-:W-:-:S05]  /*4fd0*/  LEA.HI.X R49, R56, UR5, R57, 0x1, P3 ;  /* 0x0000000538317c11 */ /* 0x000fca00098f0c39 */
[----:B--2---:R1:W-:Y:S01]  /*4fe0*/  STG.E.128 desc[UR40][R48.64], R44 ;  /* 0x0000002c30007986 */ /* 0x0043e2000c101d28 */
[----:B------:R-:W-:Y:S05]  /*4ff0*/  BRA `(.L_x_2280) ;  /* 0x00000030007c7947 */ /* 0x000fea0003800000 */
.L_x_2244:
        /* <DEDUP_REMOVED lines=84> */
.L_x_2288:
[----:B------:R-:W-:Y:S05]  /*5540*/  BSYNC B1 ;  /* 0x0000000000017941 */ /* 0x000fea0003800000 */
.L_x_2287:
[----:B-----5:R-:W-:Y:S01]  /*5550*/  IMAD.MOV.U32 R76, RZ, RZ, R70 ;  /* 0x000000ffff4c7224 */ /* 0x020fe200078e0046 */
        /* <DEDUP_REMOVED lines=66> */
.L_x_2289:
        /* <DEDUP_REMOVED lines=9> */
.L_x_2559:
[----:B------:R-:W-:Y:S05]  /*5a10*/  BSYNC B1 ;  /* 0x0000000000017941 */ /* 0x000fea0003800000 */
.L_x_2290:
        /* <DEDUP_REMOVED lines=34> */
[----:B------:R-:W-:Y:S02]  /*5c40*/  SHF.R.U64 R167, R46, 0x10, R47 ;  /* 0x000000102ea77819 */ /* 0x000fe4000000122f */
[----:B------:R-:W-:Y:S02]  /*5c50*/  PRMT R163, R163, 0x5410, R172 ;  /* 0x00005410a3a37816 */ /* 0x000fe400000000ac */
[----:B------:R-:W-:Y:S02]  /*5c60*/  PRMT R165, R165, 0x5410, R170 ;  /* 0x00005410a5a57816 */ /* 0x000fe400000000aa */
[----:B------:R-:W-:Y:S01]  /*5c70*/  SHF.R.U64 R166, R48, 0x10, R49 ;  /* 0x0000001030a67819 */ /* 0x000fe20000001231 */
[----:B------:R-:W-:Y:S01]  /*5c80*/  IMAD.U32 R49, R82, 0x10000, RZ ;  /* 0x0001000052317824 */ /* 0x000fe200078e00ff */
[--C-:B------:R-:W-:Y:S01]  /*5c90*/  SHF.R.U64 R169, R50, 0x10, R51.reuse ;  /* 0x0000001032a97819 */ /* 0x100fe20000001233 */
[----:B-1----:R-:W-:Y:S01]  /*5ca0*/  IMAD.U32 R48, R78, 0x10000, RZ ;  /* 0x000100004e307824 */ /* 0x002fe200078e00ff */
[----:B------:R-:W-:Y:S01]  /*5cb0*/  SHF.R.U32.HI R171, RZ, 0x10, R51 ;  /* 0x00000010ffab7819 */ /* 0x000fe20000011633 */
[----:B------:R-:W-:Y:S01]  /*5cc0*/  IMAD.U32 R51, R77, 0x10000, RZ ;  /* 0x000100004d337824 */ /* 0x000fe200078e00ff */
[----:B------:R-:W-:Y:S01]  /*5cd0*/  PRMT R164, R164, 0x5410, R167 ;  /* 0x00005410a4a47816 */ /* 0x000fe200000000a7 */
[----:B------:R-:W-:Y:S01]  /*5ce0*/  IMAD.U32 R167, R163, 0x10000, RZ ;  /* 0x00010000a3a77824 */ /* 0x000fe200078e00ff */
[----:B------:R-:W-:-:S02]  /*5cf0*/  SHF.R.U32.HI R173, RZ, 0x10, R47 ;  /* 0x00000010ffad7819 */ /* 0x000fc4000001162f */
[----:B------:R-:W-:Y:S01]  /*5d00*/  LOP3.LUT R46, R77, 0xffff0000, RZ, 0xc0, !PT ;  /* 0xffff00004d2e7812 */ /* 0x000fe200078ec0ff */
[C---:B------:R-:W-:Y:S01]  /*5d10*/  IMAD.U32 R77, R79.reuse, 0x10000, RZ ;  /* 0x000100004f4d7824 */ /* 0x040fe200078e00ff */
[----:B------:R-:W-:Y:S01]  /*5d20*/  LOP3.LUT R47, R79, 0xffff0000, RZ, 0xc0, !PT ;  /* 0xffff00004f2f7812 */ /* 0x000fe200078ec0ff */
[C---:B------:R-:W-:Y:S01]  /*5d30*/  IMAD.U32 R79, R83.reuse, 0x10000, RZ ;  /* 0x00010000534f7824 */ /* 0x040fe200078e00ff */
[----:B------:R-:W-:Y:S01]  /*5d40*/  LOP3.LUT R50, R83, 0xffff0000, RZ, 0xc0, !PT ;  /* 0xffff000053327812 */ /* 0x000fe200078ec0ff */
[----:B------:R-:W-:Y:S01]  /*5d50*/  IMAD.U32 R83, R165, 0x10000, RZ ;  /* 0x00010000a5537824 */ /* 0x000fe200078e00ff */
[----:B------:R-:W-:Y:S02]  /*5d60*/  LOP3.LUT R81, R81, 0xffff0000, RZ, 0xc0, !PT ;  /* 0xffff000051517812 */ /* 0x000fe400078ec0ff */
[----:B------:R-:W-:Y:S01]  /*5d70*/  PRMT R161, R161, 0x5410, R166 ;  /* 0x00005410a1a17816 */ /* 0x000fe200000000a6 */
[----:B------:R-:W-:Y:S01]  /*5d80*/  FMUL.FTZ R166, R168, R167 ;  /* 0x000000a7a8a67220 */ /* 0x000fe20000410000 */
[----:B------:R-:W-:Y:S01]  /*5d90*/  PRMT R171, R158, 0x5410, R171 ;  /* 0x000054109eab7816 */ /* 0x000fe200000000ab */
[-C--:B------:R-:W-:Y:S01]  /*5da0*/  FMUL.FTZ R170, R168, R83.reuse ;  /* 0x00000053a8aa7220 */ /* 0x080fe20000410000 */
[----:B------:R-:W-:Y:S01]  /*5db0*/  LOP3.LUT R163, R163, 0xffff0000, RZ, 0xc0, !PT ;  /* 0xffff0000a3a37812 */ /* 0x000fe200078ec0ff */
[----:B------:R-:W-:Y:S01]  /*5dc0*/  FFMA.FTZ R83, R51, R83, -R166 ;  /* 0x0000005333537223 */ /* 0x000fe200000108a6 */
[----:B------:R-:W-:Y:S01]  /*5dd0*/  PRMT R162, R162, 0x5410, R173 ;  /* 0x00005410a2a27816 */ /* 0x000fe200000000ad */
[----:B------:R-:W-:Y:S01]  /*5de0*/  IMAD.U32 R168, R171, 0x10000, RZ ;  /* 0x00010000aba87824 */ /* 0x000fe200078e00ff */
[----:B------:R-:W-:Y:S01]  /*5df0*/  LOP3.LUT R158, R165, 0xffff0000, RZ, 0xc0, !PT ;  /* 0xffff0000a59e7812 */ /* 0x000fe200078ec0ff */
[----:B------:R-:W-:Y:S01]  /*5e00*/  FMUL.FTZ R165, R81, R163 ;  /* 0x000000a351a57220 */ /* 0x000fe20000410000 */
[----:B------:R-:W-:Y:S01]  /*5e10*/  SHF.R.U64 R156, R44, 0x10, R45 ;  /* 0x000000102c9c7819 */ /* 0x000fe2000000122d */
[----:B------:R-:W-:-:S02]  /*5e20*/  IMAD.U32 R166, R162, 0x10000, RZ ;  /* 0x00010000a2a67824 */ /* 0x000fc400078e00ff */
[----:B------:R-:W-:Y:S01]  /*5e30*/  FFMA.FTZ R51, R51, R167, R170 ;  /* 0x000000a733337223 */ /* 0x000fe200000100aa */
[-C--:B------:R-:W-:Y:S01]  /*5e40*/  FMUL.FTZ R81, R81, R158.reuse ;  /* 0x0000009e51517220 */ /* 0x080fe20000410000 */
[----:B------:R-:W-:Y:S01]  /*5e50*/  PRMT R156, R128, 0x5432, R156 ;  /* 0x00005432809c7816 */ /* 0x000fe2000000009c */
[C---:B------:R-:W-:Y:S01]  /*5e60*/  FFMA.FTZ R158, R46.reuse, R158, -R165 ;  /* 0x0000009e2e9e7223 */ /* 0x040fe200000108a5 */
[C---:B------:R-:W-:Y:S01]  /*5e70*/  FMUL.FTZ R170, R79.reuse, R168 ;  /* 0x000000a84faa7220 */ /* 0x040fe20000410000 */
[-C--:B------:R-:W-:Y:S01]  /*5e80*/  FMUL.FTZ R165, R79, R166.reuse ;  /* 0x000000a64fa57220 */ /* 0x080fe20000410000 */
[----:B------:R-:W-:Y:S01]  /*5e90*/  FFMA.FTZ R46, R46, R163, R81 ;  /* 0x000000a32e2e7223 */ /* 0x000fe20000010051 */
[----:B------:R-:W-:Y:S02]  /*5ea0*/  IMAD.U32 R45, R80, 0x10000, RZ ;  /* 0x00010000502d7824 */ /* 0x000fe400078e00ff */
[----:B------:R-:W-:Y:S01]  /*5eb0*/  FFMA.FTZ R79, R77, R166, -R170 ;  /* 0x000000a64d4f7223 */ /* 0x000fe200000108aa */
[----:B------:R-:W-:Y:S01]  /*5ec0*/  LOP3.LUT R171, R171, 0xffff0000, RZ, 0xc0, !PT ;  /* 0xffff0000abab7812 */ /* 0x000fe200078ec0ff */
[----:B------:R-:W-:Y:S01]  /*5ed0*/  FFMA.FTZ R77, R77, R168, R165 ;  /* 0x000000a84d4d7223 */ /* 0x000fe200000100a5 */
[----:B------:R-:W-:Y:S01]  /*5ee0*/  LOP3.LUT R162, R162, 0xffff0000, RZ, 0xc0, !PT ;  /* 0xffff0000a2a27812 */ /* 0x000fe200078ec0ff */
[----:B------:R-:W-:Y:S01]  /*5ef0*/  IMAD.U32 R81, R156, 0x10000, RZ ;  /* 0x000100009c517824 */ /* 0x000fe200078e00ff */
[----:B------:R-:W-:Y:S01]  /*5f00*/  LOP3.LUT R80, R80, 0xffff0000, RZ, 0xc0, !PT ;  /* 0xffff000050507812 */ /* 0x000fe200078ec0ff */
[C---:B------:R-:W-:Y:S01]  /*5f10*/  IMAD.U32 R163, R161.reuse, 0x10000, RZ ;  /* 0x00010000a1a37824 */ /* 0x040fe200078e00ff */
[----:B------:R-:W-:Y:S01]  /*5f20*/  LOP3.LUT R165, R161, 0xffff0000, RZ, 0xc0, !PT ;  /* 0xffff0000a1a57812 */ /* 0x000fe200078ec0ff */
[----:B------:R-:W-:Y:S01]  /*5f30*/  IMAD.U32 R44, R76, 0x10000, RZ ;  /* 0x000100004c2c7824 */ /* 0x000fe200078e00ff */
[----:B------:R-:W-:Y:S01]  /*5f40*/  LOP3.LUT R161, R156, 0xffff0000, RZ, 0xc0, !PT ;  /* 0xffff00009ca17812 */ /* 0x000fe200078ec0ff */
[C---:B------:R-:W-:Y:S01]  /*5f50*/  FMUL.FTZ R156, R45.reuse, R81 ;  /* 0x000000512d9c7220 */ /* 0x040fe20000410000 */
[----:B------:R-:W-:Y:S01]  /*5f60*/  LOP3.LUT R76, R76, 0xffff0000, RZ, 0xc0, !PT ;  /* 0xffff00004c4c7812 */ /* 0x000fe200078ec0ff */
[----:B------:R-:W-:Y:S01]  /*5f70*/  FMUL.FTZ R166, R50, R171 ;  /* 0x000000ab32a67220 */ /* 0x000fe20000410000 */
[----:B------:R-:W-:Y:S01]  /*5f80*/  PRMT R160, R160, 0x5410, R169 ;  /* 0x00005410a0a07816 */ /* 0x000fe200000000a9 */
[-C--:B------:R-:W-:Y:S01]  /*5f90*/  FMUL.FTZ R168, R50, R162.reuse ;  /* 0x000000a232a87220 */ /* 0x080fe20000410000 */
[----:B------:R-:W-:Y:S01]  /*5fa0*/  FMUL.FTZ R167, R45, R163 ;  /* 0x000000a32da77220 */ /* 0x000fe20000410000 */
[----:B------:R-:W-:Y:S01]  /*5fb0*/  FMUL.FTZ R45, R80, R165 ;  /* 0x000000a5502d7220 */ /* 0x000fe20000410000 */
[C---:B------:R-:W-:Y:S01]  /*5fc0*/  FFMA.FTZ R156, R44.reuse, R163, R156 ;  /* 0x000000a32c9c7223 */ /* 0x040fe2000001009c */
[C---:B------:R-:W-:Y:S01]  /*5fd0*/  FFMA.FTZ R50, R47.reuse, R162, -R166 ;  /* 0x000000a22f327223 */ /* 0x040fe200000108a6 */
[----:B------:R-:W-:Y:S01]  /*5fe0*/  FFMA.FTZ R168, R47, R171, R168 ;  /* 0x000000ab2fa87223 */ /* 0x000fe200000100a8 */
[----:B------:R-:W-:Y:S01]  /*5ff0*/  FFMA.FTZ R167, R44, R81, -R167 ;  /* 0x000000512ca77223 */ /* 0x000fe200000108a7 */
[-C--:B------:R-:W-:Y:S01]  /*6000*/  FMUL.FTZ R163, R80, R161.reuse ;  /* 0x000000a150a37220 */ /* 0x080fe20000410000 */
[----:B------:R-:W-:Y:S01]  /*6010*/  LOP3.LUT R82, R82, 0xffff0000, RZ, 0xc0, !PT ;  /* 0xffff000052527812 */ /* 0x000fe200078ec0ff */
[----:B------:R-:W-:Y:S01]  /*6020*/  FFMA.FTZ R80, R76, R161, -R45 ;  /* 0x000000a14c507223 */ /* 0x000fe2000001082d */
[C---:B------:R-:W-:Y:S01]  /*6030*/  IMAD.U32 R47, R160.reuse, 0x10000, RZ ;  /* 0x00010000a02f7824 */ /* 0x040fe200078e00ff */
[----:B------:R-:W-:Y:S01]  /*6040*/  LOP3.LUT R81, R160, 0xffff0000, RZ, 0xc0, !PT ;  /* 0xffff0000a0517812 */ /* 0x000fe200078ec0ff */
[C---:B------:R-:W-:Y:S01]  /*6050*/  IMAD.U32 R44, R164.reuse, 0x10000, RZ ;  /* 0x00010000a42c7824 */ /* 0x040fe200078e00ff */
[----:B------:R-:W-:Y:S01]  /*6060*/  LOP3.LUT R45, R164, 0xffff0000, RZ, 0xc0, !PT ;  /* 0xffff0000a42d7812 */ /* 0x000fe200078ec0ff */
[----:B------:R-:W-:Y:S01]  /*6070*/  FFMA.FTZ R163, R76, R165, R163 ;  /* 0x000000a54ca37223 */ /* 0x000fe200000100a3 */
[C---:B------:R-:W-:Y:S01]  /*6080*/  FMUL.FTZ R161, R49.reuse, R47 ;  /* 0x0000002f31a17220 */ /* 0x040fe20000410000 */
[-C--:B------:R-:W-:Y:S01]  /*6090*/  FMUL.FTZ R76, R49, R44.reuse ;  /* 0x0000002c314c7220 */ /* 0x080fe20000410000 */
[----:B------:R-:W-:Y:S01]  /*60a0*/  LOP3.LUT R78, R78, 0xffff0000, RZ, 0xc0, !PT ;  /* 0xffff00004e4e7812 */ /* 0x000fe200078ec0ff */
[C---:B------:R-:W-:Y:S01]  /*60b0*/  FMUL.FTZ R49, R82.reuse, R81 ;  /* 0x0000005152317220 */ /* 0x040fe20000410000 */
[----:B------:R-:W-:Y:S01]  /*60c0*/  FMUL.FTZ R82, R82, R45 ;  /* 0x0000002d52527220 */ /* 0x000fe20000410000 */
[C---:B------:R-:W-:Y:S01]  /*60d0*/  FFMA.FTZ R76, R48.reuse, R47, R76 ;  /* 0x0000002f304c7223 */ /* 0x040fe2000001004c */
[----:B------:R-:W-:Y:S01]  /*60e0*/  FFMA.FTZ R161, R48, R44, -R161 ;  /* 0x0000002c30a17223 */ /* 0x000fe200000108a1 */
[C---:B------:R-:W-:Y:S01]  /*60f0*/  FFMA.FTZ R44, R78.reuse, R45, -R49 ;  /* 0x0000002d4e2c7223 */ /* 0x040fe20000010831 */
        /* <DEDUP_REMOVED lines=14> */
.L_x_2295:
[----:B------:R-:W-:Y:S05]  /*61e0*/  BSYNC B2 ;  /* 0x0000000000027941 */ /* 0x000fea0003800000 */
.L_x_2294:
        /* <DEDUP_REMOVED lines=11> */
.L_x_2293:
[----:B------:R-:W-:Y:S05]  /*62a0*/  BSYNC B1 ;  /* 0x0000000000017941 */ /* 0x000fea0003800000 */
.L_x_2292:
        /* <DEDUP_REMOVED lines=35> */
[--C-:B------:R-:W-:Y:S02]  /*64e0*/  SHF.R.U64 R157, R54, 0x10, R55.reuse ;  /* 0x00000010369d7819 */ /* 0x100fe40000001237 */
[----:B------:R-:W-:-:S02]  /*64f0*/  SHF.R.U32.HI R156, RZ, 0x10, R55 ;  /* 0x00000010ff9c7819 */ /* 0x000fc40000011637 */
[--C-:B------:R-:W-:Y:S01]  /*6500*/  SHF.R.U64 R125, R58, 0x10, R59.reuse ;  /* 0x000000103a7d7819 */ /* 0x100fe2000000123b */
[----:B-1----:R-:W-:Y:S01]  /*6510*/  IMAD.U32 R58, R45, 0x10000, RZ ;  /* 0x000100002d3a7824 */ /* 0x002fe200078e00ff */
[----:B------:R-:W-:Y:S01]  /*6520*/  SHF.R.U32.HI R124, RZ, 0x10, R59 ;  /* 0x00000010ff7c7819 */ /* 0x000fe2000001163b */
[----:B------:R-:W-:Y:S01]  /*6530*/  IMAD.U32 R59, R49, 0x10000, RZ ;  /* 0x00010000313b7824 */ /* 0x000fe200078e00ff */
[----:B------:R-:W-:Y:S01]  /*6540*/  LOP3.LUT R55, R51, 0xffff0000, RZ, 0xc0, !PT ;  /* 0xffff000033377812 */ /* 0x000fe200078ec0ff */
[----:B------:R-:W-:Y:S01]  /*6550*/  IMAD.U32 R51, R153, 0x10000, RZ ;  /* 0x0001000099337824 */ /* 0x000fe200078e00ff */
[----:B------:R-:W-:Y:S01]  /*6560*/  LOP3.LUT R82, R49, 0xffff0000, RZ, 0xc0, !PT ;  /* 0xffff000031527812 */ /* 0x000fe200078ec0ff */
[----:B------:R-:W-:Y:S01]  /*6570*/  IMAD.U32 R49, R149, 0x10000, RZ ;  /* 0x0001000095317824 */ /* 0x000fe200078e00ff */
[----:B------:R-:W-:Y:S01]  /*6580*/  PRMT R150, R150, 0x5410, R125 ;  /* 0x0000541096967816 */ /* 0x000fe2000000007d */
[----:B------:R-:W-:Y:S01]  /*6590*/  FMUL.FTZ R125, R59, R51 ;  /* 0x000000333b7d7220 */ /* 0x000fe20000410000 */
[----:B------:R-:W-:Y:S01]  /*65a0*/  PRMT R151, R151, 0x5410, R124 ;  /* 0x0000541097977816 */ /* 0x000fe2000000007c */
[-C--:B------:R-:W-:Y:S01]  /*65b0*/  FMUL.FTZ R59, R59, R49.reuse ;  /* 0x000000313b3b7220 */ /* 0x080fe20000410000 */
[----:B------:R-:W-:Y:S01]  /*65c0*/  PRMT R147, R147, 0x5410, R156 ;  /* 0x0000541093937816 */ /* 0x000fe2000000009c */
[C---:B------:R-:W-:Y:S01]  /*65d0*/  FFMA.FTZ R49, R58.reuse, R49, -R125 ;  /* 0x000000313a317223 */ /* 0x040fe2000001087d */
[----:B------:R-:W-:Y:S01]  /*65e0*/  LOP3.LUT R149, R149, 0xffff0000, RZ, 0xc0, !PT ;  /* 0xffff000095957812 */ /* 0x000fe200078ec0ff */
[----:B------:R-:W-:Y:S01]  /*65f0*/  IMAD.U32 R124, R151, 0x10000, RZ ;  /* 0x00010000977c7824 */ /* 0x000fe200078e00ff */
[----:B------:R-:W-:Y:S01]  /*6600*/  LOP3.LUT R153, R153, 0xffff0000, RZ, 0xc0, !PT ;  /* 0xffff000099997812 */ /* 0x000fe200078ec0ff */
[----:B------:R-:W-:Y:S01]  /*6610*/  FFMA.FTZ R51, R58, R51, R59 ;  /* 0x000000333a337223 */ /* 0x000fe2000001003b */
[----:B------:R-:W-:Y:S01]  /*6620*/  SHF.R.U64 R159, R52, 0x10, R53 ;  /* 0x00000010349f7819 */ /* 0x000fe20000001235 */
[----:B------:R-:W-:Y:S01]  /*6630*/  IMAD.U32 R58, R147, 0x10000, RZ ;  /* 0x00010000933a7824 */ /* 0x000fe200078e00ff */
[----:B------:R-:W-:Y:S01]  /*6640*/  SHF.R.U64 R155, R56, 0x10, R57 ;  /* 0x00000010389b7819 */ /* 0x000fe20000001239 */
[C---:B------:R-:W-:Y:S01]  /*6650*/  FMUL.FTZ R59, R82.reuse, R149 ;  /* 0x00000095523b7220 */ /* 0x040fe20000410000 */
[----:B------:R-:W-:Y:S01]  /*6660*/  LOP3.LUT R56, R45, 0xffff0000, RZ, 0xc0, !PT ;  /* 0xffff00002d387812 */ /* 0x000fe200078ec0ff */
[-C--:B------:R-:W-:Y:S01]  /*6670*/  FMUL.FTZ R125, R82, R153.reuse ;  /* 0x00000099527d7220 */ /* 0x080fe20000410000 */
[----:B------:R-:W-:Y:S01]  /*6680*/  LOP3.LUT R151, R151, 0xffff0000, RZ, 0xc0, !PT ;  /* 0xffff000097977812 */ /* 0x000fe200078ec0ff */
[----:B------:R-:W-:Y:S01]  /*6690*/  FMUL.FTZ R156, R83, R124 ;  /* 0x0000007c539c7220 */ /* 0x000fe20000410000 */
[----:B------:R-:W-:Y:S01]  /*66a0*/  PRMT R148, R148, 0x5410, R159 ;  /* 0x0000541094947816 */ /* 0x000fe2000000009f */
[----:B------:R-:W-:Y:S01]  /*66b0*/  IMAD.U32 R57, R47, 0x10000, RZ ;  /* 0x000100002f397824 */ /* 0x000fe200078e00ff */
[----:B------:R-:W-:Y:S01]  /*66c0*/  LOP3.LUT R147, R147, 0xffff0000, RZ, 0xc0, !PT ;  /* 0xffff000093937812 */ /* 0x000fe200078ec0ff */
[----:B------:R-:W-:Y:S01]  /*66d0*/  FMUL.FTZ R83, R83, R58 ;  /* 0x0000003a53537220 */ /* 0x000fe20000410000 */
[----:B------:R-:W-:Y:S01]  /*66e0*/  LOP3.LUT R54, R47, 0xffff0000, RZ, 0xc0, !PT ;  /* 0xffff00002f367812 */ /* 0x000fe200078ec0ff */
[----:B------:R-:W-:Y:S01]  /*66f0*/  FFMA.FTZ R154, R56, R153, R59 ;  /* 0x00000099389a7223 */ /* 0x000fe2000001003b */
[----:B------:R-:W-:Y:S01]  /*6700*/  PRMT R152, R152, 0x5410, R155 ;  /* 0x0000541098987816 */ /* 0x000fe2000000009b */
[----:B------:R-:W-:Y:S01]  /*6710*/  FFMA.FTZ R82, R56, R149, -R125 ;  /* 0x0000009538527223 */ /* 0x000fe2000001087d */
[----:B------:R-:W-:Y:S01]  /*6720*/  FMUL.FTZ R59, R55, R151 ;  /* 0x00000097373b7220 */ /* 0x000fe20000410000 */
[----:B------:R-:W-:-:S02]  /*6730*/  IMAD.U32 R53, R48, 0x10000, RZ ;  /* 0x0001000030357824 */ /* 0x000fc400078e00ff */
[C---:B------:R-:W-:Y:S01]  /*6740*/  FFMA.FTZ R156, R57.reuse, R58, -R156 ;  /* 0x0000003a399c7223 */ /* 0x040fe2000001089c */
[----:B------:R-:W-:Y:S02]  /*6750*/  IMAD.U32 R56, R148, 0x10000, RZ ;  /* 0x0001000094387824 */ /* 0x000fe400078e00ff */
[----:B------:R-:W-:Y:S01]  /*6760*/  FFMA.FTZ R124, R57, R124, R83 ;  /* 0x0000007c397c7223 */ /* 0x000fe20000010053 */
[-C--:B------:R-:W-:Y:S01]  /*6770*/  FMUL.FTZ R125, R55, R147.reuse ;  /* 0x00000093377d7220 */ /* 0x080fe20000410000 */
[----:B------:R-:W-:Y:S02]  /*6780*/  IMAD.U32 R57, R152, 0x10000, RZ ;  /* 0x0001000098397824 */ /* 0x000fe400078e00ff */
[----:B------:R-:W-:Y:S01]  /*6790*/  FFMA.FTZ R147, R54, R147, -R59 ;  /* 0x0000009336937223 */ /* 0x000fe2000001083b */
[----:B------:R-:W-:Y:S01]  /*67a0*/  IMAD.U32 R52, R44, 0x10000, RZ ;  /* 0x000100002c347824 */ /* 0x000fe200078e00ff */
[----:B------:R-:W-:Y:S01]  /*67b0*/  LOP3.LUT R48, R48, 0xffff0000, RZ, 0xc0, !PT ;  /* 0xffff000030307812 */ /* 0x000fe200078ec0ff */
[C---:B------:R-:W-:Y:S01]  /*67c0*/  FMUL.FTZ R58, R53.reuse, R56 ;  /* 0x00000038353a7220 */ /* 0x040fe20000410000 */
[----:B------:R-:W-:Y:S01]  /*67d0*/  LOP3.LUT R59, R152, 0xffff0000, RZ, 0xc0, !PT ;  /* 0xffff0000983b7812 */ /* 0x000fe200078ec0ff */
[-C--:B------:R-:W-:Y:S01]  /*67e0*/  FMUL.FTZ R83, R53, R57.reuse ;  /* 0x0000003935537220 */ /* 0x080fe20000410000 */
[----:B------:R-:W-:Y:S01]  /*67f0*/  LOP3.LUT R55, R148, 0xffff0000, RZ, 0xc0, !PT ;  /* 0xffff000094377812 */ /* 0x000fe200078ec0ff */
[----:B------:R-:W-:Y:S01]  /*6800*/  FFMA.FTZ R58, R52, R57, R58 ;  /* 0x00000039343a7223 */ /* 0x000fe2000001003a */
[----:B------:R-:W-:Y:S01]  /*6810*/  PRMT R146, R146, 0x5410, R157 ;  /* 0x0000541092927816 */ /* 0x000fe2000000009d */
[C---:B------:R-:W-:Y:S01]  /*6820*/  IMAD.U32 R45, R46.reuse, 0x10000, RZ ;  /* 0x000100002e2d7824 */ /* 0x040fe200078e00ff */
[----:B------:R-:W-:Y:S01]  /*6830*/  LOP3.LUT R47, R46, 0xffff0000, RZ, 0xc0, !PT ;  /* 0xffff00002e2f7812 */ /* 0x000fe200078ec0ff */
[C---:B------:R-:W-:Y:S01]  /*6840*/  FMUL.FTZ R53, R48.reuse, R59 ;  /* 0x0000003b30357220 */ /* 0x040fe20000410000 */
[----:B------:R-:W-:Y:S01]  /*6850*/  FMUL.FTZ R57, R48, R55 ;  /* 0x0000003730397220 */ /* 0x000fe20000410000 */
[----:B------:R-:W-:Y:S01]  /*6860*/  LOP3.LUT R44, R44, 0xffff0000, RZ, 0xc0, !PT ;  /* 0xffff00002c2c7812 */ /* 0x000fe200078ec0ff */
[C---:B------:R-:W-:Y:S01]  /*6870*/  IMAD.U32 R46, R50.reuse, 0x10000, RZ ;  /* 0x00010000322e7824 */ /* 0x040fe200078e00ff */
[----:B------:R-:W-:Y:S01]  /*6880*/  LOP3.LUT R50, R50, 0xffff0000, RZ, 0xc0, !PT ;  /* 0xffff000032327812 */ /* 0x000fe200078ec0ff */
[----:B------:R-:W-:-:S02]  /*6890*/  IMAD.U32 R48, R146, 0x10000, RZ ;  /* 0x0001000092307824 */ /* 0x000fc400078e00ff */
[----:B------:R-:W-:Y:S01]  /*68a0*/  FFMA.FTZ R83, R52, R56, -R83 ;  /* 0x0000003834537223 */ /* 0x000fe20000010853 */
[----:B------:R-:W-:Y:S01]  /*68b0*/  LOP3.LUT R146, R146, 0xffff0000, RZ, 0xc0, !PT ;  /* 0xffff000092927812 */ /* 0x000fe200078ec0ff */
[C---:B------:R-:W-:Y:S01]  /*68c0*/  IMAD.U32 R52, R150.reuse, 0x10000, RZ ;  /* 0x0001000096347824 */ /* 0x040fe200078e00ff */
[----:B------:R-:W-:Y:S01]  /*68d0*/  LOP3.LUT R150, R150, 0xffff0000, RZ, 0xc0, !PT ;  /* 0xffff000096967812 */ /* 0x000fe200078ec0ff */
[----:B------:R-:W-:Y:S01]  /*68e0*/  FFMA.FTZ R125, R54, R151, R125 ;  /* 0x00000097367d7223 */ /* 0x000fe2000001007d */
        /* <DEDUP_REMOVED lines=13> */
[----:B------:R-:W-:Y:S02]  /*69c0*/  F2FP.BF16.F32.PACK_AB R50, R57, R58 ;  /* 0x0000003a3932723e */ /* 0x000fe400000010ff */
[----:B------:R-:W-:Y:S02]  /*69d0*/  F2FP.BF16.F32.PACK_AB R124, R125, R124 ;  /* 0x0000007c7d7c723e */ /* 0x000fe400000010ff */
[----:B------:R-:W-:Y:S02]  /*69e0*/  F2FP.BF16.F32.PACK_AB R53, R150, R53 ;  /* 0x000000359635723e */ /* 0x000fe400000010ff */
[----:B------:R-:W-:Y:S01]  /*69f0*/  F2FP.BF16.F32.PACK_AB R46, R45, R44 ;  /* 0x0000002c2d2e723e */ /* 0x000fe200000010ff */
[----:B------:R-:W-:Y:S01]  /*6a00*/  IMAD.MOV.U32 R44, RZ, RZ, R48 ;  /* 0x000000ffff2c7224 */ /* 0x000fe200078e0030 */
[----:B------:R-:W-:Y:S01]  /*6a10*/  F2FP.BF16.F32.PACK_AB R47, R147, R156 ;  /* 0x0000009c932f723e */ /* 0x000fe200000010ff */
[----:B------:R-:W-:-:S02]  /*6a20*/  IMAD.MOV.U32 R45, RZ, RZ, R49 ;  /* 0x000000ffff2d7224 */ /* 0x000fc400078e0031 */
[----:B------:R-:W-:Y:S02]  /*6a30*/  IMAD.MOV.U32 R48, RZ, RZ, R50 ;  /* 0x000000ffff307224 */ /* 0x000fe400078e0032 */
[----:B------:R-:W-:Y:S02]  /*6a40*/  IMAD.MOV.U32 R49, RZ, RZ, R51 ;  /* 0x000000ffff317224 */ /* 0x000fe400078e0033 */
[----:B------:R-:W-:Y:S02]  /*6a50*/  IMAD.MOV.U32 R50, RZ, RZ, R53 ;  /* 0x000000ffff327224 */ /* 0x000fe400078e0035 */
[----:B------:R-:W-:-:S07]  /*6a60*/  IMAD.MOV.U32 R51, RZ, RZ, R124 ;  /* 0x000000ffff337224 */ /* 0x000fce00078e007c */
.L_x_2299:
[----:B------:R-:W-:Y:S05]  /*6a70*/  BSYNC B2 ;  /* 0x0000000000027941 */ /* 0x000fea0003800000 */
.L_x_2298:
        /* <DEDUP_REMOVED lines=11> */
.L_x_2297:
[----:B------:R-:W-:Y:S05]  /*6b30*/  BSYNC B1 ;  /* 0x0000000000017941 */ /* 0x000fea0003800000 */
.L_x_2296:
        /* <DEDUP_REMOVED lines=36> */
[--C-:B------:R-:W-:Y:S02]  /*6d80*/  SHF.R.U32.HI R76, RZ, 0x10, R67.reuse ;  /* 0x00000010ff4c7819 */ /* 0x100fe40000011643 */
[----:B------:R-:W-:Y:S01]  /*6d90*/  SHF.R.U64 R77, R66, 0x10, R67 ;  /* 0x00000010424d7819 */ /* 0x000fe20000001243 */
[----:B------:R-:W-:Y:S01]  /*6da0*/  IMAD.U32 R67, R145, 0x10000, RZ ;  /* 0x0001000091437824 */ /* 0x000fe200078e00ff */
[--C-:B------:R-:W-:Y:S01]  /*6db0*/  SHF.R.U64 R81, R62, 0x10, R63.reuse ;  /* 0x000000103e517819 */ /* 0x100fe2000000123f */
[----:B------:R-:W-:Y:S01]  /*6dc0*/  IMAD.U32 R66, R141, 0x10000, RZ ;  /* 0x000100008d427824 */ /* 0x000fe200078e00ff */
[----:B------:R-:W-:Y:S01]  /*6dd0*/  SHF.R.U32.HI R80, RZ, 0x10, R63 ;  /* 0x00000010ff507819 */ /* 0x000fe2000001163f */
[----:B--2---:R-:W-:Y:S01]  /*6de0*/  IMAD.U32 R63, R49, 0x10000, RZ ;  /* 0x00010000313f7824 */ /* 0x004fe200078e00ff */
[----:B------:R-:W-:Y:S01]  /*6df0*/  SHF.R.U64 R79, R64, 0x10, R65 ;  /* 0x00000010404f7819 */ /* 0x000fe20000001241 */
[----:B------:R-:W-:Y:S01]  /*6e00*/  IMAD.U32 R65, R51, 0x10000, RZ ;  /* 0x0001000033417824 */ /* 0x000fe200078e00ff */
[----:B------:R-:W-:-:S02]  /*6e10*/  LOP3.LUT R64, R49, 0xffff0000, RZ, 0xc0, !PT ;  /* 0xffff000031407812 */ /* 0x000fc400078ec0ff */
[----:B------:R-:W-:Y:S02]  /*6e20*/  LOP3.LUT R145, R145, 0xffff0000, RZ, 0xc0, !PT ;  /* 0xffff000091917812 */ /* 0x000fe400078ec0ff */
[----:B------:R-:W-:Y:S02]  /*6e30*/  PRMT R143, R143, 0x5410, R76 ;  /* 0x000054108f8f7816 */ /* 0x000fe4000000004c */
[----:B------:R-:W-:Y:S01]  /*6e40*/  SHF.R.U64 R83, R60, 0x10, R61 ;  /* 0x000000103c537819 */ /* 0x000fe2000000123d */
[----:B------:R-:W-:Y:S01]  /*6e50*/  IMAD.U32 R61, R48, 0x10000, RZ ;  /* 0x00010000303d7824 */ /* 0x000fe200078e00ff */
[----:B------:R-:W-:Y:S01]  /*6e60*/  PRMT R144, R144, 0x5410, R79 ;  /* 0x0000541090907816 */ /* 0x000fe2000000004f */
[CC--:B------:R-:W-:Y:S01]  /*6e70*/  FMUL.FTZ R79, R63.reuse, R66.reuse ;  /* 0x000000423f4f7220 */ /* 0x0c0fe20000410000 */
[----:B------:R-:W-:Y:S01]  /*6e80*/  PRMT R142, R142, 0x5410, R77 ;  /* 0x000054108e8e7816 */ /* 0x000fe2000000004d */
[----:B------:R-:W-:Y:S01]  /*6e90*/  FMUL.FTZ R77, R63, R67 ;  /* 0x000000433f4d7220 */ /* 0x000fe20000410000 */
[----:B------:R-:W-:Y:S01]  /*6ea0*/  LOP3.LUT R60, R45, 0xffff0000, RZ, 0xc0, !PT ;  /* 0xffff00002d3c7812 */ /* 0x000fe200078ec0ff */
[----:B------:R-:W-:Y:S01]  /*6eb0*/  IMAD.U32 R63, R143, 0x10000, RZ ;  /* 0x000100008f3f7824 */ /* 0x000fe200078e00ff */
[----:B------:R-:W-:Y:S01]  /*6ec0*/  PRMT R138, R138, 0x5410, R81 ;  /* 0x000054108a8a7816 */ /* 0x000fe20000000051 */
[----:B------:R-:W-:Y:S01]  /*6ed0*/  FMUL.FTZ R81, R64, R145 ;  /* 0x0000009140517220 */ /* 0x000fe20000410000 */
[----:B------:R-:W-:Y:S01]  /*6ee0*/  PRMT R139, R139, 0x5410, R80 ;  /* 0x000054108b8b7816 */ /* 0x000fe20000000050 */
[C---:B------:R-:W-:Y:S01]  /*6ef0*/  FFMA.FTZ R77, R58.reuse, R66, -R77 ;  /* 0x000000423a4d7223 */ /* 0x040fe2000001084d */
[----:B------:R-:W-:Y:S01]  /*6f00*/  LOP3.LUT R141, R141, 0xffff0000, RZ, 0xc0, !PT ;  /* 0xffff00008d8d7812 */ /* 0x000fe200078ec0ff */
[----:B------:R-:W-:Y:S01]  /*6f10*/  FFMA.FTZ R79, R58, R67, R79 ;  /* 0x000000433a4f7223 */ /* 0x000fe2000001004f */
[----:B------:R-:W-:Y:S01]  /*6f20*/  LOP3.LUT R62, R48, 0xffff0000, RZ, 0xc0, !PT ;  /* 0xffff0000303e7812 */ /* 0x000fe200078ec0ff */
[----:B------:R-:W-:Y:S01]  /*6f30*/  IMAD.U32 R58, R139, 0x10000, RZ ;  /* 0x000100008b3a7824 */ /* 0x000fe200078e00ff */
[----:B------:R-:W-:Y:S01]  /*6f40*/  PRMT R140, R140, 0x5410, R83 ;  /* 0x000054108c8c7816 */ /* 0x000fe20000000053 */
[----:B------:R-:W-:Y:S01]  /*6f50*/  FFMA.FTZ R66, R60, R141, -R81 ;  /* 0x0000008d3c427223 */ /* 0x000fe20000010851 */
[----:B------:R-:W-:-:S02]  /*6f60*/  IMAD.U32 R48, R47, 0x10000, RZ ;  /* 0x000100002f307824 */ /* 0x000fc400078e00ff */
[C---:B------:R-:W-:Y:S01]  /*6f70*/  FMUL.FTZ R81, R65.reuse, R63 ;  /* 0x0000003f41517220 */ /* 0x040fe20000410000 */
[----:B------:R-:W-:Y:S01]  /*6f80*/  FMUL.FTZ R67, R64, R141 ;  /* 0x0000008d40437220 */ /* 0x000fe20000410000 */
[-C--:B------:R-:W-:Y:S01]  /*6f90*/  FMUL.FTZ R78, R65, R58.reuse ;  /* 0x0000003a414e7220 */ /* 0x080fe20000410000 */
[----:B------:R-:W-:Y:S01]  /*6fa0*/  LOP3.LUT R51, R51, 0xffff0000, RZ, 0xc0, !PT ;  /* 0xffff000033337812 */ /* 0x000fe200078ec0ff */
[----:B------:R-:W-:Y:S01]  /*6fb0*/  FFMA.FTZ R81, R48, R58, -R81 ;  /* 0x0000003a30517223 */ /* 0x000fe20000010851 */
[----:B------:R-:W-:Y:S01]  /*6fc0*/  LOP3.LUT R64, R143, 0xffff0000, RZ, 0xc0, !PT ;  /* 0xffff00008f407812 */ /* 0x000fe200078ec0ff */
[----:B------:R-:W-:Y:S01]  /*6fd0*/  FFMA.FTZ R76, R60, R145, R67 ;  /* 0x000000913c4c7223 */ /* 0x000fe20000010043 */
[----:B------:R-:W-:Y:S01]  /*6fe0*/  LOP3.LUT R58, R139, 0xffff0000, RZ, 0xc0, !PT ;  /* 0xffff00008b3a7812 */ /* 0x000fe200078ec0ff */
[----:B------:R-:W-:Y:S01]  /*6ff0*/  FFMA.FTZ R78, R48, R63, R78 ;  /* 0x0000003f304e7223 */ /* 0x000fe2000001004e */
[----:B------:R-:W-:Y:S01]  /*7000*/  IMAD.U32 R60, R144, 0x10000, RZ ;  /* 0x00010000903c7824 */ /* 0x000fe200078e00ff */
[----:B------:R-:W-:Y:S01]  /*7010*/  LOP3.LUT R49, R47, 0xffff0000, RZ, 0xc0, !PT ;  /* 0xffff00002f317812 */ /* 0x000fe200078ec0ff */
[----:B------:R-:W-:-:S02]  /*7020*/  IMAD.U32 R48, R140, 0x10000, RZ ;  /* 0x000100008c307824 */ /* 0x000fc400078e00ff */
[C---:B------:R-:W-:Y:S01]  /*7030*/  FMUL.FTZ R80, R51.reuse, R64 ;  /* 0x0000004033507220 */ /* 0x040fe20000410000 */
[----:B------:R-:W-:Y:S01]  /*7040*/  FMUL.FTZ R82, R51, R58 ;  /* 0x0000003a33527220 */ /* 0x000fe20000410000 */
[C---:B------:R-:W-:Y:S01]  /*7050*/  FMUL.FTZ R51, R61.reuse, R60 ;  /* 0x0000003c3d337220 */ /* 0x040fe20000410000 */
[----:B------:R-:W-:Y:S01]  /*7060*/  FMUL.FTZ R61, R61, R48 ;  /* 0x000000303d3d7220 */ /* 0x000fe20000410000 */
[----:B------:R-:W-:Y:S01]  /*7070*/  LOP3.LUT R144, R144, 0xffff0000, RZ, 0xc0, !PT ;  /* 0xffff000090907812 */ /* 0x000fe200078ec0ff */
[C---:B------:R-:W-:Y:S01]  /*7080*/  FFMA.FTZ R80, R49.reuse, R58, -R80 ;  /* 0x0000003a31507223 */ /* 0x040fe20000010850 */
[----:B------:R-:W-:Y:S01]  /*7090*/  FFMA.FTZ R58, R56, R48, -R51 ;  /* 0x00000030383a7223 */ /* 0x000fe20000010833 */
[----:B------:R-:W-:Y:S02]  /*70a0*/  IMAD.U32 R47, R50, 0x10000, RZ ;  /* 0x00010000322f7824 */ /* 0x000fe400078e00ff */
[----:B------:R-:W-:Y:S01]  /*70b0*/  FFMA.FTZ R56, R56, R60, R61 ;  /* 0x0000003c38387223 */ /* 0x000fe2000001003d */
        /* <DEDUP_REMOVED lines=32> */
.L_x_2303:
[----:B------:R-:W-:Y:S05]  /*72c0*/  BSYNC B2 ;  /* 0x0000000000027941 */ /* 0x000fea0003800000 */
.L_x_2302:
        /* <DEDUP_REMOVED lines=11> */
.L_x_2301:
[----:B------:R-:W-:Y:S05]  /*7380*/  BSYNC B1 ;  /* 0x0000000000017941 */ /* 0x000fea0003800000 */
.L_x_2300:
        /* <DEDUP_REMOVED lines=40> */
[----:B------:R-:W-:Y:S02]  /*7610*/  PRMT R128, R128, 0x5410, R73 ;  /* 0x0000541080807816 */ /* 0x000fe40000000049 */
[----:B------:R-:W-:-:S02]  /*7620*/  SHF.R.U64 R68, R70, 0x10, R71 ;  /* 0x0000001046447819 */ /* 0x000fc40000001247 */
[----:B------:R-:W-:Y:S02]  /*7630*/  SHF.R.U32.HI R71, RZ, 0x10, R71 ;  /* 0x00000010ff477819 */ /* 0x000fe40000011647 */
[----:B------:R-:W-:Y:S02]  /*7640*/  SHF.R.U64 R66, R74, 0x10, R75 ;  /* 0x000000104a427819 */ /* 0x000fe4000000124b */
[----:B------:R-:W-:Y:S01]  /*7650*/  PRMT R134, R134, 0x5410, R69 ;  /* 0x0000541086867816 */ /* 0x000fe20000000045 */
[----:B------:R-:W-:Y:S01]  /*7660*/  IMAD.U32 R69, R128, 0x10000, RZ ;  /* 0x0001000080457824 */ /* 0x000fe200078e00ff */
[----:B------:R-:W-:Y:S02]  /*7670*/  SHF.R.U32.HI R75, RZ, 0x10, R75 ;  /* 0x00000010ff4b7819 */ /* 0x000fe4000001164b */
[----:B------:R-:W-:Y:S01]  /*7680*/  PRMT R136, R136, 0x5410, R71 ;  /* 0x0000541088887816 */ /* 0x000fe20000000047 */
[----:B------:R-:W-:Y:S01]  /*7690*/  FMUL.FTZ R71, R62, R69 ;  /* 0x000000453e477220 */ /* 0x000fe20000410000 */
[----:B------:R-:W-:Y:S01]  /*76a0*/  PRMT R130, R130, 0x5410, R67 ;  /* 0x0000541082827816 */ /* 0x000fe20000000043 */
[----:B------:R-:W-:Y:S01]  /*76b0*/  IMAD.U32 R67, R134, 0x10000, RZ ;  /* 0x0001000086437824 */ /* 0x000fe200078e00ff */
[----:B------:R-:W-:-:S02]  /*76c0*/  PRMT R132, R132, 0x5410, R75 ;  /* 0x0000541084847816 */ /* 0x000fc4000000004b */
[----:B------:R-:W-:Y:S01]  /*76d0*/  PRMT R133, R133, 0x5410, R66 ;  /* 0x0000541085857816 */ /* 0x000fe20000000042 */
[-C--:B------:R-:W-:Y:S01]  /*76e0*/  FMUL.FTZ R73, R62, R67.reuse ;  /* 0x000000433e497220 */ /* 0x080fe20000410000 */
[----:B------:R-:W-:Y:S01]  /*76f0*/  FFMA.FTZ R66, R58, R67, -R71 ;  /* 0x000000433a427223 */ /* 0x000fe20000010847 */
[----:B------:R-:W-:Y:S01]  /*7700*/  LOP3.LUT R63, R49, 0xffff0000, RZ, 0xc0, !PT ;  /* 0xffff0000313f7812 */ /* 0x000fe200078ec0ff */
[----:B------:R-:W-:Y:S01]  /*7710*/  IMAD.U32 R71, R132, 0x10000, RZ ;  /* 0x0001000084477824 */ /* 0x000fe200078e00ff */
[----:B------:R-:W-:Y:S01]  /*7720*/  LOP3.LUT R128, R128, 0xffff0000, RZ, 0xc0, !PT ;  /* 0xffff000080807812 */ /* 0x000fe200078ec0ff */
[----:B------:R-:W-:Y:S01]  /*7730*/  IMAD.U32 R67, R136, 0x10000, RZ ;  /* 0x0001000088437824 */ /* 0x000fe200078e00ff */
[----:B------:R-:W-:Y:S01]  /*7740*/  LOP3.LUT R134, R134, 0xffff0000, RZ, 0xc0, !PT ;  /* 0xffff000086867812 */ /* 0x000fe200078ec0ff */
[----:B------:R-:W-:Y:S01]  /*7750*/  FFMA.FTZ R73, R58, R69, R73 ;  /* 0x000000453a497223 */ /* 0x000fe20000010049 */
[----:B------:R-:W-:Y:S01]  /*7760*/  LOP3.LUT R59, R45, 0xffff0000, RZ, 0xc0, !PT ;  /* 0xffff00002d3b7812 */ /* 0x000fe200078ec0ff */
[----:B------:R-:W-:Y:S01]  /*7770*/  FMUL.FTZ R69, R64, R71 ;  /* 0x0000004740457220 */ /* 0x000fe20000410000 */
[----:B------:R-:W-:Y:S01]  /*7780*/  LOP3.LUT R61, R48, 0xffff0000, RZ, 0xc0, !PT ;  /* 0xffff0000303d7812 */ /* 0x000fe200078ec0ff */
[----:B------:R-:W-:Y:S01]  /*7790*/  IMAD.U32 R48, R47, 0x10000, RZ ;  /* 0x000100002f307824 */ /* 0x000fe200078e00ff */
[----:B------:R-:W-:Y:S01]  /*77a0*/  LOP3.LUT R65, R51, 0xffff0000, RZ, 0xc0, !PT ;  /* 0xffff000033417812 */ /* 0x000fe200078ec0ff */
[----:B------:R-:W-:Y:S01]  /*77b0*/  FMUL.FTZ R62, R63, R128 ;  /* 0x000000803f3e7220 */ /* 0x000fe20000410000 */
[----:B------:R-:W-:Y:S01]  /*77c0*/  PRMT R135, R135, 0x5410, R76 ;  /* 0x0000541087877816 */ /* 0x000fe2000000004c */
[-C--:B------:R-:W-:Y:S01]  /*77d0*/  FMUL.FTZ R64, R64, R67.reuse ;  /* 0x0000004340407220 */ /* 0x080fe20000410000 */
[----:B------:R-:W-:Y:S01]  /*77e0*/  LOP3.LUT R132, R132, 0xffff0000, RZ, 0xc0, !PT ;  /* 0xffff000084847812 */ /* 0x000fe200078ec0ff */
[-C--:B------:R-:W-:Y:S01]  /*77f0*/  FMUL.FTZ R58, R63, R134.reuse ;  /* 0x000000863f3a7220 */ /* 0x080fe20000410000 */
[----:B------:R-:W-:Y:S01]  /*7800*/  LOP3.LUT R136, R136, 0xffff0000, RZ, 0xc0, !PT ;  /* 0xffff000088887812 */ /* 0x000fe200078ec0ff */
[----:B------:R-:W-:Y:S01]  /*7810*/  FFMA.FTZ R63, R59, R134, -R62 ;  /* 0x000000863b3f7223 */ /* 0x000fe2000001083e */
[----:B------:R-:W-:Y:S01]  /*7820*/  LOP3.LUT R49, R47, 0xffff0000, RZ, 0xc0, !PT ;  /* 0xffff00002f317812 */ /* 0x000fe200078ec0ff */
[C---:B------:R-:W-:Y:S01]  /*7830*/  FFMA.FTZ R69, R48.reuse, R67, -R69 ;  /* 0x0000004330457223 */ /* 0x040fe20000010845 */
[----:B------:R-:W-:Y:S01]  /*7840*/  FFMA.FTZ R64, R48, R71, R64 ;  /* 0x0000004730407223 */ /* 0x000fe20000010040 */
        /* <DEDUP_REMOVED lines=8> */
[C---:B------:R-:W-:Y:S01]  /*78d0*/  FMUL.FTZ R59, R60.reuse, R48 ;  /* 0x000000303c3b7220 */ /* 0x040fe20000410000 */
[-C--:B------:R-:W-:Y:S01]  /*78e0*/  FMUL.FTZ R62, R60, R58.reuse ;  /* 0x0000003a3c3e7220 */ /* 0x080fe20000410000 */
[----:B------:R-:W-:Y:S01]  /*78f0*/  LOP3.LUT R130, R130, 0xffff0000, RZ, 0xc0, !PT ;  /* 0xffff000082827812 */ /* 0x000fe200078ec0ff */
[C---:B------:R-:W-:Y:S02]  /*7900*/  IMAD.U32 R51, R50.reuse, 0x10000, RZ ;  /* 0x0001000032337824 */ /* 0x040fe400078e00ff */
[C---:B------:R-:W-:Y:S01]  /*7910*/  FFMA.FTZ R59, R45.reuse, R58, R59 ;  /* 0x0000003a2d3b7223 */ /* 0x040fe2000001003b */
[----:B------:R-:W-:Y:S01]  /*7920*/  FFMA.FTZ R62, R45, R48, -R62 ;  /* 0x000000302d3e7223 */ /* 0x000fe2000001083e */
        /* <DEDUP_REMOVED lines=8> */
[C---:B------:R-:W-:Y:S01]  /*79b0*/  IMAD.U32 R47, R46.reuse, 0x10000, RZ ;  /* 0x000100002e2f7824 */ /* 0x040fe200078e00ff */
[----:B------:R-:W-:Y:S01]  /*79c0*/  LOP3.LUT R137, R137, 0xffff0000, RZ, 0xc0, !PT ;  /* 0xffff000089897812 */ /* 0x000fe200078ec0ff */
[----:B------:R-:W-:Y:S01]  /*79d0*/  FMUL.FTZ R60, R51, R58 ;  /* 0x0000003a333c7220 */ /* 0x000fe20000410000 */
[----:B------:R-:W-:Y:S01]  /*79e0*/  LOP3.LUT R46, R46, 0xffff0000, RZ, 0xc0, !PT ;  /* 0xffff00002e2e7812 */ /* 0x000fe200078ec0ff */
[----:B------:R-:W-:Y:S01]  /*79f0*/  FMUL.FTZ R45, R50, R133 ;  /* 0x00000085322d7220 */ /* 0x000fe20000410000 */
[-C--:B------:R-:W-:Y:S01]  /*7a00*/  FMUL.FTZ R61, R61, R135.reuse ;  /* 0x000000873d3d7220 */ /* 0x080fe20000410000 */
[----:B------:R-:W-:Y:S01]  /*7a10*/  FFMA.FTZ R49, R44, R135, -R49 ;  /* 0x000000872c317223 */ /* 0x000fe20000010831 */
[----:B------:R-:W-:Y:S01]  /*7a20*/  FMUL.FTZ R51, R51, R48 ;  /* 0x0000003033337220 */ /* 0x000fe20000410000 */
[-C--:B------:R-:W-:Y:S01]  /*7a30*/  FMUL.FTZ R50, R50, R137.reuse ;  /* 0x0000008932327220 */ /* 0x080fe20000410000 */
[----:B------:R-:W-:Y:S01]  /*7a40*/  FFMA.FTZ R44, R44, R130, R61 ;  /* 0x000000822c2c7223 */ /* 0x000fe2000001003d */
[C---:B------:R-:W-:Y:S01]  /*7a50*/  FFMA.FTZ R60, R47.reuse, R48, -R60 ;  /* 0x000000302f3c7223 */ /* 0x040fe2000001083c */
[----:B------:R-:W-:Y:S01]  /*7a60*/  FFMA.FTZ R51, R47, R58, R51 ;  /* 0x0000003a2f337223 */ /* 0x000fe20000010033 */
[C---:B------:R-:W-:Y:S01]  /*7a70*/  FFMA.FTZ R45, R46.reuse, R137, -R45 ;  /* 0x000000892e2d7223 */ /* 0x040fe2000001082d */
[----:B------:R-:W-:Y:S01]  /*7a80*/  FFMA.FTZ R50, R46, R133, R50 ;  /* 0x000000852e327223 */ /* 0x000fe20000010032 */
        /* <DEDUP_REMOVED lines=11> */
[----:B------:R-:W-:-:S07]  /*7b40*/  IMAD.MOV.U32 R51, RZ, RZ, R64 ;  /* 0x000000ffff337224 */ /* 0x000fce00078e0040 */
.L_x_2305:
[----:B------:R-:W-:Y:S05]  /*7b50*/  BSYNC B1 ;  /* 0x0000000000017941 */ /* 0x000fea0003800000 */
.L_x_2304:
        /* <DEDUP_REMOVED lines=10> */
.L_x_2243:
[----:B------:R-:W-:-:S13]  /*7c00*/  ISETP.NE.AND P0, PT, R197, 0x3, PT ;  /* 0x00000003c500780c */ /* 0x000fda0003f05270 */
[----:B------:R-:W-:Y:S05]  /*7c10*/  @!P0 BRA `(.L_x_2306) ;  /* 0x0000000000048947 */ /* 0x000fea0003800000 */
[----:B------:R-:W-:Y:S01]  /*7c20*/  BPT.TRAP 0x1 ;  /* 0x000000040000795c */ /* 0x000fe20000300000 */
.L_x_2306:
        /* <DEDUP_REMOVED lines=9> */
.L_x_2560:
[----:B------:R-:W-:Y:S05]  /*7cc0*/  BSYNC B1 ;  /* 0x0000000000017941 */ /* 0x000fea0003800000 */
.L_x_2307:
        /* <DEDUP_REMOVED lines=20> */
.L_x_2310:
[----:B------:R-:W-:Y:S05]  /*7e10*/  BSYNC B1 ;  /* 0x0000000000017941 */ /* 0x000fea0003800000 */
.L_x_2309:
        /* <DEDUP_REMOVED lines=19> */
.L_x_2312:
[----:B------:R-:W-:Y:S05]  /*7f50*/  BSYNC B1 ;  /* 0x0000000000017941 */ /* 0x000fea0003800000 */
.L_x_2311:
        /* <DEDUP_REMOVED lines=19> */
.L_x_2314:
[----:B------:R-:W-:Y:S05]  /*8090*/  BSYNC B1 ;  /* 0x0000000000017941 */ /* 0x000fea0003800000 */
.L_x_2313:
        /* <DEDUP_REMOVED lines=21> */
.L_x_2280:
[----:B------:R-:W-:Y:S05]  /*81f0*/  BSYNC B0 ;  /* 0x0000000000007941 */ /* 0x000fea0003800000 */
.L_x_2242:
        /* <DEDUP_REMOVED lines=17> */
.L_x_2316:
[----:B------:R-:W-:Y:S05]  /*8310*/  BSYNC B0 ;  /* 0x0000000000007941 */ /* 0x000fea0003800000 */
.L_x_2315:
[----:B------:R-:W2:Y:S01]  /*8320*/  SYNCS.PHASECHK.TRANS64.TRYWAIT P0, [R105+URZ+0x288b0], R122 ;  /* 0x0288b07a690075a7 */ /* 0x000ea2000800017f */
[----:B------:R-:W-:Y:S01]  /*8330*/  ULDC UR42, c[0x0][0x2e4] ;  /* 0x0000b900002a7ab9 */ /* 0x000fe20000000800 */
[----:B------:R-:W-:Y:S01]  /*8340*/  ULDC.64 UR36, c[0x0][0x318] ;  /* 0x0000c60000247ab9 */ /* 0x000fe20000000a00 */
[----:B------:R-:W-:Y:S01]  /*8350*/  ULDC.64 UR38, c[0x0][0x308] ;  /* 0x0000c20000267ab9 */ /* 0x000fe20000000a00 */
[----:B------:R-:W-:Y:S04]  /*8360*/  BSSY B0, `(.L_x_2317) ;  /* 0x0000002000007945 */ /* 0x000fe80003800000 */
[----:B--2---:R-:W-:Y:S05]  /*8370*/  @!P0 BRA `(.L_x_2318) ;  /* 0x0000015c00208947 */ /* 0x004fea0003800000 */
.L_x_2561:
[----:B------:R-:W-:Y:S05]  /*8380*/  BSYNC B0 ;  /* 0x0000000000007941 */ /* 0x000fea0003800000 */
.L_x_2317:
        /* <DEDUP_REMOVED lines=18> */
.L_x_2320:
[----:B------:R-:W-:Y:S05]  /*84b0*/  BSYNC B0 ;  /* 0x0000000000007941 */ /* 0x000fea0003800000 */
.L_x_2319:
        /* <DEDUP_REMOVED lines=19> */
.L_x_2322:
[----:B------:R-:W-:Y:S05]  /*85f0*/  BSYNC B0 ;  /* 0x0000000000007941 */ /* 0x000fea0003800000 */
.L_x_2321:
        /* <DEDUP_REMOVED lines=19> */
.L_x_2324:
[----:B------:R-:W-:Y:S05]  /*8730*/  BSYNC B0 ;  /* 0x0000000000007941 */ /* 0x000fea0003800000 */
.L_x_2323:
        /* <DEDUP_REMOVED lines=19> */
.L_x_2326:
[----:B------:R-:W-:Y:S05]  /*8870*/  BSYNC B0 ;  /* 0x0000000000007941 */ /* 0x000fea0003800000 */
.L_x_2325:
        /* <DEDUP_REMOVED lines=22> */
.L_x_2237:
[----:B------:R-:W-:Y:S01]  /*89e0*/  ISETP.GE.AND P2, PT, R123, 0x1, PT ;  /* 0x000000017b00780c */ /* 0x000fe20003f46270 */
[----:B------:R-:W-:Y:S01]  /*89f0*/  IMAD.MOV.U32 R3, RZ, RZ, RZ ;  /* 0x000000ffff037224 */ /* 0x000fe200078e00ff */
[----:B------:R-:W-:Y:S02]  /*8a00*/  PLOP3.LUT P1, PT, PT, PT, PT, 0x80, 0x0 ;  /* 0x000000000000781c */ /* 0x000fe40003f2f070 */
[----:B------:R-:W-:Y:S01]  /*8a10*/  CS2R R20, SRZ ;  /* 0x0000000000147805 */ /* 0x000fe2000001ff00 */
[----:B------:R-:W-:Y:S01]  /*8a20*/  IMAD.MOV.U32 R151, RZ, RZ, RZ ;  /* 0x000000ffff977224 */ /* 0x000fe200078e00ff */
[----:B------:R-:W-:Y:S01]  /*8a30*/  CS2R R60, SRZ ;  /* 0x00000000003c7805 */ /* 0x000fe2000001ff00 */
[----:B------:R-:W-:Y:S01]  /*8a40*/  IMAD.MOV.U32 R0, RZ, RZ, RZ ;  /* 0x000000ffff007224 */ /* 0x000fe200078e00ff */
        /* <DEDUP_REMOVED lines=27> */
[----:B------:R-:W-:Y:S02]  /*8c00*/  IMAD.MOV.U32 R59, RZ, RZ, RZ ;  /* 0x000000ffff3b7224 */ /* 0x000fe400078e00ff */
[----:B------:R-:W-:Y:S02]  /*8c10*/  IMAD.MOV.U32 R10, RZ, RZ, RZ ;  /* 0x000000ffff0a7224 */ /* 0x000fe400078e00ff */
[----:B------:R-:W-:Y:S01]  /*8c20*/  IMAD.MOV.U32 R90, RZ, RZ, RZ ;  /* 0x000000ffff5a7224 */ /* 0x000fe200078e00ff */
[----:B------:R-:W-:Y:S06]  /*8c30*/  @P0 BRA `(.L_x_2328) ;  /* 0x00000000000c0947 */ /* 0x000fec0003800000 */
[----:B------:R-:W1:Y:S01]  /*8c40*/  FENCE.VIEW.ASYNC.G ;  /* 0x00000000000073c6 */ /* 0x000e620000000100 */
[----:B------:R-:W-:Y:S05]  /*8c50*/  WARPSYNC.ALL ;  /* 0x0000000000007948 */ /* 0x000fea0003800000 */
[----:B-1----:R-:W-:Y:S06]  /*8c60*/  BAR.ARV 0xc, 0x120 ;  /* 0x0304800000007b1d */ /* 0x002fec0000002000 */
.L_x_2328:
[----:B------:R-:W-:Y:S02]  /*8c70*/  IMAD.MOV.U32 R58, RZ, RZ, RZ ;  /* 0x000000ffff3a7224 */ /* 0x000fe400078e00ff */
[----:B------:R-:W-:Y:S01]  /*8c80*/  IMAD.MOV.U32 R11, RZ, RZ, RZ ;  /* 0x000000ffff0b7224 */ /* 0x000fe200078e00ff */
[----:B------:R-:W-:Y:S06]  /*8c90*/  @!P2 BRA `(.L_x_2329) ;  /* 0x000000d80020a947 */ /* 0x000fec0003800000 */
[----:B------:R-:W-:-:S03]  /*8ca0*/  UMOV UR4, 0xffffffff ;  /* 0xffffffff00047882 */ /* 0x000fc60000000000 */
[----:B------:R-:W-:Y:S05]  /*8cb0*/  BRA.DIV UR4, `(.L_x_2330) ;  /* 0x0000015204e47947 */ /* 0x000fea000b800000 */
[----:B------:R1:W2:Y:S02]  /*8cc0*/  SHFL.IDX PT, R192, R231, RZ, 0x1f ;  /* 0x00001fffe7c07589 */ /* 0x0002a400000e0000 */
.L_x_2564:
[----:B--2---:R-:W-:Y:S02]  /*8cd0*/  LEA.HI R0, R192, R192, RZ, 0x1 ;  /* 0x000000c0c0007211 */ /* 0x004fe400078f08ff */
[----:B------:R-:W-:Y:S02]  /*8ce0*/  LOP3.LUT P0, RZ, R226, 0x3ff, RZ, 0xc0, !PT ;  /* 0x000003ffe2ff7812 */ /* 0x000fe4000780c0ff */
[----:B------:R-:W-:Y:S02]  /*8cf0*/  LOP3.LUT R3, R0, 0x1e, RZ, 0xc0, !PT ;  /* 0x0000001e00037812 */ /* 0x000fe400078ec0ff */
[----:B------:R-:W-:-:S03]  /*8d00*/  P2R R24, PR, RZ, 0x1 ;  /* 0x00000001ff187803 */ /* 0x000fc60000000000 */
[----:B------:R-:W-:-:S04]  /*8d10*/  IMAD.IADD R3, R192, 0x1, -R3 ;  /* 0x00000001c0037824 */ /* 0x000fc800078e0a03 */
[----:B------:R-:W-:-:S05]  /*8d20*/  IMAD R3, R3, 0x2000, R226 ;  /* 0x0000200003037824 */ /* 0x000fca00078e02e2 */
[----:B------:R-:W-:-:S04]  /*8d30*/  SHF.R.U32.HI R3, RZ, 0x4, R3 ;  /* 0x00000004ff037819 */ /* 0x000fc80000011603 */
[----:B------:R-:W-:Y:S01]  /*8d40*/  LOP3.LUT R52, R3, 0x3fff, RZ, 0xc0, !PT ;  /* 0x00003fff03347812 */ /* 0x000fe200078ec0ff */
[----:B------:R-:W-:Y:S06]  /*8d50*/  @!P0 BRA `(.L_x_2331) ;  /* 0x0000000000408947 */ /* 0x000fec0003800000 */
[----:B------:R-:W-:Y:S01]  /*8d60*/  MOV R0, 0x0 ;  /* 0x0000000000007802 */ /* 0x000fe20000000f00 */
[----:B------:R-:W-:Y:S01]  /*8d70*/  ULDC.64 UR4, c[0x4][0xa0] ;  /* 0x0100280000047ab9 */ /* 0x000fe20000000a00 */
[----:B------:R-:W-:Y:S01]  /*8d80*/  ULDC.64 UR6, c[0x4][0xa8] ;  /* 0x01002a0000067ab9 */ /* 0x000fe20000000a00 */
[----:B------:R-:W-:Y:S01]  /*8d90*/  IMAD.U32 R4, RZ, RZ, UR4 ;  /* 0x00000004ff047e24 */ /* 0x000fe2000f8e00ff */
[----:B------:R2:W3:Y:S01]  /*8da0*/  LDC.64 R14, c[0x4][R0] ;  /* 0x01000000000e7b82 */ /* 0x0004e20000000a00 */
        /* <DEDUP_REMOVED lines=8> */
[----:B--2---:R-:W-:-:S07]  /*8e30*/  IMAD.MOV.U32 R13, RZ, RZ, RZ ;  /* 0x000000ffff0d7224 */ /* 0x004fce00078e00ff */
[----:B------:R-:W-:-:S07]  /*8e40*/  LEPC R20, `(.L_x_2331) ;  /* 0x000000001014794e */ /* 0x000fce0000000000 */
[----:B01-3-5:R-:W-:Y:S05]  /*8e50*/  CALL.ABS.NOINC R14 ;  /* 0x000000000e007343 */ /* 0x02bfea0003c00000 */
.L_x_2331:
[----:B------:R-:W-:Y:S02]  /*8e60*/  ULDC UR4, c[0x0][0x3d4] ;  /* 0x0000f50000047ab9 */ /* 0x000fe40000000800 */
[----:B------:R-:W-:-:S13]  /*8e70*/  ISETP.LT.AND P0, PT, RZ, UR4, PT ;  /* 0x00000004ff007c0c */ /* 0x000fda000bf01270 */
[----:B------:R-:W-:Y:S05]  /*8e80*/  @P0 BRA `(.L_x_2332) ;  /* 0x00000000003c0947 */ /* 0x000fea0003800000 */
[----:B------:R-:W-:-:S04]  /*8e90*/  LEA.HI R0, R223, R223, RZ, 0x1 ;  /* 0x000000dfdf007211 */ /* 0x000fc800078f08ff */
[----:B------:R-:W-:-:S05]  /*8ea0*/  LOP3.LUT R0, R0, 0xfffffffe, RZ, 0xc0, !PT ;  /* 0xfffffffe00007812 */ /* 0x000fca00078ec0ff */
[----:B------:R-:W-:-:S05]  /*8eb0*/  IMAD.IADD R0, R223, 0x1, -R0 ;  /* 0x00000001df007824 */ /* 0x000fca00078e0a00 */
[----:B------:R-:W-:-:S04]  /*8ec0*/  SHF.L.U32 R3, R0, 0x1f, RZ ;  /* 0x0000001f00037819 */ /* 0x000fc800000006ff */
[----:B------:R2:W3:Y:S03]  /*8ed0*/  SYNCS.PHASECHK.TRANS64.TRYWAIT P0, [R2+URZ+0x28800], R3 ;  /* 0x02880003020075a7 */ /* 0x0004e6000800017f */
[----:B---3--:R-:W-:Y:S05]  /*8ee0*/  @!P0 NANOSLEEP.SYNCS 0x989680 ;  /* 0x009896800000895d */ /* 0x008fea0003900000 */
[----:B------:R-:W3:Y:S01]  /*8ef0*/  @!P0 SYNCS.PHASECHK.TRANS64 P0, [R2+URZ+0x28800], R3 ;  /* 0x02880003020085a7 */ /* 0x000ee2000800007f */
[----:B------:R-:W-:Y:S04]  /*8f00*/  BSSY B0, `(.L_x_2333) ;  /* 0x0000006000007945 */ /* 0x000fe80003800000 */
[----:B---3--:R-:W-:Y:S05]  /*8f10*/  @P0 BRA `(.L_x_2334) ;  /* 0x0000000000100947 */ /* 0x008fea0003800000 */
.L_x_2335:
[----:B---3--:R3:W4:Y:S02]  /*8f20*/  SYNCS.PHASECHK.TRANS64.TRYWAIT P0, [R2+URZ+0x28800], R3 ;  /* 0x02880003020075a7 */ /* 0x008724000800017f */
[----:B----4-:R-:W-:Y:S05]  /*8f30*/  @!P0 NANOSLEEP.SYNCS 0x989680 ;  /* 0x009896800000895d */ /* 0x010fea0003900000 */
[----:B------:R-:W4:Y:S02]  /*8f40*/  @!P0 SYNCS.PHASECHK.TRANS64 P0, [R2+URZ+0x28800], R3 ;  /* 0x02880003020085a7 */ /* 0x000f24000800007f */
[----:B----4-:R-:W-:Y:S05]  /*8f50*/  @!P0 BRA `(.L_x_2335) ;  /* 0xfffffffc00f08947 */ /* 0x010fea000383ffff */
.L_x_2334:
[----:B------:R-:W-:Y:S05]  /*8f60*/  BSYNC B0 ;  /* 0x0000000000007941 */ /* 0x000fea0003800000 */
.L_x_2333:
[----:B------:R-:W-:Y:S05]  /*8f70*/  BRA `(.L_x_2336) ;  /* 0x0000005400787947 */ /* 0x000fea0003800000 */
.L_x_2332:
[----:B------:R-:W2:Y:S01]  /*8f80*/  LDC.64 R12, c[0x0][0x3d8] ;  /* 0x0000f600ff0c7b82 */ /* 0x000ea20000000a00 */
[----:B-----5:R-:W-:Y:S01]  /*8f90*/  SHF.R.S32.HI R3, RZ, 0x1f, R117 ;  /* 0x0000001fff037819 */ /* 0x020fe20000011475 */
[----:B------:R-:W-:Y:S01]  /*8fa0*/  IMAD.MOV.U32 R6, RZ, RZ, R16 ;  /* 0x000000ffff067224 */ /* 0x000fe200078e0010 */
[----:B------:R-:W-:Y:S01]  /*8fb0*/  ISETP.NE.AND P4, PT, R24, RZ, PT ;  /* 0x000000ff1800720c */ /* 0x000fe20003f85270 */
[----:B------:R-:W-:Y:S01]  /*8fc0*/  IMAD.MOV.U32 R7, RZ, RZ, R17 ;  /* 0x000000ffff077224 */ /* 0x000fe200078e0011 */
[--C-:B------:R-:W-:Y:S01]  /*8fd0*/  SHF.R.S32.HI R5, RZ, 0x1f, R22.reuse ;  /* 0x0000001fff057819 */ /* 0x100fe20000011416 */
[----:B------:R-:W-:Y:S02]  /*8fe0*/  IMAD.MOV.U32 R4, RZ, RZ, R22 ;  /* 0x000000ffff047224 */ /* 0x000fe400078e0016 */
[----:B------:R-:W3:Y:S01]  /*8ff0*/  LDC.64 R14, c[0x0][0x3e8] ;  /* 0x0000fa00ff0e7b82 */ /* 0x000ee20000000a00 */
[-C--:B--2---:R-:W-:Y:S01]  /*9000*/  IMAD R0, R3, R12.reuse, RZ ;  /* 0x0000000c03007224 */ /* 0x084fe200078e02ff */
[----:B------:R-:W-:Y:S01]  /*9010*/  SHF.L.U64.HI R30, R12, 0x5, R13 ;  /* 0x000000050c1e7819 */ /* 0x000fe2000001020d */
[----:B------:R-:W-:-:S04]  /*9020*/  IMAD.WIDE.U32 R8, R18, R12, R6 ;  /* 0x0000000c12087225 */ /* 0x000fc800078e0006 */
[----:B------:R-:W-:Y:S02]  /*9030*/  IMAD R21, R19, R12, RZ ;  /* 0x0000000c13157224 */ /* 0x000fe400078e02ff */
[-C--:B---3--:R-:W-:Y:S01]  /*9040*/  IMAD R20, R3, R14.reuse, RZ ;  /* 0x0000000e03147224 */ /* 0x088fe200078e02ff */
        /* <DEDUP_REMOVED lines=39> */
[----:B01-3--:R-:W-:Y:S05]  /*92c0*/  CALL.ABS.NOINC R14 ;  /* 0x000000000e007343 */ /* 0x00bfea0003c00000 */
.L_x_2337:
[----:B------:R-:W2:Y:S01]  /*92d0*/  LDC.64 R12, c[0x0][0x3d8] ;  /* 0x0000f600ff0c7b82 */ /* 0x000ea20000000a00 */
[----:B------:R-:W-:Y:S01]  /*92e0*/  SHF.R.S32.HI R3, RZ, 0x1f, R193 ;  /* 0x0000001fff037819 */ /* 0x000fe200000114c1 */
[----:B------:R-:W-:Y:S01]  /*92f0*/  ULDC.U8 UR4, c[0x0][0x3f0] ;  /* 0x0000fc0000047ab9 */ /* 0x000fe20000000000 */
[----:B------:R-:W-:Y:S01]  /*9300*/  BSSY B0, `(.L_x_2338) ;  /* 0x000051d000007945 */ /* 0x000fe20003800000 */
[----:B------:R-:W-:-:S04]  /*9310*/  ISETP.NE.AND P0, PT, RZ, UR4, PT ;  /* 0x00000004ff007c0c */ /* 0x000fc8000bf05270 */
[----:B------:R-:W3:Y:S01]  /*9320*/  LDC.64 R10, c[0x0][0x3e8] ;  /* 0x0000fa00ff0a7b82 */ /* 0x000ee20000000a00 */
[-C--:B--2---:R-:W-:Y:S02]  /*9330*/  IMAD R0, R3, R12.reuse, RZ ;  /* 0x0000000c03007224 */ /* 0x084fe400078e02ff */
[----:B------:R-:W-:-:S04]  /*9340*/  IMAD.WIDE.U32 R4, R193, R12, RZ ;  /* 0x0000000cc1047225 */ /* 0x000fc800078e00ff */
[-C--:B---3--:R-:W-:Y:S02]  /*9350*/  IMAD R6, R3, R10.reuse, RZ ;  /* 0x0000000a03067224 */ /* 0x088fe400078e02ff */
        /* <DEDUP_REMOVED lines=12> */
[----:B------:R-:W2:Y:S01]  /*9420*/  LDC R0, c[0x0][0x428] ;  /* 0x00010a00ff007b82 */ /* 0x000ea20000000800 */
        /* <DEDUP_REMOVED lines=11> */
[----:B--2---:R-:W-:-:S13]  /*94e0*/  ISETP.NE.AND P4, PT, R0, 0x1, PT ;  /* 0x000000010000780c */ /* 0x004fda0003f85270 */
[----:B------:R-:W2:Y:S08]  /*94f0*/  @P4 LDC R20, c[0x0][0x42c] ;  /* 0x00010b00ff144b82 */ /* 0x000eb00000000800 */
[----:B------:R-:W3:Y:S01]  /*9500*/  @P4 LDC R21, c[0x0][0x430] ;  /* 0x00010c00ff154b82 */ /* 0x000ee20000000800 */
        /* <DEDUP_REMOVED lines=22> */
.L_x_2341:
[----:B------:R-:W-:Y:S05]  /*9670*/  BSYNC B1 ;  /* 0x0000000000017941 */ /* 0x000fea0003800000 */
.L_x_2340:
[----:B------:R-:W-:Y:S04]  /*9680*/  BSSY B1, `(.L_x_2342) ;  /* 0x0000017000017945 */ /* 0x000fe80003800000 */
[----:B------:R-:W-:Y:S05]  /*9690*/  @P1 BRA `(.L_x_2343) ;  /* 0x0000000000541947 */ /* 0x000fea0003800000 */
[----:B----4-:R-:W-:Y:S01]  /*96a0*/  IADD3 R9, P2, P3, R63, R29, R6 ;  /* 0x0000001d3f097210 */ /* 0x010fe20007b5e006 */
        /* <DEDUP_REMOVED lines=20> */
.L_x_2343:
[----:B------:R-:W-:Y:S05]  /*97f0*/  BSYNC B1 ;  /* 0x0000000000017941 */ /* 0x000fea0003800000 */
.L_x_2342:
[----:B-----5:R-:W-:Y:S01]  /*9800*/  IMAD.MOV.U32 R3, RZ, RZ, R48 ;  /* 0x000000ffff037224 */ /* 0x020fe200078e0030 */
[-C--:B------:R-:W-:Y:S01]  /*9810*/  ISETP.GE.AND P2, PT, R187, R72.reuse, PT ;  /* 0x00000048bb00720c */ /* 0x080fe20003f46270 */
[----:B------:R-:W-:Y:S01]  /*9820*/  IMAD R0, R193, 0x80, R18 ;  /* 0x00000080c1007824 */ /* 0x000fe200078e0212 */
[----:B------:R-:W-:Y:S01]  /*9830*/  BSSY B1, `(.L_x_2344) ;  /* 0x0000048000017945 */ /* 0x000fe20003800000 */
[----:B----4-:R-:W-:Y:S01]  /*9840*/  IMAD.MOV.U32 R8, RZ, RZ, R49 ;  /* 0x000000ffff087224 */ /* 0x010fe200078e0031 */
[----:B------:R-:W-:Y:S01]  /*9850*/  ISETP.GE.AND P3, PT, R189, R72, PT ;  /* 0x00000048bd00720c */ /* 0x000fe20003f66270 */
[----:B------:R-:W-:Y:S01]  /*9860*/  IMAD.MOV.U32 R15, RZ, RZ, R53 ;  /* 0x000000ffff0f7224 */ /* 0x000fe200078e0035 */
[----:B------:R-:W-:Y:S01]  /*9870*/  PRMT R53, R53, 0x5410, R3 ;  /* 0x0000541035357816 */ /* 0x000fe20000000003 */
[----:B------:R-:W-:Y:S01]  /*9880*/  IMAD R3, R219, 0x20, R0 ;  /* 0x00000020db037824 */ /* 0x000fe200078e0200 */
[----:B------:R-:W-:Y:S01]  /*9890*/  PRMT R78, R8, 0x7610, R78 ;  /* 0x00007610084e7816 */ /* 0x000fe2000000004e */
[----:B------:R-:W-:Y:S01]  /*98a0*/  IMAD.MOV.U32 R0, RZ, RZ, R44 ;  /* 0x000000ffff007224 */ /* 0x000fe200078e002c */
[----:B------:R-:W-:Y:S01]  /*98b0*/  CS2R R26, SRZ ;  /* 0x00000000001a7805 */ /* 0x000fe2000001ff00 */
[----:B------:R-:W-:Y:S01]  /*98c0*/  IMAD.MOV.U32 R8, RZ, RZ, R50 ;  /* 0x000000ffff087224 */ /* 0x000fe200078e0032 */
[----:B------:R-:W-:Y:S01]  /*98d0*/  CS2R R34, SRZ ;  /* 0x0000000000227805 */ /* 0x000fe2000001ff00 */
[----:B------:R-:W-:Y:S01]  /*98e0*/  IMAD.MOV.U32 R9, RZ, RZ, R45 ;  /* 0x000000ffff097224 */ /* 0x000fe200078e002d */
[----:B------:R-:W-:Y:S01]  /*98f0*/  PRMT R68, R0, 0x7610, R68 ;  /* 0x0000761000447816 */ /* 0x000fe20000000044 */
[----:B--2---:R-:W-:Y:S01]  /*9900*/  @P4 IMAD.HI.U32 R0, R3, R20, RZ ;  /* 0x0000001403004227 */ /* 0x004fe200078e00ff */
[----:B------:R-:W-:-:S02]  /*9910*/  PRMT R79, R8, 0x7610, R79 ;  /* 0x00007610084f7816 */ /* 0x000fc4000000004f */
[----:B------:R-:W-:Y:S02]  /*9920*/  CS2R R30, SRZ ;  /* 0x00000000001e7805 */ /* 0x000fe4000001ff00 */
[----:B------:R-:W-:Y:S01]  /*9930*/  PRMT R67, R9, 0x7610, R67 ;  /* 0x0000761009437816 */ /* 0x000fe20000000043 */
[----:B------:R-:W-:Y:S01]  /*9940*/  IMAD.MOV.U32 R8, RZ, RZ, R51 ;  /* 0x000000ffff087224 */ /* 0x000fe200078e0033 */
[----:B---3--:R-:W-:Y:S01]  /*9950*/  @P4 SHF.R.U32.HI R3, RZ, R21, R0 ;  /* 0x00000015ff034219 */ /* 0x008fe20000011600 */
        /* <DEDUP_REMOVED lines=10> */
[--C-:B------:R-:W-:Y:S01]  /*9a00*/  IMAD.MOV.U32 R14, RZ, RZ, R56.reuse ;  /* 0x000000ffff0e7224 */ /* 0x100fe200078e0038 */
[----:B------:R-:W-:Y:S01]  /*9a10*/  PRMT R56, R8, 0x7610, R56 ;  /* 0x0000761008387816 */ /* 0x000fe20000000038 */
[----:B------:R-:W-:Y:S01]  /*9a20*/  IMAD.MOV.U32 R20, RZ, RZ, R38 ;  /* 0x000000ffff147224 */ /* 0x000fe200078e0026 */
[----:B------:R-:W-:Y:S01]  /*9a30*/  PRMT R55, R0, 0x7610, R55 ;  /* 0x0000761000377816 */ /* 0x000fe20000000037 */
[----:B------:R-:W-:Y:S01]  /*9a40*/  IMAD.MOV.U32 R21, RZ, RZ, R39 ;  /* 0x000000ffff157224 */ /* 0x000fe200078e0027 */
[----:B------:R-:W-:Y:S01]  /*9a50*/  CS2R R24, SRZ ;  /* 0x0000000000187805 */ /* 0x000fe2000001ff00 */
[C---:B------:R-:W-:Y:S01]  /*9a60*/  IMAD R8, R9.reuse, R10, RZ ;  /* 0x0000000a09087224 */ /* 0x040fe200078e02ff */
[----:B------:R-:W-:Y:S01]  /*9a70*/  PRMT R53, R20, 0x7610, R53 ;  /* 0x0000761014357816 */ /* 0x000fe20000000035 */
[-C--:B------:R-:W-:Y:S01]  /*9a80*/  IMAD R0, R9, R12.reuse, RZ ;  /* 0x0000000c09007224 */ /* 0x080fe200078e02ff */
[----:B------:R-:W-:Y:S01]  /*9a90*/  PRMT R54, R21, 0x7610, R54 ;  /* 0x0000761015367816 */ /* 0x000fe20000000036 */
[C---:B------:R-:W-:Y:S01]  /*9aa0*/  IMAD R77, R3.reuse, R11, R8 ;  /* 0x0000000b034d7224 */ /* 0x040fe200078e0208 */
[----:B------:R-:W-:Y:S01]  /*9ab0*/  CS2R R20, SRZ ;  /* 0x0000000000147805 */ /* 0x000fe2000001ff00 */
[----:B------:R-:W-:Y:S01]  /*9ac0*/  IMAD.WIDE.U32 R58, R3, R12, R58 ;  /* 0x0000000c033a7225 */ /* 0x000fe200078e003a */
[----:B------:R-:W-:-:S02]  /*9ad0*/  CS2R R8, SRZ ;  /* 0x0000000000087805 */ /* 0x000fc4000001ff00 */
[----:B------:R-:W-:Y:S01]  /*9ae0*/  CS2R R28, SRZ ;  /* 0x00000000001c7805 */ /* 0x000fe2000001ff00 */
[----:B------:R-:W-:-:S04]  /*9af0*/  IMAD.WIDE.U32 R14, R3, R10, R14 ;  /* 0x0000000a030e7225 */ /* 0x000fc800078e000e */
        /* <DEDUP_REMOVED lines=12> */
[----:B------:R-:W-:Y:S02]  /*9bc0*/  LEA.HI.X R30, R10, R5, R11, 0x6, P4 ;  /* 0x000000050a1e7211 */ /* 0x000fe400020f340b */
[----:B------:R-:W-:Y:S01]  /*9bd0*/  LEA R72, P4, R28, UR4, 0x1 ;  /* 0x000000041c487c11 */ /* 0x000fe2000f8808ff */
[----:B------:R-:W-:Y:S02]  /*9be0*/  ULDC UR4, c[0x0][0x3d4] ;  /* 0x0000f50000047ab9 */ /* 0x000fe40000000800 */
[----:B------:R-:W-:Y:S01]  /*9bf0*/  IMAD.X R3, R30, 0x1, R69, P5 ;  /* 0x000000011e037824 */ /* 0x000fe200028e0645 */
[----:B------:R-:W-:Y:S02]  /*9c00*/  LEA R74, P5, R0, UR6, 0x1 ;  /* 0x00000006004a7c11 */ /* 0x000fe4000f8a08ff */
[----:B------:R-:W-:-:S02]  /*9c10*/  CS2R R30, SRZ ;  /* 0x00000000001e7805 */ /* 0x000fc4000001ff00 */
        /* <DEDUP_REMOVED lines=9> */
.L_x_2345:
[----:B------:R-:W-:Y:S05]  /*9cb0*/  BSYNC B1 ;  /* 0x0000000000017941 */ /* 0x000fea0003800000 */
.L_x_2344:
        /* <DEDUP_REMOVED lines=27> */
.L_x_2347:
[----:B------:R-:W-:Y:S05]  /*9e70*/  BSYNC B1 ;  /* 0x0000000000017941 */ /* 0x000fea0003800000 */
.L_x_2346:
[----:B------:R-:W-:Y:S01]  /*9e80*/  ULDC.64 UR4, c[0x0][0x3c8] ;  /* 0x0000f20000047ab9 */ /* 0x000fe20000000a00 */
[----:B------:R-:W-:Y:S01]  /*9e90*/  ULDC.64 UR6, c[0x0][0x3e0] ;  /* 0x0000f80000067ab9 */ /* 0x000fe20000000a00 */
[----:B---3--:R-:W-:Y:S01]  /*9ea0*/  IMAD.IADD R5, R59, 0x1, R57 ;  /* 0x000000013b057824 */ /* 0x008fe200078e0239 */
        /* <DEDUP_REMOVED lines=9> */
[----:B--2---:R-:W-:Y:S02]  /*9f40*/  PRMT R72, R7, 0x7610, R72 ;  /* 0x0000761007487816 */ /* 0x004fe40000000048 */
[----:B------:R-:W-:Y:S01]  /*9f50*/  LEA.HI R6, R223, R223, RZ, 0x1 ;  /* 0x000000dfdf067211 */ /* 0x000fe200078f08ff */
[----:B------:R-:W-:Y:S06]  /*9f60*/  BRA.DIV UR4, `(.L_x_2348) ;  /* 0x0000014204647947 */ /* 0x000fec000b800000 */
.L_x_2567:
[----:B------:R-:W-:-:S03]  /*9f70*/  UMOV UR4, 0xffffffff ;  /* 0xffffffff00047882 */ /* 0x000fc60000000000 */
[----:B------:R-:W-:Y:S05]  /*9f80*/  BRA.DIV UR4, `(.L_x_2349) ;  /* 0x0000014204847947 */ /* 0x000fea000b800000 */
.L_x_2570:
[----:B------:R-:W-:-:S03]  /*9f90*/  UMOV UR4, 0xffffffff ;  /* 0xffffffff00047882 */ /* 0x000fc60000000000 */
[----:B------:R-:W-:Y:S05]  /*9fa0*/  BRA.DIV UR4, `(.L_x_2350) ;  /* 0x0000014204a47947 */ /* 0x000fea000b800000 */
.L_x_2573:
[----:B------:R-:W-:-:S03]  /*9fb0*/  UMOV UR4, 0xffffffff ;  /* 0xffffffff00047882 */ /* 0x000fc60000000000 */
[----:B------:R-:W-:Y:S05]  /*9fc0*/  BRA.DIV UR4, `(.L_x_2351) ;  /* 0x0000014204c47947 */ /* 0x000fea000b800000 */
.L_x_2576:
[----:B------:R-:W-:-:S03]  /*9fd0*/  UMOV UR4, 0xffffffff ;  /* 0xffffffff00047882 */ /* 0x000fc60000000000 */
[----:B------:R-:W-:Y:S05]  /*9fe0*/  BRA.DIV UR4, `(.L_x_2352) ;  /* 0x0000014204e47947 */ /* 0x000fea000b800000 */
.L_x_2579:
[----:B------:R-:W-:-:S03]  /*9ff0*/  UMOV UR4, 0xffffffff ;  /* 0xffffffff00047882 */ /* 0x000fc60000000000 */
[----:B------:R-:W-:Y:S05]  /*a000*/  BRA.DIV UR4, `(.L_x_2353) ;  /* 0x0000014604047947 */ /* 0x000fea000b800000 */
.L_x_2582:
[----:B------:R-:W-:-:S03]  /*a010*/  UMOV UR4, 0xffffffff ;  /* 0xffffffff00047882 */ /* 0x000fc60000000000 */
[----:B------:R-:W-:Y:S05]  /*a020*/  BRA.DIV UR4, `(.L_x_2354) ;  /* 0x0000014604247947 */ /* 0x000fea000b800000 */
.L_x_2585:
[----:B------:R-:W-:-:S03]  /*a030*/  UMOV UR4, 0xffffffff ;  /* 0xffffffff00047882 */ /* 0x000fc60000000000 */
[----:B------:R-:W-:Y:S05]  /*a040*/  BRA.DIV UR4, `(.L_x_2355) ;  /* 0x0000014604447947 */ /* 0x000fea000b800000 */
.L_x_2588:
[----:B------:R-:W-:-:S03]  /*a050*/  UMOV UR4, 0xffffffff ;  /* 0xffffffff00047882 */ /* 0x000fc60000000000 */
[----:B------:R-:W-:Y:S05]  /*a060*/  BRA.DIV UR4, `(.L_x_2356) ;  /* 0x0000014604647947 */ /* 0x000fea000b800000 */
.L_x_2591:
[----:B------:R-:W-:-:S03]  /*a070*/  UMOV UR4, 0xffffffff ;  /* 0xffffffff00047882 */ /* 0x000fc60000000000 */
[----:B------:R-:W-:Y:S05]  /*a080*/  BRA.DIV UR4, `(.L_x_2357) ;  /* 0x0000014604847947 */ /* 0x000fea000b800000 */
.L_x_2594:
[----:B------:R-:W-:-:S03]  /*a090*/  UMOV UR4, 0xffffffff ;  /* 0xffffffff00047882 */ /* 0x000fc60000000000 */
[----:B------:R-:W-:Y:S05]  /*a0a0*/  BRA.DIV UR4, `(.L_x_2358) ;  /* 0x0000014604a47947 */ /* 0x000fea000b800000 */
.L_x_2597:
[----:B------:R-:W-:-:S03]  /*a0b0*/  UMOV UR4, 0xffffffff ;  /* 0xffffffff00047882 */ /* 0x000fc60000000000 */
[----:B------:R-:W-:Y:S05]  /*a0c0*/  BRA.DIV UR4, `(.L_x_2359) ;  /* 0x0000014604c47947 */ /* 0x000fea000b800000 */
.L_x_2600:
[----:B------:R-:W-:-:S03]  /*a0d0*/  UMOV UR4, 0xffffffff ;  /* 0xffffffff00047882 */ /* 0x000fc60000000000 */
[----:B------:R-:W-:Y:S05]  /*a0e0*/  BRA.DIV UR4, `(.L_x_2360) ;  /* 0x0000014604e47947 */ /* 0x000fea000b800000 */
.L_x_2603:
[----:B------:R-:W-:Y:S01]  /*a0f0*/  UMOV UR4, 0xffffffff ;  /* 0xffffffff00047882 */ /* 0x000fe20000000000 */
[----:B------:R-:W-:Y:S02]  /*a100*/  LOP3.LUT R6, R6, 0xfffffffe, RZ, 0xc0, !PT ;  /* 0xfffffffe06067812 */ /* 0x000fe400078ec0ff */
[----:B------:R-:W-:Y:S05]  /*a110*/  BRA.DIV UR4, `(.L_x_2361) ;  /* 0x0000014a04007947 */ /* 0x000fea000b800000 */
.L_x_2606:
[----:B------:R-:W-:Y:S01]  /*a120*/  UMOV UR4, 0xffffffff ;  /* 0xffffffff00047882 */ /* 0x000fe20000000000 */
[----:B------:R-:W-:Y:S02]  /*a130*/  IMAD.IADD R5, R223, 0x1, -R6 ;  /* 0x00000001df057824 */ /* 0x000fe400078e0a06 */
[----:B------:R-:W-:Y:S05]  /*a140*/  BRA.DIV UR4, `(.L_x_2362) ;  /* 0x0000014a041c7947 */ /* 0x000fea000b800000 */
.L_x_2609:
[----:B------:R-:W-:Y:S01]  /*a150*/  UMOV UR4, 0xffffffff ;  /* 0xffffffff00047882 */ /* 0x000fe20000000000 */
[----:B------:R-:W-:Y:S02]  /*a160*/  SHF.L.U32 R5, R5, 0x1f, RZ ;  /* 0x0000001f05057819 */ /* 0x000fe400000006ff */
[----:B------:R-:W-:Y:S05]  /*a170*/  BRA.DIV UR4, `(.L_x_2363) ;  /* 0x0000014a04387947 */ /* 0x000fea000b800000 */
.L_x_2612:
[----:B------:R-:W2:Y:S01]  /*a180*/  SYNCS.PHASECHK.TRANS64.TRYWAIT P4, [R2+URZ+0x28800], R5 ;  /* 0x02880005020075a7 */ /* 0x000ea2000808017f */
        /* <DEDUP_REMOVED lines=33> */
[----:B--2---:R-:W-:Y:S06]  /*a3a0*/  @!P4 BRA `(.L_x_2365) ;  /* 0x0000014400d4c947 */ /* 0x004fec0003800000 */
.L_x_2613:
[----:B------:R-:W-:Y:S05]  /*a3b0*/  BSYNC B1 ;  /* 0x0000000000017941 */ /* 0x000fea0003800000 */
.L_x_2364:
[----:B------:R-:W-:Y:S01]  /*a3c0*/  BSSY B1, `(.L_x_2366) ;  /* 0x0000067000017945 */ /* 0x000fe20003800000 */
[----:B------:R-:W-:Y:S02]  /*a3d0*/  PRMT R10, R4, 0x7610, R10 ;  /* 0x00007610040a7816 */ /* 0x000fe4000000000a */
[----:B------:R-:W-:Y:S01]  /*a3e0*/  PRMT R11, R6, 0x7610, R11 ;  /* 0x00007610060b7816 */ /* 0x000fe2000000000b */
[----:B------:R-:W-:Y:S06]  /*a3f0*/  @P0 BRA `(.L_x_2367) ;  /* 0x00000004008c0947 */ /* 0x000fec0003800000 */
[----:B--2---:R-:W2:Y:S01]  /*a400*/  LDC R5, c[0x0][0x3d4] ;  /* 0x0000f500ff057b82 */ /* 0x004ea20000000800 */
[----:B------:R-:W-:Y:S01]  /*a410*/  BSSY B2, `(.L_x_2368) ;  /* 0x0000032000027945 */ /* 0x000fe20003800000 */
[-C--:B--2---:R-:W-:Y:S02]  /*a420*/  ISETP.GE.AND P0, PT, R22, R5.reuse, PT ;  /* 0x000000051600720c */ /* 0x084fe40003f06270 */
[----:B------:R-:W-:-:S11]  /*a430*/  ISETP.GE.AND P4, PT, R186, R5, PT ;  /* 0x00000005ba00720c */ /* 0x000fd60003f86270 */
[----:B------:R-:W-:Y:S05]  /*a440*/  @P0 BRA `(.L_x_2369) ;  /* 0x0000000000b80947 */ /* 0x000fea0003800000 */
[----:B------:R-:W2:Y:S01]  /*a450*/  LDS.128 R4, [R211] ;  /* 0x00000000d3047984 */ /* 0x000ea20000000c00 */
[----:B------:R-:W-:Y:S02]  /*a460*/  SHF.R.U32.HI R77, RZ, 0x10, R49 ;  /* 0x00000010ff4d7819 */ /* 0x000fe40000011631 */
[----:B------:R-:W-:Y:S02]  /*a470*/  SHF.R.U32.HI R74, RZ, 0x10, R51 ;  /* 0x00000010ff4a7819 */ /* 0x000fe40000011633 */
[----:B------:R-:W-:Y:S02]  /*a480*/  PRMT R77, R78, 0x5410, R77 ;  /* 0x000054104e4d7816 */ /* 0x000fe4000000004d */
[----:B------:R-:W-:Y:S02]  /*a490*/  PRMT R74, R54, 0x5432, R74 ;  /* 0x00005432364a7816 */ /* 0x000fe4000000004a */
[----:B------:R-:W-:Y:S01]  /*a4a0*/  SHF.R.U64 R76, R48, 0x10, R49 ;  /* 0x00000010304c7819 */ /* 0x000fe20000001231 */
[C---:B------:R-:W-:Y:S01]  /*a4b0*/  IMAD.U32 R78, R77.reuse, 0x10000, RZ ;  /* 0x000100004d4e7824 */ /* 0x040fe200078e00ff */
[----:B------:R-:W-:Y:S01]  /*a4c0*/  SHF.R.U64 R73, R50, 0x10, R51 ;  /* 0x0000001032497819 */ /* 0x000fe20000001233 */
[----:B------:R-:W-:Y:S01]  /*a4d0*/  IMAD.U32 R75, R74, 0x10000, RZ ;  /* 0x000100004a4b7824 */ /* 0x000fe200078e00ff */
[----:B------:R-:W-:-:S02]  /*a4e0*/  LOP3.LUT R77, R77, 0xffff0000, RZ, 0xc0, !PT ;  /* 0xffff00004d4d7812 */ /* 0x000fc400078ec0ff */
[----:B------:R-:W-:Y:S02]  /*a4f0*/  PRMT R73, R79, 0x5410, R73 ;  /* 0x000054104f497816 */ /* 0x000fe40000000049 */
[----:B------:R-:W-:Y:S02]  /*a500*/  LOP3.LUT R74, R74, 0xffff0000, RZ, 0xc0, !PT ;  /* 0xffff00004a4a7812 */ /* 0x000fe400078ec0ff */
[----:B------:R-:W-:Y:S02]  /*a510*/  PRMT R76, R53, 0x5432, R76 ;  /* 0x00005432354c7816 */ /* 0x000fe4000000004c */
[C---:B--2---:R-:W-:Y:S01]  /*a520*/  LOP3.LUT R49, R6.reuse, 0xffff0000, RZ, 0xc0, !PT ;  /* 0xffff000006317812 */ /* 0x044fe200078ec0ff */
        /* <DEDUP_REMOVED lines=32> */
.L_x_2369:
[----:B------:R-:W-:Y:S05]  /*a730*/  BSYNC B2 ;  /* 0x0000000000027941 */ /* 0x000fea0003800000 */
.L_x_2368:
[----:B------:R-:W-:Y:S05]  /*a740*/  @P4 BRA `(.L_x_2367) ;  /* 0x0000000000b84947 */ /* 0x000fea0003800000 */
[----:B--2---:R-:W2:Y:S01]  /*a750*/  LDS.128 R4, [R211+0x4000] ;  /* 0x00400000d3047984 */ /* 0x004ea20000000c00 */
[--C-:B------:R-:W-:Y:S02]  /*a760*/  SHF.R.U64 R49, R46, 0x10, R47.reuse ;  /* 0x000000102e317819 */ /* 0x100fe4000000122f */
[----:B------:R-:W-:Y:S02]  /*a770*/  SHF.R.U32.HI R46, RZ, 0x10, R47 ;  /* 0x00000010ff2e7819 */ /* 0x000fe4000001162f */
[--C-:B------:R-:W-:Y:S02]  /*a780*/  SHF.R.U64 R47, R44, 0x10, R45.reuse ;  /* 0x000000102c2f7819 */ /* 0x100fe4000000122d */
        /* <DEDUP_REMOVED lines=9> */
[C---:B--2---:R-:W-:Y:S01]  /*a820*/  LOP3.LUT R45, R6.reuse, 0xffff0000, RZ, 0xc0, !PT ;  /* 0xffff0000062d7812 */ /* 0x044fe200078ec0ff */
[----:B------:R-:W-:Y:S01]  /*a830*/  IMAD.U32 R44, R6, 0x10000, RZ ;  /* 0x00010000062c7824 */ /* 0x000fe200078e00ff */
[C---:B------:R-:W-:Y:S01]  /*a840*/  LOP3.LUT R47, R7.reuse, 0xffff0000, RZ, 0xc0, !PT ;  /* 0xffff0000072f7812 */ /* 0x040fe200078ec0ff */
[----:B------:R-:W-:-:S02]  /*a850*/  IMAD.U32 R46, R7, 0x10000, RZ ;  /* 0x00010000072e7824 */ /* 0x000fc400078e00ff */
[CC--:B------:R-:W-:Y:S01]  /*a860*/  FMUL.FTZ R50, R45.reuse, R48.reuse ;  /* 0x000000302d327220 */ /* 0x0c0fe20000410000 */
[----:B------:R-:W-:Y:S01]  /*a870*/  FMUL.FTZ R51, R45, R49 ;  /* 0x000000312d337220 */ /* 0x000fe20000410000 */
[C---:B------:R-:W-:Y:S01]  /*a880*/  FMUL.FTZ R45, R47.reuse, R67 ;  /* 0x000000432f2d7220 */ /* 0x040fe20000410000 */
[----:B------:R-:W-:Y:S02]  /*a890*/  IMAD.U32 R6, R4, 0x10000, RZ ;  /* 0x0001000004067824 */ /* 0x000fe400078e00ff */
[----:B------:R-:W-:Y:S01]  /*a8a0*/  FFMA.FTZ R73, R44, R49, R50 ;  /* 0x000000312c497223 */ /* 0x000fe20000010032 */
[-C--:B------:R-:W-:Y:S01]  /*a8b0*/  FMUL.FTZ R49, R47, R71.reuse ;  /* 0x000000472f317220 */ /* 0x080fe20000410000 */
[----:B------:R-:W-:Y:S01]  /*a8c0*/  FFMA.FTZ R71, R46, R71, -R45 ;  /* 0x000000472e477223 */ /* 0x000fe2000001082d */
[C---:B------:R-:W-:Y:S01]  /*a8d0*/  IMAD.U32 R7, R5.reuse, 0x10000, RZ ;  /* 0x0001000005077824 */ /* 0x040fe200078e00ff */
[----:B------:R-:W-:Y:S01]  /*a8e0*/  LOP3.LUT R4, R4, 0xffff0000, RZ, 0xc0, !PT ;  /* 0xffff000004047812 */ /* 0x000fe200078ec0ff */
[----:B------:R-:W-:Y:S01]  /*a8f0*/  IMAD.U32 R47, R68, 0x10000, RZ ;  /* 0x00010000442f7824 */ /* 0x000fe200078e00ff */
[----:B------:R-:W-:Y:S01]  /*a900*/  LOP3.LUT R5, R5, 0xffff0000, RZ, 0xc0, !PT ;  /* 0xffff000005057812 */ /* 0x000fe200078ec0ff */
[----:B------:R-:W-:Y:S01]  /*a910*/  IMAD.U32 R45, R70, 0x10000, RZ ;  /* 0x00010000462d7824 */ /* 0x000fe200078e00ff */
[----:B------:R-:W-:Y:S01]  /*a920*/  LOP3.LUT R68, R68, 0xffff0000, RZ, 0xc0, !PT ;  /* 0xffff000044447812 */ /* 0x000fe200078ec0ff */
[----:B------:R-:W-:Y:S01]  /*a930*/  FFMA.FTZ R48, R44, R48, -R51 ;  /* 0x000000302c307223 */ /* 0x000fe20000010833 */
        /* <DEDUP_REMOVED lines=15> */
.L_x_2367:
[----:B------:R-:W-:Y:S05]  /*aa30*/  BSYNC B1 ;  /* 0x0000000000017941 */ /* 0x000fea0003800000 */
.L_x_2366:
[----:B------:R-:W-:Y:S04]  /*aa40*/  BSSY B1, `(.L_x_2370) ;  /* 0x0000065000017945 */ /* 0x000fe80003800000 */
[----:B------:R-:W-:Y:S05]  /*aa50*/  @P1 BRA `(.L_x_2371) ;  /* 0x00000004008c1947 */ /* 0x000fea0003800000 */
[----:B--23--:R-:W2:Y:S01]  /*aa60*/  LDC R5, c[0x0][0x3d4] ;  /* 0x0000f500ff057b82 */ /* 0x00cea20000000800 */
[----:B------:R-:W-:Y:S01]  /*aa70*/  BSSY B2, `(.L_x_2372) ;  /* 0x0000032000027945 */ /* 0x000fe20003800000 */
[-C--:B--2---:R-:W-:Y:S02]  /*aa80*/  ISETP.GE.AND P0, PT, R22, R5.reuse, PT ;  /* 0x000000051600720c */ /* 0x084fe40003f06270 */
[----:B------:R-:W-:-:S11]  /*aa90*/  ISETP.GE.AND P1, PT, R186, R5, PT ;  /* 0x00000005ba00720c */ /* 0x000fd60003f26270 */
[----:B------:R-:W-:Y:S05]  /*aaa0*/  @P0 BRA `(.L_x_2373) ;  /* 0x0000000000b80947 */ /* 0x000fea0003800000 */
[----:B------:R-:W2:Y:S01]  /*aab0*/  LDS.128 R4, [R211+0x1000] ;  /* 0x00100000d3047984 */ /* 0x000ea20000000c00 */
        /* <DEDUP_REMOVED lines=12> */
[C---:B--2---:R-:W-:Y:S01]  /*ab80*/  LOP3.LUT R41, R6.reuse, 0xffff0000, RZ, 0xc0, !PT ;  /* 0xffff000006297812 */ /* 0x044fe200078ec0ff */
        /* <DEDUP_REMOVED lines=32> */
.L_x_2373:
[----:B------:R-:W-:Y:S05]  /*ad90*/  BSYNC B2 ;  /* 0x0000000000027941 */ /* 0x000fea0003800000 */
.L_x_2372:
[----:B------:R-:W-:Y:S05]  /*ada0*/  @P1 BRA `(.L_x_2371) ;  /* 0x0000000000b81947 */ /* 0x000fea0003800000 */
[----:B--2---:R-:W2:Y:S01]  /*adb0*/  LDS.128 R4, [R211+0x5000] ;  /* 0x00500000d3047984 */ /* 0x004ea20000000c00 */
        /* <DEDUP_REMOVED lines=45> */
.L_x_2371:
[----:B------:R-:W-:Y:S05]  /*b090*/  BSYNC B1 ;  /* 0x0000000000017941 */ /* 0x000fea0003800000 */
.L_x_2370:
[----:B------:R-:W-:Y:S04]  /*b0a0*/  BSSY B1, `(.L_x_2374) ;  /* 0x0000065000017945 */ /* 0x000fe80003800000 */
[----:B------:R-:W-:Y:S05]  /*b0b0*/  @P2 BRA `(.L_x_2375) ;  /* 0x00000004008c2947 */ /* 0x000fea0003800000 */
[----:B--234-:R-:W2:Y:S01]  /*b0c0*/  LDC R5, c[0x0][0x3d4] ;  /* 0x0000f500ff057b82 */ /* 0x01cea20000000800 */
        /* <DEDUP_REMOVED lines=50> */
.L_x_2377:
[----:B------:R-:W-:Y:S05]  /*b3f0*/  BSYNC B2 ;  /* 0x0000000000027941 */ /* 0x000fea0003800000 */
.L_x_2376:
        /* <DEDUP_REMOVED lines=47> */
.L_x_2375:
[----:B------:R-:W-:Y:S05]  /*b6f0*/  BSYNC B1 ;  /* 0x0000000000017941 */ /* 0x000fea0003800000 */
.L_x_2374:
[----:B------:R-:W-:Y:S05]  /*b700*/  @P3 BRA `(.L_x_2378) ;  /* 0x0000002c00703947 */ /* 0x000fea0003800000 */
[----:B--234-:R-:W2:Y:S01]  /*b710*/  LDC R5, c[0x0][0x3d4] ;  /* 0x0000f500ff057b82 */ /* 0x01cea20000000800 */
[----:B------:R-:W-:Y:S01]  /*b720*/  BSSY B1, `(.L_x_2379) ;  /* 0x0000032000017945 */ /* 0x000fe20003800000 */
[-C--:B--2---:R-:W-:Y:S02]  /*b730*/  ISETP.GE.AND P0, PT, R22, R5.reuse, PT ;  /* 0x000000051600720c */ /* 0x084fe40003f06270 */
[----:B------:R-:W-:-:S11]  /*b740*/  ISETP.GE.AND P1, PT, R186, R5, PT ;  /* 0x00000005ba00720c */ /* 0x000fd60003f26270 */
[----:B------:R-:W-:Y:S05]  /*b750*/  @P0 BRA `(.L_x_2380) ;  /* 0x0000000000b80947 */ /* 0x000fea0003800000 */
[----:B------:R-:W2:Y:S01]  /*b760*/  LDS.128 R4, [R211+0x3000] ;  /* 0x00300000d3047984 */ /* 0x000ea20000000c00 */
        /* <DEDUP_REMOVED lines=12> */
[C---:B--2---:R-:W-:Y:S01]  /*b830*/  LOP3.LUT R13, R6.reuse, 0xffff0000, RZ, 0xc0, !PT ;  /* 0xffff0000060d7812 */ /* 0x044fe200078ec0ff */
        /* <DEDUP_REMOVED lines=32> */
.L_x_2380:
[----:B------:R-:W-:Y:S05]  /*ba40*/  BSYNC B1 ;  /* 0x0000000000017941 */ /* 0x000fea0003800000 */
.L_x_2379:
[----:B------:R-:W-:Y:S05]  /*ba50*/  @P1 BRA `(.L_x_2378) ;  /* 0x00000028009c1947 */ /* 0x000fea0003800000 */
[----:B--2---:R-:W2:Y:S01]  /*ba60*/  LDS.128 R4, [R211+0x7000] ;  /* 0x00700000d3047984 */ /* 0x004ea20000000c00 */
        /* <DEDUP_REMOVED lines=46> */
.L_x_2339:
[----:B------:R-:W2:Y:S01]  /*bd50*/  LDC R21, c[0x0][0x3d4] ;  /* 0x0000f500ff157b82 */ /* 0x000ea20000000800 */
[-C--:B------:R-:W-:Y:S01]  /*bd60*/  ISETP.GE.AND P0, PT, R188, R72.reuse, PT ;  /* 0x00000048bc00720c */ /* 0x080fe20003f06270 */
[----:B------:R-:W-:Y:S01]  /*bd70*/  ULDC.64 UR4, c[0x0][0x3c8] ;  /* 0x0000f20000047ab9 */ /* 0x000fe20000000a00 */
[-C--:B------:R-:W-:Y:S01]  /*bd80*/  ISETP.GE.AND P1, PT, R187, R72.reuse, PT ;  /* 0x00000048bb00720c */ /* 0x080fe20003f26270 */
[----:B------:R-:W-:Y:S01]  /*bd90*/  ULDC.64 UR6, c[0x0][0x3e0] ;  /* 0x0000f80000067ab9 */ /* 0x000fe20000000a00 */
[-C--:B------:R-:W-:Y:S02]  /*bda0*/  ISETP.GE.AND P2, PT, R189, R72.reuse, PT ;  /* 0x00000048bd00720c */ /* 0x080fe40003f46270 */
[----:B------:R-:W-:Y:S02]  /*bdb0*/  ISETP.GE.AND P3, PT, R18, R72, PT ;  /* 0x000000481200720c */ /* 0x000fe40003f66270 */
[CC--:B--2---:R-:W-:Y:S02]  /*bdc0*/  ISETP.GE.OR P0, PT, R16.reuse, R21.reuse, P0 ;  /* 0x000000151000720c */ /* 0x0c4fe40000706670 */
[----:B------:R-:W-:-:S02]  /*bdd0*/  ISETP.GE.OR P1, PT, R16, R21, P1 ;  /* 0x000000151000720c */ /* 0x000fc40000f26670 */
[CC--:B------:R-:W-:Y:S02]  /*bde0*/  ISETP.GE.OR P2, PT, R16.reuse, R21.reuse, P2 ;  /* 0x000000151000720c */ /* 0x0c0fe40001746670 */
[----:B------:R-:W-:-:S07]  /*bdf0*/  ISETP.GE.OR P3, PT, R16, R21, P3 ;  /* 0x000000151000720c */ /* 0x000fce0001f66670 */
[--C-:B------:R-:W-:Y:S01]  /*be00*/  @!P0 IADD3 R29, P4, P5, R27, R29, R6.reuse ;  /* 0x0000001d1b1d8210 */ /* 0x100fe20007d9e006 */
[----:B------:R-:W2:Y:S03]  /*be10*/  @!P0 LDC.64 R62, c[0x0][0x3e0] ;  /* 0x0000f800ff3e8b82 */ /* 0x000ea60000000a00 */
[--C-:B------:R-:W-:Y:S01]  /*be20*/  @!P0 IADD3.X R30, R31, R30, R7.reuse, P4, P5 ;  /* 0x0000001e1f1e8210 */ /* 0x100fe200027ea407 */
[C---:B------:R-:W-:Y:S01]  /*be30*/  @!P2 IMAD.WIDE.U32 R8, R12.reuse, 0x60, R6 ;  /* 0x000000600c08a825 */ /* 0x040fe200078e0006 */
[----:B------:R-:W-:-:S03]  /*be40*/  @!P1 LEA R0, P4, R12, R6, 0x6 ;  /* 0x000000060c009211 */ /* 0x000fc600078830ff */
[----:B------:R-:W3:Y:S01]  /*be50*/  @!P1 LDC.64 R66, c[0x0][0x3e0] ;  /* 0x0000f800ff429b82 */ /* 0x000ee20000000a00 */
[----:B------:R-:W-:Y:S01]  /*be60*/  @!P1 IADD3 R25, P5, R0, R27, RZ ;  /* 0x0000001b00199210 */ /* 0x000fe20007fbe0ff */
[----:B------:R-:W-:Y:S01]  /*be70*/  @!P2 IMAD R0, R13, 0x60, RZ ;  /* 0x000000600d00a824 */ /* 0x000fe200078e02ff */
[----:B------:R-:W-:Y:S02]  /*be80*/  @!P1 LEA.HI.X R26, R12, R7, R13, 0x6, P4 ;  /* 0x000000070c1a9211 */ /* 0x000fe400020f340d */
[----:B------:R-:W-:-:S03]  /*be90*/  @!P3 IADD3 R3, P4, R6, R27, RZ ;  /* 0x0000001b0603b210 */ /* 0x000fc60007f9e0ff */
[--C-:B------:R-:W-:Y:S01]  /*bea0*/  @!P1 IMAD.X R26, R26, 0x1, R31.reuse, P5 ;  /* 0x000000011a1a9824 */ /* 0x100fe200028e061f */
[----:B------:R-:W-:Y:S01]  /*beb0*/  @!P2 IADD3 R6, P5, R27, R8, RZ ;  /* 0x000000081b06a210 */ /* 0x000fe20007fbe0ff */
[----:B------:R-:W-:Y:S01]  /*bec0*/  @!P3 IMAD.X R14, R7, 0x1, R31, P4 ;  /* 0x00000001070eb824 */ /* 0x000fe200020e061f */
[----:B------:R-:W4:Y:S02]  /*bed0*/  @!P2 LDC.64 R70, c[0x0][0x3e0] ;  /* 0x0000f800ff46ab82 */ /* 0x000f240000000a00 */
[----:B------:R-:W-:Y:S01]  /*bee0*/  @!P2 IADD3.X R7, R31, R0, R9, P5, !PT ;  /* 0x000000001f07a210 */ /* 0x000fe20002ffe409 */
[----:B------:R-:W-:Y:S01]  /*bef0*/  @!P2 IMAD R31, R11, 0x60, RZ ;  /* 0x000000600b1fa824 */ /* 0x000fe200078e02ff */
[----:B------:R-:W-:-:S04]  /*bf00*/  @!P0 IADD3 R27, P4, P5, R33, R24, R4 ;  /* 0x00000018211b8210 */ /* 0x000fc80007d9e004 */
[----:B------:R-:W-:Y:S01]  /*bf10*/  @!P0 IADD3.X R28, R35, R28, R5, P4, P5 ;  /* 0x0000001c231c8210 */ /* 0x000fe200027ea405 */
[----:B------:R-:W0:Y:S01]  /*bf20*/  @!P0 LDC.64 R60, c[0x0][0x3c8] ;  /* 0x0000f200ff3c8b82 */ /* 0x000e220000000a00 */
[----:B------:R-:W-:Y:S02]  /*bf30*/  @!P3 IADD3 R15, P4, R4, R33, RZ ;  /* 0x00000021040fb210 */ /* 0x000fe40007f9e0ff */
[----:B------:R-:W-:-:S03]  /*bf40*/  @!P1 LEA R20, P5, R10, R4, 0x6 ;  /* 0x000000040a149211 */ /* 0x000fc600078a30ff */
[----:B------:R-:W-:Y:S01]  /*bf50*/  @!P3 IMAD.X R32, R5, 0x1, R35, P4 ;  /* 0x000000010520b824 */ /* 0x000fe200020e0623 */
[C---:B------:R-:W-:Y:S01]  /*bf60*/  @!P3 LEA R8, P4, R3.reuse, UR4, 0x1 ;  /* 0x000000040308bc11 */ /* 0x040fe2000f8808ff */
[----:B------:R-:W1:Y:S01]  /*bf70*/  @!P1 LDC.64 R64, c[0x0][0x3c8] ;  /* 0x0000f200ff409b82 */ /* 0x000e620000000a00 */
[C---:B------:R-:W-:Y:S01]  /*bf80*/  @!P1 LEA.HI.X R24, R10.reuse, R5, R11, 0x6, P5 ;  /* 0x000000050a189211 */ /* 0x040fe200028f340b */
[----:B------:R-:W-:Y:S01]  /*bf90*/  @!P2 IMAD.WIDE.U32 R4, R10, 0x60, R4 ;  /* 0x000000600a04a825 */ /* 0x000fe200078e0004 */
[----:B------:R-:W-:Y:S02]  /*bfa0*/  @!P3 LEA.HI.X R9, R3, UR5, R14, 0x1, P4 ;  /* 0x000000050309bc11 */ /* 0x000fe4000a0f0c0e */
[C---:B------:R-:W-:Y:S02]  /*bfb0*/  @!P3 LEA R14, P4, R15.reuse, UR6, 0x1 ;  /* 0x000000060f0ebc11 */ /* 0x040fe4000f8808ff */
[----:B------:R-:W-:Y:S01]  /*bfc0*/  @!P1 IADD3 R20, P5, R20, R33, RZ ;  /* 0x0000002114149210 */ /* 0x000fe20007fbe0ff */
[----:B------:R-:W1:Y:S01]  /*bfd0*/  @!P2 LDC.64 R68, c[0x0][0x3c8] ;  /* 0x0000f200ff44ab82 */ /* 0x000e620000000a00 */
[----:B------:R-:W-:-:S02]  /*bfe0*/  @!P3 LEA.HI.X R15, R15, UR7, R32, 0x1, P4 ;  /* 0x000000070f0fbc11 */ /* 0x000fc4000a0f0c20 */
[----:B--2---:R-:W-:Y:S01]  /*bff0*/  @!P0 LEA R62, P4, R27, R62, 0x1 ;  /* 0x0000003e1b3e8211 */ /* 0x004fe200078808ff */
[----:B------:R-:W-:Y:S01]  /*c000*/  @!P1 IMAD.X R24, R24, 0x1, R35, P5 ;  /* 0x0000000118189824 */ /* 0x000fe200028e0623 */
[----:B------:R-:W-:Y:S02]  /*c010*/  @!P2 IADD3 R0, P5, R33, R4, RZ ;  /* 0x000000042100a210 */ /* 0x000fe40007fbe0ff */
[----:B------:R-:W-:Y:S02]  /*c020*/  @!P0 LEA.HI.X R63, R27, R63, R28, 0x1, P4 ;  /* 0x0000003f1b3f8211 */ /* 0x000fe400020f0c1c */
[C---:B---3--:R-:W-:Y:S02]  /*c030*/  @!P1 LEA R66, P4, R20.reuse, R66, 0x1 ;  /* 0x0000004214429211 */ /* 0x048fe400078808ff */
[----:B------:R-:W-:Y:S02]  /*c040*/  @!P2 IADD3.X R3, R35, R31, R5, P5, !PT ;  /* 0x0000001f2303a210 */ /* 0x000fe40002ffe405 */
[----:B------:R-:W-:-:S02]  /*c050*/  @!P1 LEA.HI.X R67, R20, R67, R24, 0x1, P4 ;  /* 0x0000004314439211 */ /* 0x000fc400020f0c18 */
[----:B------:R-:W-:Y:S02]  /*c060*/  CS2R R32, SRZ ;  /* 0x0000000000207805 */ /* 0x000fe4000001ff00 */
[C---:B----4-:R-:W-:Y:S02]  /*c070*/  @!P2 LEA R70, P4, R0.reuse, R70, 0x1 ;  /* 0x000000460046a211 */ /* 0x050fe400078808ff */
[----:B------:R-:W-:Y:S02]  /*c080*/  CS2R R34, SRZ ;  /* 0x0000000000227805 */ /* 0x000fe4000001ff00 */
[----:B0-----:R-:W-:Y:S02]  /*c090*/  @!P0 LEA R60, P5, R29, R60, 0x1 ;  /* 0x0000003c1d3c8211 */ /* 0x001fe400078a08ff */
[----:B------:R-:W-:Y:S02]  /*c0a0*/  CS2R R4, SRZ ;  /* 0x0000000000047805 */ /* 0x000fe4000001ff00 */
[----:B------:R-:W-:-:S02]  /*c0b0*/  @!P2 LEA.HI.X R71, R0, R71, R3, 0x1, P4 ;  /* 0x000000470047a211 */ /* 0x000fc400020f0c03 */
[----:B------:R-:W0:Y:S01]  /*c0c0*/  LDC R0, c[0x0][0x428] ;  /* 0x00010a00ff007b82 */ /* 0x000e220000000800 */
[----:B------:R-:W-:Y:S02]  /*c0d0*/  @!P0 LEA.HI.X R61, R29, R61, R30, 0x1, P5 ;  /* 0x0000003d1d3d8211 */ /* 0x000fe400028f0c1e */
[----:B------:R-:W-:Y:S02]  /*c0e0*/  CS2R R28, SRZ ;  /* 0x00000000001c7805 */ /* 0x000fe4000001ff00 */
[----:B------:R-:W-:Y:S02]  /*c0f0*/  CS2R R30, SRZ ;  /* 0x00000000001e7805 */ /* 0x000fe4000001ff00 */
[C---:B-1----:R-:W-:Y:S01]  /*c100*/  @!P1 LEA R64, P5, R25.reuse, R64, 0x1 ;  /* 0x0000004019409211 */ /* 0x042fe200078a08ff */
[----:B------:R-:W5:Y:S03]  /*c110*/  @!P0 LDG.E.128 R32, desc[UR40][R62.64] ;  /* 0x000000283e208981 */ /* 0x000f66000c1e1d00 */
[----:B------:R-:W-:Y:S01]  /*c120*/  @!P1 LEA.HI.X R65, R25, R65, R26, 0x1, P5 ;  /* 0x0000004119419211 */ /* 0x000fe200028f0c1a */
[----:B------:R-:W5:Y:S01]  /*c130*/  @!P0 LDG.E.128 R28, desc[UR40][R60.64] ;  /* 0x000000283c1c8981 */ /* 0x000f62000c1e1d00 */
[----:B------:R-:W-:-:S02]  /*c140*/  @!P2 LEA R68, P5, R6, R68, 0x1 ;  /* 0x000000440644a211 */ /* 0x000fc400078a08ff */
[----:B------:R-:W-:Y:S02]  /*c150*/  CS2R R24, SRZ ;  /* 0x0000000000187805 */ /* 0x000fe4000001ff00 */
[----:B------:R-:W-:Y:S02]  /*c160*/  CS2R R26, SRZ ;  /* 0x00000000001a7805 */ /* 0x000fe4000001ff00 */
[----:B------:R-:W-:Y:S02]  /*c170*/  @!P2 LEA.HI.X R69, R6, R69, R7, 0x1, P5 ;  /* 0x000000450645a211 */ /* 0x000fe400028f0c07 */
[----:B------:R-:W-:Y:S01]  /*c180*/  CS2R R6, SRZ ;  /* 0x0000000000067805 */ /* 0x000fe2000001ff00 */
[----:B------:R-:W-:Y:S01]  /*c190*/  IMAD.MOV.U32 R58, RZ, RZ, R54 ;  /* 0x000000ffff3a7224 */ /* 0x000fe200078e0036 */
[----:B------:R-:W5:Y:S04]  /*c1a0*/  @!P3 LDG.E.128 R24, desc[UR40][R14.64] ;  /* 0x000000280e18b981 */ /* 0x000f68000c1e1d00 */
[----:B------:R1:W5:Y:S01]  /*c1b0*/  @!P3 LDG.E.128 R4, desc[UR40][R8.64] ;  /* 0x000000280804b981 */ /* 0x000362000c1e1d00 */
[----:B0-----:R-:W-:-:S13]  /*c1c0*/  ISETP.NE.AND P0, PT, R0, 0x1, PT ;  /* 0x000000010000780c */ /* 0x001fda0003f05270 */
[----:B-1----:R-:W0:Y:S08]  /*c1d0*/  @P0 LDC R8, c[0x0][0x42c] ;  /* 0x00010b00ff080b82 */ /* 0x002e300000000800 */
[----:B------:R-:W1:Y:S01]  /*c1e0*/  @P0 LDC R9, c[0x0][0x430] ;  /* 0x00010c00ff090b82 */ /* 0x000e620000000800 */
[----:B------:R-:W-:-:S04]  /*c1f0*/  IMAD R0, R193, 0x80, R18 ;  /* 0x00000080c1007824 */ /* 0x000fc800078e0212 */
[----:B------:R-:W-:-:S04]  /*c200*/  IMAD R3, R219, 0x20, R0 ;  /* 0x00000020db037824 */ /* 0x000fc800078e0200 */
[----:B0-----:R-:W-:-:S05]  /*c210*/  @P0 IMAD.HI.U32 R0, R3, R8, RZ ;  /* 0x0000000803000227 */ /* 0x001fca00078e00ff */
[----:B-1----:R-:W-:-:S04]  /*c220*/  @P0 SHF.R.U32.HI R3, RZ, R9, R0 ;  /* 0x00000009ff030219 */ /* 0x002fc80000011600 */
[----:B------:R-:W-:Y:S01]  /*c230*/  SHF.R.S32.HI R9, RZ, 0x1f, R3 ;  /* 0x0000001fff097819 */ /* 0x000fe20000011403 */
[----:B------:R-:W-:-:S04]  /*c240*/  IMAD.MOV.U32 R57, RZ, RZ, R53 ;  /* 0x000000ffff397224 */ /* 0x000fc800078e0035 */
[C---:B------:R-:W-:Y:S02]  /*c250*/  IMAD R0, R9.reuse, R12, RZ ;  /* 0x0000000c09007224 */ /* 0x040fe400078e02ff */
[----:B------:R-:W-:Y:S02]  /*c260*/  IMAD R8, R9, R10, RZ ;  /* 0x0000000a09087224 */ /* 0x000fe400078e02ff */
[----:B------:R-:W-:-:S04]  /*c270*/  IMAD.WIDE.U32 R14, R3, R12, R58 ;  /* 0x0000000c030e7225 */ /* 0x000fc800078e003a */
[C---:B------:R-:W-:Y:S02]  /*c280*/  IMAD R9, R3.reuse, R13, R0 ;  /* 0x0000000d03097224 */ /* 0x040fe400078e0200 */
[----:B------:R-:W-:-:S04]  /*c290*/  IMAD.WIDE.U32 R12, R3, R10, R56 ;  /* 0x0000000a030c7225 */ /* 0x000fc800078e0038 */
[----:B------:R-:W-:Y:S01]  /*c2a0*/  IMAD R3, R3, R11, R8 ;  /* 0x0000000b03037224 */ /* 0x000fe200078e0208 */
[----:B------:R-:W-:Y:S01]  /*c2b0*/  LEA R8, P4, R14, UR4, 0x1 ;  /* 0x000000040e087c11 */ /* 0x000fe2000f8808ff */
[----:B------:R-:W-:Y:S01]  /*c2c0*/  IMAD.IADD R9, R15, 0x1, R9 ;  /* 0x000000010f097824 */ /* 0x000fe200078e0209 */
        /* <DEDUP_REMOVED lines=8> */
[----:B------:R-:W-:Y:S01]  /*c350*/  LEA.HI.X R9, R14, UR5, R9, 0x1, P4 ;  /* 0x000000050e097c11 */ /* 0x000fe2000a0f0c09 */
[----:B------:R-:W-:Y:S01]  /*c360*/  IMAD.IADD R3, R13, 0x1, R3 ;  /* 0x000000010d037824 */ /* 0x000fe200078e0203 */
[----:B------:R-:W-:Y:S01]  /*c370*/  LEA R0, P4, R12, UR6, 0x1 ;  /* 0x000000060c007c11 */ /* 0x000fe2000f8808ff */
[----:B------:R-:W-:Y:S01]  /*c380*/  UMOV UR4, 0xffffffff ;  /* 0xffffffff00047882 */ /* 0x000fe20000000000 */
[----:B------:R-:W-:Y:S01]  /*c390*/  ISETP.GE.AND P0, PT, R16, R21, PT ;  /* 0x000000151000720c */ /* 0x000fe20003f06270 */
[----:B------:R0:W5:Y:S01]  /*c3a0*/  @!P1 LDG.E.128 R36, desc[UR40][R64.64] ;  /* 0x0000002840249981 */ /* 0x000162000c1e1d00 */
[----:B------:R-:W-:-:S02]  /*c3b0*/  LEA.HI.X R3, R12, UR7, R3, 0x1, P4 ;  /* 0x000000070c037c11 */ /* 0x000fc4000a0f0c03 */
[-C--:B------:R-:W-:Y:S01]  /*c3c0*/  ISETP.GE.OR P3, PT, R187, R72.reuse, P0 ;  /* 0x00000048bb00720c */ /* 0x080fe20000766670 */
[----:B------:R0:W5:Y:S01]  /*c3d0*/  @!P1 LDG.E.128 R40, desc[UR40][R66.64] ;  /* 0x0000002842289981 */ /* 0x000162000c1e1d00 */
[----:B------:R-:W-:-:S03]  /*c3e0*/  ISETP.GE.OR P1, PT, R18, R72, P0 ;  /* 0x000000481200720c */ /* 0x000fc60000726670 */
[----:B------:R0:W5:Y:S04]  /*c3f0*/  @!P2 LDG.E.128 R44, desc[UR40][R68.64] ;  /* 0x00000028442ca981 */ /* 0x000168000c1e1d00 */
[----:B------:R0:W5:Y:S01]  /*c400*/  @!P2 LDG.E.128 R48, desc[UR40][R70.64] ;  /* 0x000000284630a981 */ /* 0x000162000c1e1d00 */
[-C--:B------:R-:W-:Y:S02]  /*c410*/  ISETP.GE.OR P2, PT, R188, R72.reuse, P0 ;  /* 0x00000048bc00720c */ /* 0x080fe40000746670 */
[----:B------:R-:W-:Y:S01]  /*c420*/  ISETP.GE.OR P0, PT, R189, R72, P0 ;  /* 0x00000048bd00720c */ /* 0x000fe20000706670 */
[----:B------:R-:W-:-:S12]  /*c430*/  BRA.DIV UR4, `(.L_x_2381) ;  /* 0x0000012604c47947 */ /* 0x000fd8000b800000 */
.L_x_2616:
[----:B------:R-:W-:-:S03]  /*c440*/  UMOV UR4, 0xffffffff ;  /* 0xffffffff00047882 */ /* 0x000fc60000000000 */
[----:B------:R-:W-:Y:S05]  /*c450*/  BRA.DIV UR4, `(.L_x_2382) ;  /* 0x0000012604e47947 */ /* 0x000fea000b800000 */
.L_x_2619:
[----:B------:R-:W-:-:S03]  /*c460*/  UMOV UR4, 0xffffffff ;  /* 0xffffffff00047882 */ /* 0x000fc60000000000 */
[----:B------:R-:W-:Y:S05]  /*c470*/  BRA.DIV UR4, `(.L_x_2383) ;  /* 0x0000012a04047947 */ /* 0x000fea000b800000 */
.L_x_2622:
[----:B------:R-:W-:-:S03]  /*c480*/  UMOV UR4, 0xffffffff ;  /* 0xffffffff00047882 */ /* 0x000fc60000000000 */
[----:B------:R-:W-:Y:S05]  /*c490*/  BRA.DIV UR4, `(.L_x_2384) ;  /* 0x0000012a04247947 */ /* 0x000fea000b800000 */
.L_x_2625:
[----:B------:R-:W-:-:S03]  /*c4a0*/  UMOV UR4, 0xffffffff ;  /* 0xffffffff00047882 */ /* 0x000fc60000000000 */
[----:B------:R-:W-:Y:S05]  /*c4b0*/  BRA.DIV UR4, `(.L_x_2385) ;  /* 0x0000012a04447947 */ /* 0x000fea000b800000 */
.L_x_2628:
[----:B------:R-:W-:-:S03]  /*c4c0*/  UMOV UR4, 0xffffffff ;  /* 0xffffffff00047882 */ /* 0x000fc60000000000 */
[----:B------:R-:W-:Y:S05]  /*c4d0*/  BRA.DIV UR4, `(.L_x_2386) ;  /* 0x0000012a04647947 */ /* 0x000fea000b800000 */
.L_x_2631:
[----:B------:R-:W-:-:S03]  /*c4e0*/  UMOV UR4, 0xffffffff ;  /* 0xffffffff00047882 */ /* 0x000fc60000000000 */
[----:B------:R-:W-:Y:S05]  /*c4f0*/  BRA.DIV UR4, `(.L_x_2387) ;  /* 0x0000012a04847947 */ /* 0x000fea000b800000 */
.L_x_2634:
[----:B------:R-:W-:-:S03]  /*c500*/  UMOV UR4, 0xffffffff ;  /* 0xffffffff00047882 */ /* 0x000fc60000000000 */
[----:B------:R-:W-:Y:S05]  /*c510*/  BRA.DIV UR4, `(.L_x_2388) ;  /* 0x0000012a04a47947 */ /* 0x000fea000b800000 */
.L_x_2637:
[----:B------:R-:W-:-:S03]  /*c520*/  UMOV UR4, 0xffffffff ;  /* 0xffffffff00047882 */ /* 0x000fc60000000000 */
[----:B------:R-:W-:Y:S05]  /*c530*/  BRA.DIV UR4, `(.L_x_2389) ;  /* 0x0000012a04c47947 */ /* 0x000fea000b800000 */
.L_x_2640:
[----:B------:R-:W-:-:S03]  /*c540*/  UMOV UR4, 0xffffffff ;  /* 0xffffffff00047882 */ /* 0x000fc60000000000 */
[----:B------:R-:W-:Y:S05]  /*c550*/  BRA.DIV UR4, `(.L_x_2390) ;  /* 0x0000012a04e47947 */ /* 0x000fea000b800000 */
.L_x_2643:
[----:B------:R-:W-:-:S03]  /*c560*/  UMOV UR4, 0xffffffff ;  /* 0xffffffff00047882 */ /* 0x000fc60000000000 */
[----:B------:R-:W-:Y:S05]  /*c570*/  BRA.DIV UR4, `(.L_x_2391) ;  /* 0x0000012e04047947 */ /* 0x000fea000b800000 */
.L_x_2646:
[----:B------:R-:W-:-:S03]  /*c580*/  UMOV UR4, 0xffffffff ;  /* 0xffffffff00047882 */ /* 0x000fc60000000000 */
[----:B------:R-:W-:Y:S05]  /*c590*/  BRA.DIV UR4, `(.L_x_2392) ;  /* 0x0000012e04247947 */ /* 0x000fea000b800000 */
.L_x_2649:
[----:B------:R-:W-:-:S03]  /*c5a0*/  UMOV UR4, 0xffffffff ;  /* 0xffffffff00047882 */ /* 0x000fc60000000000 */
[----:B------:R-:W-:Y:S05]  /*c5b0*/  BRA.DIV UR4, `(.L_x_2393) ;  /* 0x0000012e04447947 */ /* 0x000fea000b800000 */
.L_x_2652:
[----:B------:R-:W-:-:S03]  /*c5c0*/  UMOV UR4, 0xffffffff ;  /* 0xffffffff00047882 */ /* 0x000fc60000000000 */
[----:B------:R-:W-:Y:S05]  /*c5d0*/  BRA.DIV UR4, `(.L_x_2394) ;  /* 0x0000012e04647947 */ /* 0x000fea000b800000 */
.L_x_2655:
[----:B------:R-:W-:-:S03]  /*c5e0*/  UMOV UR4, 0xffffffff ;  /* 0xffffffff00047882 */ /* 0x000fc60000000000 */
[----:B------:R-:W-:Y:S05]  /*c5f0*/  BRA.DIV UR4, `(.L_x_2395) ;  /* 0x0000012e04847947 */ /* 0x000fea000b800000 */
.L_x_2658:
[----:B------:R-:W-:-:S03]  /*c600*/  UMOV UR4, 0xffffffff ;  /* 0xffffffff00047882 */ /* 0x000fc60000000000 */
[----:B------:R-:W-:Y:S05]  /*c610*/  BRA.DIV UR4, `(.L_x_2396) ;  /* 0x0000012e04a47947 */ /* 0x000fea000b800000 */
.L_x_2661:
        /* <DEDUP_REMOVED lines=14> */
[----:B------:R-:W-:Y:S01]  /*c700*/  PRMT R76, R9, 0x7610, R76 ;  /* 0x00007610094c7816 */ /* 0x000fe2000000004c */
[----:B------:R-:W-:Y:S01]  /*c710*/  IMAD.MOV.U32 R9, RZ, RZ, R30 ;  /* 0x000000ffff097224 */ /* 0x000fe200078e001e */
[----:B------:R-:W-:-:S02]  /*c720*/  LOP3.LUT R0, R0, 0xfffffffe, RZ, 0xc0, !PT ;  /* 0xfffffffe00007812 */ /* 0x000fc400078ec0ff */
[----:B------:R-:W-:Y:S01]  /*c730*/  PRMT R55, R55, 0x5410, R8 ;  /* 0x0000541037377816 */ /* 0x000fe20000000008 */
[----:B------:R-:W-:Y:S01]  /*c740*/  IMAD.MOV.U32 R8, RZ, RZ, R26 ;  /* 0x000000ffff087224 */ /* 0x000fe200078e001a */
[----:B0-----:R-:W-:Y:S01]  /*c750*/  PRMT R70, R9, 0x7610, R70 ;  /* 0x0000761009467816 */ /* 0x001fe20000000046 */
        /* <DEDUP_REMOVED lines=49> */
.L_x_2662:
[----:B------:R-:W-:Y:S05]  /*ca70*/  BSYNC B1 ;  /* 0x0000000000017941 */ /* 0x000fea0003800000 */
.L_x_2397:
        /* <DEDUP_REMOVED lines=105> */
.L_x_2400:
[----:B------:R-:W-:Y:S05]  /*d110*/  BSYNC B1 ;  /* 0x0000000000017941 */ /* 0x000fea0003800000 */
.L_x_2399:
        /* <DEDUP_REMOVED lines=104> */
.L_x_2402:
[----:B------:R-:W-:Y:S05]  /*d7a0*/  BSYNC B1 ;  /* 0x0000000000017941 */ /* 0x000fea0003800000 */
.L_x_2401:
        /* <DEDUP_REMOVED lines=104> */
.L_x_2404:
[----:B------:R-:W-:Y:S05]  /*de30*/  BSYNC B1 ;  /* 0x0000000000017941 */ /* 0x000fea0003800000 */
.L_x_2403:
[----:B--23--:R-:W-:Y:S02]  /*de40*/  PRMT R12, R12, 0x5410, R0 ;  /* 0x000054100c0c7816 */ /* 0x00cfe40000000000 */
[----:B------:R-:W-:Y:S01]  /*de50*/  PRMT R14, R14, 0x5410, R3 ;  /* 0x000054100e0e7816 */ /* 0x000fe20000000003 */
[----:B------:R-:W-:Y:S06]  /*de60*/  @P0 BRA `(.L_x_2378) ;  /* 0x0000000400980947 */ /* 0x000fec0003800000 */
[----:B------:R-:W-:Y:S02]  /*de70*/  LEA.HI R21, R21, R219, RZ, 0x1d ;  /* 0x000000db15157211 */ /* 0x000fe400078fe8ff */
[----:B------:R-:W-:Y:S02]  /*de80*/  SHF.R.U64 R25, R44, 0x10, R45 ;  /* 0x000000102c197819 */ /* 0x000fe4000000122d */
[----:B-1----:R-:W-:Y:S01]  /*de90*/  SHF.R.S32.HI R4, RZ, 0x1f, R21 ;  /* 0x0000001fff047819 */ /* 0x002fe20000011415 */
        /* <DEDUP_REMOVED lines=12> */
[----:B------:R-:W1:Y:S01]  /*df60*/  LDS.128 R4, [R228] ;  /* 0x00000000e4047984 */ /* 0x000e620000000c00 */
[----:B------:R-:W-:Y:S01]  /*df70*/  SHF.R.U32.HI R44, RZ, 0x10, R45 ;  /* 0x00000010ff2c7819 */ /* 0x000fe2000001162d */
[----:B------:R-:W-:Y:S01]  /*df80*/  IMAD.U32 R27, R56, 0x10000, RZ ;  /* 0x00010000381b7824 */ /* 0x000fe200078e00ff */
[----:B------:R-:W-:Y:S01]  /*df90*/  SHF.R.U32.HI R48, RZ, 0x10, R49 ;  /* 0x00000010ff307819 */ /* 0x000fe20000011631 */
[----:B------:R-:W-:Y:S01]  /*dfa0*/  IMAD R3, R3, 0x2, R2 ;  /* 0x0000000203037824 */ /* 0x000fe200078e0202 */
[----:B------:R-:W-:Y:S02]  /*dfb0*/  PRMT R54, R54, 0x5410, R15 ;  /* 0x0000541036367816 */ /* 0x000fe4000000000f */
[----:B------:R-:W-:Y:S02]  /*dfc0*/  SHF.R.U32.HI R30, RZ, 0x10, R51 ;  /* 0x00000010ff1e7819 */ /* 0x000fe40000011633 */
[----:B0-----:R-:W0:Y:S01]  /*dfd0*/  LDS.128 R8, [R3+0x10400] ;  /* 0x0104000003087984 */ /* 0x001e220000000c00 */
[----:B------:R-:W-:-:S02]  /*dfe0*/  PRMT R53, R53, 0x5410, R44 ;  /* 0x0000541035357816 */ /* 0x000fc4000000002c */
[----:B------:R-:W-:Y:S02]  /*dff0*/  PRMT R57, R57, 0x5410, R48 ;  /* 0x0000541039397816 */ /* 0x000fe40000000030 */
[----:B------:R-:W-:Y:S02]  /*e000*/  SHF.R.U32.HI R46, RZ, 0x10, R47 ;  /* 0x00000010ff2e7819 */ /* 0x000fe4000001162f */
[----:B------:R-:W-:Y:S01]  /*e010*/  SHF.R.U64 R28, R50, 0x10, R51 ;  /* 0x00000010321c7819 */ /* 0x000fe20000001233 */
[----:B------:R-:W-:Y:S01]  /*e020*/  IMAD.U32 R29, R57, 0x10000, RZ ;  /* 0x00010000391d7824 */ /* 0x000fe200078e00ff */
[----:B------:R-:W-:Y:S02]  /*e030*/  PRMT R30, R14, 0x5432, R30 ;  /* 0x000054320e1e7816 */ /* 0x000fe4000000001e */
[----:B------:R-:W-:Y:S02]  /*e040*/  PRMT R55, R55, 0x5410, R46 ;  /* 0x0000541037377816 */ /* 0x000fe4000000002e */
[----:B------:R-:W-:-:S02]  /*e050*/  PRMT R28, R12, 0x5432, R28 ;  /* 0x000054320c1c7816 */ /* 0x000fc4000000001c */
[----:B------:R-:W-:Y:S01]  /*e060*/  LOP3.LUT R25, R25, 0xffff0000, RZ, 0xc0, !PT ;  /* 0xffff000019197812 */ /* 0x000fe200078ec0ff */
[C---:B-1----:R-:W-:Y:S01]  /*e070*/  IMAD.U32 R0, R4.reuse, 0x10000, RZ ;  /* 0x0001000004007824 */ /* 0x042fe200078e00ff */
[----:B------:R-:W-:Y:S01]  /*e080*/  LOP3.LUT R4, R4, 0xffff0000, RZ, 0xc0, !PT ;  /* 0xffff000004047812 */ /* 0x000fe200078ec0ff */
[C---:B------:R-:W-:Y:S01]  /*e090*/  IMAD.U32 R12, R5.reuse, 0x10000, RZ ;  /* 0x00010000050c7824 */ /* 0x040fe200078e00ff */
[----:B------:R-:W-:Y:S01]  /*e0a0*/  LOP3.LUT R5, R5, 0xffff0000, RZ, 0xc0, !PT ;  /* 0xffff000005057812 */ /* 0x000fe200078ec0ff */
[C---:B------:R-:W-:Y:S01]  /*e0b0*/  IMAD.U32 R14, R7.reuse, 0x10000, RZ ;  /* 0x00010000070e7824 */ /* 0x040fe200078e00ff */
[----:B------:R-:W-:Y:S01]  /*e0c0*/  LOP3.LUT R7, R7, 0xffff0000, RZ, 0xc0, !PT ;  /* 0xffff000007077812 */ /* 0x000fe200078ec0ff */
[C---:B------:R-:W-:Y:S01]  /*e0d0*/  IMAD.U32 R13, R6.reuse, 0x10000, RZ ;  /* 0x00010000060d7824 */ /* 0x040fe200078e00ff */
        /* <DEDUP_REMOVED lines=63> */
.L_x_2378:
[----:B------:R-:W-:Y:S05]  /*e4d0*/  BSYNC B0 ;  /* 0x0000000000007941 */ /* 0x000fea0003800000 */
.L_x_2338:
        /* <DEDUP_REMOVED lines=8> */
.L_x_2336:
[----:B------:R-:W-:-:S13]  /*e560*/  ISETP.NE.AND P0, PT, R197, 0x3, PT ;  /* 0x00000003c500780c */ /* 0x000fda0003f05270 */
[----:B------:R-:W-:Y:S05]  /*e570*/  @!P0 BRA `(.L_x_2405) ;  /* 0x0000000000048947 */ /* 0x000fea0003800000 */
[----:B------:R-:W-:Y:S01]  /*e580*/  BPT.TRAP 0x1 ;  /* 0x000000040000795c */ /* 0x000fe20000300000 */
.L_x_2405:
[----:B0-23--:R-:W-:Y:S01]  /*e590*/  IMAD R3, R185, 0x8, R2 ;  /* 0x00000008b9037824 */ /* 0x00dfe200078e0202 */
[----:B------:R-:W-:-:S04]  /*e5a0*/  SHF.L.U32 R0, R190, 0x1f, RZ ;  /* 0x0000001fbe007819 */ /* 0x000fc800000006ff */
[----:B------:R0:W2:Y:S01]  /*e5b0*/  SYNCS.PHASECHK.TRANS64.TRYWAIT P2, [R3+URZ+0x28830], R0 ;  /* 0x02883000030075a7 */ /* 0x0000a2000804017f */
[----:B------:R-:W-:Y:S05]  /*e5c0*/  @!P0 BRA `(.L_x_2406) ;  /* 0x0000000000048947 */ /* 0x000fea0003800000 */
[----:B------:R-:W-:Y:S01]  /*e5d0*/  BPT.TRAP 0x1 ;  /* 0x000000040000795c */ /* 0x000fe20000300000 */
.L_x_2406:
[----:B-1--4-:R-:W1:Y:S01]  /*e5e0*/  S2R R4, SR_TID.X ;  /* 0x0000000000047919 */ /* 0x012e620000002100 */
[----:B------:R-:W-:Y:S01]  /*e5f0*/  IMAD.MOV.U32 R151, RZ, RZ, RZ ;  /* 0x000000ffff977224 */ /* 0x000fe200078e00ff */
[----:B-1----:R-:W-:-:S04]  /*e600*/  LOP3.LUT R4, R4, 0x7f, RZ, 0xc0, !PT ;  /* 0x0000007f04047812 */ /* 0x002fc800078ec0ff */
[----:B------:R-:W-:Y:S01]  /*e610*/  ISETP.NE.AND P1, PT, R4, RZ, PT ;  /* 0x000000ff0400720c */ /* 0x000fe20003f25270 */
[----:B--2---:R-:W-:-:S12]  /*e620*/  @P2 BRA `(.L_x_2407) ;  /* 0x0000000000082947 */ /* 0x004fd80003800000 */
[----:B------:R-:W1:Y:S02]  /*e630*/  SYNCS.PHASECHK.TRANS64.TRYWAIT P2, [R3+URZ+0x28830], R0 ;  /* 0x02883000030075a7 */ /* 0x000e64000804017f */
[----:B-1----:R-:W-:Y:S05]  /*e640*/  @!P2 BRA `(.L_x_2408) ;  /* 0x0000010c00d4a947 */ /* 0x002fea0003800000 */
.L_x_2407:
[----:B------:R-:W-:Y:S05]  /*e650*/  WARPSYNC.ALL ;  /* 0x0000000000007948 */ /* 0x000fea0003800000 */
[----:B01----:R-:W-:Y:S01]  /*e660*/  VIADD R0, R2, 0x18400 ;  /* 0x0001840002007836 */ /* 0x003fe20000000000 */
        /* <DEDUP_REMOVED lines=49> */
[----:B------:R-:W-:Y:S01]  /*e980*/  IMAD.MOV.U32 R0, RZ, RZ, -0x80 ;  /* 0xffffff80ff007424 */ /* 0x000fe200078e00ff */
[----:B------:R-:W-:Y:S01]  /*e990*/  ULDC UR43, c[0x0][0x988] ;  /* 0x00026200002b7ab9 */ /* 0x000fe20000000800 */
[----:B------:R-:W-:Y:S01]  /*e9a0*/  R2UR UR14, R8 ;  /* 0x00000000080e72ca */ /* 0x000fe200000e0000 */
[C---:B------:R-:W-:Y:S01]  /*e9b0*/  VIADD R8, R6.reuse, 0x404 ;  /* 0x0000040406087836 */ /* 0x040fe20000000000 */
[----:B------:R-:W-:Y:S01]  /*e9c0*/  ULDC UR44, c[0x0][0x988] ;  /* 0x00026200002c7ab9 */ /* 0x000fe20000000800 */
[----:B------:R-:W-:-:S02]  /*e9d0*/  VIADD R6, R6, 0x406 ;  /* 0x0000040606067836 */ /* 0x000fc40000000000 */
[----:B------:R-:W-:Y:S01]  /*e9e0*/  IMAD R7, R123, R0, 0x80 ;  /* 0x000000807b077424 */ /* 0x000fe200078e0200 */
[----:B------:R-:W-:Y:S01]  /*e9f0*/  R2UR UR18, R8 ;  /* 0x00000000081272ca */ /* 0x000fe200000e0000 */
[----:B------:R-:W-:Y:S01]  /*ea00*/  @!P1 VIADD R3, R3, 0x28840 ;  /* 0x0002884003039836 */ /* 0x000fe20000000000 */
[----:B------:R-:W-:Y:S01]  /*ea10*/  R2UR UR22, R6 ;  /* 0x00000000061672ca */ /* 0x000fe200000e0000 */
[----:B------:R-:W-:Y:S02]  /*ea20*/  IMAD.IADD R7, R198, 0x1, R7 ;  /* 0x00000001c6077824 */ /* 0x000fe400078e0207 */
[----:B------:R-:W-:Y:S01]  /*ea30*/  IMAD R6, R193, 0x80, R213 ;  /* 0x00000080c1067824 */ /* 0x000fe200078e02d5 */
[----:B------:R-:W-:Y:S01]  /*ea40*/  @!P1 PRMT R3, RZ, 0x654, R3 ;  /* 0x00000654ff039816 */ /* 0x000fe20000000003 */
[--C-:B------:R-:W-:Y:S01]  /*ea50*/  IMAD R4, R212, -0x2, R7.reuse ;  /* 0xfffffffed4047824 */ /* 0x100fe200078e0207 */
[----:B------:R-:W-:Y:S01]  /*ea60*/  IADD3 R9, -R195, 0x1, R7 ;  /* 0x00000001c3097810 */ /* 0x000fe20007ffe107 */
[----:B------:R-:W-:-:S02]  /*ea70*/  IMAD.MOV.U32 R150, RZ, RZ, R151 ;  /* 0x000000ffff967224 */ /* 0x000fc400078e0097 */
[----:B------:R-:W-:Y:S02]  /*ea80*/  IMAD.MOV.U32 R149, RZ, RZ, R151 ;  /* 0x000000ffff957224 */ /* 0x000fe400078e0097 */
[----:B------:R-:W-:Y:S02]  /*ea90*/  IMAD R89, R212, -0x2, R9 ;  /* 0xfffffffed4597824 */ /* 0x000fe400078e0209 */
[--C-:B------:R-:W-:Y:S02]  /*eaa0*/  IMAD.MOV.U32 R148, RZ, RZ, R151.reuse ;  /* 0x000000ffff947224 */ /* 0x100fe400078e0097 */
[--C-:B------:R-:W-:Y:S01]  /*eab0*/  IMAD.MOV.U32 R147, RZ, RZ, R151.reuse ;  /* 0x000000ffff937224 */ /* 0x100fe200078e0097 */
[----:B------:R-:W-:Y:S01]  /*eac0*/  IADD3 R7, R89, 0x8, R6 ;  /* 0x0000000859077810 */ /* 0x000fe20007ffe006 */
[--C-:B------:R-:W-:Y:S02]  /*ead0*/  IMAD.MOV.U32 R146, RZ, RZ, R151.reuse ;  /* 0x000000ffff927224 */ /* 0x100fe400078e0097 */
[--C-:B------:R-:W-:Y:S01]  /*eae0*/  IMAD.MOV.U32 R145, RZ, RZ, R151.reuse ;  /* 0x000000ffff917224 */ /* 0x100fe200078e0097 */
[----:B------:R-:W-:Y:S01]  /*eaf0*/  VIMNMX R0, R4, R7, PT ;  /* 0x0000000704007248 */ /* 0x000fe20003fe0100 */
[----:B------:R-:W-:-:S02]  /*eb00*/  IMAD.MOV.U32 R144, RZ, RZ, R151 ;  /* 0x000000ffff907224 */ /* 0x000fc400078e0097 */
[--C-:B------:R-:W-:Y:S01]  /*eb10*/  IMAD.MOV.U32 R143, RZ, RZ, R151.reuse ;  /* 0x000000ffff8f7224 */ /* 0x100fe200078e0097 */
[C---:B------:R-:W-:Y:S01]  /*eb20*/  ISETP.GT.AND P2, PT, R0.reuse, RZ, PT ;  /* 0x000000ff0000720c */ /* 0x040fe20003f44270 */
[--C-:B------:R-:W-:Y:S01]  /*eb30*/  IMAD.MOV.U32 R142, RZ, RZ, R151.reuse ;  /* 0x000000ffff8e7224 */ /* 0x100fe200078e0097 */
[C---:B------:R-:W-:Y:S01]  /*eb40*/  ISETP.GT.AND P3, PT, R0.reuse, 0x1, PT ;  /* 0x000000010000780c */ /* 0x040fe20003f64270 */
[--C-:B------:R-:W-:Y:S01]  /*eb50*/  IMAD.MOV.U32 R141, RZ, RZ, R151.reuse ;  /* 0x000000ffff8d7224 */ /* 0x100fe200078e0097 */
[----:B------:R-:W-:Y:S01]  /*eb60*/  ISETP.GT.AND P4, PT, R0, 0x8, PT ;  /* 0x000000080000780c */ /* 0x000fe20003f84270 */
        /* <DEDUP_REMOVED lines=22> */
[--C-:B-----5:R-:W-:Y:S02]  /*ecd0*/  IMAD.MOV.U32 R117, RZ, RZ, R151.reuse ;  /* 0x000000ffff757224 */ /* 0x120fe400078e0097 */
        /* <DEDUP_REMOVED lines=16> */
[----:B------:R-:W-:Y:S01]  /*ede0*/  IMAD.MOV.U32 R88, RZ, RZ, R151 ;  /* 0x000000ffff587224 */ /* 0x000fe200078e0097 */
        /* <DEDUP_REMOVED lines=8> */
[----:B------:R-:W-:Y:S01]  /*ee70*/  HGMMA.64x128x16.F32.BF16 R24, gdesc[UR4], R24, gsb0 ;  /* 0x01e00000041879f0 */ /* 0x000fe20008001818 */
[----:B------:R-:W-:Y:S02]  /*ee80*/  ULDC UR6, c[0x0][0x988] ;  /* 0x0002620000067ab9 */ /* 0x000fe40000000800 */
        /* <DEDUP_REMOVED lines=19> */
[C---:B------:R-:W-:Y:S02]  /*efc0*/  ISETP.GT.AND P3, PT, R0.reuse, 0x10, PT ;  /* 0x000000100000780c */ /* 0x040fe40003f64270 */
[----:B------:R-:W-:Y:S02]  /*efd0*/  FSEL R97, R31, -INF , P2 ;  /* 0xff8000001f617808 */ /* 0x000fe40001000000 */
[----:B------:R-:W-:Y:S02]  /*efe0*/  FMNMX.FTZ R8, R95, R8, !PT ;  /* 0x000000085f087209 */ /* 0x000fe40007810000 */
        /* <DEDUP_REMOVED lines=25> */
[----:B------:R-:W-:Y:S01]  /*f180*/  FSEL R39, R50, -INF , P3 ;  /* 0xff80000032277808 */ /* 0x000fe20001800000 */
[----:B------:R-:W-:Y:S01]  /*f190*/  IMAD.IADD R50, R198, 0x1, -R195 ;  /* 0x00000001c6327824 */ /* 0x000fe200078e0ac3 */
[----:B------:R-:W-:-:S02]  /*f1a0*/  FMNMX.FTZ R8, R47, R8, !PT ;  /* 0x000000082f087209 */ /* 0x000fc40007810000 */
[C---:B------:R-:W-:Y:S01]  /*f1b0*/  ISETP.GT.AND P3, PT, R0.reuse, 0x38, PT ;  /* 0x000000380000780c */ /* 0x040fe20003f64270 */
[----:B------:R-:W-:Y:S01]  /*f1c0*/  IMAD R50, R193, 0x80, R50 ;  /* 0x00000080c1327824 */ /* 0x000fe200078e0232 */
[----:B------:R-:W-:Y:S02]  /*f1d0*/  FSEL R51, R51, -INF , P2 ;  /* 0xff80000033337808 */ /* 0x000fe40001000000 */
[----:B------:R-:W-:Y:S02]  /*f1e0*/  FMNMX.FTZ R8, R39, R8, !PT ;  /* 0x0000000827087209 */ /* 0x000fe40007810000 */
[----:B------:R-:W-:Y:S02]  /*f1f0*/  ISETP.GT.AND P2, PT, R0, 0x39, PT ;  /* 0x000000390000780c */ /* 0x000fe40003f44270 */
[----:B------:R-:W-:Y:S02]  /*f200*/  FSEL R35, R54, -INF , P3 ;  /* 0xff80000036237808 */ /* 0x000fe40001800000 */
[----:B------:R-:W-:-:S02]  /*f210*/  FMNMX.FTZ R8, R51, R8, !PT ;  /* 0x0000000833087209 */ /* 0x000fc40007810000 */
[C---:B------:R-:W-:Y:S02]  /*f220*/  ISETP.GT.AND P3, PT, R0.reuse, 0x40, PT ;  /* 0x000000400000780c */ /* 0x040fe40003f64270 */
        /* <DEDUP_REMOVED lines=44> */
[----:B------:R-:W-:Y:S01]  /*f4f0*/  ISETP.GT.AND P2, PT, R0, 0x79, PT ;  /* 0x000000790000780c */ /* 0x000fe20003f44270 */
[----:B------:R-:W-:Y:S01]  /*f500*/  IMAD.U32 R0, RZ, RZ, UR6 ;  /* 0x00000006ff007e24 */ /* 0x000fe2000f8e00ff */
[----:B------:R-:W-:Y:S02]  /*f510*/  FSEL R31, R86, -INF , P3 ;  /* 0xff800000561f7808 */ /* 0x000fe40001800000 */
[----:B------:R-:W-:-:S02]  /*f520*/  FMNMX.FTZ R8, R83, R8, !PT ;  /* 0x0000000853087209 */ /* 0x000fc40007810000 */
[----:B------:R-:W-:Y:S02]  /*f530*/  FSEL R87, R87, -INF , P2 ;  /* 0xff80000057577808 */ /* 0x000fe40001000000 */
[----:B------:R-:W-:Y:S02]  /*f540*/  FMNMX.FTZ R8, R31, R8, !PT ;  /* 0x000000081f087209 */ /* 0x000fe40007810000 */
[----:B------:R-:W-:Y:S02]  /*f550*/  VIADDMNMX R34, R6, R89, R4, PT ;  /* 0x0000005906227246 */ /* 0x000fe40003800104 */
[----:B------:R-:W-:Y:S02]  /*f560*/  FMNMX.FTZ R10, R87, R8, !PT ;  /* 0x00000008570a7209 */ /* 0x000fe40007810000 */
[C---:B------:R-:W-:Y:S02]  /*f570*/  ISETP.GT.AND P3, PT, R34.reuse, 0x1, PT ;  /* 0x000000012200780c */ /* 0x040fe40003f64270 */
[----:B------:R-:W-:Y:S01]  /*f580*/  ISETP.GT.AND P4, PT, R34, 0x8, PT ;  /* 0x000000082200780c */ /* 0x000fe20003f84270 */
[----:B------:R-:W1:Y:S01]  /*f590*/  SHFL.BFLY PT, R43, R10, 0x2, 0x1f ;  /* 0x0c401f000a2b7f89 */ /* 0x000e6200000e0000 */
[----:B------:R-:W-:-:S02]  /*f5a0*/  FSEL R30, R25, -INF , P3 ;  /* 0xff800000191e7808 */ /* 0x000fc40001800000 */
[----:B------:R-:W-:Y:S02]  /*f5b0*/  FSEL R25, R28, -INF , P4 ;  /* 0xff8000001c197808 */ /* 0x000fe40002000000 */
[----:B------:R-:W-:-:S04]  /*f5c0*/  ISETP.GT.AND P3, PT, R34, 0x10, PT ;  /* 0x000000102200780c */ /* 0x000fc80003f64270 */
[----:B------:R-:W-:Y:S02]  /*f5d0*/  FSEL R89, R32, -INF , P3 ;  /* 0xff80000020597808 */ /* 0x000fe40001800000 */
[----:B------:R-:W-:Y:S02]  /*f5e0*/  ISETP.GT.AND P3, PT, R34, 0x18, PT ;  /* 0x000000182200780c */ /* 0x000fe40003f64270 */
[----:B-1----:R-:W-:-:S05]  /*f5f0*/  FMNMX.FTZ R43, R10, R43, !PT ;  /* 0x0000002b0a2b7209 */ /* 0x002fca0007810000 */
[----:B------:R-:W1:Y:S02]  /*f600*/  SHFL.BFLY PT, R8, R43, 0x1, 0x1f ;  /* 0x0c201f002b087f89 */ /* 0x000e6400000e0000 */
[----:B-1----:R-:W-:-:S04]  /*f610*/  FMNMX.FTZ R8, R43, R8, !PT ;  /* 0x000000082b087209 */ /* 0x002fc80007810000 */
[C---:B------:R-:W-:Y:S01]  /*f620*/  FSETP.NEU.FTZ.AND P2, PT, R8.reuse, -INF , PT ;  /* 0xff8000000800780b */ /* 0x040fe20003f5d000 */
[----:B------:R-:W-:-:S05]  /*f630*/  FMUL.FTZ R26, R8, R0 ;  /* 0x00000000081a7220 */ /* 0x000fca0000410000 */
[----:B------:R-:W-:Y:S02]  /*f640*/  FSEL R26, R26, RZ, P2 ;  /* 0x000000ff1a1a7208 */ /* 0x000fe40001000000 */
[----:B------:R-:W-:-:S03]  /*f650*/  ISETP.GT.AND P2, PT, R34, RZ, PT ;  /* 0x000000ff2200720c */ /* 0x000fc60003f44270 */
[-CC-:B------:R-:W-:Y:S01]  /*f660*/  FFMA.FTZ R181, R91, R0.reuse, -R26.reuse ;  /* 0x000000005bb57223 */ /* 0x180fe2000001081a */
[----:B------:R-:W-:Y:S01]  /*f670*/  FSEL R43, R24, -INF , P2 ;  /* 0xff800000182b7808 */ /* 0x000fe20001000000 */
[-CC-:B------:R-:W-:Y:S01]  /*f680*/  FFMA.FTZ R93, R93, R0.reuse, -R26.reuse ;  /* 0x000000005d5d7223 */ /* 0x180fe2000001081a */
[C---:B------:R-:W-:Y:S01]  /*f690*/  ISETP.GT.AND P2, PT, R34.reuse, 0x9, PT ;  /* 0x000000092200780c */ /* 0x040fe20003f44270 */
[--C-:B------:R-:W-:Y:S01]  /*f6a0*/  FFMA.FTZ R183, R95, R0, -R26.reuse ;  /* 0x000000005fb77223 */ /* 0x100fe2000001081a */
[----:B------:R-:W-:Y:S01]  /*f6b0*/  FMNMX.FTZ R10, R43, R30, !PT ;  /* 0x0000001e2b0a7209 */ /* 0x000fe20007810000 */
[----:B------:R1:W-:Y:S01]  /*f6c0*/  MUFU.EX2 R4, R93 ;  /* 0x0000005d00047308 */ /* 0x0003e20000000800 */
[----:B------:R-:W-:Y:S01]  /*f6d0*/  FSEL R29, R29, -INF , P2 ;  /* 0xff8000001d1d7808 */ /* 0x000fe20001000000 */
[--C-:B------:R-:W-:Y:S01]  /*f6e0*/  FFMA.FTZ R6, R97, R0, -R26.reuse ;  /* 0x0000000061067223 */ /* 0x100fe2000001081a */
[----:B------:R-:W-:Y:S01]  /*f6f0*/  FMNMX.FTZ R10, R25, R10, !PT ;  /* 0x0000000a190a7209 */ /* 0x000fe20007810000 */
[-CC-:B------:R-:W-:Y:S01]  /*f700*/  FFMA.FTZ R177, R99, R0.reuse, -R26.reuse ;  /* 0x0000000063b17223 */ /* 0x180fe2000001081a */
[C---:B------:R-:W-:Y:S01]  /*f710*/  ISETP.GT.AND P2, PT, R34.reuse, 0x11, PT ;  /* 0x000000112200780c */ /* 0x040fe20003f44270 */
[--C-:B------:R-:W-:Y:S01]  /*f720*/  FFMA.FTZ R101, R101, R0, -R26.reuse ;  /* 0x0000000065657223 */ /* 0x100fe2000001081a */
[----:B------:R-:W-:Y:S01]  /*f730*/  FMNMX.FTZ R10, R29, R10, !PT ;  /* 0x0000000a1d0a7209 */ /* 0x000fe20007810000 */
[-CC-:B------:R-:W-:Y:S01]  /*f740*/  FFMA.FTZ R179, R103, R0.reuse, -R26.reuse ;  /* 0x0000000067b37223 */ /* 0x180fe2000001081a */
[----:B------:R-:W-:Y:S01]  /*f750*/  FSEL R33, R33, -INF , P2 ;  /* 0xff80000021217808 */ /* 0x000fe20001000000 */
[--C-:B------:R-:W-:Y:S01]  /*f760*/  FFMA.FTZ R28, R47, R0, -R26.reuse ;  /* 0x000000002f1c7223 */ /* 0x100fe2000001081a */
        /* <DEDUP_REMOVED lines=8> */
[C---:B------:R-:W-:Y:S01]  /*f7f0*/  ISETP.GT.AND P3, PT, R34.reuse, 0x20, PT ;  /* 0x000000202200780c */ /* 0x040fe20003f64270 */
[----:B------:R2:W-:Y:S01]  /*f800*/  MUFU.EX2 R10, R101 ;  /* 0x00000065000a7308 */ /* 0x0005e20000000800 */
[----:B------:R-:W-:Y:S01]  /*f810*/  FSEL R37, R37, -INF , P2 ;  /* 0xff80000025257808 */ /* 0x000fe20001000000 */
[--C-:B------:R-:W-:Y:S01]  /*f820*/  FFMA.FTZ R153, R13, R0, -R26.reuse ;  /* 0x000000000d997223 */ /* 0x100fe2000001081a */
[----:B------:R-:W-:Y:S01]  /*f830*/  FMNMX.FTZ R12, R91, R12, !PT ;  /* 0x0000000c5b0c7209 */ /* 0x000fe20007810000 */
[-CC-:B------:R-:W-:Y:S01]  /*f840*/  FFMA.FTZ R155, R7, R0.reuse, -R26.reuse ;  /* 0x00000000079b7223 */ /* 0x180fe2000001081a */
[----:B------:R-:W-:Y:S01]  /*f850*/  ISETP.GT.AND P2, PT, R34, 0x21, PT ;  /* 0x000000212200780c */ /* 0x000fe20003f44270 */
[--C-:B------:R-:W-:Y:S01]  /*f860*/  FFMA.FTZ R157, R9, R0, -R26.reuse ;  /* 0x00000000099d7223 */ /* 0x100fe2000001081a */
[----:B-1----:R-:W-:Y:S01]  /*f870*/  FSEL R93, R40, -INF , P3 ;  /* 0xff800000285d7808 */ /* 0x002fe20001800000 */
[----:B------:R-:W1:Y:S01]  /*f880*/  MUFU.EX2 R181, R181 ;  /* 0x000000b500b57308 */ /* 0x000e620000000800 */
[----:B------:R-:W-:Y:S01]  /*f890*/  FMNMX.FTZ R12, R37, R12, !PT ;  /* 0x0000000c250c7209 */ /* 0x000fe20007810000 */
[-CC-:B------:R-:W-:Y:S01]  /*f8a0*/  FFMA.FTZ R159, R11, R0.reuse, -R26.reuse ;  /* 0x000000000b9f7223 */ /* 0x180fe2000001081a */
[C---:B------:R-:W-:Y:S01]  /*f8b0*/  ISETP.GT.AND P3, PT, R34.reuse, 0x28, PT ;  /* 0x000000282200780c */ /* 0x040fe20003f64270 */
[-CC-:B------:R-:W-:Y:S01]  /*f8c0*/  FFMA.FTZ R105, R105, R0.reuse, -R26.reuse ;  /* 0x0000000069697223 */ /* 0x180fe2000001081a */
[----:B------:R-:W-:Y:S01]  /*f8d0*/  FSEL R41, R41, -INF , P2 ;  /* 0xff80000029297808 */ /* 0x000fe20001000000 */
[--C-:B------:R-:W-:Y:S01]  /*f8e0*/  FFMA.FTZ R173, R107, R0, -R26.reuse ;  /* 0x000000006bad7223 */ /* 0x100fe2000001081a */
[----:B------:R-:W-:Y:S01]  /*f8f0*/  FMNMX.FTZ R12, R93, R12, !PT ;  /* 0x0000000c5d0c7209 */ /* 0x000fe20007810000 */
[----:B------:R-:W3:Y:S01]  /*f900*/  MUFU.EX2 R183, R183 ;  /* 0x000000b700b77308 */ /* 0x000ee20000000800 */
[----:B------:R-:W-:Y:S01]  /*f910*/  ISETP.GT.AND P2, PT, R34, 0x29, PT ;  /* 0x000000292200780c */ /* 0x000fe20003f44270 */
[-CC-:B------:R-:W-:Y:S01]  /*f920*/  FFMA.FTZ R161, R15, R0.reuse, -R26.reuse ;  /* 0x000000000fa17223 */ /* 0x180fe2000001081a */
[----:B------:R-:W-:Y:S01]  /*f930*/  FSEL R95, R44, -INF , P3 ;  /* 0xff8000002c5f7808 */ /* 0x000fe20001800000 */
[--C-:B------:R-:W-:Y:S01]  /*f940*/  FFMA.FTZ R109, R109, R0, -R26.reuse ;  /* 0x000000006d6d7223 */ /* 0x100fe2000001081a */
[----:B------:R-:W-:Y:S01]  /*f950*/  FMNMX.FTZ R14, R41, R12, !PT ;  /* 0x0000000c290e7209 */ /* 0x000fe20007810000 */
[-CC-:B------:R-:W-:Y:S01]  /*f960*/  FFMA.FTZ R175, R111, R0.reuse, -R26.reuse ;  /* 0x000000006faf7223 */ /* 0x180fe2000001081a */
[C---:B------:R-:W-:Y:S01]  /*f970*/  ISETP.GT.AND P3, PT, R34.reuse, 0x30, PT ;  /* 0x000000302200780c */ /* 0x040fe20003f64270 */
[----:B------:R-:W4:Y:S01]  /*f980*/  MUFU.EX2 R6, R6 ;  /* 0x0000000600067308 */ /* 0x000f220000000800 */
[----:B------:R-:W-:Y:S01]  /*f990*/  FSEL R45, R45, -INF , P2 ;  /* 0xff8000002d2d7808 */ /* 0x000fe20001000000 */
[--C-:B------:R-:W-:Y:S01]  /*f9a0*/  FFMA.FTZ R163, R21, R0, -R26.reuse ;  /* 0x0000000015a37223 */ /* 0x100fe2000001081a */
[----:B------:R-:W-:Y:S01]  /*f9b0*/  FMNMX.FTZ R14, R95, R14, !PT ;  /* 0x0000000e5f0e7209 */ /* 0x000fe20007810000 */
[-CC-:B------:R-:W-:Y:S01]  /*f9c0*/  FFMA.FTZ R165, R27, R0.reuse, -R26.reuse ;  /* 0x000000001ba57223 */ /* 0x180fe2000001081a */
[----:B------:R-:W-:Y:S01]  /*f9d0*/  ISETP.GT.AND P2, PT, R34, 0x31, PT ;  /* 0x000000312200780c */ /* 0x000fe20003f44270 */
[--C-:B------:R-:W-:Y:S01]  /*f9e0*/  FFMA.FTZ R59, R59, R0, -R26.reuse ;  /* 0x000000003b3b7223 */ /* 0x100fe2000001081a */
[----:B------:R-:W-:Y:S01]  /*f9f0*/  FSEL R97, R48, -INF , P3 ;  /* 0xff80000030617808 */ /* 0x000fe20001800000 */
[----:B------:R-:W0:Y:S01]  /*fa00*/  MUFU.EX2 R177, R177 ;  /* 0x000000b100b17308 */ /* 0x000e220000000800 */
[----:B------:R-:W-:Y:S01]  /*fa10*/  FMNMX.FTZ R14, R45, R14, !PT ;  /* 0x0000000e2d0e7209 */ /* 0x000fe20007810000 */
[-CC-:B------:R-:W-:Y:S01]  /*fa20*/  FFMA.FTZ R167, R31, R0.reuse, -R26.reuse ;  /* 0x000000001fa77223 */ /* 0x180fe2000001081a */
[C---:B------:R-:W-:Y:S01]  /*fa30*/  ISETP.GT.AND P3, PT, R34.reuse, 0x38, PT ;  /* 0x000000382200780c */ /* 0x040fe20003f64270 */
[-CC-:B------:R-:W-:Y:S01]  /*fa40*/  FFMA.FTZ R38, R71, R0.reuse, -R26.reuse ;  /* 0x0000000047267223 */ /* 0x180fe2000001081a */
[----:B------:R-:W-:Y:S01]  /*fa50*/  FSEL R49, R49, -INF , P2 ;  /* 0xff80000031317808 */ /* 0x000fe20001000000 */
[--C-:B------:R-:W-:Y:S01]  /*fa60*/  FFMA.FTZ R42, R79, R0, -R26.reuse ;  /* 0x000000004f2a7223 */ /* 0x100fe2000001081a */
[----:B------:R-:W-:Y:S01]  /*fa70*/  FMNMX.FTZ R14, R97, R14, !PT ;  /* 0x0000000e610e7209 */ /* 0x000fe20007810000 */
[----:B------:R-:W0:Y:S01]  /*fa80*/  MUFU.EX2 R179, R179 ;  /* 0x000000b300b37308 */ /* 0x000e220000000800 */
[----:B------:R-:W-:Y:S01]  /*fa90*/  ISETP.GT.AND P2, PT, R34, 0x39, PT ;  /* 0x000000392200780c */ /* 0x000fe20003f44270 */
[----:B------:R-:W-:Y:S01]  /*faa0*/  FFMA.FTZ R83, R83, R0, -R26 ;  /* 0x0000000053537223 */ /* 0x000fe2000001081a */
[----:B------:R-:W-:Y:S01]  /*fab0*/  FSEL R99, R52, -INF , P3 ;  /* 0xff80000034637808 */ /* 0x000fe20001800000 */
[--C-:B------:R-:W-:Y:S01]  /*fac0*/  IMAD.MOV.U32 R111, RZ, RZ, R151.reuse ;  /* 0x000000ffff6f7224 */ /* 0x100fe200078e0097 */
[----:B------:R-:W-:Y:S01]  /*fad0*/  FMNMX.FTZ R20, R49, R14, !PT ;  /* 0x0000000e31147209 */ /* 0x000fe20007810000 */
[----:B------:R-:W-:Y:S01]  /*fae0*/  IMAD.MOV.U32 R107, RZ, RZ, R151 ;  /* 0x000000ffff6b7224 */ /* 0x000fe200078e0097 */
[----:B------:R-:W-:Y:S01]  /*faf0*/  ISETP.GT.AND P3, PT, R34, 0x40, PT ;  /* 0x000000402200780c */ /* 0x000fe20003f64270 */
[----:B------:R1:W0:Y:S01]  /*fb00*/  MUFU.EX2 R12, R105 ;  /* 0x00000069000c7308 */ /* 0x0002220000000800 */
[----:B------:R-:W-:-:S02]  /*fb10*/  FSEL R53, R53, -INF , P2 ;  /* 0xff80000035357808 */ /* 0x000fc40001000000 */
[----:B------:R-:W-:Y:S02]  /*fb20*/  FMNMX.FTZ R20, R99, R20, !PT ;  /* 0x0000001463147209 */ /* 0x000fe40007810000 */
[----:B------:R-:W-:Y:S02]  /*fb30*/  ISETP.GT.AND P2, PT, R34, 0x41, PT ;  /* 0x000000412200780c */ /* 0x000fe40003f44270 */
[----:B--2---:R-:W-:Y:S01]  /*fb40*/  FSEL R101, R56, -INF , P3 ;  /* 0xff80000038657808 */ /* 0x004fe20001800000 */
[----:B------:R-:W-:Y:S01]  /*fb50*/  MUFU.EX2 R173, R173 ;  /* 0x000000ad00ad7308 */ /* 0x000fe20000000800 */
[----:B------:R-:W-:Y:S01]  /*fb60*/  FMNMX.FTZ R20, R53, R20, !PT ;  /* 0x0000001435147209 */ /* 0x000fe20007810000 */
[----:B-1----:R-:W-:Y:S01]  /*fb70*/  IMAD.MOV.U32 R105, RZ, RZ, R151 ;  /* 0x000000ffff697224 */ /* 0x002fe200078e0097 */
[----:B------:R-:W-:Y:S02]  /*fb80*/  ISETP.GT.AND P3, PT, R34, 0x48, PT ;  /* 0x000000482200780c */ /* 0x000fe40003f64270 */
[----:B------:R-:W-:-:S02]  /*fb90*/  FSEL R57, R57, -INF , P2 ;  /* 0xff80000039397808 */ /* 0x000fc40001000000 */
[----:B------:R-:W-:Y:S01]  /*fba0*/  FMNMX.FTZ R20, R101, R20, !PT ;  /* 0x0000001465147209 */ /* 0x000fe20007810000 */
[----:B------:R1:W-:Y:S01]  /*fbb0*/  MUFU.EX2 R14, R109 ;  /* 0x0000006d000e7308 */ /* 0x0003e20000000800 */
[----:B------:R-:W-:Y:S02]  /*fbc0*/  ISETP.GT.AND P2, PT, R34, 0x49, PT ;  /* 0x000000492200780c */ /* 0x000fe40003f44270 */
[----:B------:R-:W-:Y:S02]  /*fbd0*/  FSEL R103, R60, -INF , P3 ;  /* 0xff8000003c677808 */ /* 0x000fe40001800000 */
[----:B------:R-:W-:Y:S02]  /*fbe0*/  FMNMX.FTZ R24, R57, R20, !PT ;  /* 0x0000001439187209 */ /* 0x000fe40007810000 */
[----:B------:R-:W-:Y:S01]  /*fbf0*/  ISETP.GT.AND P3, PT, R34, 0x50, PT ;  /* 0x000000502200780c */ /* 0x000fe20003f64270 */
[----:B------:R2:W-:Y:S01]  /*fc00*/  MUFU.EX2 R20, R28 ;  /* 0x0000001c00147308 */ /* 0x0005e20000000800 */
[----:B------:R-:W-:Y:S01]  /*fc10*/  FSEL R61, R61, -INF , P2 ;  /* 0xff8000003d3d7808 */ /* 0x000fe20001000000 */
[----:B-1----:R-:W-:Y:S01]  /*fc20*/  IMAD.MOV.U32 R109, RZ, RZ, R151 ;  /* 0x000000ffff6d7224 */ /* 0x002fe200078e0097 */
[----:B------:R-:W-:-:S02]  /*fc30*/  FMNMX.FTZ R24, R103, R24, !PT ;  /* 0x0000001867187209 */ /* 0x000fc40007810000 */
[----:B------:R-:W-:Y:S02]  /*fc40*/  ISETP.GT.AND P2, PT, R34, 0x51, PT ;  /* 0x000000512200780c */ /* 0x000fe40003f44270 */
[----:B------:R-:W-:Y:S01]  /*fc50*/  FSEL R47, R64, -INF , P3 ;  /* 0xff800000402f7808 */ /* 0x000fe20001800000 */
[----:B------:R-:W-:Y:S01]  /*fc60*/  MUFU.EX2 R175, R175 ;  /* 0x000000af00af7308 */ /* 0x000fe20000000800 */
[----:B------:R-:W-:Y:S02]  /*fc70*/  FMNMX.FTZ R24, R61, R24, !PT ;  /* 0x000000183d187209 */ /* 0x000fe40007810000 */
[C---:B------:R-:W-:Y:S02]  /*fc80*/  ISETP.GT.AND P3, PT, R34.reuse, 0x58, PT ;  /* 0x000000582200780c */ /* 0x040fe40003f64270 */
[----:B------:R-:W-:Y:S02]  /*fc90*/  FSEL R65, R65, -INF , P2 ;  /* 0xff80000041417808 */ /* 0x000fe40001000000 */
[----:B------:R-:W-:Y:S01]  /*fca0*/  FMNMX.FTZ R24, R47, R24, !PT ;  /* 0x000000182f187209 */ /* 0x000fe20007810000 */
[----:B------:R-:W-:Y:S01]  /*fcb0*/  MUFU.EX2 R169, R169 ;  /* 0x000000a900a97308 */ /* 0x000fe20000000800 */
[----:B------:R-:W-:-:S02]  /*fcc0*/  ISETP.GT.AND P2, PT, R34, 0x59, PT ;  /* 0x000000592200780c */ /* 0x000fc40003f44270 */
[----:B------:R-:W-:Y:S02]  /*fcd0*/  FSEL R39, R68, -INF , P3 ;  /* 0xff80000044277808 */ /* 0x000fe40001800000 */
[----:B--2---:R-:W-:Y:S02]  /*fce0*/  FMNMX.FTZ R28, R65, R24, !PT ;  /* 0x00000018411c7209 */ /* 0x004fe40007810000 */
[C---:B------:R-:W-:Y:S01]  /*fcf0*/  ISETP.GT.AND P3, PT, R34.reuse, 0x60, PT ;  /* 0x000000602200780c */ /* 0x040fe20003f64270 */
[----:B------:R1:W-:Y:S01]  /*fd00*/  MUFU.EX2 R24, R32 ;  /* 0x0000002000187308 */ /* 0x0003e20000000800 */
[----:B------:R-:W-:Y:S02]  /*fd10*/  FSEL R69, R69, -INF , P2 ;  /* 0xff80000045457808 */ /* 0x000fe40001000000 */
[----:B------:R-:W-:Y:S02]  /*fd20*/  FMNMX.FTZ R28, R39, R28, !PT ;  /* 0x0000001c271c7209 */ /* 0x000fe40007810000 */
[----:B------:R-:W-:-:S02]  /*fd30*/  ISETP.GT.AND P2, PT, R34, 0x61, PT ;  /* 0x000000612200780c */ /* 0x000fc40003f44270 */
        /* <DEDUP_REMOVED lines=9> */
[----:B-1----:R-:W-:Y:S02]  /*fdd0*/  FMNMX.FTZ R32, R73, R28, !PT ;  /* 0x0000001c49207209 */ /* 0x002fe40007810000 */
[C---:B------:R-:W-:Y:S01]  /*fde0*/  ISETP.GT.AND P3, PT, R34.reuse, 0x70, PT ;  /* 0x000000702200780c */ /* 0x040fe20003f64270 */
[----:B------:R1:W-:Y:S01]  /*fdf0*/  MUFU.EX2 R28, R36 ;  /* 0x00000024001c7308 */ /* 0x0003e20000000800 */
[----:B------:R-:W-:Y:S02]  /*fe00*/  FSEL R77, R77, -INF , P2 ;  /* 0xff8000004d4d7808 */ /* 0x000fe40001000000 */
[----:B------:R-:W-:Y:S02]  /*fe10*/  FMNMX.FTZ R32, R35, R32, !PT ;  /* 0x0000002023207209 */ /* 0x000fe40007810000 */
[----:B------:R-:W-:-:S02]  /*fe20*/  ISETP.GT.AND P2, PT, R34, 0x71, PT ;  /* 0x000000712200780c */ /* 0x000fc40003f44270 */
[----:B------:R-:W-:Y:S01]  /*fe30*/  FSEL R55, R80, -INF , P3 ;  /* 0xff80000050377808 */ /* 0x000fe20001800000 */
[----:B------:R-:W-:Y:S01]  /*fe40*/  MUFU.EX2 R155, R155 ;  /* 0x0000009b009b7308 */ /* 0x000fe20000000800 */
[----:B------:R-:W-:Y:S01]  /*fe50*/  FMNMX.FTZ R32, R77, R32, !PT ;  /* 0x000000204d207209 */ /* 0x000fe20007810000 */
[----:B-1----:R-:W-:Y:S01]  /*fe60*/  FFMA.FTZ R36, R67, R0, -R26 ;  /* 0x0000000043247223 */ /* 0x002fe2000001081a */
[C---:B------:R-:W-:Y:S02]  /*fe70*/  ISETP.GT.AND P3, PT, R34.reuse, 0x78, PT ;  /* 0x000000782200780c */ /* 0x040fe40003f64270 */
[----:B------:R-:W-:Y:S02]  /*fe80*/  FSEL R81, R81, -INF , P2 ;  /* 0xff80000051517808 */ /* 0x000fe40001000000 */
[----:B------:R-:W-:Y:S01]  /*fe90*/  FMNMX.FTZ R32, R55, R32, !PT ;  /* 0x0000002037207209 */ /* 0x000fe20007810000 */
[----:B------:R-:W-:Y:S01]  /*fea0*/  MUFU.EX2 R157, R157 ;  /* 0x0000009d009d7308 */ /* 0x000fe20000000800 */
[----:B------:R-:W-:-:S02]  /*feb0*/  ISETP.GT.AND P2, PT, R34, 0x79, PT ;  /* 0x000000792200780c */ /* 0x000fc40003f44270 */
[----:B------:R-:W-:Y:S02]  /*fec0*/  FSEL R13, R84, -INF , P3 ;  /* 0xff800000540d7808 */ /* 0x000fe40001800000 */
[----:B------:R-:W-:Y:S02]  /*fed0*/  FMNMX.FTZ R34, R81, R32, !PT ;  /* 0x0000002051227209 */ /* 0x000fe40007810000 */
[----:B------:R-:W-:Y:S01]  /*fee0*/  FSEL R85, R85, -INF , P2 ;  /* 0xff80000055557808 */ /* 0x000fe20001000000 */
[----:B------:R-:W-:Y:S01]  /*fef0*/  MUFU.EX2 R32, R59 ;  /* 0x0000003b00207308 */ /* 0x000fe20000000800 */
[----:B------:R-:W-:-:S04]  /*ff00*/  FMNMX.FTZ R34, R13, R34, !PT ;  /* 0x000000220d227209 */ /* 0x000fc80007810000 */
[----:B------:R-:W-:Y:S01]  /*ff10*/  FMNMX.FTZ R7, R85, R34, !PT ;  /* 0x0000002255077209 */ /* 0x000fe20007810000 */
[--C-:B------:R-:W-:Y:S02]  /*ff20*/  FFMA.FTZ R34, R63, R0, -R26.reuse ;  /* 0x000000003f227223 */ /* 0x100fe4000001081a */
[----:B------:R-:W-:Y:S02]  /*ff30*/  MUFU.EX2 R36, R36 ;  /* 0x0000002400247308 */ /* 0x000fe40000000800 */
[----:B------:R-:W1:Y:S06]  /*ff40*/  SHFL.BFLY PT, R40, R7, 0x2, 0x1f ;  /* 0x0c401f0007287f89 */ /* 0x000e6c00000e0000 */
[----:B------:R-:W-:Y:S08]  /*ff50*/  MUFU.EX2 R34, R34 ;  /* 0x0000002200227308 */ /* 0x000ff00000000800 */
[----:B------:R-:W-:Y:S08]  /*ff60*/  MUFU.EX2 R159, R159 ;  /* 0x0000009f009f7308 */ /* 0x000ff00000000800 */
[----:B------:R-:W-:Y:S01]  /*ff70*/  MUFU.EX2 R38, R38 ;  /* 0x0000002600267308 */ /* 0x000fe20000000800 */
[----:B-1----:R-:W-:Y:S01]  /*ff80*/  FMNMX.FTZ R9, R7, R40, !PT ;  /* 0x0000002807097209 */ /* 0x002fe20007810000 */
[-CC-:B------:R-:W-:Y:S01]  /*ff90*/  FFMA.FTZ R40, R75, R0.reuse, -R26.reuse ;  /* 0x000000004b287223 */ /* 0x180fe2000001081a */
[----:B------:R-:W-:-:S03]  /*ffa0*/  FFMA.FTZ R26, R87, R0, -R26 ;  /* 0x00000000571a7223 */ /* 0x000fc6000001081a */
[----:B------:R-:W1:Y:S02]  /*ffb0*/  SHFL.BFLY PT, R44, R9, 0x1, 0x1f ;  /* 0x0c201f00092c7f89 */ /* 0x000e6400000e0000 */
[----:B------:R-:W-:Y:S08]  /*ffc0*/  MUFU.EX2 R161, R161 ;  /* 0x000000a100a17308 */ /* 0x000ff00000000800 */
[----:B------:R-:W-:Y:S08]  /*ffd0*/  MUFU.EX2 R40, R40 ;  /* 0x0000002800287308 */ /* 0x000ff00000000800 */
[----:B------:R-:W-:Y:S01]  /*ffe0*/  MUFU.EX2 R163, R163 ;  /* 0x000000a300a37308 */ /* 0x000fe20000000800 */
[----:B-1----:R-:W-:-:S07]  /*fff0*/  FMNMX.FTZ R7, R9, R44, !PT ;  /* 0x0000002c09077209 */ /* 0x002fce0007810000 */
[----:B------:R-:W-:Y:S01]  /*10000*/  MUFU.EX2 R42, R42 ;  /* 0x0000002a002a7308 */ /* 0x000fe20000000800 */
[C---:B------:R-:W-:Y:S01]  /*10010*/  FSETP.NEU.FTZ.AND P2, PT, R7.reuse, -INF , PT ;  /* 0xff8000000700780b */ /* 0x040fe20003f5d000 */
[----:B------:R-:W-:-:S06]  /*10020*/  FMUL.FTZ R9, R7, R0 ;  /* 0x0000000007097220 */ /* 0x000fcc0000410000 */
[----:B------:R-:W-:Y:S01]  /*10030*/  MUFU.EX2 R165, R165 ;  /* 0x000000a500a57308 */ /* 0x000fe20000000800 */
[----:B------:R-:W-:-:S05]  /*10040*/  FSEL R46, R9, RZ, P2 ;  /* 0x000000ff092e7208 */ /* 0x000fca0001000000 */
[-CC-:B------:R-:W-:Y:S01]  /*10050*/  FFMA.FTZ R180, R43, R0.reuse, -R46.reuse ;  /* 0x000000002bb47223 */ /* 0x180fe2000001082e */
[-C--:B------:R-:W-:Y:S01]  /*10060*/  FFMA.FTZ R11, R30, R0.reuse, -R46 ;  /* 0x000000001e0b7223 */ /* 0x080fe2000001082e */
[----:B------:R-:W-:Y:S01]  /*10070*/  FADD.FTZ R30, R181, R4 ;  /* 0x00000004b51e7221 */ /* 0x000fe20000010000 */
[-CC-:B------:R-:W-:Y:S01]  /*10080*/  FFMA.FTZ R182, R25, R0.reuse, -R46.reuse ;  /* 0x0000000019b67223 */ /* 0x180fe2000001082e */
[-CC-:B------:R-:W-:Y:S01]  /*10090*/  FFMA.FTZ R15, R29, R0.reuse, -R46.reuse ;  /* 0x000000001d0f7223 */ /* 0x180fe2000001082e */
[-C--:B------:R-:W-:Y:S01]  /*100a0*/  FFMA.FTZ R176, R89, R0.reuse, -R46 ;  /* 0x0000000059b07223 */ /* 0x080fe2000001082e */
[----:B------:R-:W-:Y:S01]  /*100b0*/  MUFU.EX2 R180, R180 ;  /* 0x000000b400b47308 */ /* 0x000fe20000000800 */
[----:B---3--:R-:W-:Y:S01]  /*100c0*/  FADD.FTZ R9, R183, R30 ;  /* 0x0000001eb7097221 */ /* 0x008fe20000010000 */
[-CC-:B------:R-:W-:Y:S01]  /*100d0*/  FFMA.FTZ R21, R33, R0.reuse, -R46.reuse ;  /* 0x0000000021157223 */ /* 0x180fe2000001082e */
[-CC-:B------:R-:W-:Y:S01]  /*100e0*/  FFMA.FTZ R178, R91, R0.reuse, -R46.reuse ;  /* 0x000000005bb27223 */ /* 0x180fe2000001082e */
[-CC-:B------:R-:W-:Y:S01]  /*100f0*/  FFMA.FTZ R27, R41, R0.reuse, -R46.reuse ;  /* 0x00000000291b7223 */ /* 0x180fe2000001082e */
[----:B----4-:R-:W-:Y:S01]  /*10100*/  FADD.FTZ R30, R6, R9 ;  /* 0x00000009061e7221 */ /* 0x010fe20000010000 */
[-CC-:B------:R-:W-:Y:S01]  /*10110*/  FFMA.FTZ R25, R37, R0.reuse, -R46.reuse ;  /* 0x0000000025197223 */ /* 0x180fe2000001082e */
[-C--:B------:R-:W-:Y:S01]  /*10120*/  FFMA.FTZ R172, R93, R0.reuse, -R46 ;  /* 0x000000005dac7223 */ /* 0x080fe2000001082e */
[----:B------:R-:W1:Y:S01]  /*10130*/  MUFU.EX2 R11, R11 ;  /* 0x0000000b000b7308 */ /* 0x000e620000000800 */
[----:B0-----:R-:W-:Y:S01]  /*10140*/  FADD.FTZ R9, R177, R30 ;  /* 0x0000001eb1097221 */ /* 0x001fe20000010000 */
[-CC-:B------:R-:W-:Y:S01]  /*10150*/  FFMA.FTZ R174, R95, R0.reuse, -R46.reuse ;  /* 0x000000005fae7223 */ /* 0x180fe2000001082e */
[-C--:B------:R-:W-:Y:S01]  /*10160*/  FFMA.FTZ R29, R45, R0.reuse, -R46 ;  /* 0x000000002d1d7223 */ /* 0x080fe2000001082e */
[----:B------:R-:W-:Y:S01]  /*10170*/  SHF.R.S32.HI R43, RZ, 0x1f, R50 ;  /* 0x0000001fff2b7819 */ /* 0x000fe20000011432 */
[----:B------:R-:W-:Y:S01]  /*10180*/  FADD.FTZ R30, R10, R9 ;  /* 0x000000090a1e7221 */ /* 0x000fe20000010000 */
[-CC-:B------:R-:W-:Y:S01]  /*10190*/  FFMA.FTZ R168, R97, R0.reuse, -R46.reuse ;  /* 0x0000000061a87223 */ /* 0x180fe2000001082e */
[-C--:B------:R-:W-:Y:S01]  /*101a0*/  FFMA.FTZ R31, R49, R0.reuse, -R46 ;  /* 0x00000000311f7223 */ /* 0x080fe2000001082e */
[----:B------:R-:W0:Y:S01]  /*101b0*/  MUFU.EX2 R182, R182 ;  /* 0x000000b600b67308 */ /* 0x000e220000000800 */
        /* <DEDUP_REMOVED lines=8> */
[----:B-1----:R-:W-:Y:S01]  /*10240*/  FADD.FTZ R9, R180, R11 ;  /* 0x0000000bb4097221 */ /* 0x002fe20000010000 */
[----:B------:R-:W-:Y:S01]  /*10250*/  FADD.FTZ R41, R173, R48 ;  /* 0x00000030ad297221 */ /* 0x000fe20000010000 */
[-CC-:B------:R-:W-:Y:S01]  /*10260*/  FFMA.FTZ R61, R61, R0.reuse, -R46.reuse ;  /* 0x000000003d3d7223 */ /* 0x180fe2000001082e */
[-CC-:B------:R-:W-:Y:S01]  /*10270*/  FFMA.FTZ R47, R47, R0.reuse, -R46.reuse ;  /* 0x000000002f2f7223 */ /* 0x180fe2000001082e */
[-CC-:B------:R-:W-:Y:S01]  /*10280*/  FFMA.FTZ R65, R65, R0.reuse, -R46.reuse ;  /* 0x0000000041417223 */ /* 0x180fe2000001082e */
[----:B------:R-:W-:Y:S01]  /*10290*/  FADD.FTZ R48, R14, R41 ;  /* 0x000000290e307221 */ /* 0x000fe20000010000 */
[----:B------:R-:W-:Y:S01]  /*102a0*/  F2FP.BF16.F32.PACK_AB R181, R4, R181 ;  /* 0x000000b504b5723e */ /* 0x000fe200000010ff */
[----:B------:R-:W1:Y:S01]  /*102b0*/  MUFU.EX2 R176, R176 ;  /* 0x000000b000b07308 */ /* 0x000e620000000800 */
[----:B0-----:R-:W-:Y:S01]  /*102c0*/  FADD.FTZ R30, R182, R9 ;  /* 0x00000009b61e7221 */ /* 0x001fe20000010000 */
[-CC-:B------:R-:W-:Y:S01]  /*102d0*/  FFMA.FTZ R39, R39, R0.reuse, -R46.reuse ;  /* 0x0000000027277223 */ /* 0x180fe2000001082e */
[----:B------:R-:W-:Y:S01]  /*102e0*/  F2FP.BF16.F32.PACK_AB R183, R6, R183 ;  /* 0x000000b706b7723e */ /* 0x000fe200000010ff */
[-CC-:B------:R-:W-:Y:S01]  /*102f0*/  FFMA.FTZ R69, R69, R0.reuse, -R46.reuse ;  /* 0x0000000045457223 */ /* 0x180fe2000001082e */
[-CC-:B------:R-:W-:Y:S01]  /*10300*/  FFMA.FTZ R51, R51, R0.reuse, -R46.reuse ;  /* 0x0000000033337223 */ /* 0x180fe2000001082e */
[-CC-:B------:R-:W-:Y:S01]  /*10310*/  FFMA.FTZ R73, R73, R0.reuse, -R46.reuse ;  /* 0x0000000049497223 */ /* 0x180fe2000001082e */
[-C--:B------:R-:W-:Y:S01]  /*10320*/  FFMA.FTZ R35, R35, R0.reuse, -R46 ;  /* 0x0000000023237223 */ /* 0x080fe2000001082e */
[----:B------:R-:W0:Y:S01]  /*10330*/  MUFU.EX2 R21, R21 ;  /* 0x0000001500157308 */ /* 0x000e220000000800 */
[----:B--2---:R-:W-:Y:S01]  /*10340*/  FADD.FTZ R9, R15, R30 ;  /* 0x0000001e0f097221 */ /* 0x004fe20000010000 */
[-CC-:B------:R-:W-:Y:S01]  /*10350*/  FFMA.FTZ R77, R77, R0.reuse, -R46.reuse ;  /* 0x000000004d4d7223 */ /* 0x180fe2000001082e */
[-CC-:B------:R-:W-:Y:S01]  /*10360*/  FFMA.FTZ R55, R55, R0.reuse, -R46.reuse ;  /* 0x0000000037377223 */ /* 0x180fe2000001082e */
[-CC-:B------:R-:W-:Y:S01]  /*10370*/  FFMA.FTZ R81, R81, R0.reuse, -R46.reuse ;  /* 0x0000000051517223 */ /* 0x180fe2000001082e */
[-CC-:B------:R-:W-:Y:S01]  /*10380*/  FFMA.FTZ R13, R13, R0.reuse, -R46.reuse ;  /* 0x000000000d0d7223 */ /* 0x180fe2000001082e */
[----:B------:R-:W-:Y:S01]  /*10390*/  FFMA.FTZ R46, R85, R0, -R46 ;  /* 0x00000000552e7223 */ /* 0x000fe2000001082e */
[----:B------:R-:W-:Y:S01]  /*103a0*/  F2FP.BF16.F32.PACK_AB R180, R11, R180 ;  /* 0x000000b40bb4723e */ /* 0x000fe200000010ff */
[----:B------:R-:W2:Y:S01]  /*103b0*/  MUFU.EX2 R178, R178 ;  /* 0x000000b200b27308 */ /* 0x000ea20000000800 */
[----:B-1----:R-:W-:Y:S01]  /*103c0*/  FADD.FTZ R30, R176, R9 ;  /* 0x00000009b01e7221 */ /* 0x002fe20000010000 */
[----:B------:R-:W-:Y:S01]  /*103d0*/  FADD.FTZ R9, R175, R48 ;  /* 0x00000030af097221 */ /* 0x000fe20000010000 */
[----:B------:R-:W-:Y:S01]  /*103e0*/  F2FP.BF16.F32.PACK_AB R177, R10, R177 ;  /* 0x000000b10ab1723e */ /* 0x000fe200000010ff */
[----:B------:R-:W-:Y:S01]  /*103f0*/  IMAD.MOV.U32 R103, RZ, RZ, R151 ;  /* 0x000000ffff677224 */ /* 0x000fe200078e0097 */
[----:B------:R-:W-:Y:S01]  /*10400*/  F2FP.BF16.F32.PACK_AB R179, R12, R179 ;  /* 0x000000b30cb3723e */ /* 0x000fe200000010ff */
[----:B------:R-:W-:Y:S01]  /*10410*/  FADD.FTZ R48, R20, R9 ;  /* 0x0000000914307221 */ /* 0x000fe20000010000 */
[----:B------:R-:W-:Y:S01]  /*10420*/  LEA.HI R9, R43, R50, RZ, 0x7 ;  /* 0x000000322b097211 */ /* 0x000fe200078f38ff */
[----:B------:R-:W1:Y:S01]  /*10430*/  MUFU.EX2 R25, R25 ;  /* 0x0000001900197308 */ /* 0x000e620000000800 */
[----:B0-----:R-:W-:Y:S01]  /*10440*/  FADD.FTZ R41, R21, R30 ;  /* 0x0000001e15297221 */ /* 0x001fe20000010000 */
[----:B------:R-:W-:Y:S01]  /*10450*/  FADD.FTZ R43, R169, R48 ;  /* 0x00000030a92b7221 */ /* 0x000fe20000010000 */
[----:B------:R-:W-:Y:S01]  /*10460*/  SHF.R.S32.HI R9, RZ, 0x7, R9 ;  /* 0x00000007ff097819 */ /* 0x000fe20000011409 */
[----:B------:R-:W-:Y:S01]  /*10470*/  IMAD.MOV.U32 R101, RZ, RZ, R151 ;  /* 0x000000ffff657224 */ /* 0x000fe200078e0097 */
[----:B------:R-:W-:Y:S01]  /*10480*/  F2FP.BF16.F32.PACK_AB R173, R14, R173 ;  /* 0x000000ad0ead723e */ /* 0x000fe200000010ff */
[----:B------:R-:W-:Y:S01]  /*10490*/  FADD.FTZ R48, R24, R43 ;  /* 0x0000002b18307221 */ /* 0x000fe20000010000 */
[----:B------:R-:W-:Y:S01]  /*104a0*/  VIMNMX R10, RZ, R9, !PT ;  /* 0x00000009ff0a7248 */ /* 0x000fe20007fe0100 */
        /* <DEDUP_REMOVED lines=13> */
[----:B------:R-:W-:-:S02]  /*10580*/  IMAD.MOV.U32 R91, RZ, RZ, R151 ;  /* 0x000000ffff5b7224 */ /* 0x000fc400078e0097 */
[----:B------:R-:W-:Y:S01]  /*10590*/  IMAD.MOV.U32 R89, RZ, RZ, R151 ;  /* 0x000000ffff597224 */ /* 0x000fe200078e0097 */
[----:B------:R-:W1:Y:S01]  /*105a0*/  MUFU.EX2 R174, R174 ;  /* 0x000000ae00ae7308 */ /* 0x000e620000000800 */
[----:B0-----:R-:W-:Y:S01]  /*105b0*/  FADD.FTZ R30, R172, R41 ;  /* 0x00000029ac1e7221 */ /* 0x001fe20000010000 */
[----:B------:R-:W-:Y:S01]  /*105c0*/  FADD.FTZ R41, R171, R48 ;  /* 0x00000030ab297221 */ /* 0x000fe20000010000 */
[----:B------:R-:W-:-:S03]  /*105d0*/  F2FP.BF16.F32.PACK_AB R171, R28, R171 ;  /* 0x000000ab1cab723e */ /* 0x000fc600000010ff */
[----:B------:R-:W-:Y:S02]  /*105e0*/  FADD.FTZ R48, R28, R41 ;  /* 0x000000291c307221 */ /* 0x000fe40000010000 */
[----:B------:R-:W0:Y:S01]  /*105f0*/  MUFU.EX2 R29, R29 ;  /* 0x0000001d001d7308 */ /* 0x000e220000000800 */
[----:B--2---:R-:W-:Y:S01]  /*10600*/  FADD.FTZ R3, R27, R30 ;  /* 0x0000001e1b037221 */ /* 0x004fe20000010000 */
[----:B------:R-:W-:Y:S01]  /*10610*/  FADD.FTZ R41, R153, R48 ;  /* 0x0000003099297221 */ /* 0x000fe20000010000 */
[C---:B------:R-:W-:Y:S02]  /*10620*/  F2FP.BF16.F32.PACK_AB R153, R32.reuse, R153 ;  /* 0x000000992099723e */ /* 0x040fe400000010ff */
[----:B------:R-:W-:Y:S01]  /*10630*/  F2FP.BF16.F32.PACK_AB R172, R27, R172 ;  /* 0x000000ac1bac723e */ /* 0x000fe200000010ff */
[----:B------:R-:W-:Y:S02]  /*10640*/  FADD.FTZ R48, R32, R41 ;  /* 0x0000002920307221 */ /* 0x000fe40000010000 */
[----:B------:R-:W2:Y:S01]  /*10650*/  MUFU.EX2 R168, R168 ;  /* 0x000000a800a87308 */ /* 0x000ea20000000800 */
[----:B-1----:R-:W-:Y:S01]  /*10660*/  FADD.FTZ R30, R174, R3 ;  /* 0x00000003ae1e7221 */ /* 0x002fe20000010000 */
[----:B------:R-:W-:Y:S01]  /*10670*/  FADD.FTZ R41, R155, R48 ;  /* 0x000000309b297221 */ /* 0x000fe20000010000 */
[----:B------:R-:W-:-:S03]  /*10680*/  F2FP.BF16.F32.PACK_AB R155, R34, R155 ;  /* 0x0000009b229b723e */ /* 0x000fc600000010ff */
[----:B------:R-:W-:Y:S02]  /*10690*/  FADD.FTZ R48, R34, R41 ;  /* 0x0000002922307221 */ /* 0x000fe40000010000 */
[----:B------:R-:W1:Y:S01]  /*106a0*/  MUFU.EX2 R31, R31 ;  /* 0x0000001f001f7308 */ /* 0x000e620000000800 */
[----:B0-----:R-:W-:Y:S01]  /*106b0*/  FADD.FTZ R3, R29, R30 ;  /* 0x0000001e1d037221 */ /* 0x001fe20000010000 */
[----:B------:R-:W-:Y:S01]  /*106c0*/  FADD.FTZ R41, R157, R48 ;  /* 0x000000309d297221 */ /* 0x000fe20000010000 */
[----:B------:R-:W-:Y:S02]  /*106d0*/  F2FP.BF16.F32.PACK_AB R157, R36, R157 ;  /* 0x0000009d249d723e */ /* 0x000fe400000010ff */
[----:B------:R-:W-:-:S03]  /*106e0*/  F2FP.BF16.F32.PACK_AB R174, R29, R174 ;  /* 0x000000ae1dae723e */ /* 0x000fc600000010ff */
[----:B------:R-:W0:Y:S01]  /*106f0*/  MUFU.EX2 R170, R170 ;  /* 0x000000aa00aa7308 */ /* 0x000e220000000800 */
[----:B--2---:R-:W-:-:S07]  /*10700*/  FADD.FTZ R30, R168, R3 ;  /* 0x00000003a81e7221 */ /* 0x004fce0000010000 */
[----:B------:R-:W2:Y:S01]  /*10710*/  MUFU.EX2 R33, R33 ;  /* 0x0000002100217308 */ /* 0x000ea20000000800 */
[C---:B-1----:R-:W-:Y:S01]  /*10720*/  FADD.FTZ R3, R31.reuse, R30 ;  /* 0x0000001e1f037221 */ /* 0x042fe20000010000 */
[----:B------:R-:W-:-:S06]  /*10730*/  F2FP.BF16.F32.PACK_AB R168, R31, R168 ;  /* 0x000000a81fa8723e */ /* 0x000fcc00000010ff */
[----:B------:R-:W1:Y:S01]  /*10740*/  MUFU.EX2 R152, R152 ;  /* 0x0000009800987308 */ /* 0x000e620000000800 */
[----:B0-----:R-:W-:-:S07]  /*10750*/  FADD.FTZ R30, R170, R3 ;  /* 0x00000003aa1e7221 */ /* 0x001fce0000010000 */
[----:B------:R-:W0:Y:S01]  /*10760*/  MUFU.EX2 R37, R37 ;  /* 0x0000002500257308 */ /* 0x000e220000000800 */
[C---:B--2---:R-:W-:Y:S01]  /*10770*/  FADD.FTZ R3, R33.reuse, R30 ;  /* 0x0000001e21037221 */ /* 0x044fe20000010000 */
[----:B------:R-:W-:Y:S01]  /*10780*/  FADD.FTZ R30, R36, R41 ;  /* 0x00000029241e7221 */ /* 0x000fe20000010000 */
[----:B------:R-:W-:-:S03]  /*10790*/  F2FP.BF16.F32.PACK_AB R170, R33, R170 ;  /* 0x000000aa21aa723e */ /* 0x000fc600000010ff */
[----:B------:R-:W-:Y:S01]  /*107a0*/  FADD.FTZ R41, R159, R30 ;  /* 0x0000001e9f297221 */ /* 0x000fe20000010000 */
[----:B------:R-:W-:Y:S01]  /*107b0*/  F2FP.BF16.F32.PACK_AB R159, R38, R159 ;  /* 0x0000009f269f723e */ /* 0x000fe200000010ff */
[----:B------:R-:W2:Y:S01]  /*107c0*/  MUFU.EX2 R154, R154 ;  /* 0x0000009a009a7308 */ /* 0x000ea20000000800 */
[----:B-1----:R-:W-:Y:S01]  /*107d0*/  FADD.FTZ R4, R152, R3 ;  /* 0x0000000398047221 */ /* 0x002fe20000010000 */
[----:B------:R-:W-:-:S06]  /*107e0*/  FADD.FTZ R6, R38, R41 ;  /* 0x0000002926067221 */ /* 0x000fcc0000010000 */
[----:B------:R-:W1:Y:S01]  /*107f0*/  MUFU.EX2 R61, R61 ;  /* 0x0000003d003d7308 */ /* 0x000e620000000800 */
[C---:B0-----:R-:W-:Y:S01]  /*10800*/  FADD.FTZ R3, R37.reuse, R4 ;  /* 0x0000000425037221 */ /* 0x041fe20000010000 */
[----:B------:R-:W-:-:S06]  /*10810*/  F2FP.BF16.F32.PACK_AB R152, R37, R152 ;  /* 0x000000982598723e */ /* 0x000fcc00000010ff */
[----:B------:R-:W0:Y:S01]  /*10820*/  MUFU.EX2 R47, R47 ;  /* 0x0000002f002f7308 */ /* 0x000e220000000800 */
[----:B--2---:R-:W-:Y:S01]  /*10830*/  FADD.FTZ R4, R154, R3 ;  /* 0x000000039a047221 */ /* 0x004fe20000010000 */
[----:B------:R-:W-:Y:S01]  /*10840*/  FADD.FTZ R3, R161, R6 ;  /* 0x00000006a1037221 */ /* 0x000fe20000010000 */
[----:B------:R-:W-:-:S03]  /*10850*/  F2FP.BF16.F32.PACK_AB R161, R40, R161 ;  /* 0x000000a128a1723e */ /* 0x000fc600000010ff */
[----:B------:R-:W-:Y:S02]  /*10860*/  FADD.FTZ R6, R40, R3 ;  /* 0x0000000328067221 */ /* 0x000fe40000010000 */
[----:B------:R-:W2:Y:S01]  /*10870*/  MUFU.EX2 R156, R65 ;  /* 0x00000041009c7308 */ /* 0x000ea20000000800 */
[----:B-1----:R-:W-:Y:S01]  /*10880*/  FADD.FTZ R4, R61, R4 ;  /* 0x000000043d047221 */ /* 0x002fe20000010000 */
[----:B------:R-:W-:Y:S01]  /*10890*/  FADD.FTZ R41, R163, R6 ;  /* 0x00000006a3297221 */ /* 0x000fe20000010000 */
[C---:B------:R-:W-:Y:S02]  /*108a0*/  F2FP.BF16.F32.PACK_AB R163, R42.reuse, R163 ;  /* 0x000000a32aa3723e */ /* 0x040fe400000010ff */
[----:B------:R-:W-:Y:S01]  /*108b0*/  F2FP.BF16.F32.PACK_AB R154, R61, R154 ;  /* 0x0000009a3d9a723e */ /* 0x000fe200000010ff */
[----:B------:R-:W-:Y:S02]  /*108c0*/  FADD.FTZ R6, R42, R41 ;  /* 0x000000292a067221 */ /* 0x000fe40000010000 */
[----:B------:R-:W1:Y:S01]  /*108d0*/  MUFU.EX2 R39, R39 ;  /* 0x0000002700277308 */ /* 0x000e620000000800 */
[----:B0-----:R-:W-:Y:S01]  /*108e0*/  FADD.FTZ R3, R47, R4 ;  /* 0x000000042f037221 */ /* 0x001fe20000010000 */
[----:B------:R-:W-:-:S06]  /*108f0*/  FADD.FTZ R41, R165, R6 ;  /* 0x00000006a5297221 */ /* 0x000fcc0000010000 */
[----:B------:R-:W0:Y:S01]  /*10900*/  MUFU.EX2 R158, R69 ;  /* 0x00000045009e7308 */ /* 0x000e220000000800 */
[C---:B--2---:R-:W-:Y:S01]  /*10910*/  FADD.FTZ R4, R156.reuse, R3 ;  /* 0x000000039c047221 */ /* 0x044fe20000010000 */
[----:B------:R-:W-:-:S06]  /*10920*/  F2FP.BF16.F32.PACK_AB R156, R156, R47 ;  /* 0x0000002f9c9c723e */ /* 0x000fcc00000010ff */
[----:B------:R-:W2:Y:S01]  /*10930*/  MUFU.EX2 R51, R51 ;  /* 0x0000003300337308 */ /* 0x000ea20000000800 */
[----:B-1----:R-:W-:-:S07]  /*10940*/  FADD.FTZ R3, R39, R4 ;  /* 0x0000000427037221 */ /* 0x002fce0000010000 */
[----:B------:R-:W1:Y:S01]  /*10950*/  MUFU.EX2 R160, R73 ;  /* 0x0000004900a07308 */ /* 0x000e620000000800 */
[C---:B0-----:R-:W-:Y:S01]  /*10960*/  FADD.FTZ R4, R158.reuse, R3 ;  /* 0x000000039e047221 */ /* 0x041fe20000010000 */
[----:B------:R-:W-:-:S06]  /*10970*/  F2FP.BF16.F32.PACK_AB R158, R158, R39 ;  /* 0x000000279e9e723e */ /* 0x000fcc00000010ff */
        /* <DEDUP_REMOVED lines=18> */
[C---:B-1----:R-:W-:Y:S01]  /*10aa0*/  F2FP.BF16.F32.PACK_AB R166, R46.reuse, R13 ;  /* 0x0000000d2ea6723e */ /* 0x042fe200000010ff */
[----:B------:R-:W-:Y:S02]  /*10ab0*/  VIADD R13, R123, 0xfffffffe ;  /* 0xfffffffe7b0d7836 */ /* 0x000fe40000000000 */
[----:B------:R-:W-:Y:S01]  /*10ac0*/  FADD.FTZ R4, R46, R11 ;  /* 0x0000000b2e047221 */ /* 0x000fe20000010000 */
[----:B------:R-:W-:Y:S02]  /*10ad0*/  IMAD.MOV.U32 R123, RZ, RZ, R151 ;  /* 0x000000ffff7b7224 */ /* 0x000fe400078e0097 */
[----:B------:R-:W-:Y:S01]  /*10ae0*/  ISETP.GE.AND P2, PT, R13, R10, PT ;  /* 0x0000000a0d00720c */ /* 0x000fe20003f46270 */
[----:B------:R-:W1:Y:S01]  /*10af0*/  MUFU.EX2 R26, R26 ;  /* 0x0000001a001a7308 */ /* 0x000e620000000800 */
[C---:B0-----:R-:W-:Y:S01]  /*10b00*/  FADD.FTZ R6, R44.reuse, R41 ;  /* 0x000000292c067221 */ /* 0x041fe20000010000 */
[----:B------:R-:W-:-:S03]  /*10b10*/  F2FP.BF16.F32.PACK_AB R165, R44, R165 ;  /* 0x000000a52ca5723e */ /* 0x000fc600000010ff */
[----:B--2---:R-:W-:-:S04]  /*10b20*/  FADD.FTZ R41, R167, R6 ;  /* 0x00000006a7297221 */ /* 0x004fc80000010000 */
[C---:B-1----:R-:W-:Y:S01]  /*10b30*/  FADD.FTZ R3, R26.reuse, R41 ;  /* 0x000000291a037221 */ /* 0x042fe20000010000 */
[----:B------:R-:W-:Y:S02]  /*10b40*/  F2FP.BF16.F32.PACK_AB R167, R26, R167 ;  /* 0x000000a71aa7723e */ /* 0x000fe400000010ff */
[----:B------:R-:W-:Y:S05]  /*10b50*/  @!P2 BRA `(.L_x_2409) ;  /* 0x0000002c0038a947 */ /* 0x000fea0003800000 */
[----:B------:R-:W-:Y:S01]  /*10b60*/  IMAD.MOV.U32 R11, RZ, RZ, R8 ;  /* 0x000000ffff0b7224 */ /* 0x000fe200078e0008 */
[----:B------:R-:W-:Y:S01]  /*10b70*/  CS2R R150, SRZ ;  /* 0x0000000000967805 */ /* 0x000fe2000001ff00 */
[----:B------:R-:W-:Y:S01]  /*10b80*/  IMAD.MOV.U32 R12, RZ, RZ, R7 ;  /* 0x000000ffff0c7224 */ /* 0x000fe200078e0007 */
[----:B------:R-:W-:Y:S01]  /*10b90*/  CS2R R148, SRZ ;  /* 0x0000000000947805 */ /* 0x000fe2000001ff00 */
[----:B------:R-:W-:Y:S01]  /*10ba0*/  IMAD.MOV.U32 R15, RZ, RZ, R190 ;  /* 0x000000ffff0f7224 */ /* 0x000fe200078e00be */
[----:B------:R-:W-:Y:S01]  /*10bb0*/  CS2R R146, SRZ ;  /* 0x0000000000927805 */ /* 0x000fe2000001ff00 */
[----:B------:R-:W-:Y:S01]  /*10bc0*/  IMAD.MOV.U32 R14, RZ, RZ, R185 ;  /* 0x000000ffff0e7224 */ /* 0x000fe200078e00b9 */
        /* <DEDUP_REMOVED lines=28> */
[----:B------:R-:W-:-:S07]  /*10d90*/  CS2R R88, SRZ ;  /* 0x0000000000587805 */ /* 0x000fce000001ff00 */
.L_x_2419:
        /* <DEDUP_REMOVED lines=10> */
.L_x_2411:
[----:B------:R-:W-:Y:S01]  /*10e40*/  IMAD R0, R185, 0x8, R2 ;  /* 0x00000008b9007824 */ /* 0x000fe200078e0202 */
[----:B------:R-:W-:-:S04]  /*10e50*/  SHF.L.U32 R7, R190, 0x1f, RZ ;  /* 0x0000001fbe077819 */ /* 0x000fc800000006ff */
[----:B------:R0:W1:Y:S01]  /*10e60*/  SYNCS.PHASECHK.TRANS64.TRYWAIT P3, [R0+URZ+0x28830], R7 ;  /* 0x02883007000075a7 */ /* 0x000062000806017f */
[----:B------:R-:W-:Y:S05]  /*10e70*/  @!P0 BRA `(.L_x_2412) ;  /* 0x0000000000048947 */ /* 0x000fea0003800000 */
[----:B------:R-:W-:Y:S01]  /*10e80*/  BPT.TRAP 0x1 ;  /* 0x000000040000795c */ /* 0x000fe20000300000 */
.L_x_2412:
[----:B------:R-:W-:Y:S04]  /*10e90*/  BSSY B0, `(.L_x_2410) ;  /* 0x0000004000007945 */ /* 0x000fe80003800000 */
[----:B-1----:R-:W-:Y:S05]  /*10ea0*/  @P3 BRA `(.L_x_2413) ;  /* 0x0000000000083947 */ /* 0x002fea0003800000 */
[----:B------:R-:W1:Y:S02]  /*10eb0*/  SYNCS.PHASECHK.TRANS64.TRYWAIT P3, [R0+URZ+0x28830], R7 ;  /* 0x02883007000075a7 */ /* 0x000e64000806017f */
[----:B-1----:R-:W-:Y:S05]  /*10ec0*/  @!P3 BRA `(.L_x_2414) ;  /* 0x000000e400c8b947 */ /* 0x002fea0003800000 */
.L_x_2413:
[----:B------:R-:W-:Y:S05]  /*10ed0*/  BSYNC B0 ;  /* 0x0000000000007941 */ /* 0x000fea0003800000 */
.L_x_2410:
        /* <DEDUP_REMOVED lines=64> */
.L_x_2416:
[----:B------:R-:W-:Y:S01]  /*112e0*/  SHF.L.U32 R0, R15, 0x1f, RZ ;  /* 0x0000001f0f007819 */ /* 0x000fe200000006ff */
[----:B------:R-:W-:-:S04]  /*112f0*/  IMAD R7, R14, 0x8, R2 ;  /* 0x000000080e077824 */ /* 0x000fc800078e0202 */
[----:B------:R0:W1:Y:S01]  /*11300*/  SYNCS.PHASECHK.TRANS64.TRYWAIT P2, [R7+URZ+0x28850], R0 ;  /* 0x02885000070075a7 */ /* 0x000062000804017f */
[----:B------:R-:W-:Y:S05]  /*11310*/  @!P0 BRA `(.L_x_2417) ;  /* 0x0000000000048947 */ /* 0x000fea0003800000 */
[----:B------:R-:W-:Y:S01]  /*11320*/  BPT.TRAP 0x1 ;  /* 0x000000040000795c */ /* 0x000fe20000300000 */
.L_x_2417:
[----:B-1----:R-:W-:Y:S05]  /*11330*/  @P2 BRA `(.L_x_2415) ;  /* 0x0000000000082947 */ /* 0x002fea0003800000 */
[----:B------:R-:W1:Y:S02]  /*11340*/  SYNCS.PHASECHK.TRANS64.TRYWAIT P2, [R7+URZ+0x28850], R0 ;  /* 0x02885000070075a7 */ /* 0x000e64000804017f */
[----:B-1----:R-:W-:Y:S05]  /*11350*/  @!P2 BRA `(.L_x_2418) ;  /* 0x000000e000b8a947 */ /* 0x002fea0003800000 */
.L_x_2415:
[----:B01----:R-:W-:Y:S01]  /*11360*/  VIADD R0, R2, 0x400 ;  /* 0x0000040002007836 */ /* 0x003fe20000000000 */
[----:B------:R-:W-:Y:S05]  /*11370*/  WARPSYNC.ALL ;  /* 0x0000000000007948 */ /* 0x000fea0003800000 */
[----:B------:R-:W-:Y:S01]  /*11380*/  SHF.R.U32.HI R0, RZ, 0x4, R0 ;  /* 0x00000004ff007819 */ /* 0x000fe20000011600 */
[----:B------:R-:W-:Y:S01]  /*11390*/  WARPGROUP.ARRIVE ;  /* 0x00000000000079c5 */ /* 0x000fe20000000000 */
[----:B------:R-:W-:-:S05]  /*113a0*/  IMAD.MOV.U32 R9, RZ, RZ, 0x40000040 ;  /* 0x40000040ff097424 */ /* 0x000fca00078e00ff */
[----:B------:R-:W0:Y:S01]  /*113b0*/  S2R R194, SR_TID.X ;  /* 0x0000000000c27919 */ /* 0x000e220000002100 */
[----:B------:R-:W-:-:S04]  /*113c0*/  LOP3.LUT R0, R0, 0x3fff, RZ, 0xc0, !PT ;  /* 0x00003fff00007812 */ /* 0x000fc800078ec0ff */
[----:B------:R-:W-:Y:S01]  /*113d0*/  LOP3.LUT R7, R0, 0x4000000, RZ, 0xfc, !PT ;  /* 0x0400000000077812 */ /* 0x000fe200078efcff */
[----:B------:R-:W-:-:S04]  /*113e0*/  IMAD.MOV.U32 R0, RZ, RZ, -0x80 ;  /* 0xffffff80ff007424 */ /* 0x000fc800078e00ff */
[----:B------:R-:W-:Y:S02]  /*113f0*/  IMAD R6, R14, 0x800, R7 ;  /* 0x000008000e067824 */ /* 0x000fe400078e0207 */
[----:B------:R-:W-:Y:S02]  /*11400*/  IMAD.MOV.U32 R7, RZ, RZ, 0x40000040 ;  /* 0x40000040ff077424 */ /* 0x000fe400078e00ff */
[C---:B------:R-:W-:Y:S01]  /*11410*/  VIADD R8, R6.reuse, 0x80 ;  /* 0x0000008006087836 */ /* 0x040fe20000000000 */
[----:B------:R-:W-:Y:S01]  /*11420*/  R2UR UR6, R6 ;  /* 0x00000000060672ca */ /* 0x000fe200000e0000 */
[----:B------:R-:W-:Y:S01]  /*11430*/  IMAD R0, R13, R0, 0x1 ;  /* 0x000000010d007424 */ /* 0x000fe200078e0200 */
[----:B------:R-:W-:-:S03]  /*11440*/  R2UR UR7, R7 ;  /* 0x00000000070772ca */ /* 0x000fc600000e0000 */
[----:B------:R-:W-:-:S05]  /*11450*/  IMAD R0, R193, 0x80, R0 ;  /* 0x00000080c1007824 */ /* 0x000fca00078e0200 */
[----:B------:R-:W-:-:S05]  /*11460*/  IADD3 R7, -R195, R0, R198 ;  /* 0x00000000c3077210 */ /* 0x000fca0007ffe1c6 */
[----:B------:R-:W-:Y:S01]  /*11470*/  HGMMA.64x128x16.F32.BF16 R88, R180, gdesc[UR4].tnspB, R88, gsb0 ;  /* 0x41e00004b4587df0 */ /* 0x000fe20008001858 */
[----:B------:R-:W-:Y:S01]  /*11480*/  R2UR UR6, R8 ;  /* 0x00000000080672ca */ /* 0x000fe200000e0000 */
[----:B------:R-:W-:Y:S01]  /*11490*/  VIADD R8, R6, 0x100 ;  /* 0x0000010006087836 */ /* 0x000fe20000000000 */
[----:B------:R-:W-:Y:S01]  /*114a0*/  R2UR UR7, R9 ;  /* 0x00000000090772ca */ /* 0x000fe200000e0000 */
[----:B------:R-:W-:Y:S01]  /*114b0*/  IMAD.MOV.U32 R9, RZ, RZ, 0x40000040 ;  /* 0x40000040ff097424 */ /* 0x000fe200078e00ff */
[----:B0-----:R-:W-:Y:S01]  /*114c0*/  SHF.R.U32.HI R194, RZ, 0x7, R194 ;  /* 0x00000007ffc27819 */ /* 0x001fe200000116c2 */
[----:B------:R-:W-:-:S04]  /*114d0*/  IMAD R0, R212, -0x2, R7 ;  /* 0xfffffffed4007824 */ /* 0x000fc800078e0207 */
[----:B------:R-:W-:-:S05]  /*114e0*/  IMAD.IADD R15, R213, 0x1, R0 ;  /* 0x00000001d50f7824 */ /* 0x000fca00078e0200 */
[C---:B------:R-:W-:Y:S02]  /*114f0*/  ISETP.GT.AND P2, PT, R15.reuse, RZ, PT ;  /* 0x000000ff0f00720c */ /* 0x040fe40003f44270 */
[C---:B------:R-:W-:Y:S02]  /*11500*/  ISETP.GT.AND P3, PT, R15.reuse, 0x1, PT ;  /* 0x000000010f00780c */ /* 0x040fe40003f64270 */
[----:B------:R-:W-:Y:S02]  /*11510*/  FSEL R21, R24, -INF , P2 ;  /* 0xff80000018157808 */ /* 0x000fe40001000000 */
[----:B------:R-:W-:Y:S02]  /*11520*/  ISETP.GT.AND P2, PT, R15, 0x8, PT ;  /* 0x000000080f00780c */ /* 0x000fe40003f44270 */
[----:B------:R-:W-:Y:S02]  /*11530*/  FSEL R25, R25, -INF , P3 ;  /* 0xff80000019197808 */ /* 0x000fe40001800000 */
[----:B------:R-:W-:-:S02]  /*11540*/  FMNMX.FTZ R0, R21, R12, !PT ;  /* 0x0000000c15007209 */ /* 0x000fc40007810000 */
[----:B------:R-:W-:Y:S02]  /*11550*/  ISETP.GT.AND P3, PT, R15, 0x9, PT ;  /* 0x000000090f00780c */ /* 0x000fe40003f64270 */
[----:B------:R-:W-:Y:S02]  /*11560*/  FMNMX.FTZ R0, R25, R0, !PT ;  /* 0x0000000019007209 */ /* 0x000fe40007810000 */
[----:B------:R-:W-:Y:S02]  /*11570*/  FSEL R29, R29, -INF , P3 ;  /* 0xff8000001d1d7808 */ /* 0x000fe40001800000 */
[----:B------:R-:W-:-:S04]  /*11580*/  ISETP.GT.AND P3, PT, R15, 0x11, PT ;  /* 0x000000110f00780c */ /* 0x000fc80003f64270 */
        /* <DEDUP_REMOVED lines=25> */
[----:B------:R-:W-:Y:S01]  /*11720*/  ISETP.GT.AND P3, PT, R15, 0x79, PT ;  /* 0x000000790f00780c */ /* 0x000fe20003f64270 */
        /* <DEDUP_REMOVED lines=15> */
[----:B------:R-:W-:Y:S01]  /*11820*/  WARPGROUP.ARRIVE ;  /* 0x00000000000079c5 */ /* 0x000fe20000000000 */
[----:B------:R-:W-:Y:S02]  /*11830*/  FSEL R173, R28, -INF , P2 ;  /* 0xff8000001cad7808 */ /* 0x000fe40001000000 */
[----:B------:R-:W-:-:S02]  /*11840*/  ISETP.GT.AND P2, PT, R15, 0x10, PT ;  /* 0x000000100f00780c */ /* 0x000fc40003f44270 */
[----:B------:R-:W-:-:S04]  /*11850*/  FMNMX.FTZ R0, R173, R0, !PT ;  /* 0x00000000ad007209 */ /* 0x000fc80007810000 */
[----:B------:R-:W-:Y:S01]  /*11860*/  HGMMA.64x128x16.F32.BF16 R88, R168, gdesc[UR4].tnspB, R88, gsb0 ;  /* 0x41e00004a8587df0 */ /* 0x000fe20008001858 */
[----:B------:R-:W-:Y:S01]  /*11870*/  R2UR UR6, R8 ;  /* 0x00000000080672ca */ /* 0x000fe200000e0000 */
[----:B------:R-:W-:Y:S01]  /*11880*/  VIADD R8, R6, 0x280 ;  /* 0x0000028006087836 */ /* 0x000fe20000000000 */
[----:B------:R-:W-:Y:S01]  /*11890*/  R2UR UR7, R9 ;  /* 0x00000000090772ca */ /* 0x000fe200000e0000 */
[----:B------:R-:W-:Y:S01]  /*118a0*/  IMAD.MOV.U32 R9, RZ, RZ, 0x40000040 ;  /* 0x40000040ff097424 */ /* 0x000fe200078e00ff */
[----:B------:R-:W-:Y:S02]  /*118b0*/  FSEL R175, R32, -INF , P2 ;  /* 0xff80000020af7808 */ /* 0x000fe40001000000 */
[----:B------:R-:W-:Y:S02]  /*118c0*/  FMNMX.FTZ R0, R29, R0, !PT ;  /* 0x000000001d007209 */ /* 0x000fe40007810000 */
[----:B------:R-:W-:Y:S02]  /*118d0*/  ISETP.GT.AND P2, PT, R15, 0x18, PT ;  /* 0x000000180f00780c */ /* 0x000fe40003f44270 */
[----:B------:R-:W-:-:S04]  /*118e0*/  FMNMX.FTZ R0, R175, R0, !PT ;  /* 0x00000000af007209 */ /* 0x000fc80007810000 */
[----:B------:R-:W-:Y:S01]  /*118f0*/  FMNMX.FTZ R0, R33, R0, !PT ;  /* 0x0000000021007209 */ /* 0x000fe20007810000 */
[----:B------:R-:W-:Y:S02]  /*11900*/  WARPGROUP.DEPBAR.LE gsb0, 0x0 ;  /* 0x00008000000079c5 */ /* 0x000fe40000010000 */
[----:B------:R-:W-:Y:S01]  /*11910*/  WARPGROUP.ARRIVE ;  /* 0x00000000000079c5 */ /* 0x000fe20000000000 */
[----:B------:R-:W-:Y:S02]  /*11920*/  FSEL R169, R36, -INF , P2 ;  /* 0xff80000024a97808 */ /* 0x000fe40001000000 */
[----:B------:R-:W-:Y:S02]  /*11930*/  ISETP.GT.AND P2, PT, R15, 0x20, PT ;  /* 0x000000200f00780c */ /* 0x000fe40003f44270 */
[----:B------:R-:W-:Y:S01]  /*11940*/  FMNMX.FTZ R0, R169, R0, !PT ;  /* 0x00000000a9007209 */ /* 0x000fe20007810000 */
[----:B------:R-:W-:Y:S01]  /*11950*/  HGMMA.64x128x16.F32.BF16 R88, R152, gdesc[UR4].tnspB, R88, gsb0 ;  /* 0x41e0000498587df0 */ /* 0x000fe20008001858 */
[----:B------:R-:W-:-:S02]  /*11960*/  FSEL R171, R40, -INF , P2 ;  /* 0xff80000028ab7808 */ /* 0x000fc40001000000 */
[----:B------:R-:W-:Y:S02]  /*11970*/  FMNMX.FTZ R0, R37, R0, !PT ;  /* 0x0000000025007209 */ /* 0x000fe40007810000 */
[----:B------:R-:W-:Y:S02]  /*11980*/  ISETP.GT.AND P2, PT, R15, 0x28, PT ;  /* 0x000000280f00780c */ /* 0x000fe40003f44270 */
[----:B------:R-:W-:Y:S02]  /*11990*/  FMNMX.FTZ R0, R171, R0, !PT ;  /* 0x00000000ab007209 */ /* 0x000fe40007810000 */
[----:B------:R-:W-:Y:S02]  /*119a0*/  FSEL R177, R44, -INF , P2 ;  /* 0xff8000002cb17808 */ /* 0x000fe40001000000 */
[----:B------:R-:W-:Y:S02]  /*119b0*/  FMNMX.FTZ R0, R41, R0, !PT ;  /* 0x0000000029007209 */ /* 0x000fe40007810000 */
[----:B------:R-:W-:-:S02]  /*119c0*/  ISETP.GT.AND P2, PT, R15, 0x30, PT ;  /* 0x000000300f00780c */ /* 0x000fc40003f44270 */
[----:B------:R-:W-:Y:S02]  /*119d0*/  FMNMX.FTZ R0, R177, R0, !PT ;  /* 0x00000000b1007209 */ /* 0x000fe40007810000 */
[----:B------:R-:W-:Y:S02]  /*119e0*/  FSEL R179, R48, -INF , P2 ;  /* 0xff80000030b37808 */ /* 0x000fe40001000000 */
[----:B------:R-:W-:Y:S02]  /*119f0*/  FMNMX.FTZ R0, R45, R0, !PT ;  /* 0x000000002d007209 */ /* 0x000fe40007810000 */
[----:B------:R-:W-:Y:S02]  /*11a00*/  ISETP.GT.AND P2, PT, R15, 0x38, PT ;  /* 0x000000380f00780c */ /* 0x000fe40003f44270 */
[----:B------:R-:W-:Y:S02]  /*11a10*/  FMNMX.FTZ R0, R179, R0, !PT ;  /* 0x00000000b3007209 */ /* 0x000fe40007810000 */
        /* <DEDUP_REMOVED lines=30> */
[----:B------:R-:W-:-:S02]  /*11c00*/  R2UR UR6, R8 ;  /* 0x00000000080672ca */ /* 0x000fc400000e0000 */
[----:B------:R-:W-:Y:S02]  /*11c10*/  R2UR UR7, R9 ;  /* 0x00000000090772ca */ /* 0x000fe400000e0000 */
[C---:B------:R-:W-:Y:S01]  /*11c20*/  ISETP.GT.AND P2, PT, R15.reuse, 0x78, PT ;  /* 0x000000780f00780c */ /* 0x040fe20003f44270 */
[----:B------:R-:W-:Y:S01]  /*11c30*/  VIADD R15, R15, 0x8 ;  /* 0x000000080f0f7836 */ /* 0x000fe20000000000 */
[----:B------:R-:W-:Y:S02]  /*11c40*/  FMNMX.FTZ R0, R80, R7, !PT ;  /* 0x0000000750007209 */ /* 0x000fe40007810000 */
[----:B------:R-:W-:Y:S02]  /*11c50*/  FSEL R84, R84, -INF , P2 ;  /* 0xff80000054547808 */ /* 0x000fe40001000000 */
[----:B------:R-:W-:Y:S02]  /*11c60*/  FMNMX.FTZ R7, R81, R0, !PT ;  /* 0x0000000051077209 */ /* 0x000fe40007810000 */
[----:B------:R-:W-:-:S02]  /*11c70*/  ISETP.GT.AND P4, PT, R15, 0x1, PT ;  /* 0x000000010f00780c */ /* 0x000fc40003f84270 */
        /* <DEDUP_REMOVED lines=16> */
[----:B------:R-:W-:Y:S01]  /*11d80*/  WARPGROUP.ARRIVE ;  /* 0x00000000000079c5 */ /* 0x000fe20000000000 */
[----:B------:R-:W-:Y:S02]  /*11d90*/  FSEL R153, R85, -INF , P3 ;  /* 0xff80000055997808 */ /* 0x000fe40001800000 */
[----:B------:R-:W-:Y:S02]  /*11da0*/  ISETP.GT.AND P3, PT, R15, RZ, PT ;  /* 0x000000ff0f00720c */ /* 0x000fe40003f64270 */
[----:B------:R-:W-:Y:S01]  /*11db0*/  FMNMX.FTZ R20, R153, R0, !PT ;  /* 0x0000000099147209 */ /* 0x000fe20007810000 */
[----:B------:R-:W-:Y:S01]  /*11dc0*/  HGMMA.64x128x16.F32.BF16 R88, R156, gdesc[UR4].tnspB, R88, gsb0 ;  /* 0x41e000049c587df0 */ /* 0x000fe20008001858 */
[----:B------:R-:W-:Y:S01]  /*11dd0*/  IMAD.U32 R0, RZ, RZ, UR44 ;  /* 0x0000002cff007e24 */ /* 0x000fe2000f8e00ff */
[----:B------:R-:W-:-:S02]  /*11de0*/  FSEL R26, R26, -INF , P3 ;  /* 0xff8000001a1a7808 */ /* 0x000fc40001800000 */
[----:B------:R-:W0:Y:S01]  /*11df0*/  SHFL.BFLY PT, R7, R20, 0x2, 0x1f ;  /* 0x0c401f0014077f89 */ /* 0x000e2200000e0000 */
[----:B------:R-:W-:Y:S02]  /*11e00*/  ISETP.GT.AND P3, PT, R15, 0x8, PT ;  /* 0x000000080f00780c */ /* 0x000fe40003f64270 */
[----:B------:R-:W-:Y:S02]  /*11e10*/  FMNMX.FTZ R8, R26, R11, !PT ;  /* 0x0000000b1a087209 */ /* 0x000fe40007810000 */
[----:B------:R-:W-:Y:S02]  /*11e20*/  FSEL R55, R55, -INF , P4 ;  /* 0xff80000037377808 */ /* 0x000fe40002000000 */
[----:B------:R-:W-:Y:S02]  /*11e30*/  FMNMX.FTZ R8, R27, R8, !PT ;  /* 0x000000081b087209 */ /* 0x000fe40007810000 */
[----:B------:R-:W-:-:S04]  /*11e40*/  ISETP.GT.AND P4, PT, R15, 0x41, PT ;  /* 0x000000410f00780c */ /* 0x000fc80003f84270 */
[----:B------:R-:W-:Y:S02]  /*11e50*/  FSEL R59, R59, -INF , P4 ;  /* 0xff8000003b3b7808 */ /* 0x000fe40002000000 */
[----:B------:R-:W-:-:S04]  /*11e60*/  ISETP.GT.AND P4, PT, R15, 0x49, PT ;  /* 0x000000490f00780c */ /* 0x000fc80003f84270 */
[----:B------:R-:W-:Y:S02]  /*11e70*/  FSEL R63, R63, -INF , P4 ;  /* 0xff8000003f3f7808 */ /* 0x000fe40002000000 */
[----:B------:R-:W-:Y:S02]  /*11e80*/  ISETP.GT.AND P4, PT, R15, 0x51, PT ;  /* 0x000000510f00780c */ /* 0x000fe40003f84270 */
[----:B0-----:R-:W-:Y:S01]  /*11e90*/  FMNMX.FTZ R28, R20, R7, !PT ;  /* 0x00000007141c7209 */ /* 0x001fe20007810000 */
[----:B------:R-:W-:Y:S01]  /*11ea0*/  VIADD R20, R6, 0x300 ;  /* 0x0000030006147836 */ /* 0x000fe20000000000 */
[----:B------:R-:W-:Y:S02]  /*11eb0*/  FSEL R67, R67, -INF , P4 ;  /* 0xff80000043437808 */ /* 0x000fe40002000000 */
[----:B------:R-:W-:Y:S01]  /*11ec0*/  ISETP.GT.AND P4, PT, R15, 0x59, PT ;  /* 0x000000590f00780c */ /* 0x000fe20003f84270 */
[----:B------:R-:W0:Y:S01]  /*11ed0*/  SHFL.BFLY PT, R7, R28, 0x1, 0x1f ;  /* 0x0c201f001c077f89 */ /* 0x000e2200000e0000 */
[----:B------:R-:W-:-:S02]  /*11ee0*/  R2UR UR6, R20 ;  /* 0x00000000140672ca */ /* 0x000fc400000e0000 */
[----:B------:R-:W-:Y:S02]  /*11ef0*/  FSEL R71, R71, -INF , P4 ;  /* 0xff80000047477808 */ /* 0x000fe40002000000 */
[----:B------:R-:W-:-:S04]  /*11f00*/  ISETP.GT.AND P4, PT, R15, 0x61, PT ;  /* 0x000000610f00780c */ /* 0x000fc80003f84270 */
[----:B------:R-:W-:Y:S02]  /*11f10*/  FSEL R75, R75, -INF , P4 ;  /* 0xff8000004b4b7808 */ /* 0x000fe40002000000 */
[----:B------:R-:W-:-:S04]  /*11f20*/  ISETP.GT.AND P4, PT, R15, 0x69, PT ;  /* 0x000000690f00780c */ /* 0x000fc80003f84270 */
[----:B------:R-:W-:Y:S02]  /*11f30*/  FSEL R79, R79, -INF , P4 ;  /* 0xff8000004f4f7808 */ /* 0x000fe40002000000 */
[----:B------:R-:W-:-:S04]  /*11f40*/  ISETP.GT.AND P4, PT, R15, 0x71, PT ;  /* 0x000000710f00780c */ /* 0x000fc80003f84270 */
[----:B------:R-:W-:Y:S02]  /*11f50*/  FSEL R83, R83, -INF , P4 ;  /* 0xff80000053537808 */ /* 0x000fe40002000000 */
[----:B------:R-:W-:Y:S02]  /*11f60*/  ISETP.GT.AND P4, PT, R15, 0x79, PT ;  /* 0x000000790f00780c */ /* 0x000fe40003f84270 */
[----:B0-----:R-:W-:Y:S02]  /*11f70*/  FMNMX.FTZ R7, R28, R7, !PT ;  /* 0x000000071c077209 */ /* 0x001fe40007810000 */
[----:B------:R-:W-:Y:S02]  /*11f80*/  FSEL R87, R87, -INF , P4 ;  /* 0xff80000057577808 */ /* 0x000fe40002000000 */
[C---:B------:R-:W-:Y:S01]  /*11f90*/  FSETP.NEU.FTZ.AND P2, PT, R7.reuse, -INF , PT ;  /* 0xff8000000700780b */ /* 0x040fe20003f5d000 */
[----:B------:R-:W-:-:S05]  /*11fa0*/  FMUL.FTZ R24, R7, R0 ;  /* 0x0000000007187220 */ /* 0x000fca0000410000 */
[----:B------:R-:W-:-:S05]  /*11fb0*/  FSEL R24, R24, RZ, P2 ;  /* 0x000000ff18187208 */ /* 0x000fca0001000000 */
[-CC-:B------:R-:W-:Y:S01]  /*11fc0*/  FFMA.FTZ R180, R25, R0.reuse, -R24.reuse ;  /* 0x0000000019b47223 */ /* 0x180fe20000010818 */
[----:B------:R-:W-:Y:S01]  /*11fd0*/  FSEL R25, R30, -INF , P3 ;  /* 0xff8000001e197808 */ /* 0x000fe20001800000 */
[-CC-:B------:R-:W-:Y:S01]  /*11fe0*/  FFMA.FTZ R9, R29, R0.reuse, -R24.reuse ;  /* 0x000000001d097223 */ /* 0x180fe20000010818 */
[----:B------:R-:W-:Y:S01]  /*11ff0*/  ISETP.GT.AND P3, PT, R15, 0x10, PT ;  /* 0x000000100f00780c */ /* 0x000fe20003f64270 */
        /* <DEDUP_REMOVED lines=33> */
[----:B------:R-:W-:-:S02]  /*12210*/  FFMA.FTZ R153, R153, R0, -R24 ;  /* 0x0000000099997223 */ /* 0x000fc40000010818 */
[----:B------:R-:W-:Y:S08]  /*12220*/  MUFU.EX2 R182, R182 ;  /* 0x000000b600b67308 */ /* 0x000ff00000000800 */
[----:B------:R-:W-:Y:S08]  /*12230*/  MUFU.EX2 R9, R9 ;  /* 0x0000000900097308 */ /* 0x000ff00000000800 */
[----:B------:R-:W-:Y:S08]  /*12240*/  MUFU.EX2 R176, R176 ;  /* 0x000000b000b07308 */ /* 0x000ff00000000800 */
[----:B------:R-:W-:Y:S01]  /*12250*/  MUFU.EX2 R29, R29 ;  /* 0x0000001d001d7308 */ /* 0x000fe20000000800 */
[----:B------:R-:W-:-:S02]  /*12260*/  WARPGROUP.DEPBAR.LE gsb0, 0x0 ;  /* 0x00008000000079c5 */ /* 0x000fc40000010000 */
[----:B------:R-:W-:Y:S01]  /*12270*/  FSEL R157, R42, -INF , P3 ;  /* 0xff8000002a9d7808 */ /* 0x000fe20001800000 */
[----:B------:R-:W-:Y:S01]  /*12280*/  WARPGROUP.ARRIVE ;  /* 0x00000000000079c5 */ /* 0x000fe20000000000 */
[----:B------:R-:W-:Y:S01]  /*12290*/  ISETP.GT.AND P3, PT, R15, 0x28, PT ;  /* 0x000000280f00780c */ /* 0x000fe20003f64270 */
[--C-:B------:R-:W-:Y:S01]  /*122a0*/  FFMA.FTZ R156, R237, R0, -R24.reuse ;  /* 0x00000000ed9c7223 */ /* 0x100fe20000010818 */
[----:B------:R-:W-:Y:S01]  /*122b0*/  FMNMX.FTZ R8, R157, R8, !PT ;  /* 0x000000089d087209 */ /* 0x000fe20007810000 */
[----:B------:R-:W-:Y:S01]  /*122c0*/  FFMA.FTZ R158, R68, R0, -R24 ;  /* 0x00000000449e7223 */ /* 0x000fe20000010818 */
[----:B------:R-:W-:Y:S01]  /*122d0*/  FSEL R159, R46, -INF , P3 ;  /* 0xff8000002e9f7808 */ /* 0x000fe20001800000 */
[----:B------:R-:W-:Y:S01]  /*122e0*/  MUFU.EX2 R178, R178 ;  /* 0x000000b200b27308 */ /* 0x000fe20000000800 */
[----:B------:R-:W-:Y:S02]  /*122f0*/  FMNMX.FTZ R8, R43, R8, !PT ;  /* 0x000000082b087209 */ /* 0x000fe40007810000 */
[----:B------:R-:W-:-:S02]  /*12300*/  ISETP.GT.AND P3, PT, R15, 0x30, PT ;  /* 0x000000300f00780c */ /* 0x000fc40003f64270 */
[----:B------:R-:W-:Y:S02]  /*12310*/  FMNMX.FTZ R8, R159, R8, !PT ;  /* 0x000000089f087209 */ /* 0x000fe40007810000 */
[----:B------:R-:W-:Y:S01]  /*12320*/  FSEL R169, R50, -INF , P3 ;  /* 0xff80000032a97808 */ /* 0x000fe20001800000 */
[----:B------:R-:W-:Y:S01]  /*12330*/  MUFU.EX2 R37, R37 ;  /* 0x0000002500257308 */ /* 0x000fe20000000800 */
[----:B------:R-:W-:Y:S02]  /*12340*/  FMNMX.FTZ R8, R47, R8, !PT ;  /* 0x000000082f087209 */ /* 0x000fe40007810000 */
[----:B------:R-:W-:Y:S02]  /*12350*/  ISETP.GT.AND P3, PT, R15, 0x38, PT ;  /* 0x000000380f00780c */ /* 0x000fe40003f64270 */
[----:B------:R-:W-:Y:S02]  /*12360*/  FMNMX.FTZ R8, R169, R8, !PT ;  /* 0x00000008a9087209 */ /* 0x000fe40007810000 */
[----:B------:R-:W-:Y:S01]  /*12370*/  FSEL R171, R54, -INF , P3 ;  /* 0xff80000036ab7808 */ /* 0x000fe20001800000 */
[----:B------:R-:W-:Y:S01]  /*12380*/  MUFU.EX2 R172, R172 ;  /* 0x000000ac00ac7308 */ /* 0x000fe20000000800 */
[----:B------:R-:W-:-:S02]  /*12390*/  FMNMX.FTZ R8, R51, R8, !PT ;  /* 0x0000000833087209 */ /* 0x000fc40007810000 */
[----:B------:R-:W-:Y:S02]  /*123a0*/  ISETP.GT.AND P3, PT, R15, 0x40, PT ;  /* 0x000000400f00780c */ /* 0x000fe40003f64270 */
[----:B------:R-:W-:Y:S02]  /*123b0*/  FMNMX.FTZ R8, R171, R8, !PT ;  /* 0x00000008ab087209 */ /* 0x000fe40007810000 */
[----:B------:R-:W-:Y:S01]  /*123c0*/  FSEL R173, R58, -INF , P3 ;  /* 0xff8000003aad7808 */ /* 0x000fe20001800000 */
[----:B------:R-:W-:Y:S01]  /*123d0*/  MUFU.EX2 R41, R41 ;  /* 0x0000002900297308 */ /* 0x000fe20000000800 */
[----:B------:R-:W-:Y:S02]  /*123e0*/  FMNMX.FTZ R8, R55, R8, !PT ;  /* 0x0000000837087209 */ /* 0x000fe40007810000 */
[----:B------:R-:W-:Y:S02]  /*123f0*/  ISETP.GT.AND P3, PT, R15, 0x48, PT ;  /* 0x000000480f00780c */ /* 0x000fe40003f64270 */
[----:B------:R-:W-:-:S02]  /*12400*/  FMNMX.FTZ R8, R173, R8, !PT ;  /* 0x00000008ad087209 */ /* 0x000fc40007810000 */
        /* <DEDUP_REMOVED lines=32> */
[----:B------:R-:W-:-:S04]  /*12610*/  FMNMX.FTZ R15, R83, R8, !PT ;  /* 0x00000008530f7209 */ /* 0x000fc80007810000 */
[----:B------:R-:W-:Y:S01]  /*12620*/  FMNMX.FTZ R8, R86, R15, !PT ;  /* 0x0000000f56087209 */ /* 0x000fe20007810000 */
[-CC-:B------:R-:W-:Y:S01]  /*12630*/  FFMA.FTZ R15, R61, R0.reuse, -R24.reuse ;  /* 0x000000003d0f7223 */ /* 0x180fe20000010818 */
[-CC-:B------:R-:W-:Y:S01]  /*12640*/  FFMA.FTZ R61, R65, R0.reuse, -R24.reuse ;  /* 0x00000000413d7223 */ /* 0x180fe20000010818 */
[--C-:B------:R-:W-:Y:S01]  /*12650*/  FFMA.FTZ R65, R69, R0, -R24.reuse ;  /* 0x0000000045417223 */ /* 0x100fe20000010818 */
[----:B------:R-:W-:Y:S01]  /*12660*/  FMNMX.FTZ R8, R87, R8, !PT ;  /* 0x0000000857087209 */ /* 0x000fe20007810000 */
[-CC-:B------:R-:W-:Y:S01]  /*12670*/  FFMA.FTZ R69, R73, R0.reuse, -R24.reuse ;  /* 0x0000000049457223 */ /* 0x180fe20000010818 */
[-CC-:B------:R-:W-:Y:S01]  /*12680*/  FFMA.FTZ R73, R77, R0.reuse, -R24.reuse ;  /* 0x000000004d497223 */ /* 0x180fe20000010818 */
[----:B------:R-:W-:Y:S01]  /*12690*/  FFMA.FTZ R77, R81, R0, -R24 ;  /* 0x00000000514d7223 */ /* 0x000fe20000010818 */
[----:B------:R-:W-:Y:S01]  /*126a0*/  FSEL R81, R7, RZ, P2 ;  /* 0x000000ff07517208 */ /* 0x000fe20001000000 */
[----:B------:R-:W0:Y:S01]  /*126b0*/  SHFL.BFLY PT, R21, R8, 0x2, 0x1f ;  /* 0x0c401f0008157f89 */ /* 0x000e2200000e0000 */
[----:B------:R-:W-:Y:S08]  /*126c0*/  MUFU.EX2 R57, R57 ;  /* 0x0000003900397308 */ /* 0x000ff00000000800 */
[----:B------:R-:W-:Y:S08]  /*126d0*/  MUFU.EX2 R154, R154 ;  /* 0x0000009a009a7308 */ /* 0x000ff00000000800 */
[----:B------:R-:W-:Y:S01]  /*126e0*/  MUFU.EX2 R15, R15 ;  /* 0x0000000f000f7308 */ /* 0x000fe20000000800 */
[----:B0-----:R-:W-:-:S07]  /*126f0*/  FMNMX.FTZ R34, R8, R21, !PT ;  /* 0x0000001508227209 */ /* 0x001fce0007810000 */
[----:B------:R-:W-:Y:S01]  /*12700*/  MUFU.EX2 R156, R156 ;  /* 0x0000009c009c7308 */ /* 0x000fe20000000800 */
[----:B------:R-:W0:Y:S07]  /*12710*/  SHFL.BFLY PT, R21, R34, 0x1, 0x1f ;  /* 0x0c201f0022157f89 */ /* 0x000e2e00000e0000 */
[----:B------:R-:W-:Y:S08]  /*12720*/  MUFU.EX2 R61, R61 ;  /* 0x0000003d003d7308 */ /* 0x000ff00000000800 */
[----:B------:R-:W-:Y:S08]  /*12730*/  MUFU.EX2 R158, R158 ;  /* 0x0000009e009e7308 */ /* 0x000ff00000000800 */
[----:B------:R-:W-:Y:S01]  /*12740*/  MUFU.EX2 R65, R65 ;  /* 0x0000004100417308 */ /* 0x000fe20000000800 */
[----:B0-----:R-:W-:Y:S01]  /*12750*/  FMNMX.FTZ R8, R34, R21, !PT ;  /* 0x0000001522087209 */ /* 0x001fe20007810000 */
[----:B------:R-:W-:-:S03]  /*12760*/  IMAD.MOV.U32 R21, RZ, RZ, 0x40000040 ;  /* 0x40000040ff157424 */ /* 0x000fc600078e00ff */
[C---:B------:R-:W-:Y:S01]  /*12770*/  FSETP.NEU.FTZ.AND P2, PT, R8.reuse, -INF , PT ;  /* 0xff8000000800780b */ /* 0x040fe20003f5d000 */
[CC--:B------:R-:W-:Y:S01]  /*12780*/  FMUL.FTZ R46, R8.reuse, R0.reuse ;  /* 0x00000000082e7220 */ /* 0x0c0fe20000410000 */
[----:B------:R-:W-:Y:S01]  /*12790*/  R2UR UR7, R21 ;  /* 0x00000000150772ca */ /* 0x000fe200000e0000 */
[----:B------:R-:W-:Y:S01]  /*127a0*/  FADD.FTZ R21, -R81, R12 ;  /* 0x0000000c51157221 */ /* 0x000fe20000010100 */
[----:B------:R-:W-:Y:S01]  /*127b0*/  FSEL R20, R8, RZ, P2 ;  /* 0x000000ff08147208 */ /* 0x000fe20001000000 */
[----:B------:R-:W-:Y:S01]  /*127c0*/  MUFU.EX2 R81, R153 ;  /* 0x0000009900517308 */ /* 0x000fe20000000800 */
[----:B------:R-:W-:Y:S01]  /*127d0*/  FSEL R46, R46, RZ, P2 ;  /* 0x000000ff2e2e7208 */ /* 0x000fe20001000000 */
[----:B------:R-:W-:Y:S01]  /*127e0*/  FMUL.FTZ R12, R21, R0 ;  /* 0x00000000150c7220 */ /* 0x000fe20000410000 */
[----:B------:R-:W-:Y:S02]  /*127f0*/  IMAD.MOV.U32 R21, RZ, RZ, 0x40000040 ;  /* 0x40000040ff157424 */ /* 0x000fe400078e00ff */
[----:B------:R-:W-:Y:S01]  /*12800*/  FADD.FTZ R11, -R20, R11 ;  /* 0x0000000b140b7221 */ /* 0x000fe20000010100 */
[----:B------:R-:W-:-:S02]  /*12810*/  VIADD R20, R6, 0x380 ;  /* 0x0000038006147836 */ /* 0x000fc40000000000 */
[-CC-:B------:R-:W-:Y:S01]  /*12820*/  FFMA.FTZ R24, R26, R0.reuse, -R46.reuse ;  /* 0x000000001a187223 */ /* 0x180fe2000001082e */
[-CC-:B------:R-:W-:Y:S01]  /*12830*/  FFMA.FTZ R40, R43, R0.reuse, -R46.reuse ;  /* 0x000000002b287223 */ /* 0x180fe2000001082e */
[----:B------:R-:W0:Y:S01]  /*12840*/  MUFU.EX2 R12, R12 ;  /* 0x0000000c000c7308 */ /* 0x000e220000000800 */
[-C--:B------:R-:W-:Y:S01]  /*12850*/  FMUL.FTZ R11, R11, R0.reuse ;  /* 0x000000000b0b7220 */ /* 0x080fe20000410000 */
[----:B------:R-:W-:Y:S01]  /*12860*/  HGMMA.64x128x16.F32.BF16 R88, R160, gdesc[UR4].tnspB, R88, gsb0 ;  /* 0x41e00004a0587df0 */ /* 0x000fe20008001858 */
[----:B------:R-:W-:Y:S01]  /*12870*/  R2UR UR6, R20 ;  /* 0x00000000140672ca */ /* 0x000fe200000e0000 */
[-CC-:B------:R-:W-:Y:S01]  /*12880*/  FFMA.FTZ R27, R27, R0.reuse, -R46.reuse ;  /* 0x000000001b1b7223 */ /* 0x180fe2000001082e */
[----:B------:R-:W-:Y:S01]  /*12890*/  R2UR UR7, R21 ;  /* 0x00000000150772ca */ /* 0x000fe200000e0000 */
        /* <DEDUP_REMOVED lines=11> */
[----:B0-----:R-:W-:Y:S01]  /*12950*/  FFMA.FTZ R43, R12, R4, R85 ;  /* 0x000000040c2b7223 */ /* 0x001fe20000010055 */
[-CC-:B------:R-:W-:Y:S01]  /*12960*/  FFMA.FTZ R169, R169, R0.reuse, -R46.reuse ;  /* 0x00000000a9a97223 */ /* 0x180fe2000001082e */
[-CC-:B------:R-:W-:Y:S01]  /*12970*/  FFMA.FTZ R44, R51, R0.reuse, -R46.reuse ;  /* 0x00000000332c7223 */ /* 0x180fe2000001082e */
[-CC-:B------:R-:W-:Y:S01]  /*12980*/  FFMA.FTZ R171, R171, R0.reuse, -R46.reuse ;  /* 0x00000000abab7223 */ /* 0x180fe2000001082e */
[----:B------:R-:W-:Y:S01]  /*12990*/  FADD.FTZ R43, R180, R43 ;  /* 0x0000002bb42b7221 */ /* 0x000fe20000010000 */
[-CC-:B------:R-:W-:Y:S01]  /*129a0*/  FFMA.FTZ R6, R55, R0.reuse, -R46.reuse ;  /* 0x0000000037067223 */ /* 0x180fe2000001082e */
[----:B------:R-:W-:Y:S01]  /*129b0*/  FFMA.FTZ R153, R173, R0, -R46 ;  /* 0x00000000ad997223 */ /* 0x000fe2000001082e */
[----:B------:R-:W0:Y:S01]  /*129c0*/  MUFU.EX2 R27, R27 ;  /* 0x0000001b001b7308 */ /* 0x000e220000000800 */
[----:B------:R-:W-:Y:S01]  /*129d0*/  FADD.FTZ R4, R182, R43 ;  /* 0x0000002bb6047221 */ /* 0x000fe20000010000 */
[----:B------:R-:W-:-:S02]  /*129e0*/  @!P1 IMAD R43, R185, 0x8, R2 ;  /* 0x00000008b92b9824 */ /* 0x000fc400078e0202 */
[-CC-:B------:R-:W-:Y:S01]  /*129f0*/  FFMA.FTZ R20, R59, R0.reuse, -R46.reuse ;  /* 0x000000003b147223 */ /* 0x180fe2000001082e */
[-C--:B------:R-:W-:Y:S01]  /*12a00*/  FFMA.FTZ R155, R175, R0.reuse, -R46 ;  /* 0x00000000af9b7223 */ /* 0x080fe2000001082e */
[----:B------:R-:W-:Y:S01]  /*12a10*/  FADD.FTZ R21, R9, R4 ;  /* 0x0000000409157221 */ /* 0x000fe20000010000 */
[----:B------:R-:W-:Y:S01]  /*12a20*/  IADD3 R4, -R194, 0xb, RZ ;  /* 0x0000000bc2047810 */ /* 0x000fe20007ffe1ff */
[-CC-:B------:R-:W-:Y:S01]  /*12a30*/  FFMA.FTZ R157, R177, R0.reuse, -R46.reuse ;  /* 0x00000000b19d7223 */ /* 0x180fe2000001082e */
[----:B------:R-:W2:Y:S01]  /*12a40*/  MUFU.EX2 R25, R25 ;  /* 0x0000001900197308 */ /* 0x000ea20000000800 */
[----:B------:R-:W-:Y:S01]  /*12a50*/  FADD.FTZ R48, R176, R21 ;  /* 0x00000015b0307221 */ /* 0x000fe20000010000 */
[-CC-:B------:R-:W-:Y:S01]  /*12a60*/  FFMA.FTZ R159, R179, R0.reuse, -R46.reuse ;  /* 0x00000000b39f7223 */ /* 0x180fe2000001082e */
[-CC-:B------:R-:W-:Y:S01]  /*12a70*/  FFMA.FTZ R75, R75, R0.reuse, -R46.reuse ;  /* 0x000000004b4b7223 */ /* 0x180fe2000001082e */
[-C--:B------:R-:W-:Y:S01]  /*12a80*/  FFMA.FTZ R79, R79, R0.reuse, -R46 ;  /* 0x000000004f4f7223 */ /* 0x080fe2000001082e */
[----:B------:R-:W-:Y:S01]  /*12a90*/  FADD.FTZ R21, R29, R48 ;  /* 0x000000301d157221 */ /* 0x000fe20000010000 */
[----:B-1----:R-:W-:Y:S01]  /*12aa0*/  FFMA.FTZ R48, R11, R3, R24 ;  /* 0x000000030b307223 */ /* 0x002fe20000010018 */
[-C--:B------:R-:W-:Y:S01]  /*12ab0*/  FFMA.FTZ R183, R183, R0.reuse, -R46 ;  /* 0x00000000b7b77223 */ /* 0x080fe2000001082e */
[----:B------:R-:W1:Y:S01]  /*12ac0*/  MUFU.EX2 R26, R26 ;  /* 0x0000001a001a7308 */ /* 0x000e620000000800 */
[----:B------:R-:W-:Y:S01]  /*12ad0*/  FADD.FTZ R52, R178, R21 ;  /* 0x00000015b2347221 */ /* 0x000fe20000010000 */
[----:B0-----:R-:W-:Y:S01]  /*12ae0*/  FADD.FTZ R50, R27, R48 ;  /* 0x000000301b327221 */ /* 0x001fe20000010000 */
[-CC-:B------:R-:W-:Y:S01]  /*12af0*/  FFMA.FTZ R48, R63, R0.reuse, -R46.reuse ;  /* 0x000000003f307223 */ /* 0x180fe2000001082e */
[-C--:B------:R-:W-:Y:S01]  /*12b00*/  FFMA.FTZ R83, R83, R0.reuse, -R46 ;  /* 0x0000000053537223 */ /* 0x080fe2000001082e */
[----:B------:R-:W-:Y:S01]  /*12b10*/  FADD.FTZ R3, R37, R52 ;  /* 0x0000003425037221 */ /* 0x000fe20000010000 */
[-CC-:B------:R-:W-:Y:S01]  /*12b20*/  FFMA.FTZ R86, R86, R0.reuse, -R46.reuse ;  /* 0x0000000056567223 */ /* 0x180fe2000001082e */
[----:B------:R-:W-:Y:S01]  /*12b30*/  FFMA.FTZ R87, R87, R0, -R46 ;  /* 0x0000000057577223 */ /* 0x000fe2000001082e */
[----:B------:R-:W0:Y:S01]  /*12b40*/  MUFU.EX2 R31, R31 ;  /* 0x0000001f001f7308 */ /* 0x000e220000000800 */
[----:B--2---:R-:W-:Y:S01]  /*12b50*/  FADD.FTZ R21, R25, R50 ;  /* 0x0000003219157221 */ /* 0x004fe20000010000 */
[----:B------:R-:W-:Y:S01]  /*12b60*/  FADD.FTZ R52, R172, R3 ;  /* 0x00000003ac347221 */ /* 0x000fe20000010000 */
[----:B------:R-:W-:Y:S01]  /*12b70*/  @!P1 VIADD R3, R43, 0x28840 ;  /* 0x000288402b039836 */ /* 0x000fe20000000000 */
[----:B------:R-:W-:-:S02]  /*12b80*/  F2FP.BF16.F32.PACK_AB R182, R9, R182 ;  /* 0x000000b609b6723e */ /* 0x000fc400000010ff */
[----:B------:R-:W-:Y:S01]  /*12b90*/  FADD.FTZ R43, R41, R52 ;  /* 0x00000034292b7221 */ /* 0x000fe20000010000 */
[C---:B------:R-:W-:Y:S01]  /*12ba0*/  ISETP.GT.AND P2, PT, R13.reuse, R10, PT ;  /* 0x0000000a0d00720c */ /* 0x040fe20003f44270 */
[----:B------:R-:W2:Y:S01]  /*12bb0*/  MUFU.EX2 R36, R36 ;  /* 0x0000002400247308 */ /* 0x000ea20000000800 */
[----:B-1----:R-:W-:Y:S01]  /*12bc0*/  FADD.FTZ R50, R26, R21 ;  /* 0x000000151a327221 */ /* 0x002fe20000010000 */
[----:B------:R-:W-:Y:S01]  /*12bd0*/  @!P1 PRMT R3, RZ, 0x654, R3 ;  /* 0x00000654ff039816 */ /* 0x000fe20000000003 */
[----:B------:R-:W-:Y:S01]  /*12be0*/  VIADD R13, R13, 0xffffffff ;  /* 0xffffffff0d0d7836 */ /* 0x000fe20000000000 */
[----:B------:R-:W-:Y:S02]  /*12bf0*/  F2FP.BF16.F32.PACK_AB R180, R180, R85 ;  /* 0x00000055b4b4723e */ /* 0x000fe400000010ff */
[----:B------:R-:W-:Y:S02]  /*12c00*/  F2FP.BF16.F32.PACK_AB R176, R29, R176 ;  /* 0x000000b01db0723e */ /* 0x000fe400000010ff */
[----:B------:R-:W-:Y:S01]  /*12c10*/  MUFU.EX2 R33, R33 ;  /* 0x0000002100217308 */ /* 0x000fe20000000800 */
[----:B0-----:R-:W-:Y:S01]  /*12c20*/  FADD.FTZ R21, R31, R50 ;  /* 0x000000321f157221 */ /* 0x001fe20000010000 */
[----:B------:R-:W-:Y:S01]  /*12c30*/  FADD.FTZ R50, R174, R43 ;  /* 0x0000002bae327221 */ /* 0x000fe20000010000 */
[----:B------:R-:W-:-:S02]  /*12c40*/  @!P1 IMAD R43, R14, 0x8, R2 ;  /* 0x000000080e2b9824 */ /* 0x000fc400078e0202 */
[----:B------:R-:W-:Y:S01]  /*12c50*/  FFMA.FTZ R14, R67, R0, -R46 ;  /* 0x00000000430e7223 */ /* 0x000fe2000001082e */
[----:B------:R-:W-:Y:S01]  /*12c60*/  F2FP.BF16.F32.PACK_AB R178, R37, R178 ;  /* 0x000000b225b2723e */ /* 0x000fe200000010ff */
[----:B------:R-:W-:Y:S01]  /*12c70*/  @!P1 VIADD R43, R43, 0x28860 ;  /* 0x000288602b2b9836 */ /* 0x000fe20000000000 */
[----:B------:R-:W0:Y:S01]  /*12c80*/  MUFU.EX2 R38, R38 ;  /* 0x0000002600267308 */ /* 0x000e220000000800 */
[----:B------:R-:W-:Y:S02]  /*12c90*/  F2FP.BF16.F32.PACK_AB R172, R41, R172 ;  /* 0x000000ac29ac723e */ /* 0x000fe400000010ff */
[----:B------:R-:W-:Y:S02]  /*12ca0*/  F2FP.BF16.F32.PACK_AB R174, R45, R174 ;  /* 0x000000ae2dae723e */ /* 0x000fe400000010ff */
[----:B------:R-:W-:Y:S02]  /*12cb0*/  @!P1 PRMT R43, RZ, 0x654, R43 ;  /* 0x00000654ff2b9816 */ /* 0x000fe4000000002b */
[----:B--2---:R-:W-:Y:S01]  /*12cc0*/  F2FP.BF16.F32.PACK_AB R177, R36, R31 ;  /* 0x0000001f24b1723e */ /* 0x004fe200000010ff */
[----:B------:R-:W-:Y:S08]  /*12cd0*/  MUFU.EX2 R35, R35 ;  /* 0x0000002300237308 */ /* 0x000ff00000000800 */
[----:B------:R-:W1:Y:S01]  /*12ce0*/  MUFU.EX2 R40, R40 ;  /* 0x0000002800287308 */ /* 0x000e620000000800 */
[----:B0-----:R-:W-:-:S07]  /*12cf0*/  F2FP.BF16.F32.PACK_AB R179, R38, R33 ;  /* 0x0000002126b3723e */ /* 0x001fce00000010ff */
[----:B------:R-:W-:Y:S08]  /*12d00*/  MUFU.EX2 R39, R39 ;  /* 0x0000002700277308 */ /* 0x000ff00000000800 */
[----:B------:R-:W0:Y:S01]  /*12d10*/  MUFU.EX2 R42, R42 ;  /* 0x0000002a002a7308 */ /* 0x000e220000000800 */
[----:B-1----:R-:W-:-:S07]  /*12d20*/  F2FP.BF16.F32.PACK_AB R173, R40, R35 ;  /* 0x0000002328ad723e */ /* 0x002fce00000010ff */
[----:B------:R-:W-:Y:S08]  /*12d30*/  MUFU.EX2 R169, R169 ;  /* 0x000000a900a97308 */ /* 0x000ff00000000800 */
[----:B------:R-:W-:Y:S01]  /*12d40*/  MUFU.EX2 R44, R44 ;  /* 0x0000002c002c7308 */ /* 0x000fe20000000800 */
[----:B0-----:R-:W-:-:S07]  /*12d50*/  F2FP.BF16.F32.PACK_AB R175, R42, R39 ;  /* 0x000000272aaf723e */ /* 0x001fce00000010ff */
[----:B------:R-:W-:Y:S08]  /*12d60*/  MUFU.EX2 R171, R171 ;  /* 0x000000ab00ab7308 */ /* 0x000ff00000000800 */
[----:B------:R-:W-:Y:S01]  /*12d70*/  MUFU.EX2 R6, R6 ;  /* 0x0000000600067308 */ /* 0x000fe20000000800 */
[----:B------:R-:W-:Y:S02]  /*12d80*/  WARPGROUP.DEPBAR.LE gsb0, 0x0 ;  /* 0x00008000000079c5 */ /* 0x000fe40000010000 */
[----:B------:R-:W-:-:S05]  /*12d90*/  WARPGROUP.ARRIVE ;  /* 0x00000000000079c5 */ /* 0x000fca0000000000 */
[----:B------:R-:W-:Y:S01]  /*12da0*/  MUFU.EX2 R153, R153 ;  /* 0x0000009900997308 */ /* 0x000fe20000000800 */
[-CC-:B------:R-:W-:Y:S01]  /*12db0*/  FFMA.FTZ R161, R181, R0.reuse, -R46.reuse ;  /* 0x00000000b5a17223 */ /* 0x180fe2000001082e */
[----:B------:R-:W-:Y:S01]  /*12dc0*/  FFMA.FTZ R163, R78, R0, -R46 ;  /* 0x000000004ea37223 */ /* 0x000fe2000001082e */
[----:B------:R-:W-:Y:S01]  /*12dd0*/  F2FP.BF16.F32.PACK_AB R181, R27, R24 ;  /* 0x000000181bb5723e */ /* 0x000fe200000010ff */
[----:B------:R-:W-:Y:S04]  /*12de0*/  HGMMA.64x128x16.F32.BF16 R88, R164, gdesc[UR4].tnspB, R88, gsb0 ;  /* 0x41e00004a4587df0 */ /* 0x000fe80008001858 */
        /* <DEDUP_REMOVED lines=10> */
[----:B------:R-:W-:Y:S01]  /*12e90*/  MUFU.EX2 R163, R163 ;  /* 0x000000a300a37308 */ /* 0x000fe20000000800 */
[----:B0-----:R-:W-:-:S07]  /*12ea0*/  F2FP.BF16.F32.PACK_AB R160, R69, R28 ;  /* 0x0000001c45a0723e */ /* 0x001fce00000010ff */
[----:B------:R-:W0:Y:S08]  /*12eb0*/  MUFU.EX2 R73, R73 ;  /* 0x0000004900497308 */ /* 0x000e300000000800 */
[----:B------:R-:W-:Y:S08]  /*12ec0*/  MUFU.EX2 R79, R79 ;  /* 0x0000004f004f7308 */ /* 0x000ff00000000800 */
[----:B------:R-:W1:Y:S01]  /*12ed0*/  MUFU.EX2 R32, R32 ;  /* 0x0000002000207308 */ /* 0x000e620000000800 */
[----:B0-----:R-:W-:-:S07]  /*12ee0*/  F2FP.BF16.F32.PACK_AB R162, R73, R30 ;  /* 0x0000001e49a2723e */ /* 0x001fce00000010ff */
[----:B------:R-:W0:Y:S08]  /*12ef0*/  MUFU.EX2 R77, R77 ;  /* 0x0000004d004d7308 */ /* 0x000e300000000800 */
[----:B------:R-:W-:Y:S08]  /*12f00*/  MUFU.EX2 R83, R83 ;  /* 0x0000005300537308 */ /* 0x000ff00000000800 */
[----:B------:R-:W-:Y:S08]  /*12f10*/  MUFU.EX2 R34, R84 ;  /* 0x0000005400227308 */ /* 0x000ff00000000800 */
[----:B------:R-:W-:Y:S01]  /*12f20*/  MUFU.EX2 R87, R87 ;  /* 0x0000005700577308 */ /* 0x000fe20000000800 */
[----:B------:R-:W-:-:S02]  /*12f30*/  WARPGROUP.DEPBAR.LE gsb0, 0x0 ;  /* 0x00008000000079c5 */ /* 0x000fc40000010000 */
[----:B------:R2:W-:Y:S06]  /*12f40*/  BAR.ARV R4, 0x100 ;  /* 0x000400040000751d */ /* 0x0005ec0000002000 */
[----:B------:R3:W-:Y:S01]  /*12f50*/  @!P1 SYNCS.ARRIVE.TRANS64.RED.A1T0 RZ, [R3+URZ], RZ ;  /* 0x000000ff03ff99a7 */ /* 0x0007e2000810043f */
[----:B------:R-:W-:Y:S01]  /*12f60*/  MUFU.EX2 R165, R183 ;  /* 0x000000b700a57308 */ /* 0x000fe20000000800 */
[----:B--2---:R-:W-:Y:S01]  /*12f70*/  FADD.FTZ R4, R36, R21 ;  /* 0x0000001524047221 */ /* 0x004fe20000010000 */
[----:B------:R-:W-:Y:S01]  /*12f80*/  FADD.FTZ R21, R45, R50 ;  /* 0x000000322d157221 */ /* 0x000fe20000010000 */
[-C--:B------:R-:W-:Y:S01]  /*12f90*/  FMUL.FTZ R88, R88, R12.reuse ;  /* 0x0000000c58587220 */ /* 0x080fe20000410000 */
[-C--:B------:R-:W-:Y:S01]  /*12fa0*/  FMUL.FTZ R89, R89, R12.reuse ;  /* 0x0000000c59597220 */ /* 0x080fe20000410000 */
[-C--:B------:R-:W-:Y:S01]  /*12fb0*/  FMUL.FTZ R92, R92, R12.reuse ;  /* 0x0000000c5c5c7220 */ /* 0x080fe20000410000 */
[----:B------:R-:W-:Y:S01]  /*12fc0*/  FADD.FTZ R50, R168, R21 ;  /* 0x00000015a8327221 */ /* 0x000fe20000010000 */
[----:B---3--:R-:W-:Y:S01]  /*12fd0*/  FADD.FTZ R3, R33, R4 ;  /* 0x0000000421037221 */ /* 0x008fe20000010000 */
[----:B------:R-:W-:Y:S01]  /*12fe0*/  MUFU.EX2 R167, R86 ;  /* 0x0000005600a77308 */ /* 0x000fe20000000800 */
        /* <DEDUP_REMOVED lines=12> */
[-C--:B------:R-:W-:Y:S01]  /*130b0*/  FMUL.FTZ R101, R101, R12.reuse ;  /* 0x0000000c65657220 */ /* 0x080fe20000410000 */
[----:B------:R-:W-:Y:S01]  /*130c0*/  FADD.FTZ R52, R152, R21 ;  /* 0x0000001598347221 */ /* 0x000fe20000010000 */
[----:B------:R-:W-:Y:S01]  /*130d0*/  FADD.FTZ R3, R39, R4 ;  /* 0x0000000427037221 */ /* 0x000fe20000010000 */
[----:B------:R-:W-:Y:S01]  /*130e0*/  MUFU.EX2 R46, R75 ;  /* 0x0000004b002e7308 */ /* 0x000fe20000000800 */
[-C--:B------:R-:W-:Y:S01]  /*130f0*/  FMUL.FTZ R104, R104, R12.reuse ;  /* 0x0000000c68687220 */ /* 0x080fe20000410000 */
[----:B------:R-:W-:Y:S01]  /*13100*/  FADD.FTZ R21, R57, R52 ;  /* 0x0000003439157221 */ /* 0x000fe20000010000 */
[----:B------:R-:W-:Y:S01]  /*13110*/  FADD.FTZ R4, R42, R3 ;  /* 0x000000032a047221 */ /* 0x000fe20000010000 */
[-C--:B------:R-:W-:Y:S01]  /*13120*/  FMUL.FTZ R105, R105, R12.reuse ;  /* 0x0000000c69697220 */ /* 0x080fe20000410000 */
[----:B------:R-:W-:Y:S01]  /*13130*/  FMUL.FTZ R108, R108, R12 ;  /* 0x0000000c6c6c7220 */ /* 0x000fe20000410000 */
[----:B------:R-:W-:Y:S01]  /*13140*/  FADD.FTZ R52, R154, R21 ;  /* 0x000000159a347221 */ /* 0x000fe20000010000 */
[----:B------:R-:W-:Y:S01]  /*13150*/  FADD.FTZ R3, R169, R4 ;  /* 0x00000004a9037221 */ /* 0x000fe20000010000 */
[----:B------:R-:W3:Y:S01]  /*13160*/  MUFU.EX2 R50, R50 ;  /* 0x0000003200327308 */ /* 0x000ee20000000800 */
[C---:B------:R-:W-:Y:S01]  /*13170*/  F2FP.BF16.F32.PACK_AB R154, R15.reuse, R154 ;  /* 0x0000009a0f9a723e */ /* 0x040fe200000010ff */
        /* <DEDUP_REMOVED lines=36> */
[----:B-1----:R-:W-:Y:S01]  /*133c0*/  FADD.FTZ R52, R32, R9 ;  /* 0x0000000920347221 */ /* 0x002fe20000010000 */
[----:B------:R-:W-:Y:S01]  /*133d0*/  FADD.FTZ R3, R159, R4 ;  /* 0x000000049f037221 */ /* 0x000fe20000010000 */
[-C--:B------:R-:W-:Y:S01]  /*133e0*/  FMUL.FTZ R144, R144, R12.reuse ;  /* 0x0000000c90907220 */ /* 0x080fe20000410000 */
[-C--:B------:R-:W-:Y:S01]  /*133f0*/  FMUL.FTZ R145, R145, R12.reuse ;  /* 0x0000000c91917220 */ /* 0x080fe20000410000 */
[----:B0-----:R-:W-:Y:S01]  /*13400*/  FADD.FTZ R9, R77, R52 ;  /* 0x000000344d097221 */ /* 0x001fe20000010000 */
[----:B---3--:R-:W-:Y:S01]  /*13410*/  FADD.FTZ R4, R50, R3 ;  /* 0x0000000332047221 */ /* 0x008fe20000010000 */
[-C--:B------:R-:W-:Y:S01]  /*13420*/  FMUL.FTZ R148, R148, R12.reuse ;  /* 0x0000000c94947220 */ /* 0x080fe20000410000 */
[----:B------:R-:W-:Y:S01]  /*13430*/  FMUL.FTZ R149, R149, R12 ;  /* 0x0000000c95957220 */ /* 0x000fe20000410000 */
        /* <DEDUP_REMOVED lines=43> */
[----:B------:R-:W-:Y:S01]  /*136f0*/  FADD.FTZ R3, R87, R28 ;  /* 0x0000001c57037221 */ /* 0x000fe20000010000 */
        /* <DEDUP_REMOVED lines=19> */
[----:B--2---:R-:W-:Y:S06]  /*13830*/  @P2 BRA `(.L_x_2419) ;  /* 0xffffffd400582947 */ /* 0x004fec000383ffff */
.L_x_2409:
[----:B------:R-:W-:-:S13]  /*13840*/  ISETP.GE.AND P2, PT, R13, RZ, PT ;  /* 0x000000ff0d00720c */ /* 0x000fda0003f46270 */
[----:B------:R-:W-:Y:S05]  /*13850*/  @!P2 BRA `(.L_x_2420) ;  /* 0x000000200084a947 */ /* 0x000fea0003800000 */
[----:B------:R-:W-:Y:S02]  /*13860*/  IMAD.MOV.U32 R10, RZ, RZ, R8 ;  /* 0x000000ffff0a7224 */ /* 0x000fe400078e0008 */
[----:B------:R-:W-:Y:S02]  /*13870*/  IMAD.MOV.U32 R12, RZ, RZ, R7 ;  /* 0x000000ffff0c7224 */ /* 0x000fe400078e0007 */
[----:B------:R-:W-:Y:S02]  /*13880*/  IMAD.MOV.U32 R14, RZ, RZ, R190 ;  /* 0x000000ffff0e7224 */ /* 0x000fe400078e00be */
[----:B------:R-:W-:-:S07]  /*13890*/  IMAD.MOV.U32 R11, RZ, RZ, R185 ;  /* 0x000000ffff0b7224 */ /* 0x000fce00078e00b9 */
.L_x_2430:
        /* <DEDUP_REMOVED lines=10> */
.L_x_2422:
[----:B------:R-:W-:Y:S01]  /*13940*/  IMAD R0, R185, 0x8, R2 ;  /* 0x00000008b9007824 */ /* 0x000fe200078e0202 */
[----:B------:R-:W-:-:S04]  /*13950*/  SHF.L.U32 R7, R190, 0x1f, RZ ;  /* 0x0000001fbe077819 */ /* 0x000fc800000006ff */
[----:B------:R0:W1:Y:S01]  /*13960*/  SYNCS.PHASECHK.TRANS64.TRYWAIT P3, [R0+URZ+0x28830], R7 ;  /* 0x02883007000075a7 */ /* 0x000062000806017f */
[----:B------:R-:W-:Y:S05]  /*13970*/  @!P0 BRA `(.L_x_2423) ;  /* 0x0000000000048947 */ /* 0x000fea0003800000 */
[----:B------:R-:W-:Y:S01]  /*13980*/  BPT.TRAP 0x1 ;  /* 0x000000040000795c */ /* 0x000fe20000300000 */
.L_x_2423:
[----:B------:R-:W-:Y:S04]  /*13990*/  BSSY B0, `(.L_x_2421) ;  /* 0x0000004000007945 */ /* 0x000fe80003800000 */
[----:B-1----:R-:W-:Y:S05]  /*139a0*/  @P3 BRA `(.L_x_2424) ;  /* 0x0000000000083947 */ /* 0x002fea0003800000 */
[----:B------:R-:W1:Y:S02]  /*139b0*/  SYNCS.PHASECHK.TRANS64.TRYWAIT P3, [R0+URZ+0x28830], R7 ;  /* 0x02883007000075a7 */ /* 0x000e64000806017f */
[----:B-1----:R-:W-:Y:S05]  /*139c0*/  @!P3 BRA `(.L_x_2425) ;  /* 0x000000bc0030b947 */ /* 0x002fea0003800000 */
.L_x_2424:
[----:B------:R-:W-:Y:S05]  /*139d0*/  BSYNC B0 ;  /* 0x0000000000007941 */ /* 0x000fea0003800000 */
.L_x_2421:
        /* <DEDUP_REMOVED lines=64> */
.L_x_2427:
[----:B------:R-:W-:Y:S01]  /*13de0*/  SHF.L.U32 R0, R14, 0x1f, RZ ;  /* 0x0000001f0e007819 */ /* 0x000fe200000006ff */
[----:B------:R-:W-:-:S04]  /*13df0*/  IMAD R7, R11, 0x8, R2 ;  /* 0x000000080b077824 */ /* 0x000fc800078e0202 */
[----:B------:R0:W1:Y:S01]  /*13e00*/  SYNCS.PHASECHK.TRANS64.TRYWAIT P2, [R7+URZ+0x28850], R0 ;  /* 0x02885000070075a7 */ /* 0x000062000804017f */
[----:B------:R-:W-:Y:S05]  /*13e10*/  @!P0 BRA `(.L_x_2428) ;  /* 0x0000000000048947 */ /* 0x000fea0003800000 */
[----:B------:R-:W-:Y:S01]  /*13e20*/  BPT.TRAP 0x1 ;  /* 0x000000040000795c */ /* 0x000fe20000300000 */
.L_x_2428:
[----:B-1----:R-:W-:Y:S05]  /*13e30*/  @P2 BRA `(.L_x_2426) ;  /* 0x0000000000082947 */ /* 0x002fea0003800000 */
[----:B------:R-:W1:Y:S02]  /*13e40*/  SYNCS.PHASECHK.TRANS64.TRYWAIT P2, [R7+URZ+0x28850], R0 ;  /* 0x02885000070075a7 */ /* 0x000e64000804017f */
[----:B-1----:R-:W-:Y:S05]  /*13e50*/  @!P2 BRA `(.L_x_2429) ;  /* 0x000000b80020a947 */ /* 0x002fea0003800000 */
.L_x_2426:
        /* <DEDUP_REMOVED lines=8> */
[----:B------:R-:W-:Y:S02]  /*13ee0*/  R2UR UR7, R7 ;  /* 0x00000000070772ca */ /* 0x000fe400000e0000 */
[----:B------:R-:W-:Y:S02]  /*13ef0*/  LOP3.LUT R0, R0, 0x4000000, RZ, 0xfc, !PT ;  /* 0x0400000000007812 */ /* 0x000fe400078efcff */
[C---:B------:R-:W-:Y:S01]  /*13f00*/  ISETP.GT.AND P2, PT, R13.reuse, RZ, PT ;  /* 0x000000ff0d00720c */ /* 0x040fe20003f44270 */
[----:B------:R-:W-:Y:S02]  /*13f10*/  VIADD R13, R13, 0xffffffff ;  /* 0xffffffff0d0d7836 */ /* 0x000fe40000000000 */
[----:B------:R-:W-:Y:S01]  /*13f20*/  IMAD R6, R11, 0x800, R0 ;  /* 0x000008000b067824 */ /* 0x000fe200078e0200 */
[----:B------:R-:W-:-:S03]  /*13f30*/  FMNMX.FTZ R0, R24, R12, !PT ;  /* 0x0000000c18007209 */ /* 0x000fc60007810000 */
[C---:B------:R-:W-:Y:S01]  /*13f40*/  VIADD R8, R6.reuse, 0x80 ;  /* 0x0000008006087836 */ /* 0x040fe20000000000 */
[----:B------:R-:W-:Y:S02]  /*13f50*/  R2UR UR6, R6 ;  /* 0x00000000060672ca */ /* 0x000fe400000e0000 */
[----:B------:R-:W-:-:S04]  /*13f60*/  FMNMX.FTZ R7, R25, R0, !PT ;  /* 0x0000000019077209 */ /* 0x000fc80007810000 */
[----:B------:R-:W-:-:S04]  /*13f70*/  FMNMX.FTZ R0, R28, R7, !PT ;  /* 0x000000071c007209 */ /* 0x000fc80007810000 */
[----:B------:R-:W-:-:S03]  /*13f80*/  FMNMX.FTZ R7, R29, R0, !PT ;  /* 0x000000001d077209 */ /* 0x000fc60007810000 */
[----:B------:R-:W-:Y:S01]  /*13f90*/  HGMMA.64x128x16.F32.BF16 R88, R180, gdesc[UR4].tnspB, R88, gsb0 ;  /* 0x41e00004b4587df0 */ /* 0x000fe20008001858 */
[----:B------:R-:W-:Y:S01]  /*13fa0*/  R2UR UR6, R8 ;  /* 0x00000000080672ca */ /* 0x000fe200000e0000 */
[----:B------:R-:W-:Y:S01]  /*13fb0*/  VIADD R8, R6, 0x100 ;  /* 0x0000010006087836 */ /* 0x000fe20000000000 */
[----:B------:R-:W-:Y:S01]  /*13fc0*/  R2UR UR7, R9 ;  /* 0x00000000090772ca */ /* 0x000fe200000e0000 */
[----:B------:R-:W-:Y:S01]  /*13fd0*/  IMAD.MOV.U32 R9, RZ, RZ, 0x40000040 ;  /* 0x40000040ff097424 */ /* 0x000fe200078e00ff */
        /* <DEDUP_REMOVED lines=38> */
[----:B------:R-:W-:Y:S02]  /*14240*/  R2UR UR6, R8 ;  /* 0x00000000080672ca */ /* 0x000fe400000e0000 */
[----:B------:R-:W-:Y:S02]  /*14250*/  R2UR UR7, R9 ;  /* 0x00000000090772ca */ /* 0x000fe400000e0000 */
[----:B------:R-:W-:Y:S01]  /*14260*/  FMNMX.FTZ R8, R85, R0, !PT ;  /* 0x0000000055087209 */ /* 0x000fe20007810000 */
[----:B------:R-:W-:-:S04]  /*14270*/  IMAD.U32 R0, RZ, RZ, UR43 ;  /* 0x0000002bff007e24 */ /* 0x000fc8000f8e00ff */
[----:B------:R-:W0:Y:S02]  /*14280*/  SHFL.BFLY PT, R7, R8, 0x2, 0x1f ;  /* 0x0c401f0008077f89 */ /* 0x000e2400000e0000 */
[----:B0-----:R-:W-:Y:S01]  /*14290*/  FMNMX.FTZ R14, R8, R7, !PT ;  /* 0x00000007080e7209 */ /* 0x001fe20007810000 */
[----:B------:R-:W-:-:S04]  /*142a0*/  VIADD R8, R6, 0x200 ;  /* 0x0000020006087836 */ /* 0x000fc80000000000 */
[----:B------:R-:W0:Y:S02]  /*142b0*/  SHFL.BFLY PT, R7, R14, 0x1, 0x1f ;  /* 0x0c201f000e077f89 */ /* 0x000e2400000e0000 */
[----:B0-----:R-:W-:-:S05]  /*142c0*/  FMNMX.FTZ R7, R14, R7, !PT ;  /* 0x000000070e077209 */ /* 0x001fca0007810000 */
[C---:B------:R-:W-:Y:S01]  /*142d0*/  FADD.FTZ R9, -R7.reuse, R12 ;  /* 0x0000000c07097221 */ /* 0x040fe20000010100 */
[----:B------:R-:W-:-:S03]  /*142e0*/  FMUL.FTZ R21, R7, R0 ;  /* 0x0000000007157220 */ /* 0x000fc60000410000 */
[-C--:B------:R-:W-:Y:S01]  /*142f0*/  FMUL.FTZ R15, R9, R0.reuse ;  /* 0x00000000090f7220 */ /* 0x080fe20000410000 */
[----:B------:R-:W-:Y:S02]  /*14300*/  IMAD.MOV.U32 R9, RZ, RZ, 0x40000040 ;  /* 0x40000040ff097424 */ /* 0x000fe400078e00ff */
        /* <DEDUP_REMOVED lines=16> */
[----:B-1----:R-:W-:-:S07]  /*14410*/  F2FP.BF16.F32.PACK_AB R180, R25, R180 ;  /* 0x000000b419b4723e */ /* 0x002fce00000010ff */
        /* <DEDUP_REMOVED lines=33> */
[----:B------:R-:W-:Y:S01]  /*14630*/  FMNMX.FTZ R12, R62, R9, !PT ;  /* 0x000000093e0c7209 */ /* 0x000fe20007810000 */
[----:B------:R-:W-:Y:S01]  /*14640*/  IMAD.MOV.U32 R9, RZ, RZ, 0x40000040 ;  /* 0x40000040ff097424 */ /* 0x000fe200078e00ff */
[----:B------:R-:W-:Y:S02]  /*14650*/  WARPGROUP.DEPBAR.LE gsb0, 0x0 ;  /* 0x00008000000079c5 */ /* 0x000fe40000010000 */
[----:B------:R-:W-:Y:S01]  /*14660*/  WARPGROUP.ARRIVE ;  /* 0x00000000000079c5 */ /* 0x000fe20000000000 */
[-CC-:B------:R-:W-:Y:S01]  /*14670*/  FFMA.FTZ R168, R48, R0.reuse, -R21.reuse ;  /* 0x0000000030a87223 */ /* 0x180fe20000010815 */
[----:B------:R-:W-:-:S04]  /*14680*/  FFMA.FTZ R170, R52, R0, -R21 ;  /* 0x0000000034aa7223 */ /* 0x000fc80000010815 */
[----:B------:R-:W-:Y:S01]  /*14690*/  HGMMA.64x128x16.F32.BF16 R88, R152, gdesc[UR4].tnspB, R88, gsb0 ;  /* 0x41e0000498587df0 */ /* 0x000fe20008001858 */
[----:B------:R-:W-:Y:S01]  /*146a0*/  R2UR UR6, R8 ;  /* 0x00000000080672ca */ /* 0x000fe200000e0000 */
[----:B------:R-:W-:Y:S01]  /*146b0*/  MUFU.EX2 R168, R168 ;  /* 0x000000a800a87308 */ /* 0x000fe20000000800 */
[----:B------:R-:W-:-:S07]  /*146c0*/  R2UR UR7, R9 ;  /* 0x00000000090772ca */ /* 0x000fce00000e0000 */
[----:B------:R-:W-:Y:S01]  /*146d0*/  MUFU.EX2 R170, R170 ;  /* 0x000000aa00aa7308 */ /* 0x000fe20000000800 */
[----:B------:R-:W-:Y:S02]  /*146e0*/  WARPGROUP.DEPBAR.LE gsb0, 0x0 ;  /* 0x00008000000079c5 */ /* 0x000fe40000010000 */
[----:B------:R-:W-:Y:S01]  /*146f0*/  WARPGROUP.ARRIVE ;  /* 0x00000000000079c5 */ /* 0x000fe20000000000 */
[-CC-:B------:R-:W-:Y:S01]  /*14700*/  FFMA.FTZ R153, R33, R0.reuse, -R21.reuse ;  /* 0x0000000021997223 */ /* 0x180fe20000010815 */
[-CC-:B------:R-:W-:Y:S01]  /*14710*/  FFMA.FTZ R33, R37, R0.reuse, -R21.reuse ;  /* 0x0000000025217223 */ /* 0x180fe20000010815 */
[-CC-:B------:R-:W-:Y:S01]  /*14720*/  FFMA.FTZ R37, R41, R0.reuse, -R21.reuse ;  /* 0x0000000029257223 */ /* 0x180fe20000010815 */
[--C-:B------:R-:W-:Y:S01]  /*14730*/  FFMA.FTZ R41, R49, R0, -R21.reuse ;  /* 0x0000000031297223 */ /* 0x100fe20000010815 */
[----:B------:R-:W-:Y:S01]  /*14740*/  FMNMX.FTZ R49, R63, R12, !PT ;  /* 0x0000000c3f317209 */ /* 0x000fe20007810000 */
[----:B------:R-:W-:Y:S01]  /*14750*/  HGMMA.64x128x16.F32.BF16 R88, R156, gdesc[UR4].tnspB, R88, gsb0 ;  /* 0x41e000049c587df0 */ /* 0x000fe20008001858 */
[-CC-:B------:R-:W-:Y:S01]  /*14760*/  FFMA.FTZ R155, R57, R0.reuse, -R21.reuse ;  /* 0x00000000399b7223 */ /* 0x180fe20000010815 */
[-CC-:B------:R-:W-:Y:S01]  /*14770*/  FFMA.FTZ R57, R65, R0.reuse, -R21.reuse ;  /* 0x0000000041397223 */ /* 0x180fe20000010815 */
[----:B------:R-:W-:Y:S01]  /*14780*/  FMNMX.FTZ R8, R66, R49, !PT ;  /* 0x0000003142087209 */ /* 0x000fe20007810000 */
[-CC-:B------:R-:W-:Y:S01]  /*14790*/  FFMA.FTZ R49, R53, R0.reuse, -R21.reuse ;  /* 0x0000000035317223 */ /* 0x180fe20000010815 */
[-CC-:B------:R-:W-:Y:S01]  /*147a0*/  FFMA.FTZ R53, R61, R0.reuse, -R21.reuse ;  /* 0x000000003d357223 */ /* 0x180fe20000010815 */
[--C-:B------:R-:W-:Y:S01]  /*147b0*/  FFMA.FTZ R65, R69, R0, -R21.reuse ;  /* 0x0000000045417223 */ /* 0x100fe20000010815 */
[----:B------:R-:W-:Y:S01]  /*147c0*/  FMNMX.FTZ R9, R67, R8, !PT ;  /* 0x0000000843097209 */ /* 0x000fe20007810000 */
[-CC-:B------:R-:W-:Y:S01]  /*147d0*/  FFMA.FTZ R61, R73, R0.reuse, -R21.reuse ;  /* 0x00000000493d7223 */ /* 0x180fe20000010815 */
[-CC-:B------:R-:W-:Y:S01]  /*147e0*/  FFMA.FTZ R152, R56, R0.reuse, -R21.reuse ;  /* 0x0000000038987223 */ /* 0x180fe20000010815 */
[-CC-:B------:R-:W-:Y:S01]  /*147f0*/  FFMA.FTZ R154, R60, R0.reuse, -R21.reuse ;  /* 0x000000003c9a7223 */ /* 0x180fe20000010815 */
        /* <DEDUP_REMOVED lines=17> */
[----:B------:R-:W-:Y:S04]  /*14910*/  MUFU.EX2 R49, R49 ;  /* 0x0000003100317308 */ /* 0x000fe80000000800 */
[----:B------:R-:W1:Y:S04]  /*14920*/  SHFL.BFLY PT, R9, R8, 0x2, 0x1f ;  /* 0x0c401f0008097f89 */ /* 0x000e6800000e0000 */
[----:B------:R-:W-:Y:S08]  /*14930*/  MUFU.EX2 R152, R152 ;  /* 0x0000009800987308 */ /* 0x000ff00000000800 */
[----:B------:R-:W-:Y:S08]  /*14940*/  MUFU.EX2 R155, R155 ;  /* 0x0000009b009b7308 */ /* 0x000ff00000000800 */
[----:B------:R-:W-:Y:S01]  /*14950*/  MUFU.EX2 R154, R154 ;  /* 0x0000009a009a7308 */ /* 0x000fe20000000800 */
[----:B-1----:R-:W-:Y:S01]  /*14960*/  FMNMX.FTZ R20, R8, R9, !PT ;  /* 0x0000000908147209 */ /* 0x002fe20007810000 */
[----:B------:R-:W-:-:S02]  /*14970*/  VIADD R8, R6, 0x300 ;  /* 0x0000030006087836 */ /* 0x000fc40000000000 */
[----:B------:R-:W-:-:S04]  /*14980*/  IMAD.MOV.U32 R9, RZ, RZ, 0x40000040 ;  /* 0x40000040ff097424 */ /* 0x000fc800078e00ff */
[----:B------:R-:W-:Y:S01]  /*14990*/  MUFU.EX2 R53, R53 ;  /* 0x0000003500357308 */ /* 0x000fe20000000800 */
[----:B------:R-:W-:Y:S02]  /*149a0*/  R2UR UR6, R8 ;  /* 0x00000000080672ca */ /* 0x000fe400000e0000 */
[----:B------:R-:W-:Y:S01]  /*149b0*/  R2UR UR7, R9 ;  /* 0x00000000090772ca */ /* 0x000fe200000e0000 */
[----:B------:R-:W-:-:S04]  /*149c0*/  FFMA.FTZ R9, R84, R0, -R21 ;  /* 0x0000000054097223 */ /* 0x000fc80000010815 */
[----:B------:R-:W-:Y:S08]  /*149d0*/  MUFU.EX2 R57, R57 ;  /* 0x0000003900397308 */ /* 0x000ff00000000800 */
[----:B------:R-:W-:Y:S08]  /*149e0*/  MUFU.EX2 R65, R65 ;  /* 0x0000004100417308 */ /* 0x000ff00000000800 */
[----:B------:R-:W-:Y:S08]  /*149f0*/  MUFU.EX2 R12, R12 ;  /* 0x0000000c000c7308 */ /* 0x000ff00000000800 */
[----:B------:R-:W1:Y:S08]  /*14a00*/  MUFU.EX2 R61, R61 ;  /* 0x0000003d003d7308 */ /* 0x000e700000000800 */
[----:B------:R-:W3:Y:S08]  /*14a10*/  MUFU.EX2 R69, R69 ;  /* 0x0000004500457308 */ /* 0x000ef00000000800 */
[----:B------:R-:W-:Y:S08]  /*14a20*/  MUFU.EX2 R73, R73 ;  /* 0x0000004900497308 */ /* 0x000ff00000000800 */
[----:B------:R-:W-:Y:S01]  /*14a30*/  MUFU.EX2 R9, R9 ;  /* 0x0000000900097308 */ /* 0x000fe20000000800 */
[----:B------:R-:W-:-:S02]  /*14a40*/  WARPGROUP.DEPBAR.LE gsb0, 0x0 ;  /* 0x00008000000079c5 */ /* 0x000fc40000010000 */
[----:B------:R-:W-:Y:S01]  /*14a50*/  WARPGROUP.ARRIVE ;  /* 0x00000000000079c5 */ /* 0x000fe20000000000 */
[----:B------:R-:W4:Y:S01]  /*14a60*/  SHFL.BFLY PT, R157, R20, 0x1, 0x1f ;  /* 0x0c201f00149d7f89 */ /* 0x000f2200000e0000 */
[-CC-:B------:R-:W-:Y:S01]  /*14a70*/  FFMA.FTZ R156, R64, R0.reuse, -R21.reuse ;  /* 0x00000000409c7223 */ /* 0x180fe20000010815 */
[----:B------:R-:W-:-:S03]  /*14a80*/  FFMA.FTZ R158, R68, R0, -R21 ;  /* 0x00000000449e7223 */ /* 0x000fc60000010815 */
[----:B------:R-:W-:Y:S02]  /*14a90*/  HGMMA.64x128x16.F32.BF16 R88, R160, gdesc[UR4].tnspB, R88, gsb0 ;  /* 0x41e00004a0587df0 */ /* 0x000fe40008001858 */
[----:B------:R-:W-:Y:S08]  /*14aa0*/  MUFU.EX2 R156, R156 ;  /* 0x0000009c009c7308 */ /* 0x000ff00000000800 */
[----:B------:R-:W-:Y:S01]  /*14ab0*/  MUFU.EX2 R158, R158 ;  /* 0x0000009e009e7308 */ /* 0x000fe20000000800 */
[----:B----4-:R-:W-:Y:S01]  /*14ac0*/  FMNMX.FTZ R8, R20, R157, !PT ;  /* 0x0000009d14087209 */ /* 0x010fe20007810000 */
[----:B------:R-:W-:-:S04]  /*14ad0*/  VIADD R20, R6, 0x380 ;  /* 0x0000038006147836 */ /* 0x000fc80000000000 */
[----:B------:R-:W-:Y:S01]  /*14ae0*/  FADD.FTZ R21, -R8, R10 ;  /* 0x0000000a08157221 */ /* 0x000fe20000010100 */
[----:B------:R-:W-:Y:S01]  /*14af0*/  R2UR UR6, R20 ;  /* 0x00000000140672ca */ /* 0x000fe200000e0000 */
[-C--:B------:R-:W-:Y:S01]  /*14b00*/  FMUL.FTZ R77, R8, R0.reuse ;  /* 0x00000000084d7220 */ /* 0x080fe20000410000 */
[----:B------:R-:W-:Y:S01]  /*14b10*/  MUFU.EX2 R10, R85 ;  /* 0x00000055000a7308 */ /* 0x000fe20000000800 */
[-C--:B------:R-:W-:Y:S02]  /*14b20*/  FMUL.FTZ R21, R21, R0.reuse ;  /* 0x0000000015157220 */ /* 0x080fe40000410000 */
[-CC-:B------:R-:W-:Y:S01]  /*14b30*/  FFMA.FTZ R181, R26, R0.reuse, -R77.reuse ;  /* 0x000000001ab57223 */ /* 0x180fe2000001084d */
[-CC-:B------:R-:W-:Y:S01]  /*14b40*/  FFMA.FTZ R26, R27, R0.reuse, -R77.reuse ;  /* 0x000000001b1a7223 */ /* 0x180fe2000001084d */
[-CC-:B------:R-:W-:Y:S01]  /*14b50*/  FFMA.FTZ R183, R30, R0.reuse, -R77.reuse ;  /* 0x000000001eb77223 */ /* 0x180fe2000001084d */
[-CC-:B------:R-:W-:Y:S01]  /*14b60*/  FFMA.FTZ R30, R31, R0.reuse, -R77.reuse ;  /* 0x000000001f1e7223 */ /* 0x180fe2000001084d */
[-CC-:B------:R-:W-:Y:S01]  /*14b70*/  FFMA.FTZ R177, R34, R0.reuse, -R77.reuse ;  /* 0x0000000022b17223 */ /* 0x180fe2000001084d */
[----:B------:R4:W-:Y:S01]  /*14b80*/  MUFU.EX2 R28, R21 ;  /* 0x00000015001c7308 */ /* 0x0009e20000000800 */
[----:B------:R-:W-:Y:S01]  /*14b90*/  IADD3 R31, -R193, 0xb, RZ ;  /* 0x0000000bc11f7810 */ /* 0x000fe20007ffe1ff */
[-CC-:B------:R-:W-:Y:S01]  /*14ba0*/  FFMA.FTZ R32, R35, R0.reuse, -R77.reuse ;  /* 0x0000000023207223 */ /* 0x180fe2000001084d */
[----:B------:R-:W-:Y:S01]  /*14bb0*/  FFMA.FTZ R179, R38, R0, -R77 ;  /* 0x0000000026b37223 */ /* 0x000fe2000001084d */
[----:B------:R-:W-:-:S02]  /*14bc0*/  @!P1 IMAD R35, R11, 0x8, R2 ;  /* 0x000000080b239824 */ /* 0x000fc400078e0202 */
[-CC-:B------:R-:W-:Y:S01]  /*14bd0*/  FFMA.FTZ R173, R42, R0.reuse, -R77.reuse ;  /* 0x000000002aad7223 */ /* 0x180fe2000001084d */
[----:B------:R-:W-:Y:S01]  /*14be0*/  FADD.FTZ R11, R25, R4 ;  /* 0x00000004190b7221 */ /* 0x000fe20000010000 */
[-C--:B------:R-:W-:Y:S01]  /*14bf0*/  FFMA.FTZ R34, R39, R0.reuse, -R77 ;  /* 0x0000000027227223 */ /* 0x080fe2000001084d */
[----:B------:R-:W-:Y:S01]  /*14c00*/  MUFU.EX2 R181, R181 ;  /* 0x000000b500b57308 */ /* 0x000fe20000000800 */
[----:B----4-:R-:W-:Y:S02]  /*14c10*/  IMAD.MOV.U32 R21, RZ, RZ, 0x40000040 ;  /* 0x40000040ff157424 */ /* 0x010fe400078e00ff */
[----:B--2---:R-:W-:Y:S01]  /*14c20*/  FADD.FTZ R44, R182, R11 ;  /* 0x0000000bb62c7221 */ /* 0x004fe20000010000 */
[-CC-:B------:R-:W-:Y:S01]  /*14c30*/  FFMA.FTZ R36, R43, R0.reuse, -R77.reuse ;  /* 0x000000002b247223 */ /* 0x180fe2000001084d */
[-CC-:B------:R-:W-:Y:S01]  /*14c40*/  FFMA.FTZ R175, R46, R0.reuse, -R77.reuse ;  /* 0x000000002eaf7223 */ /* 0x180fe2000001084d */
[-CC-:B------:R-:W-:Y:S01]  /*14c50*/  FFMA.FTZ R38, R47, R0.reuse, -R77.reuse ;  /* 0x000000002f267223 */ /* 0x180fe2000001084d */
[----:B------:R-:W-:Y:S01]  /*14c60*/  R2UR UR7, R21 ;  /* 0x00000000150772ca */ /* 0x000fe200000e0000 */
[----:B------:R-:W-:Y:S01]  /*14c70*/  @!P1 IMAD R21, R185, 0x8, R2 ;  /* 0x00000008b9159824 */ /* 0x000fe200078e0202 */
[----:B------:R-:W-:Y:S01]  /*14c80*/  MUFU.EX2 R26, R26 ;  /* 0x0000001a001a7308 */ /* 0x000fe20000000800 */
[-CC-:B------:R-:W-:Y:S01]  /*14c90*/  FFMA.FTZ R169, R50, R0.reuse, -R77.reuse ;  /* 0x0000000032a97223 */ /* 0x180fe2000001084d */
[----:B------:R-:W-:Y:S01]  /*14ca0*/  FFMA.FTZ R40, R51, R0, -R77 ;  /* 0x0000000033287223 */ /* 0x000fe2000001084d */
[----:B------:R-:W-:-:S02]  /*14cb0*/  @!P1 VIADD R27, R21, 0x28840 ;  /* 0x00028840151b9836 */ /* 0x000fc40000000000 */
[-CC-:B------:R-:W-:Y:S01]  /*14cc0*/  FFMA.FTZ R171, R54, R0.reuse, -R77.reuse ;  /* 0x0000000036ab7223 */ /* 0x180fe2000001084d */
[-CC-:B------:R-:W-:Y:S01]  /*14cd0*/  FFMA.FTZ R6, R55, R0.reuse, -R77.reuse ;  /* 0x0000000037067223 */ /* 0x180fe2000001084d */
[-CC-:B------:R-:W-:Y:S01]  /*14ce0*/  FFMA.FTZ R20, R58, R0.reuse, -R77.reuse ;  /* 0x000000003a147223 */ /* 0x180fe2000001084d */
[-C--:B------:R-:W-:Y:S01]  /*14cf0*/  FFMA.FTZ R21, R59, R0.reuse, -R77 ;  /* 0x000000003b157223 */ /* 0x080fe2000001084d */
[----:B------:R-:W-:Y:S01]  /*14d00*/  MUFU.EX2 R183, R183 ;  /* 0x000000b700b77308 */ /* 0x000fe20000000800 */
[----:B------:R-:W-:Y:S01]  /*14d10*/  @!P1 PRMT R27, RZ, 0x654, R27 ;  /* 0x00000654ff1b9816 */ /* 0x000fe2000000001b */
        /* <DEDUP_REMOVED lines=10> */
[----:B------:R-:W-:Y:S01]  /*14dc0*/  FFMA.FTZ R86, R86, R0, -R77 ;  /* 0x0000000056567223 */ /* 0x000fe2000001084d */
[----:B0-----:R-:W-:-:S03]  /*14dd0*/  F2FP.BF16.F32.PACK_AB R182, R29, R182 ;  /* 0x000000b61db6723e */ /* 0x001fc600000010ff */
        /* <DEDUP_REMOVED lines=11> */
[----:B------:R-:W-:Y:S01]  /*14e90*/  FFMA.FTZ R161, R74, R0, -R77 ;  /* 0x000000004aa17223 */ /* 0x000fe2000001084d */
[----:B-1----:R-:W-:-:S03]  /*14ea0*/  F2FP.BF16.F32.PACK_AB R160, R61, R12 ;  /* 0x0000000c3da0723e */ /* 0x002fc600000010ff */
[----:B------:R-:W-:Y:S01]  /*14eb0*/  MUFU.EX2 R40, R40 ;  /* 0x0000002800287308 */ /* 0x000fe20000000800 */
[----:B---3--:R-:W-:Y:S01]  /*14ec0*/  F2FP.BF16.F32.PACK_AB R162, R69, R14 ;  /* 0x0000000e45a2723e */ /* 0x008fe200000010ff */
[----:B------:R-:W-:Y:S06]  /*14ed0*/  HGMMA.64x128x16.F32.BF16 R88, R164, gdesc[UR4].tnspB, R88, gsb0 ;  /* 0x41e00004a4587df0 */ /* 0x000fec0008001858 */
        /* <DEDUP_REMOVED lines=11> */
[----:B------:R-:W1:Y:S01]  /*14f90*/  MUFU.EX2 R83, R83 ;  /* 0x0000005300537308 */ /* 0x000e620000000800 */
[----:B0-----:R-:W-:-:S07]  /*14fa0*/  F2FP.BF16.F32.PACK_AB R163, R79, R78 ;  /* 0x0000004e4fa3723e */ /* 0x001fce00000010ff */
[----:B------:R-:W-:Y:S01]  /*14fb0*/  MUFU.EX2 R86, R86 ;  /* 0x0000005600567308 */ /* 0x000fe20000000800 */
[----:B------:R-:W-:Y:S02]  /*14fc0*/  WARPGROUP.DEPBAR.LE gsb0, 0x0 ;  /* 0x00008000000079c5 */ /* 0x000fe40000010000 */
[----:B------:R0:W-:Y:S06]  /*14fd0*/  BAR.ARV R31, 0x100 ;  /* 0x0004001f0000751d */ /* 0x0001ec0000002000 */
[----:B------:R2:W-:Y:S01]  /*14fe0*/  @!P1 SYNCS.ARRIVE.TRANS64.RED.A1T0 RZ, [R27+URZ], RZ ;  /* 0x000000ff1bff99a7 */ /* 0x0005e2000810043f */
[----:B------:R-:W-:Y:S01]  /*14ff0*/  F2FP.BF16.F32.PACK_AB R166, R10, R9 ;  /* 0x000000090aa6723e */ /* 0x000fe200000010ff */
[-C--:B------:R-:W-:Y:S01]  /*15000*/  FMUL.FTZ R88, R88, R15.reuse ;  /* 0x0000000f58587220 */ /* 0x080fe20000410000 */
[----:B------:R-:W-:Y:S01]  /*15010*/  F2FP.BF16.F32.PACK_AB R164, R73, R24 ;  /* 0x0000001849a4723e */ /* 0x000fe200000010ff */
[-C--:B------:R-:W-:Y:S01]  /*15020*/  FMUL.FTZ R89, R89, R15.reuse ;  /* 0x0000000f59597220 */ /* 0x080fe20000410000 */
[----:B-1----:R-:W-:Y:S01]  /*15030*/  F2FP.BF16.F32.PACK_AB R165, R83, R82 ;  /* 0x0000005253a5723e */ /* 0x002fe200000010ff */
[-C--:B------:R-:W-:Y:S01]  /*15040*/  FMUL.FTZ R92, R92, R15.reuse ;  /* 0x0000000f5c5c7220 */ /* 0x080fe20000410000 */
[----:B------:R-:W-:Y:S01]  /*15050*/  FMUL.FTZ R93, R93, R15 ;  /* 0x0000000f5d5d7220 */ /* 0x000fe20000410000 */
[----:B--2---:R-:W-:Y:S01]  /*15060*/  FFMA.FTZ R27, R28, R3, R181 ;  /* 0x000000031c1b7223 */ /* 0x004fe200000100b5 */
[----:B------:R-:W-:Y:S01]  /*15070*/  F2FP.BF16.F32.PACK_AB R181, R26, R181 ;  /* 0x000000b51ab5723e */ /* 0x000fe200000010ff */
[----:B------:R-:W1:Y:S01]  /*15080*/  MUFU.EX2 R3, R62 ;  /* 0x0000003e00037308 */ /* 0x000e620000000800 */
[----:B------:R-:W-:Y:S01]  /*15090*/  FMUL.FTZ R96, R96, R15 ;  /* 0x0000000f60607220 */ /* 0x000fe20000410000 */
[----:B------:R-:W-:Y:S01]  /*150a0*/  FADD.FTZ R42, R26, R27 ;  /* 0x0000001b1a2a7221 */ /* 0x000fe20000010000 */
[----:B------:R-:W-:-:S02]  /*150b0*/  @!P1 VIADD R27, R35, 0x28860 ;  /* 0x00028860231b9836 */ /* 0x000fc40000000000 */
[-C--:B------:R-:W-:Y:S01]  /*150c0*/  FMUL.FTZ R97, R97, R15.reuse ;  /* 0x0000000f61617220 */ /* 0x080fe20000410000 */
[----:B------:R-:W-:Y:S01]  /*150d0*/  FMUL.FTZ R100, R100, R15 ;  /* 0x0000000f64647220 */ /* 0x000fe20000410000 */
[----:B------:R-:W-:Y:S01]  /*150e0*/  FADD.FTZ R11, R183, R42 ;  /* 0x0000002ab70b7221 */ /* 0x000fe20000010000 */
[C---:B------:R-:W-:Y:S01]  /*150f0*/  F2FP.BF16.F32.PACK_AB R183, R30.reuse, R183 ;  /* 0x000000b71eb7723e */ /* 0x040fe200000010ff */
[-C--:B------:R-:W-:Y:S01]  /*15100*/  FMUL.FTZ R101, R101, R15.reuse ;  /* 0x0000000f65657220 */ /* 0x080fe20000410000 */
[----:B0-----:R-:W-:Y:S01]  /*15110*/  @!P1 PRMT R31, RZ, 0x654, R27 ;  /* 0x00000654ff1f9816 */ /* 0x001fe2000000001b */
[----:B------:R-:W-:Y:S01]  /*15120*/  FADD.FTZ R27, R29, R44 ;  /* 0x0000002c1d1b7221 */ /* 0x000fe20000010000 */
[----:B------:R-:W-:Y:S01]  /*15130*/  FADD.FTZ R42, R30, R11 ;  /* 0x0000000b1e2a7221 */ /* 0x000fe20000010000 */
[----:B------:R-:W-:Y:S01]  /*15140*/  FMUL.FTZ R104, R104, R15 ;  /* 0x0000000f68687220 */ /* 0x000fe20000410000 */
[----:B------:R0:W-:Y:S01]  /*15150*/  @!P1 SYNCS.ARRIVE.TRANS64.RED.A1T0 RZ, [R31+URZ], RZ ;  /* 0x000000ff1fff99a7 */ /* 0x0001e2000810043f */
[----:B------:R-:W-:Y:S01]  /*15160*/  FADD.FTZ R44, R176, R27 ;  /* 0x0000001bb02c7221 */ /* 0x000fe20000010000 */
[----:B------:R-:W-:Y:S01]  /*15170*/  FADD.FTZ R11, R177, R42 ;  /* 0x0000002ab10b7221 */ /* 0x000fe20000010000 */
[-C--:B------:R-:W-:Y:S01]  /*15180*/  FFMA.FTZ R42, R67, R0.reuse, -R77 ;  /* 0x00000000432a7223 */ /* 0x080fe2000001084d */
[C---:B------:R-:W-:Y:S01]  /*15190*/  F2FP.BF16.F32.PACK_AB R177, R32.reuse, R177 ;  /* 0x000000b120b1723e */ /* 0x040fe200000010ff */
[----:B------:R-:W-:Y:S01]  /*151a0*/  FADD.FTZ R27, R153, R44 ;  /* 0x0000002c991b7221 */ /* 0x000fe20000010000 */
[----:B------:R-:W-:Y:S01]  /*151b0*/  FADD.FTZ R46, R32, R11 ;  /* 0x0000000b202e7221 */ /* 0x000fe20000010000 */
[----:B------:R-:W-:Y:S01]  /*151c0*/  FFMA.FTZ R44, R71, R0, -R77 ;  /* 0x00000000472c7223 */ /* 0x000fe2000001084d */
[----:B------:R-:W-:Y:S01]  /*151d0*/  F2FP.BF16.F32.PACK_AB R176, R153, R176 ;  /* 0x000000b099b0723e */ /* 0x000fe200000010ff */
[----:B------:R-:W-:Y:S01]  /*151e0*/  FADD.FTZ R48, R178, R27 ;  /* 0x0000001bb2307221 */ /* 0x000fe20000010000 */
[----:B------:R-:W-:Y:S01]  /*151f0*/  FADD.FTZ R11, R179, R46 ;  /* 0x0000002eb30b7221 */ /* 0x000fe20000010000 */
[----:B------:R-:W2:Y:S01]  /*15200*/  MUFU.EX2 R42, R42 ;  /* 0x0000002a002a7308 */ /* 0x000ea20000000800 */
[----:B------:R-:W-:Y:S01]  /*15210*/  F2FP.BF16.F32.PACK_AB R153, R21, R20 ;  /* 0x000000141599723e */ /* 0x000fe200000010ff */
[----:B------:R-:W-:Y:S01]  /*15220*/  FADD.FTZ R27, R33, R48 ;  /* 0x00000030211b7221 */ /* 0x000fe20000010000 */
[----:B------:R-:W-:Y:S01]  /*15230*/  FADD.FTZ R46, R34, R11 ;  /* 0x0000000b222e7221 */ /* 0x000fe20000010000 */
[----:B------:R-:W-:Y:S01]  /*15240*/  FFMA.FTZ R77, R87, R0, -R77 ;  /* 0x00000000574d7223 */ /* 0x000fe2000001084d */
[----:B------:R-:W-:Y:S01]  /*15250*/  F2FP.BF16.F32.PACK_AB R178, R33, R178 ;  /* 0x000000b221b2723e */ /* 0x000fe200000010ff */
[----:B------:R-:W-:Y:S01]  /*15260*/  FADD.FTZ R48, R172, R27 ;  /* 0x0000001bac307221 */ /* 0x000fe20000010000 */
[----:B------:R-:W-:Y:S01]  /*15270*/  FADD.FTZ R11, R173, R46 ;  /* 0x0000002ead0b7221 */ /* 0x000fe20000010000 */
[----:B------:R-:W3:Y:S01]  /*15280*/  MUFU.EX2 R44, R44 ;  /* 0x0000002c002c7308 */ /* 0x000ee20000000800 */
[----:B------:R-:W-:Y:S01]  /*15290*/  F2FP.BF16.F32.PACK_AB R179, R34, R179 ;  /* 0x000000b322b3723e */ /* 0x000fe200000010ff */
[C---:B------:R-:W-:Y:S01]  /*152a0*/  FADD.FTZ R27, R37.reuse, R48 ;  /* 0x00000030251b7221 */ /* 0x040fe20000010000 */
[----:B------:R-:W-:Y:S01]  /*152b0*/  FADD.FTZ R46, R36, R11 ;  /* 0x0000000b242e7221 */ /* 0x000fe20000010000 */
[----:B------:R-:W-:Y:S01]  /*152c0*/  F2FP.BF16.F32.PACK_AB R172, R37, R172 ;  /* 0x000000ac25ac723e */ /* 0x000fe200000010ff */
[----:B------:R-:W-:Y:S01]  /*152d0*/  FMUL.FTZ R105, R105, R15 ;  /* 0x0000000f69697220 */ /* 0x000fe20000410000 */
[----:B------:R-:W-:Y:S01]  /*152e0*/  FADD.FTZ R48, R174, R27 ;  /* 0x0000001bae307221 */ /* 0x000fe20000010000 */
[----:B------:R-:W-:Y:S01]  /*152f0*/  FADD.FTZ R11, R175, R46 ;  /* 0x0000002eaf0b7221 */ /* 0x000fe20000010000 */
[----:B------:R-:W-:Y:S01]  /*15300*/  MUFU.EX2 R77, R77 ;  /* 0x0000004d004d7308 */ /* 0x000fe20000000800 */
[----:B------:R-:W-:Y:S01]  /*15310*/  F2FP.BF16.F32.PACK_AB R173, R36, R173 ;  /* 0x000000ad24ad723e */ /* 0x000fe200000010ff */
[C---:B------:R-:W-:Y:S01]  /*15320*/  FADD.FTZ R27, R45.reuse, R48 ;  /* 0x000000302d1b7221 */ /* 0x040fe20000010000 */
[----:B------:R-:W-:Y:S01]  /*15330*/  FADD.FTZ R46, R38, R11 ;  /* 0x0000000b262e7221 */ /* 0x000fe20000010000 */
[----:B------:R-:W-:Y:S01]  /*15340*/  F2FP.BF16.F32.PACK_AB R174, R45, R174 ;  /* 0x000000ae2dae723e */ /* 0x000fe200000010ff */
[----:B------:R-:W-:Y:S01]  /*15350*/  FMUL.FTZ R108, R108, R15 ;  /* 0x0000000f6c6c7220 */ /* 0x000fe20000410000 */
[----:B------:R-:W-:Y:S01]  /*15360*/  FADD.FTZ R48, R168, R27 ;  /* 0x0000001ba8307221 */ /* 0x000fe20000010000 */
[----:B------:R-:W-:Y:S01]  /*15370*/  FADD.FTZ R11, R169, R46 ;  /* 0x0000002ea90b7221 */ /* 0x000fe20000010000 */
[----:B------:R-:W-:Y:S01]  /*15380*/  F2FP.BF16.F32.PACK_AB R175, R38, R175 ;  /* 0x000000af26af723e */ /* 0x000fe200000010ff */
[-C--:B------:R-:W-:Y:S01]  /*15390*/  FMUL.FTZ R109, R109, R15.reuse ;  /* 0x0000000f6d6d7220 */ /* 0x080fe20000410000 */
[C---:B------:R-:W-:Y:S01]  /*153a0*/  FADD.FTZ R25, R41.reuse, R48 ;  /* 0x0000003029197221 */ /* 0x040fe20000010000 */
[----:B------:R-:W-:Y:S01]  /*153b0*/  FADD.FTZ R46, R40, R11 ;  /* 0x0000000b282e7221 */ /* 0x000fe20000010000 */
[----:B------:R-:W-:Y:S01]  /*153c0*/  F2FP.BF16.F32.PACK_AB R168, R41, R168 ;  /* 0x000000a829a8723e */ /* 0x000fe200000010ff */
[----:B------:R-:W-:Y:S01]  /*153d0*/  FMUL.FTZ R112, R112, R15 ;  /* 0x0000000f70707220 */ /* 0x000fe20000410000 */
[----:B------:R-:W-:Y:S01]  /*153e0*/  FADD.FTZ R26, R170, R25 ;  /* 0x00000019aa1a7221 */ /* 0x000fe20000010000 */
[----:B------:R-:W-:Y:S01]  /*153f0*/  FADD.FTZ R11, R171, R46 ;  /* 0x0000002eab0b7221 */ /* 0x000fe20000010000 */
[C---:B------:R-:W-:Y:S01]  /*15400*/  F2FP.BF16.F32.PACK_AB R171, R6.reuse, R171 ;  /* 0x000000ab06ab723e */ /* 0x040fe200000010ff */
[----:B------:R-:W-:Y:S01]  /*15410*/  FMUL.FTZ R113, R113, R15 ;  /* 0x0000000f71717220 */ /* 0x000fe20000410000 */
[----:B------:R-:W-:Y:S01]  /*15420*/  FADD.FTZ R25, R49, R26 ;  /* 0x0000001a31197221 */ /* 0x000fe20000010000 */
[----:B------:R-:W-:Y:S01]  /*15430*/  FADD.FTZ R11, R6, R11 ;  /* 0x0000000b060b7221 */ /* 0x000fe20000010000 */
[----:B------:R-:W4:Y:S01]  /*15440*/  MUFU.EX2 R26, R75 ;  /* 0x0000004b001a7308 */ /* 0x000f220000000800 */
[----:B------:R-:W-:Y:S01]  /*15450*/  F2FP.BF16.F32.PACK_AB R169, R40, R169 ;  /* 0x000000a928a9723e */ /* 0x000fe200000010ff */
[----:B------:R-:W-:Y:S01]  /*15460*/  FADD.FTZ R30, R152, R25 ;  /* 0x00000019981e7221 */ /* 0x000fe20000010000 */
[----:B------:R-:W-:Y:S01]  /*15470*/  FADD.FTZ R32, R20, R11 ;  /* 0x0000000b14207221 */ /* 0x000fe20000010000 */
[C---:B------:R-:W-:Y:S01]  /*15480*/  F2FP.BF16.F32.PACK_AB R152, R155.reuse, R152 ;  /* 0x000000989b98723e */ /* 0x040fe200000010ff */
[----:B------:R-:W-:Y:S01]  /*15490*/  FMUL.FTZ R116, R116, R15 ;  /* 0x0000000f74747220 */ /* 0x000fe20000410000 */
[----:B------:R-:W-:Y:S01]  /*154a0*/  FADD.FTZ R11, R155, R30 ;  /* 0x0000001e9b0b7221 */ /* 0x000fe20000010000 */
[----:B------:R-:W-:Y:S01]  /*154b0*/  FADD.FTZ R32, R21, R32 ;  /* 0x0000002015207221 */ /* 0x000fe20000010000 */
[----:B-1----:R-:W-:Y:S01]  /*154c0*/  F2FP.BF16.F32.PACK_AB R155, R4, R3 ;  /* 0x00000003049b723e */ /* 0x002fe200000010ff */
        /* <DEDUP_REMOVED lines=12> */
[----:B------:R-:W-:Y:S01]  /*15590*/  FMUL.FTZ R124, R124, R15 ;  /* 0x0000000f7c7c7220 */ /* 0x000fe20000410000 */
[----:B------:R-:W-:Y:S01]  /*155a0*/  FADD.FTZ R25, R57, R32 ;  /* 0x0000002039197221 */ /* 0x000fe20000010000 */
[C---:B--2---:R-:W-:Y:S01]  /*155b0*/  FADD.FTZ R30, R42.reuse, R11 ;  /* 0x0000000b2a1e7221 */ /* 0x044fe20000010000 */
[----:B------:R-:W-:Y:S01]  /*155c0*/  F2FP.BF16.F32.PACK_AB R157, R42, R157 ;  /* 0x0000009d2a9d723e */ /* 0x000fe200000010ff */
[-C--:B------:R-:W-:Y:S01]  /*155d0*/  FMUL.FTZ R125, R125, R15.reuse ;  /* 0x0000000f7d7d7220 */ /* 0x080fe20000410000 */
[----:B------:R-:W-:Y:S01]  /*155e0*/  FADD.FTZ R32, R158, R25 ;  /* 0x000000199e207221 */ /* 0x000fe20000010000 */
[----:B------:R-:W-:Y:S01]  /*155f0*/  FADD.FTZ R11, R159, R30 ;  /* 0x0000001e9f0b7221 */ /* 0x000fe20000010000 */
[C---:B------:R-:W-:Y:S01]  /*15600*/  F2FP.BF16.F32.PACK_AB R158, R65.reuse, R158 ;  /* 0x0000009e419e723e */ /* 0x040fe200000010ff */
[----:B------:R-:W-:Y:S01]  /*15610*/  FMUL.FTZ R128, R128, R15 ;  /* 0x0000000f80807220 */ /* 0x000fe20000410000 */
[----:B------:R-:W-:Y:S01]  /*15620*/  FADD.FTZ R25, R65, R32 ;  /* 0x0000002041197221 */ /* 0x000fe20000010000 */
[C---:B---3--:R-:W-:Y:S01]  /*15630*/  FADD.FTZ R6, R44.reuse, R11 ;  /* 0x0000000b2c067221 */ /* 0x048fe20000010000 */
[----:B------:R-:W-:Y:S01]  /*15640*/  F2FP.BF16.F32.PACK_AB R159, R44, R159 ;  /* 0x0000009f2c9f723e */ /* 0x000fe200000010ff */
[----:B------:R-:W-:Y:S01]  /*15650*/  FMUL.FTZ R129, R129, R15 ;  /* 0x0000000f81817220 */ /* 0x000fe20000410000 */
[----:B------:R-:W-:Y:S01]  /*15660*/  FADD.FTZ R20, R12, R25 ;  /* 0x000000190c147221 */ /* 0x000fe20000010000 */
[----:B------:R-:W-:Y:S01]  /*15670*/  FADD.FTZ R11, R161, R6 ;  /* 0x00000006a10b7221 */ /* 0x000fe20000010000 */
[----:B----4-:R-:W-:Y:S01]  /*15680*/  F2FP.BF16.F32.PACK_AB R161, R26, R161 ;  /* 0x000000a11aa1723e */ /* 0x010fe200000010ff */
[-C--:B------:R-:W-:Y:S01]  /*15690*/  FMUL.FTZ R132, R132, R15.reuse ;  /* 0x0000000f84847220 */ /* 0x080fe20000410000 */
[----:B------:R-:W-:Y:S01]  /*156a0*/  FADD.FTZ R3, R61, R20 ;  /* 0x000000143d037221 */ /* 0x000fe20000010000 */
[----:B------:R-:W-:Y:S01]  /*156b0*/  FADD.FTZ R11, R26, R11 ;  /* 0x0000000b1a0b7221 */ /* 0x000fe20000010000 */
[----:B------:R-:W-:Y:S01]  /*156c0*/  F2FP.BF16.F32.PACK_AB R167, R77, R86 ;  /* 0x000000564da7723e */ /* 0x000fe200000010ff */
        /* <DEDUP_REMOVED lines=58> */
.L_x_2420:
[----:B------:R-:W-:Y:S05]  /*15a70*/  WARPSYNC.ALL ;  /* 0x0000000000007948 */ /* 0x000fea0003800000 */
[----:B------:R-:W-:Y:S06]  /*15a80*/  BAR.ARV 0x8, 0x120 ;  /* 0x0204800000007b1d */ /* 0x000fec0000002000 */
[----:B------:R-:W-:Y:S05]  /*15a90*/  @!P0 BRA `(.L_x_2431) ;  /* 0x0000000000048947 */ /* 0x000fea0003800000 */
[----:B------:R-:W-:Y:S01]  /*15aa0*/  BPT.TRAP 0x1 ;  /* 0x000000040000795c */ /* 0x000fe20000300000 */
.L_x_2431:
[----:B------:R-:W-:Y:S01]  /*15ab0*/  IMAD R12, R185, 0x8, R2 ;  /* 0x00000008b90c7824 */ /* 0x000fe200078e0202 */
[----:B------:R-:W-:-:S04]  /*15ac0*/  SHF.L.U32 R5, R190, 0x1f, RZ ;  /* 0x0000001fbe057819 */ /* 0x000fc800000006ff */
[----:B------:R0:W1:Y:S01]  /*15ad0*/  SYNCS.PHASECHK.TRANS64.TRYWAIT P2, [R12+URZ+0x28850], R5 ;  /* 0x028850050c0075a7 */ /* 0x000062000804017f */
[----:B------:R-:W-:Y:S05]  /*15ae0*/  @!P0 BRA `(.L_x_2432) ;  /* 0x0000000000048947 */ /* 0x000fea0003800000 */
[----:B------:R-:W-:Y:S01]  /*15af0*/  BPT.TRAP 0x1 ;  /* 0x000000040000795c */ /* 0x000fe20000300000 */
.L_x_2432:
[----:B------:R-:W-:-:S05]  /*15b00*/  VIADD R2, R2, 0x400 ;  /* 0x0000040002027836 */ /* 0x000fca0000000000 */
[----:B------:R-:W-:-:S04]  /*15b10*/  SHF.R.U32.HI R2, RZ, 0x4, R2 ;  /* 0x00000004ff027819 */ /* 0x000fc80000011602 */
[----:B------:R-:W-:-:S04]  /*15b20*/  LOP3.LUT R2, R2, 0x3fff, RZ, 0xc0, !PT ;  /* 0x00003fff02027812 */ /* 0x000fc800078ec0ff */
[----:B------:R-:W-:Y:S01]  /*15b30*/  LOP3.LUT R2, R2, 0x4000000, RZ, 0xfc, !PT ;  /* 0x0400000002027812 */ /* 0x000fe200078efcff */
[----:B-1----:R-:W-:Y:S06]  /*15b40*/  @P2 BRA `(.L_x_2433) ;  /* 0x0000000000082947 */ /* 0x002fec0003800000 */
[----:B------:R-:W1:Y:S02]  /*15b50*/  SYNCS.PHASECHK.TRANS64.TRYWAIT P0, [R12+URZ+0x28850], R5 ;  /* 0x028850050c0075a7 */ /* 0x000e64000800017f */
[----:B-1----:R-:W-:Y:S05]  /*15b60*/  @!P0 BRA `(.L_x_2434) ;  /* 0x0000009800f08947 */ /* 0x002fea0003800000 */
.L_x_2433:
[----:B------:R-:W-:Y:S01]  /*15b70*/  IMAD R10, R185, 0x800, R2 ;  /* 0x00000800b90a7824 */ /* 0x000fe200078e0202 */
[----:B------:R-:W-:Y:S05]  /*15b80*/  WARPSYNC.ALL ;  /* 0x0000000000007948 */ /* 0x000fea0003800000 */
[----:B------:R-:W-:Y:S01]  /*15b90*/  IMAD.MOV.U32 R11, RZ, RZ, 0x40000040 ;  /* 0x40000040ff0b7424 */ /* 0x000fe200078e00ff */
[C---:B------:R-:W-:Y:S01]  /*15ba0*/  R2UR UR6, R10.reuse ;  /* 0x000000000a0672ca */ /* 0x040fe200000e0000 */
[----:B------:R-:W-:Y:S01]  /*15bb0*/  WARPGROUP.ARRIVE ;  /* 0x00000000000079c5 */ /* 0x000fe20000000000 */
[----:B------:R-:W-:Y:S01]  /*15bc0*/  VIADD R14, R10, 0x80 ;  /* 0x000000800a0e7836 */ /* 0x000fe20000000000 */
[----:B------:R-:W2:Y:S01]  /*15bd0*/  SHFL.BFLY PT, R2, R3, 0x2, 0x1f ;  /* 0x0c401f0003027f89 */ /* 0x000ea200000e0000 */
[----:B------:R-:W-:Y:S01]  /*15be0*/  R2UR UR7, R11 ;  /* 0x000000000b0772ca */ /* 0x000fe200000e0000 */
[----:B------:R-:W-:-:S02]  /*15bf0*/  IMAD.MOV.U32 R15, RZ, RZ, 0x40000040 ;  /* 0x40000040ff0f7424 */ /* 0x000fc400078e00ff */
[----:B------:R-:W-:Y:S01]  /*15c00*/  IMAD.MOV.U32 R11, RZ, RZ, 0x40000040 ;  /* 0x40000040ff0b7424 */ /* 0x000fe200078e00ff */
[----:B01----:R-:W0:Y:S01]  /*15c10*/  SHFL.BFLY PT, R5, R4, 0x2, 0x1f ;  /* 0x0c401f0004057f89 */ /* 0x003e2200000e0000 */
[----:B------:R-:W-:Y:S02]  /*15c20*/  IMAD.MOV.U32 R21, RZ, RZ, RZ ;  /* 0x000000ffff157224 */ /* 0x000fe400078e00ff */
[----:B------:R-:W-:Y:S02]  /*15c30*/  VIADD R185, R185, 0x1 ;  /* 0x00000001b9b97836 */ /* 0x000fe40000000000 */
[----:B------:R-:W-:Y:S02]  /*15c40*/  IMAD.MOV.U32 R20, RZ, RZ, -0x800000 ;  /* 0xff800000ff147424 */ /* 0x000fe400078e00ff */
        /* <DEDUP_REMOVED lines=8> */
[----:B--2---:R-:W-:Y:S01]  /*15cd0*/  FADD.FTZ R6, R2, R3 ;  /* 0x0000000302067221 */ /* 0x004fe20000010000 */
[----:B------:R-:W-:Y:S01]  /*15ce0*/  SEL R3, RZ, 0x1, P0 ;  /* 0x00000001ff037807 */ /* 0x000fe20000000000 */
[----:B0-----:R-:W-:-:S03]  /*15cf0*/  FADD.FTZ R5, R5, R4 ;  /* 0x0000000405057221 */ /* 0x001fc60000010000 */
[----:B------:R-:W0:Y:S01]  /*15d00*/  SHFL.BFLY PT, R9, R6, 0x1, 0x1f ;  /* 0x0c201f0006097f89 */ /* 0x000e2200000e0000 */
[----:B------:R-:W-:Y:S01]  /*15d10*/  LOP3.LUT R190, R190, R3, RZ, 0x3c, !PT ;  /* 0x00000003bebe7212 */ /* 0x000fe200078e3cff */
[----:B------:R-:W-:Y:S02]  /*15d20*/  IMAD.MOV.U32 R3, RZ, RZ, -0x800000 ;  /* 0xff800000ff037424 */ /* 0x000fe400078e00ff */
[----:B------:R-:W1:Y:S01]  /*15d30*/  SHFL.BFLY PT, R2, R5, 0x1, 0x1f ;  /* 0x0c201f0005027f89 */ /* 0x000e6200000e0000 */
[----:B0-----:R-:W-:Y:S01]  /*15d40*/  FADD.FTZ R13, R6, R9 ;  /* 0x00000009060d7221 */ /* 0x001fe20000010000 */
[----:B------:R-:W-:-:S04]  /*15d50*/  IMAD.MOV.U32 R6, RZ, RZ, RZ ;  /* 0x000000ffff067224 */ /* 0x000fc800078e00ff */
[----:B------:R-:W-:-:S13]  /*15d60*/  FSETP.NE.FTZ.AND P3, PT, R13, RZ, PT ;  /* 0x000000ff0d00720b */ /* 0x000fda0003f75000 */
[----:B------:R-:W0:Y:S08]  /*15d70*/  @P3 MUFU.LG2 R9, R13 ;  /* 0x0000000d00093308 */ /* 0x000e300000000c00 */
[----:B------:R-:W-:Y:S01]  /*15d80*/  @P3 MUFU.RCP R6, R13 ;  /* 0x0000000d00063308 */ /* 0x000fe20000001000 */
[----:B0-----:R-:W-:Y:S01]  /*15d90*/  @P3 FMUL.FTZ R9, R9, 0.69314718246459960938 ;  /* 0x3f31721809093820 */ /* 0x001fe20000410000 */
[----:B------:R-:W-:-:S02]  /*15da0*/  WARPGROUP.DEPBAR.LE gsb0, 0x0 ;  /* 0x00008000000079c5 */ /* 0x000fc40000010000 */
        /* <DEDUP_REMOVED lines=33> */
[----:B------:R-:W-:Y:S02]  /*15fc0*/  WARPGROUP.DEPBAR.LE gsb0, 0x0 ;  /* 0x00008000000079c5 */ /* 0x000fe40000010000 */
[----:B------:R-:W-:-:S10]  /*15fd0*/  WARPGROUP.ARRIVE ;  /* 0x00000000000079c5 */ /* 0x000fd40000000000 */
[----:B------:R-:W-:Y:S01]  /*15fe0*/  HGMMA.64x128x16.F32.BF16 R88, R160, gdesc[UR4].tnspB, R88, gsb0 ;  /* 0x41e00004a0587df0 */ /* 0x000fe20008001858 */
[----:B------:R-:W-:Y:S01]  /*15ff0*/  R2UR UR6, R10 ;  /* 0x000000000a0672ca */ /* 0x000fe200000e0000 */
[----:B------:R-:W-:Y:S01]  /*16000*/  @!P1 VIADD R10, R12, 0x28860 ;  /* 0x000288600c0a9836 */ /* 0x000fe20000000000 */
[----:B------:R-:W-:Y:S01]  /*16010*/  R2UR UR7, R11 ;  /* 0x000000000b0772ca */ /* 0x000fe200000e0000 */
[----:B-1----:R-:W-:-:S03]  /*16020*/  FADD.FTZ R11, R5, R2 ;  /* 0x00000002050b7221 */ /* 0x002fc60000010000 */
[----:B------:R-:W-:Y:S02]  /*16030*/  @!P1 PRMT R10, RZ, 0x654, R10 ;  /* 0x00000654ff0a9816 */ /* 0x000fe4000000000a */
[----:B------:R-:W-:-:S13]  /*16040*/  FSETP.NE.FTZ.AND P2, PT, R11, RZ, PT ;  /* 0x000000ff0b00720b */ /* 0x000fda0003f55000 */
[----:B------:R-:W0:Y:S01]  /*16050*/  @P2 MUFU.LG2 R4, R11 ;  /* 0x0000000b00042308 */ /* 0x000e220000000c00 */
[C---:B------:R-:W-:Y:S01]  /*16060*/  @P2 FMUL.FTZ R2, R0.reuse, 0.69314718246459960938 ;  /* 0x3f31721800022820 */ /* 0x040fe20000410000 */
[----:B------:R-:W-:-:S04]  /*16070*/  @P3 FMUL.FTZ R0, R0, 0.69314718246459960938 ;  /* 0x3f31721800003820 */ /* 0x000fc80000410000 */
[----:B------:R-:W-:Y:S02]  /*16080*/  @P3 FFMA.FTZ R3, R0, R8, R9 ;  /* 0x0000000800033223 */ /* 0x000fe40000010009 */
[----:B------:R-:W1:Y:S01]  /*16090*/  @P2 MUFU.RCP R21, R11 ;  /* 0x0000000b00152308 */ /* 0x000e620000001000 */
[----:B0-----:R-:W-:-:S04]  /*160a0*/  @P2 FMUL.FTZ R5, R4, 0.69314718246459960938 ;  /* 0x3f31721804052820 */ /* 0x001fc80000410000 */
[----:B------:R-:W-:Y:S01]  /*160b0*/  @P2 FFMA.FTZ R20, R2, R7, R5 ;  /* 0x0000000702142223 */ /* 0x000fe20000010005 */
[----:B------:R-:W-:Y:S02]  /*160c0*/  WARPGROUP.DEPBAR.LE gsb0, 0x0 ;  /* 0x00008000000079c5 */ /* 0x000fe40000010000 */
[----:B------:R-:W-:-:S06]  /*160d0*/  WARPGROUP.ARRIVE ;  /* 0x00000000000079c5 */ /* 0x000fcc0000000000 */
[----:B------:R-:W-:Y:S03]  /*160e0*/  HGMMA.64x128x16.F32.BF16 R88, R164, gdesc[UR4].tnspB, R88, gsb0 ;  /* 0x41e00004a4587df0 */ /* 0x000fe60008001858 */
[----:B------:R-:W-:Y:S02]  /*160f0*/  WARPGROUP.DEPBAR.LE gsb0, 0x0 ;  /* 0x00008000000079c5 */ /* 0x000fe40000010000 */
[----:B------:R0:W-:Y:S01]  /*16100*/  @!P1 SYNCS.ARRIVE.TRANS64.RED.A1T0 RZ, [R10+URZ], RZ ;  /* 0x000000ff0aff99a7 */ /* 0x0001e2000810043f */
[-C--:B-1----:R-:W-:Y:S01]  /*16110*/  FMUL.FTZ R11, R88, R21.reuse ;  /* 0x00000015580b7220 */ /* 0x082fe20000410000 */
[-C--:B------:R-:W-:Y:S01]  /*16120*/  FMUL.FTZ R58, R89, R21.reuse ;  /* 0x00000015593a7220 */ /* 0x080fe20000410000 */
[-C--:B------:R-:W-:Y:S01]  /*16130*/  FMUL.FTZ R59, R93, R21.reuse ;  /* 0x000000155d3b7220 */ /* 0x080fe20000410000 */
[-C--:B------:R-:W-:Y:S01]  /*16140*/  FMUL.FTZ R49, R96, R21.reuse ;  /* 0x0000001560317220 */ /* 0x080fe20000410000 */
[-C--:B------:R-:W-:Y:S01]  /*16150*/  FMUL.FTZ R50, R97, R21.reuse ;  /* 0x0000001561327220 */ /* 0x080fe20000410000 */
[-C--:B------:R-:W-:Y:S01]  /*16160*/  FMUL.FTZ R48, R100, R21.reuse ;  /* 0x0000001564307220 */ /* 0x080fe20000410000 */
[-C--:B------:R-:W-:Y:S01]  /*16170*/  FMUL.FTZ R57, R101, R21.reuse ;  /* 0x0000001565397220 */ /* 0x080fe20000410000 */
        /* <DEDUP_REMOVED lines=57> */
[----:B------:R-:W-:-:S07]  /*16510*/  FMUL.FTZ R151, R151, R6 ;  /* 0x0000000697977220 */ /* 0x000fce0000410000 */
.L_x_2329:
[----:B------:R-:W-:Y:S05]  /*16520*/  WARPSYNC.ALL ;  /* 0x0000000000007948 */ /* 0x000fea0003800000 */
[----:B------:R-:W1:Y:S08]  /*16530*/  S2UR UR5, SR_CgaCtaId ;  /* 0x00000000000579c3 */ /* 0x000e700000008800 */
[----:B------:R-:W-:Y:S06]  /*16540*/  BAR.SYNC.DEFER_BLOCKING 0x5, 0x120 ;  /* 0x0144800000007b1d */ /* 0x000fec0000010000 */
[----:B------:R-:W-:Y:S01]  /*16550*/  UMOV UR4, 0x400 ;  /* 0x0000040000047882 */ /* 0x000fe20000000000 */
[----:B------:R-:W-:Y:S01]  /*16560*/  BSSY B0, `(.L_x_2435) ;  /* 0x00001c7000007945 */ /* 0x000fe20003800000 */
[----:B-1----:R-:W-:-:S06]  /*16570*/  ULEA UR4, UR5, UR4, 0x18 ;  /* 0x0000000405047291 */ /* 0x002fcc000f8ec03f */
[----:B------:R-:W-:-:S05]  /*16580*/  IMAD.U32 R2, RZ, RZ, UR4 ;  /* 0x00000004ff027e24 */ /* 0x000fca000f8e00ff */
[----:B------:R1:W2:Y:S01]  /*16590*/  LDS.128 R192, [R2+0x288d0] ;  /* 0x0288d00002c07984 */ /* 0x0002a20000000c00 */
[----:B------:R-:W-:Y:S06]  /*165a0*/  BAR.ARV 0x4, 0x120 ;  /* 0x0104800000007b1d */ /* 0x000fec0000002000 */
[----:B------:R-:W-:Y:S05]  /*165b0*/  @P1 BRA `(.L_x_2436) ;  /* 0x0000001000a81947 */ /* 0x000fea0003800000 */
[----:B------:R-:W3:Y:S01]  /*165c0*/  S2R R5, SR_SWINHI ;  /* 0x0000000000057919 */ /* 0x000ee20000002f00 */
        /* <DEDUP_REMOVED lines=9> */
[----:B------:R-:W-:Y:S02]  /*16660*/  MOV R36, R2 ;  /* 0x0000000200247202 */ /* 0x000fe40000000f00 */
[----:B---3--:R-:W-:-:S03]  /*16670*/  MOV R37, R5 ;  /* 0x0000000500257202 */ /* 0x008fc60000000f00 */
[----:B------:R-:W-:-:S03]  /*16680*/  IMAD.WIDE R8, R232, 0x2, R36 ;  /* 0x00000002e8087825 */ /* 0x000fc600078e0224 */
[C---:B------:R-:W-:Y:S02]  /*16690*/  IADD3 R91, P5, R8.reuse, 0x20, RZ ;  /* 0x00000020085b7810 */ /* 0x040fe40007fbe0ff */
[C---:B------:R-:W-:Y:S02]  /*166a0*/  LOP3.LUT R29, R8.reuse, 0x380, RZ, 0xc0, !PT ;  /* 0x00000380081d7812 */ /* 0x040fe400078ec0ff */
[----:B------:R-:W-:Y:S01]  /*166b0*/  IADD3 R93, P0, R8, 0x40, RZ ;  /* 0x00000040085d7810 */ /* 0x000fe20007f1e0ff */
[--C-:B------:R-:W-:Y:S01]  /*166c0*/  IMAD.X R5, RZ, RZ, R9.reuse, P5 ;  /* 0x000000ffff057224 */ /* 0x100fe200028e0609 */
[----:B------:R-:W-:Y:S02]  /*166d0*/  LOP3.LUT R4, R91, 0x380, RZ, 0xc0, !PT ;  /* 0x000003805b047812 */ /* 0x000fe400078ec0ff */
[----:B------:R-:W-:Y:S01]  /*166e0*/  SHF.R.U64 R29, R29, 0x3, RZ ;  /* 0x000000031d1d7819 */ /* 0x000fe200000012ff */
[----:B------:R-:W-:Y:S01]  /*166f0*/  IMAD.X R7, RZ, RZ, R9, P0 ;  /* 0x000000ffff077224 */ /* 0x000fe200000e0609 */
[----:B------:R-:W-:-:S02]  /*16700*/  LOP3.LUT R6, R93, 0x380, RZ, 0xc0, !PT ;  /* 0x000003805d067812 */ /* 0x000fc400078ec0ff */
[C---:B------:R-:W-:Y:S02]  /*16710*/  IADD3 R95, P1, R8.reuse, 0x60, RZ ;  /* 0x00000060085f7810 */ /* 0x040fe40007f3e0ff */
[C---:B------:R-:W-:Y:S02]  /*16720*/  IADD3 R97, P2, R8.reuse, 0x4000, RZ ;  /* 0x0000400008617810 */ /* 0x040fe40007f5e0ff */
[C---:B------:R-:W-:Y:S01]  /*16730*/  IADD3 R99, P3, R8.reuse, 0x4020, RZ ;  /* 0x0000402008637810 */ /* 0x040fe20007f7e0ff */
[--C-:B------:R-:W-:Y:S01]  /*16740*/  IMAD.X R13, RZ, RZ, R9.reuse, P1 ;  /* 0x000000ffff0d7224 */ /* 0x100fe200008e0609 */
[C---:B------:R-:W-:Y:S01]  /*16750*/  IADD3 R101, P4, R8.reuse, 0x4040, RZ ;  /* 0x0000404008657810 */ /* 0x040fe20007f9e0ff */
[--C-:B------:R-:W-:Y:S01]  /*16760*/  IMAD.X R15, RZ, RZ, R9.reuse, P2 ;  /* 0x000000ffff0f7224 */ /* 0x100fe200010e0609 */
[----:B------:R-:W-:Y:S01]  /*16770*/  IADD3 R103, P5, R8, 0x4060, RZ ;  /* 0x0000406008677810 */ /* 0x000fe20007fbe0ff */
[--C-:B------:R-:W-:Y:S01]  /*16780*/  IMAD.X R25, RZ, RZ, R9.reuse, P3 ;  /* 0x000000ffff197224 */ /* 0x100fe200018e0609 */
[----:B------:R-:W-:Y:S01]  /*16790*/  SHF.R.U64 R4, R4, 0x3, RZ ;  /* 0x0000000304047819 */ /* 0x000fe200000012ff */
[--C-:B------:R-:W-:Y:S01]  /*167a0*/  IMAD.X R27, RZ, RZ, R9.reuse, P4 ;  /* 0x000000ffff1b7224 */ /* 0x100fe200020e0609 */
[----:B------:R-:W-:Y:S01]  /*167b0*/  LOP3.LUT R8, R29, R8, RZ, 0x3c, !PT ;  /* 0x000000081d087212 */ /* 0x000fe200078e3cff */
[----:B------:R-:W-:Y:S01]  /*167c0*/  IMAD.X R29, RZ, RZ, R9, P5 ;  /* 0x000000ffff1d7224 */ /* 0x000fe200028e0609 */
[----:B------:R-:W-:-:S02]  /*167d0*/  SHF.R.U64 R6, R6, 0x3, RZ ;  /* 0x0000000306067819 */ /* 0x000fc400000012ff */
[----:B------:R-:W-:Y:S02]  /*167e0*/  LOP3.LUT R4, R4, R91, RZ, 0x3c, !PT ;  /* 0x0000005b04047212 */ /* 0x000fe400078e3cff */
[----:B------:R-:W-:Y:S02]  /*167f0*/  LOP3.LUT R26, R101, 0x380, RZ, 0xc0, !PT ;  /* 0x00000380651a7812 */ /* 0x000fe400078ec0ff */
[----:B------:R-:W-:Y:S02]  /*16800*/  LOP3.LUT R12, R95, 0x380, RZ, 0xc0, !PT ;  /* 0x000003805f0c7812 */ /* 0x000fe400078ec0ff */
[----:B------:R-:W-:Y:S02]  /*16810*/  LOP3.LUT R14, R97, 0x380, RZ, 0xc0, !PT ;  /* 0x00000380610e7812 */ /* 0x000fe400078ec0ff */
[----:B------:R-:W-:Y:S02]  /*16820*/  MOV R91, R8 ;  /* 0x00000008005b7202 */ /* 0x000fe40000000f00 */
[----:B------:R-:W-:-:S02]  /*16830*/  LOP3.LUT R24, R99, 0x380, RZ, 0xc0, !PT ;  /* 0x0000038063187812 */ /* 0x000fc400078ec0ff */
[----:B------:R-:W-:Y:S02]  /*16840*/  LOP3.LUT R28, R103, 0x380, RZ, 0xc0, !PT ;  /* 0x00000380671c7812 */ /* 0x000fe400078ec0ff */
[----:B------:R-:W-:Y:S02]  /*16850*/  F2FP.BF16.F32.PACK_AB R8, R58, R11 ;  /* 0x0000000b3a08723e */ /* 0x000fe400000010ff */
[----:B------:R-:W-:Y:S02]  /*16860*/  LOP3.LUT R6, R6, R93, RZ, 0x3c, !PT ;  /* 0x0000005d06067212 */ /* 0x000fe400078e3cff */
[----:B------:R-:W-:Y:S02]  /*16870*/  F2FP.BF16.F32.PACK_AB R9, R89, R90 ;  /* 0x0000005a5909723e */ /* 0x000fe400000010ff */
[----:B------:R-:W-:Y:S02]  /*16880*/  F2FP.BF16.F32.PACK_AB R11, R87, R88 ;  /* 0x00000058570b723e */ /* 0x000fe400000010ff */
[----:B------:R-:W-:-:S02]  /*16890*/  SHF.R.U64 R26, R26, 0x3, RZ ;  /* 0x000000031a1a7819 */ /* 0x000fc400000012ff */
[----:B------:R-:W-:Y:S01]  /*168a0*/  SHF.R.U64 R12, R12, 0x3, RZ ;  /* 0x000000030c0c7819 */ /* 0x000fe200000012ff */
[----:B------:R3:W-:Y:S01]  /*168b0*/  STSM.16.M88.4 [R91], R8 ;  /* 0x000000085b007844 */ /* 0x0007e20000000200 */
[----:B------:R-:W-:Y:S02]  /*168c0*/  SHF.R.U64 R14, R14, 0x3, RZ ;  /* 0x000000030e0e7819 */ /* 0x000fe400000012ff */
[----:B------:R-:W-:Y:S02]  /*168d0*/  SHF.R.U64 R24, R24, 0x3, RZ ;  /* 0x0000000318187819 */ /* 0x000fe400000012ff */
[----:B------:R-:W-:Y:S02]  /*168e0*/  SHF.R.U64 R28, R28, 0x3, RZ ;  /* 0x000000031c1c7819 */ /* 0x000fe400000012ff */
[----:B------:R-:W-:Y:S02]  /*168f0*/  MOV R90, R4 ;  /* 0x00000004005a7202 */ /* 0x000fe40000000f00 */
[----:B------:R-:W-:-:S02]  /*16900*/  MOV R89, R6 ;  /* 0x0000000600597202 */ /* 0x000fc40000000f00 */
[----:B------:R-:W-:Y:S02]  /*16910*/  LOP3.LUT R26, R26, R101, RZ, 0x3c, !PT ;  /* 0x000000651a1a7212 */ /* 0x000fe400078e3cff */
[----:B------:R-:W-:Y:S02]  /*16920*/  F2FP.BF16.F32.PACK_AB R4, R50, R49 ;  /* 0x000000313204723e */ /* 0x000fe400000010ff */
[----:B------:R-:W-:Y:S02]  /*16930*/  F2FP.BF16.F32.PACK_AB R5, R85, R86 ;  /* 0x000000565505723e */ /* 0x000fe400000010ff */
[----:B------:R-:W-:Y:S02]  /*16940*/  F2FP.BF16.F32.PACK_AB R6, R57, R48 ;  /* 0x000000303906723e */ /* 0x000fe400000010ff */
[----:B------:R-:W-:Y:S02]  /*16950*/  F2FP.BF16.F32.PACK_AB R7, R83, R84 ;  /* 0x000000545307723e */ /* 0x000fe400000010ff */
[----:B------:R-:W-:-:S02]  /*16960*/  LOP3.LUT R12, R12, R95, RZ, 0x3c, !PT ;  /* 0x0000005f0c0c7212 */ /* 0x000fc400078e3cff */
[----:B------:R-:W-:Y:S01]  /*16970*/  LOP3.LUT R14, R14, R97, RZ, 0x3c, !PT ;  /* 0x000000610e0e7212 */ /* 0x000fe200078e3cff */
[----:B------:R-:W-:Y:S01]  /*16980*/  STSM.16.M88.4 [R90], R4 ;  /* 0x000000045a007844 */ /* 0x000fe20000000200 */
[----:B---3--:R-:W-:Y:S02]  /*16990*/  F2FP.BF16.F32.PACK_AB R8, R56, R47 ;  /* 0x0000002f3808723e */ /* 0x008fe400000010ff */
[----:B------:R-:W-:Y:S02]  /*169a0*/  F2FP.BF16.F32.PACK_AB R9, R81, R82 ;  /* 0x000000525109723e */ /* 0x000fe400000010ff */
[----:B------:R-:W-:Y:S02]  /*169b0*/  F2FP.BF16.F32.PACK_AB R10, R55, R46 ;  /* 0x0000002e370a723e */ /* 0x000fe400000010ff */
[----:B------:R-:W-:Y:S02]  /*169c0*/  F2FP.BF16.F32.PACK_AB R11, R79, R80 ;  /* 0x000000504f0b723e */ /* 0x000fe400000010ff */
[----:B------:R-:W-:-:S02]  /*169d0*/  LOP3.LUT R24, R24, R99, RZ, 0x3c, !PT ;  /* 0x0000006318187212 */ /* 0x000fc400078e3cff */
[----:B------:R-:W-:Y:S01]  /*169e0*/  LOP3.LUT R28, R28, R103, RZ, 0x3c, !PT ;  /* 0x000000671c1c7212 */ /* 0x000fe200078e3cff */
[----:B------:R3:W-:Y:S01]  /*169f0*/  STSM.16.M88.4 [R89], R8 ;  /* 0x0000000859007844 */ /* 0x0007e20000000200 */
[----:B------:R-:W-:Y:S02]  /*16a00*/  MOV R58, R26 ;  /* 0x0000001a003a7202 */ /* 0x000fe40000000f00 */
[----:B------:R-:W-:Y:S02]  /*16a10*/  MOV R88, R12 ;  /* 0x0000000c00587202 */ /* 0x000fe40000000f00 */
[----:B------:R-:W-:Y:S02]  /*16a20*/  MOV R87, R14 ;  /* 0x0000000e00577202 */ /* 0x000fe40000000f00 */
[----:B------:R-:W-:Y:S02]  /*16a30*/  F2FP.BF16.F32.PACK_AB R26, R51, R42 ;  /* 0x0000002a331a723e */ /* 0x000fe400000010ff */
[----:B------:R-:W-:-:S02]  /*16a40*/  MOV R59, R24 ;  /* 0x00000018003b7202 */ /* 0x000fc40000000f00 */
[----:B------:R-:W-:Y:S02]  /*16a50*/  F2FP.BF16.F32.PACK_AB R12, R54, R45 ;  /* 0x0000002d360c723e */ /* 0x000fe400000010ff */
[----:B------:R-:W-:Y:S02]  /*16a60*/  F2FP.BF16.F32.PACK_AB R13, R77, R78 ;  /* 0x0000004e4d0d723e */ /* 0x000fe400000010ff */
[----:B------:R-:W-:Y:S01]  /*16a70*/  F2FP.BF16.F32.PACK_AB R14, R53, R44 ;  /* 0x0000002c350e723e */ /* 0x000fe200000010ff */
[----:B------:R-:W-:Y:S01]  /*16a80*/  IMAD.MOV.U32 R44, RZ, RZ, RZ ;  /* 0x000000ffff2c7224 */ /* 0x000fe200078e00ff */
[----:B------:R-:W-:Y:S02]  /*16a90*/  F2FP.BF16.F32.PACK_AB R15, R75, R76 ;  /* 0x0000004c4b0f723e */ /* 0x000fe400000010ff */
[----:B------:R-:W-:Y:S02]  /*16aa0*/  MOV R42, R28 ;  /* 0x0000001c002a7202 */ /* 0x000fe40000000f00 */
[----:B------:R-:W-:Y:S01]  /*16ab0*/  F2FP.BF16.F32.PACK_AB R24, R52, R43 ;  /* 0x0000002b3418723e */ /* 0x000fe200000010ff */
[----:B------:R4:W-:Y:S01]  /*16ac0*/  STSM.16.M88.4 [R88], R12 ;  /* 0x0000000c58007844 */ /* 0x0009e20000000200 */
[----:B------:R-:W-:-:S02]  /*16ad0*/  F2FP.BF16.F32.PACK_AB R25, R73, R74 ;  /* 0x0000004a4919723e */ /* 0x000fc400000010ff */
[----:B------:R-:W-:Y:S02]  /*16ae0*/  F2FP.BF16.F32.PACK_AB R27, R71, R72 ;  /* 0x00000048471b723e */ /* 0x000fe400000010ff */
[----:B------:R-:W-:Y:S02]  /*16af0*/  F2FP.BF16.F32.PACK_AB R28, R40, R31 ;  /* 0x0000001f281c723e */ /* 0x000fe400000010ff */
[----:B------:R-:W-:Y:S01]  /*16b00*/  ISETP.NE.U32.AND P2, PT, RZ, UR4, PT ;  /* 0x00000004ff007c0c */ /* 0x000fe2000bf45070 */
[----:B------:R4:W-:Y:S01]  /*16b10*/  STSM.16.M88.4 [R87], R24 ;  /* 0x0000001857007844 */ /* 0x0009e20000000200 */
[----:B---3--:R-:W-:Y:S02]  /*16b20*/  IADD3 R8, P0, R220, UR4, RZ ;  /* 0x00000004dc087c10 */ /* 0x008fe4000ff1e0ff */
[----:B------:R-:W-:Y:S02]  /*16b30*/  F2FP.BF16.F32.PACK_AB R29, R69, R70 ;  /* 0x00000046451d723e */ /* 0x000fe400000010ff */
[----:B------:R-:W-:-:S02]  /*16b40*/  F2FP.BF16.F32.PACK_AB R31, R67, R68 ;  /* 0x00000044431f723e */ /* 0x000fc400000010ff */
[----:B------:R-:W-:Y:S02]  /*16b50*/  F2FP.BF16.F32.PACK_AB R4, R39, R38 ;  /* 0x000000262704723e */ /* 0x000fe400000010ff */
[----:B------:R-:W-:Y:S01]  /*16b60*/  F2FP.BF16.F32.PACK_AB R5, R61, R62 ;  /* 0x0000003e3d05723e */ /* 0x000fe200000010ff */
[----:B------:R4:W-:Y:S01]  /*16b70*/  STSM.16.M88.4 [R59], R28 ;  /* 0x0000001c3b007844 */ /* 0x0009e20000000200 */
[----:B------:R-:W-:Y:S02]  /*16b80*/  F2FP.BF16.F32.PACK_AB R6, R21, R0 ;  /* 0x000000001506723e */ /* 0x000fe400000010ff */
[----:B------:R-:W-:Y:S01]  /*16b90*/  F2FP.BF16.F32.PACK_AB R7, R151, R60 ;  /* 0x0000003c9707723e */ /* 0x000fe200000010ff */
[----:B------:R4:W-:Y:S01]  /*16ba0*/  STSM.16.M88.4 [R58], R32 ;  /* 0x000000203a007844 */ /* 0x0009e20000000200 */
[----:B------:R-:W-:Y:S02]  /*16bb0*/  ISETP.NE.AND.EX P2, PT, RZ, UR5, PT, P2 ;  /* 0x00000005ff007c0c */ /* 0x000fe4000bf45320 */
[----:B------:R-:W-:Y:S01]  /*16bc0*/  IADD3.X R9, R221, UR5, RZ, P0, !PT ;  /* 0x00000005dd097c10 */ /* 0x000fe200087fe4ff */
[----:B------:R-:W-:Y:S01]  /*16bd0*/  ULDC.64 UR4, c[0x0][0xbe0] ;  /* 0x0002f80000047ab9 */ /* 0x000fe20000000a00 */
[----:B------:R4:W-:Y:S01]  /*16be0*/  STSM.16.M88.4 [R42], R4 ;  /* 0x000000042a007844 */ /* 0x0009e20000000200 */
[----:B------:R-:W-:Y:S01]  /*16bf0*/  BAR.SYNC.DEFER_BLOCKING 0x1, 0x100 ;  /* 0x0044000000007b1d */ /* 0x000fe20000010000 */
[----:B------:R-:W-:-:S04]  /*16c00*/  ISETP.NE.U32.AND P0, PT, RZ, UR4, PT ;  /* 0x00000004ff007c0c */ /* 0x000fc8000bf05070 */
[----:B------:R-:W-:-:S13]  /*16c10*/  ISETP.NE.AND.EX P0, PT, RZ, UR5, PT, P0 ;  /* 0x00000005ff007c0c */ /* 0x000fda000bf05300 */
[----:B------:R-:W-:Y:S01]  /*16c20*/  @P0 IADD3 R220, P1, R220, UR4, RZ ;  /* 0x00000004dcdc0c10 */ /* 0x000fe2000ff3e0ff */
[----:B------:R-:W-:Y:S02]  /*16c30*/  ULDC UR4, c[0x0][0xa88] ;  /* 0x0002a20000047ab9 */ /* 0x000fe40000000800 */
[----:B------:R-:W-:Y:S01]  /*16c40*/  IMAD.U32 R49, RZ, RZ, UR4 ;  /* 0x00000004ff317e24 */ /* 0x000fe2000f8e00ff */
[----:B------:R-:W-:Y:S01]  /*16c50*/  @P0 IADD3.X R221, R221, UR5, RZ, P1, !PT ;  /* 0x00000005dddd0c10 */ /* 0x000fe20008ffe4ff */
[----:B------:R4:W5:Y:S01]  /*16c60*/  @P2 LDG.E R44, desc[UR40][R8.64] ;  /* 0x00000028082c2981 */ /* 0x000962000c1e1900 */
[----:B------:R-:W-:-:S03]  /*16c70*/  IMAD.IADD R11, R16, 0x1, R202 ;  /* 0x00000001100b7824 */ /* 0x000fc600078e02ca */
[----:B------:R4:W5:Y:S01]  /*16c80*/  @P0 LDG.E R49, desc[UR40][R220.64] ;  /* 0x00000028dc310981 */ /* 0x000962000c1e1900 */
[----:B------:R-:W-:Y:S01]  /*16c90*/  IMAD.WIDE R36, R11, 0x2, R36 ;  /* 0x000000020b247825 */ /* 0x000fe200078e0224 */
[----:B------:R-:W-:Y:S06]  /*16ca0*/  @P0 BRA `(.L_x_2437) ;  /* 0x0000000000100947 */ /* 0x000fec0003800000 */
[----:B------:R-:W-:Y:S05]  /*16cb0*/  @!P2 BRA `(.L_x_2437) ;  /* 0x00000000000ca947 */ /* 0x000fea0003800000 */
[----:B------:R-:W3:Y:S04]  /*16cc0*/  LDG.E R0, desc[UR40][R8.64] ;  /* 0x0000002808007981 */ /* 0x000ee8000c1e1900 */
[----:B-----5:R-:W3:Y:S02]  /*16cd0*/  LDG.E R49, desc[UR40][R8.64+0x4] ;  /* 0x0000042808317981 */ /* 0x020ee4000c1e1900 */
[----:B---3--:R-:W-:-:S07]  /*16ce0*/  IMAD.IADD R49, R49, 0x1, -R0 ;  /* 0x0000000131317824 */ /* 0x008fce00078e0a00 */
.L_x_2437:
[----:B------:R-:W-:Y:S01]  /*16cf0*/  SHF.R.S32.HI R48, RZ, 0x1f, R218 ;  /* 0x0000001fff307819 */ /* 0x000fe200000114da */
[----:B------:R-:W-:Y:S01]  /*16d00*/  ULDC.64 UR4, c[0x0][0xb70] ;  /* 0x0002dc0000047ab9 */ /* 0x000fe20000000a00 */
[--C-:B-----5:R-:W-:Y:S01]  /*16d10*/  SHF.R.S32.HI R45, RZ, 0x1f, R44.reuse ;  /* 0x0000001fff2d7819 */ /* 0x120fe2000001142c */
[----:B------:R-:W-:Y:S01]  /*16d20*/  IMAD R10, R224, 0x80, R213 ;  /* 0x00000080e00a7824 */ /* 0x000fe200078e02d5 */
[----:B------:R-:W-:Y:S01]  /*16d30*/  SEL R225, R225, RZ, !P2 ;  /* 0x000000ffe1e17207 */ /* 0x000fe20005000000 */
[----:B----4-:R-:W-:Y:S01]  /*16d40*/  IMAD R7, R48, UR4, RZ ;  /* 0x0000000430077c24 */ /* 0x010fe2000f8e02ff */
[----:B------:R-:W-:Y:S01]  /*16d50*/  SEL R51, R222, RZ, !P2 ;  /* 0x000000ffde337207 */ /* 0x000fe20005000000 */
[----:B------:R-:W-:Y:S01]  /*16d60*/  IMAD.WIDE.U32 R4, R218, UR4, R44 ;  /* 0x00000004da047c25 */ /* 0x000fe2000f8e002c */
[C---:B------:R-:W-:Y:S02]  /*16d70*/  IADD3 R9, P0, R36.reuse, 0x1000, RZ ;  /* 0x0000100024097810 */ /* 0x040fe40007f1e0ff */
[----:B------:R-:W-:Y:S01]  /*16d80*/  IADD3 R25, P2, R36, 0x3000, RZ ;  /* 0x0000300024197810 */ /* 0x000fe20007f5e0ff */
[----:B------:R-:W-:Y:S01]  /*16d90*/  IMAD R7, R218, UR5, R7 ;  /* 0x00000005da077c24 */ /* 0x000fe2000f8e0207 */
[----:B------:R-:W-:Y:S01]  /*16da0*/  ULDC.64 UR4, c[0x0][0xb78] ;  /* 0x0002de0000047ab9 */ /* 0x000fe20000000a00 */
[----:B------:R-:W-:Y:S01]  /*16db0*/  LOP3.LUT R8, R9, 0x380, RZ, 0xc0, !PT ;  /* 0x0000038009087812 */ /* 0x000fe200078ec0ff */
[----:B------:R-:W-:Y:S01]  /*16dc0*/  IMAD R0, R225, UR4, RZ ;  /* 0x00000004e1007c24 */ /* 0x000fe2000f8e02ff */
[----:B------:R-:W-:Y:S01]  /*16dd0*/  IADD3 R13, P1, R36, 0x2000, RZ ;  /* 0x00002000240d7810 */ /* 0x000fe20007f3e0ff */
[----:B------:R-:W-:Y:S01]  /*16de0*/  IMAD.IADD R5, R5, 0x1, R7 ;  /* 0x0000000105057824 */ /* 0x000fe200078e0207 */
[----:B------:R-:W-:Y:S01]  /*16df0*/  SHF.R.S32.HI R7, RZ, 0x1f, R10 ;  /* 0x0000001fff077819 */ /* 0x000fe2000001140a */
[----:B------:R-:W-:Y:S01]  /*16e00*/  IMAD R6, R51, UR5, R0 ;  /* 0x0000000533067c24 */ /* 0x000fe2000f8e0200 */
[----:B------:R-:W-:Y:S01]  /*16e10*/  LOP3.LUT R24, R25, 0x380, RZ, 0xc0, !PT ;  /* 0x0000038019187812 */ /* 0x000fe200078ec0ff */
[----:B------:R-:W-:Y:S01]  /*16e20*/  IMAD.WIDE.U32 R4, R51, UR4, R4 ;  /* 0x0000000433047c25 */ /* 0x000fe2000f8e0004 */
[----:B------:R-:W-:Y:S01]  /*16e30*/  ULDC.64 UR4, c[0x0][0xb40] ;  /* 0x0002d00000047ab9 */ /* 0x000fe20000000a00 */
[----:B------:R-:W-:-:S02]  /*16e40*/  SHF.R.U64 R8, R8, 0x3, RZ ;  /* 0x0000000308087819 */ /* 0x000fc400000012ff */
[----:B------:R-:W-:Y:S02]  /*16e50*/  LOP3.LUT R12, R13, 0x380, RZ, 0xc0, !PT ;  /* 0x000003800d0c7812 */ /* 0x000fe400078ec0ff */
[----:B------:R-:W-:Y:S02]  /*16e60*/  IADD3 R0, P4, R10, R4, RZ ;  /* 0x000000040a007210 */ /* 0x000fe40007f9e0ff */
[----:B------:R-:W-:Y:S02]  /*16e70*/  SHF.R.U64 R24, R24, 0x3, RZ ;  /* 0x0000000318187819 */ /* 0x000fe400000012ff */
[----:B------:R-:W-:Y:S02]  /*16e80*/  IADD3.X R7, R7, R5, R6, P4, !PT ;  /* 0x0000000507077210 */ /* 0x000fe400027fe406 */
[----:B------:R-:W-:Y:S02]  /*16e90*/  LEA R46, P5, R0, UR4, 0x2 ;  /* 0x00000004002e7c11 */ /* 0x000fe4000f8a10ff */
[----:B------:R-:W-:Y:S01]  /*16ea0*/  LOP3.LUT R8, R8, R9, RZ, 0x3c, !PT ;  /* 0x0000000908087212 */ /* 0x000fe200078e3cff */
[----:B------:R-:W-:Y:S01]  /*16eb0*/  IMAD.X R9, RZ, RZ, R37, P0 ;  /* 0x000000ffff097224 */ /* 0x000fe200000e0625 */
[----:B------:R-:W-:-:S02]  /*16ec0*/  SHF.R.U64 R12, R12, 0x3, RZ ;  /* 0x000000030c0c7819 */ /* 0x000fc400000012ff */
[----:B------:R-:W-:Y:S01]  /*16ed0*/  LEA.HI.X R47, R0, UR5, R7, 0x2, P5 ;  /* 0x00000005002f7c11 */ /* 0x000fe2000a8f1407 */
[----:B------:R-:W-:Y:S01]  /*16ee0*/  VIADD R0, R10, 0x8 ;  /* 0x000000080a007836 */ /* 0x000fe20000000000 */
[----:B------:R-:W-:Y:S01]  /*16ef0*/  LOP3.LUT R24, R24, R25, RZ, 0x3c, !PT ;  /* 0x0000001918187212 */ /* 0x000fe200078e3cff */
[----:B------:R-:W-:Y:S01]  /*16f00*/  IMAD.X R25, RZ, RZ, R37, P2 ;  /* 0x000000ffff197224 */ /* 0x000fe200010e0625 */
[----:B------:R-:W-:Y:S01]  /*16f10*/  LOP3.LUT P0, RZ, R227, 0x3, RZ, 0xc0, !PT ;  /* 0x00000003e3ff7812 */ /* 0x000fe2000780c0ff */
[----:B------:R-:W-:Y:S01]  /*16f20*/  ULDC.64 UR4, c[0x0][0xaa0] ;  /* 0x0002a80000047ab9 */ /* 0x000fe20000000a00 */
[C---:B------:R-:W-:Y:S02]  /*16f30*/  IADD3 R29, P3, R36.reuse, 0x4000, RZ ;  /* 0x00004000241d7810 */ /* 0x040fe40007f7e0ff */
[C---:B------:R-:W-:Y:S02]  /*16f40*/  IADD3 R33, P4, R36.reuse, 0x5000, RZ ;  /* 0x0000500024217810 */ /* 0x040fe40007f9e0ff */
[----:B------:R-:W-:-:S02]  /*16f50*/  IADD3 R39, P5, R36, 0x6000, RZ ;  /* 0x0000600024277810 */ /* 0x000fc40007fbe0ff */
[----:B------:R-:W-:Y:S01]  /*16f60*/  LOP3.LUT R12, R12, R13, RZ, 0x3c, !PT ;  /* 0x0000000d0c0c7212 */ /* 0x000fe200078e3cff */
[--C-:B------:R-:W-:Y:S01]  /*16f70*/  IMAD.X R13, RZ, RZ, R37.reuse, P1 ;  /* 0x000000ffff0d7224 */ /* 0x100fe200008e0625 */
[----:B------:R-:W-:Y:S02]  /*16f80*/  IADD3 R7, P2, R36, 0x7000, RZ ;  /* 0x0000700024077810 */ /* 0x000fe40007f5e0ff */
[----:B------:R-:W-:Y:S02]  /*16f90*/  ISETP.GE.OR P1, PT, R10, R49, P0 ;  /* 0x000000310a00720c */ /* 0x000fe40000726670 */
[----:B------:R-:W-:Y:S01]  /*16fa0*/  LOP3.LUT R28, R29, 0x380, RZ, 0xc0, !PT ;  /* 0x000003801d1c7812 */ /* 0x000fe200078ec0ff */
[----:B------:R-:W-:Y:S01]  /*16fb0*/  IMAD.X R41, RZ, RZ, R37, P2 ;  /* 0x000000ffff297224 */ /* 0x000fe200010e0625 */
[----:B------:R-:W-:Y:S02]  /*16fc0*/  LOP3.LUT R32, R33, 0x380, RZ, 0xc0, !PT ;  /* 0x0000038021207812 */ /* 0x000fe400078ec0ff */
[----:B------:R-:W-:-:S02]  /*16fd0*/  LOP3.LUT R38, R39, 0x380, RZ, 0xc0, !PT ;  /* 0x0000038027267812 */ /* 0x000fc400078ec0ff */
[----:B------:R-:W-:Y:S02]  /*16fe0*/  LOP3.LUT R5, R36, 0x380, RZ, 0xc0, !PT ;  /* 0x0000038024057812 */ /* 0x000fe400078ec0ff */
[----:B------:R-:W-:Y:S02]  /*16ff0*/  ISETP.GE.OR P0, PT, R0, R49, P0 ;  /* 0x000000310000720c */ /* 0x000fe40000706670 */
[----:B------:R-:W-:Y:S01]  /*17000*/  LOP3.LUT R0, R7, 0x380, RZ, 0xc0, !PT ;  /* 0x0000038007007812 */ /* 0x000fe200078ec0ff */
[----:B------:R3:W-:Y:S01]  /*17010*/  @!P1 STG.E desc[UR40][R46.64], R20 ;  /* 0x000000142e009986 */ /* 0x0007e2000c101928 */
[----:B------:R-:W-:Y:S02]  /*17020*/  SHF.R.U64 R28, R28, 0x3, RZ ;  /* 0x000000031c1c7819 */ /* 0x000fe400000012ff */
[----:B------:R-:W-:Y:S02]  /*17030*/  SHF.R.U64 R32, R32, 0x3, RZ ;  /* 0x0000000320207819 */ /* 0x000fe400000012ff */
[----:B------:R-:W-:-:S02]  /*17040*/  SHF.R.U64 R38, R38, 0x3, RZ ;  /* 0x0000000326267819 */ /* 0x000fc400000012ff */
        /* <DEDUP_REMOVED lines=12> */
[----:B------:R-:W5:Y:S04]  /*17110*/  LD.E.128 R8, desc[UR40][R8.64] ;  /* 0x0000002808087980 */ /* 0x000f68000c101d00 */
[----:B------:R-:W5:Y:S04]  /*17120*/  LD.E.128 R4, desc[UR40][R4.64] ;  /* 0x0000002804047980 */ /* 0x000f68000c101d00 */
[----:B------:R-:W5:Y:S04]  /*17130*/  LD.E.128 R12, desc[UR40][R12.64] ;  /* 0x000000280c0c7980 */ /* 0x000f68000c101d00 */
[----:B------:R-:W5:Y:S04]  /*17140*/  LD.E.128 R24, desc[UR40][R24.64] ;  /* 0x0000002818187980 */ /* 0x000f68000c101d00 */
[----:B------:R-:W5:Y:S04]  /*17150*/  LD.E.128 R28, desc[UR40][R28.64] ;  /* 0x000000281c1c7980 */ /* 0x000f68000c101d00 */
[----:B------:R-:W5:Y:S04]  /*17160*/  LD.E.128 R32, desc[UR40][R32.64] ;  /* 0x0000002820207980 */ /* 0x000f68000c101d00 */
[----:B------:R-:W5:Y:S04]  /*17170*/  LD.E.128 R36, desc[UR40][R38.64] ;  /* 0x0000002826247980 */ /* 0x000f68000c101d00 */
[----:B------:R-:W5:Y:S01]  /*17180*/  LD.E.128 R40, desc[UR40][R40.64] ;  /* 0x0000002828287980 */ /* 0x000f62000c101d00 */
[----:B------:R-:W-:Y:S01]  /*17190*/  IMAD R45, R45, UR4, RZ ;  /* 0x000000042d2d7c24 */ /* 0x000fe2000f8e02ff */
[----:B------:R-:W-:Y:S01]  /*171a0*/  @!PT LDS RZ, [RZ] ;  /* 0x00000000fffff984 */ /* 0x000fe20000000800 */
[----:B------:R-:W-:Y:S01]  /*171b0*/  @!PT LDS RZ, [RZ] ;  /* 0x00000000fffff984 */ /* 0x000fe20000000800 */
[----:B------:R-:W-:Y:S01]  /*171c0*/  @!PT LDS RZ, [RZ] ;  /* 0x00000000fffff984 */ /* 0x000fe20000000800 */
[----:B------:R-:W-:Y:S01]  /*171d0*/  @!PT LDS RZ, [RZ] ;  /* 0x00000000fffff984 */ /* 0x000fe20000000800 */
[----:B------:R0:W-:Y:S06]  /*171e0*/  MEMBAR.ALL.CTA ;  /* 0x0000000000007992 */ /* 0x0001ec0000008000 */
[----:B0-----:R-:W0:Y:S01]  /*171f0*/  FENCE.VIEW.ASYNC.S ;  /* 0x00000000000073c6 */ /* 0x001e220000000000 */
[----:B---3--:R-:W-:-:S02]  /*17200*/  IMAD.MOV.U32 R20, RZ, RZ, R16 ;  /* 0x000000ffff147224 */ /* 0x008fc400078e0010 */
[----:B------:R-:W-:Y:S02]  /*17210*/  IMAD.MOV.U32 R21, RZ, RZ, R17 ;  /* 0x000000ffff157224 */ /* 0x000fe400078e0011 */
[C---:B------:R-:W-:Y:S02]  /*17220*/  IMAD R45, R44.reuse, UR5, R45 ;  /* 0x000000052c2d7c24 */ /* 0x040fe4000f8e022d */
[----:B------:R-:W-:Y:S01]  /*17230*/  IMAD.WIDE.U32 R20, R44, UR4, R20 ;  /* 0x000000042c147c25 */ /* 0x000fe2000f8e0014 */
[----:B------:R-:W-:-:S03]  /*17240*/  ULDC.64 UR4, c[0x0][0xae0] ;  /* 0x0002b80000047ab9 */ /* 0x000fc60000000a00 */
[----:B------:R-:W-:Y:S02]  /*17250*/  IMAD R49, R224, -0x80, R49 ;  /* 0xffffff80e0317824 */ /* 0x000fe400078e0231 */
[----:B------:R-:W-:Y:S02]  /*17260*/  IMAD.IADD R21, R21, 0x1, R45 ;  /* 0x0000000115157824 */ /* 0x000fe400078e022d */
[----:B----4-:R-:W-:Y:S01]  /*17270*/  IMAD R3, R48, UR4, RZ ;  /* 0x0000000430037c24 */ /* 0x010fe2000f8e02ff */
[----:B------:R-:W-:Y:S01]  /*17280*/  ISETP.GE.AND P3, PT, R18, R49, PT ;  /* 0x000000311200720c */ /* 0x000fe20003f66270 */
[----:B------:R-:W-:-:S04]  /*17290*/  IMAD.WIDE.U32 R20, R218, UR4, R20 ;  /* 0x00000004da147c25 */ /* 0x000fc8000f8e0014 */
[----:B------:R-:W-:Y:S01]  /*172a0*/  IMAD R3, R218, UR5, R3 ;  /* 0x00000005da037c24 */ /* 0x000fe2000f8e0203 */
[----:B------:R-:W-:Y:S01]  /*172b0*/  ULDC.64 UR4, c[0x0][0xae8] ;  /* 0x0002ba0000047ab9 */ /* 0x000fe20000000a00 */
[----:B------:R-:W-:Y:S02]  /*172c0*/  VIADD R0, R2, 0x28820 ;  /* 0x0002882002007836 */ /* 0x000fe40000000000 */
[----:B------:R-:W-:Y:S02]  /*172d0*/  IMAD R44, R225, UR4, RZ ;  /* 0x00000004e12c7c24 */ /* 0x000fe4000f8e02ff */
[----:B------:R-:W-:Y:S01]  /*172e0*/  IMAD.IADD R21, R21, 0x1, R3 ;  /* 0x0000000115157824 */ /* 0x000fe200078e0203 */
[----:B------:R-:W-:Y:S01]  /*172f0*/  PRMT R0, RZ, 0x654, R0 ;  /* 0x00000654ff007816 */ /* 0x000fe20000000000 */
[C---:B------:R-:W-:Y:S01]  /*17300*/  IMAD R3, R51.reuse, UR5, R44 ;  /* 0x0000000533037c24 */ /* 0x040fe2000f8e022c */
[----:B------:R-:W-:Y:S01]  /*17310*/  BSSY B1, `(.L_x_2438) ;  /* 0x0000018000017945 */ /* 0x000fe20003800000 */
[----:B------:R-:W-:Y:S01]  /*17320*/  IMAD.WIDE.U32 R46, R51, UR4, R20 ;  /* 0x00000004332e7c25 */ /* 0x000fe2000f8e0014 */
[----:B0-----:R0:W-:Y:S01]  /*17330*/  SYNCS.ARRIVE.TRANS64.RED.A1T0 RZ, [R0+URZ], RZ ;  /* 0x000000ff00ff79a7 */ /* 0x0011e2000810043f */
[----:B------:R-:W-:-:S02]  /*17340*/  ISETP.GE.AND P0, PT, R188, R49, PT ;  /* 0x00000031bc00720c */ /* 0x000fc40003f06270 */
[-C--:B------:R-:W-:Y:S01]  /*17350*/  ISETP.GE.AND P1, PT, R187, R49.reuse, PT ;  /* 0x00000031bb00720c */ /* 0x080fe20003f26270 */
[----:B------:R-:W-:Y:S01]  /*17360*/  IMAD.WIDE R44, R224, 0x80, R18 ;  /* 0x00000080e02c7825 */ /* 0x000fe200078e0212 */
[----:B------:R-:W-:-:S03]  /*17370*/  ISETP.GE.AND P2, PT, R189, R49, PT ;  /* 0x00000031bd00720c */ /* 0x000fc60003f46270 */
[----:B------:R-:W-:Y:S01]  /*17380*/  IMAD.IADD R51, R47, 0x1, R3 ;  /* 0x000000012f337824 */ /* 0x000fe200078e0203 */
[----:B0-----:R-:W-:Y:S09]  /*17390*/  @P3 BRA `(.L_x_2439) ;  /* 0x00000000003c3947 */ /* 0x001ff20003800000 */
        /* <DEDUP_REMOVED lines=15> */
.L_x_2439:
[----:B------:R-:W-:Y:S05]  /*17490*/  BSYNC B1 ;  /* 0x0000000000017941 */ /* 0x000fea0003800000 */
.L_x_2438:
[----:B------:R-:W-:Y:S04]  /*174a0*/  BSSY B1, `(.L_x_2440) ;  /* 0x0000013000017945 */ /* 0x000fe80003800000 */
[----:B------:R-:W-:Y:S05]  /*174b0*/  @P0 BRA `(.L_x_2441) ;  /* 0x0000000000440947 */ /* 0x000fea0003800000 */
[----:B------:R-:W-:Y:S01]  /*174c0*/  IADD3 R3, P0, R44, 0x20, RZ ;  /* 0x000000202c037810 */ /* 0x000fe20007f1e0ff */
[----:B------:R-:W-:Y:S01]  /*174d0*/  ULDC.64 UR6, c[0x0][0xad8] ;  /* 0x0002b60000067ab9 */ /* 0x000fe20000000a00 */
[----:B0----5:R-:W-:Y:S01]  /*174e0*/  IMAD.MOV.U32 R4, RZ, RZ, R46 ;  /* 0x000000ffff047224 */ /* 0x021fe200078e002e */
        /* <DEDUP_REMOVED lines=14> */
.L_x_2441:
[----:B------:R-:W-:Y:S05]  /*175d0*/  BSYNC B1 ;  /* 0x0000000000017941 */ /* 0x000fea0003800000 */
.L_x_2440:
        /* <DEDUP_REMOVED lines=14> */
[----:B---3--:R-:W-:Y:S01]  /*176c0*/  LEA R6, P0, R4, UR6, 0x1 ;  /* 0x0000000604067c11 */ /* 0x008fe2000f8008ff */
[----:B------:R-:W-:-:S05]  /*176d0*/  IMAD.IADD R3, R5, 0x1, R3 ;  /* 0x0000000105037824 */ /* 0x000fca00078e0203 */
[----:B------:R-:W-:-:S05]  /*176e0*/  LEA.HI.X R7, R4, UR7, R3, 0x1, P0 ;  /* 0x0000000704077c11 */ /* 0x000fca00080f0c03 */
[----:B------:R4:W-:Y:S04]  /*176f0*/  @!P1 STG.E.128 desc[UR40][R6.64], R12 ;  /* 0x0000000c06009986 */ /* 0x0009e8000c101d28 */
[----:B------:R4:W-:Y:S02]  /*17700*/  @!P3 STG.E.128 desc[UR40][R6.64+0x80], R36 ;  /* 0x000080240600b986 */ /* 0x0009e4000c101d28 */
.L_x_2443:
[----:B------:R-:W-:Y:S05]  /*17710*/  BSYNC B1 ;  /* 0x0000000000017941 */ /* 0x000fea0003800000 */
.L_x_2442:
[----:B------:R-:W-:Y:S05]  /*17720*/  @P2 BRA `(.L_x_2444) ;  /* 0x0000000800a82947 */ /* 0x000fea0003800000 */
[----:B------:R-:W-:Y:S01]  /*17730*/  IADD3 R3, P0, R44, 0x60, RZ ;  /* 0x000000602c037810 */ /* 0x000fe20007f1e0ff */
[----:B------:R-:W-:Y:S01]  /*17740*/  ULDC.64 UR6, c[0x0][0xad8] ;  /* 0x0002b60000067ab9 */ /* 0x000fe20000000a00 */
[----:B0----5:R-:W-:Y:S01]  /*17750*/  IMAD.MOV.U32 R4, RZ, RZ, R46 ;  /* 0x000000ffff047224 */ /* 0x021fe200078e002e */
        /* <DEDUP_REMOVED lines=8> */
[----:B---34-:R-:W-:Y:S01]  /*177e0*/  LEA R6, P0, R4, UR6, 0x1 ;  /* 0x0000000604067c11 */ /* 0x018fe2000f8008ff */
[----:B------:R-:W-:-:S05]  /*177f0*/  IMAD.IADD R3, R5, 0x1, R3 ;  /* 0x0000000105037824 */ /* 0x000fca00078e0203 */
[----:B------:R-:W-:Y:S02]  /*17800*/  LEA.HI.X R7, R4, UR7, R3, 0x1, P0 ;  /* 0x0000000704077c11 */ /* 0x000fe400080f0c03 */
[----:B------:R-:W-:-:S03]  /*17810*/  ISETP.GE.AND P0, PT, R196, UR4, PT ;  /* 0x00000004c4007c0c */ /* 0x000fc6000bf06270 */
[----:B------:R0:W-:Y:S10]  /*17820*/  @!P1 STG.E.128 desc[UR40][R6.64], R24 ;  /* 0x0000001806009986 */ /* 0x0001f4000c101d28 */
[----:B------:R-:W-:Y:S05]  /*17830*/  @P0 BRA `(.L_x_2444) ;  /* 0x0000000800640947 */ /* 0x000fea0003800000 */
[----:B------:R3:W-:Y:S01]  /*17840*/  STG.E.128 desc[UR40][R6.64+0x80], R40 ;  /* 0x0000802806007986 */ /* 0x0007e2000c101d28 */
[----:B------:R-:W-:Y:S05]  /*17850*/  BRA `(.L_x_2444) ;  /* 0x00000008005c7947 */ /* 0x000fea0003800000 */
.L_x_2436:
[----:B------:R-:W-:Y:S01]  /*17860*/  ULDC.64 UR4, c[0x0][0xbd8] ;  /* 0x0002f60000047ab9 */ /* 0x000fe20000000a00 */
[----:B------:R-:W-:Y:S01]  /*17870*/  IMAD.MOV.U32 R9, RZ, RZ, RZ ;  /* 0x000000ffff097224 */ /* 0x000fe200078e00ff */
[----:B------:R-:W-:Y:S02]  /*17880*/  ISETP.NE.U32.AND P0, PT, RZ, UR4, PT ;  /* 0x00000004ff007c0c */ /* 0x000fe4000bf05070 */
[----:B------:R-:W-:Y:S02]  /*17890*/  IADD3 R4, P1, R220, UR4, RZ ;  /* 0x00000004dc047c10 */ /* 0x000fe4000ff3e0ff */
        /* <DEDUP_REMOVED lines=9> */
[----:B------:R-:W-:-:S05]  /*17930*/  @P1 IADD3.X R221, R221, UR5, RZ, P2, !PT ;  /* 0x00000005dddd1c10 */ /* 0x000fca00097fe4ff */
[----:B------:R3:W5:Y:S01]  /*17940*/  @P1 LDG.E R3, desc[UR40][R220.64] ;  /* 0x00000028dc031981 */ /* 0x000762000c1e1900 */
[----:B------:R-:W-:Y:S01]  /*17950*/  ISETP.GT.AND P2, PT, R233, 0x7f, PT ;  /* 0x0000007fe900780c */ /* 0x000fe20003f44270 */
[----:B------:R-:W-:-:S12]  /*17960*/  @P1 BRA `(.L_x_2445) ;  /* 0x0000000000101947 */ /* 0x000fd80003800000 */
[----:B------:R-:W-:Y:S05]  /*17970*/  @!P0 BRA `(.L_x_2445) ;  /* 0x00000000000c8947 */ /* 0x000fea0003800000 */
[----:B------:R-:W4:Y:S04]  /*17980*/  LDG.E R0, desc[UR40][R4.64] ;  /* 0x0000002804007981 */ /* 0x000f28000c1e1900 */
[----:B-----5:R-:W4:Y:S02]  /*17990*/  LDG.E R3, desc[UR40][R4.64+0x4] ;  /* 0x0000042804037981 */ /* 0x020f24000c1e1900 */
[----:B----4-:R-:W-:-:S07]  /*179a0*/  IMAD.IADD R3, R3, 0x1, -R0 ;  /* 0x0000000103037824 */ /* 0x010fce00078e0a00 */
.L_x_2445:
[----:B------:R-:W-:Y:S01]  /*179b0*/  BSSY B1, `(.L_x_2446) ;  /* 0x000001c000017945 */ /* 0x000fe20003800000 */
[----:B------:R-:W-:Y:S02]  /*179c0*/  SHF.R.S32.HI R10, RZ, 0x1f, R218 ;  /* 0x0000001fff0a7819 */ /* 0x000fe400000114da */
[----:B------:R-:W-:Y:S02]  /*179d0*/  SEL R11, R222, RZ, !P0 ;  /* 0x000000ffde0b7207 */ /* 0x000fe40004000000 */
[----:B------:R-:W-:Y:S02]  /*179e0*/  SEL R225, R225, RZ, !P0 ;  /* 0x000000ffe1e17207 */ /* 0x000fe40004000000 */
[----:B-----5:R-:W-:Y:S01]  /*179f0*/  SHF.R.S32.HI R8, RZ, 0x1f, R9 ;  /* 0x0000001fff087819 */ /* 0x020fe20000011409 */
[----:B------:R-:W-:Y:S06]  /*17a00*/  @P2 BRA `(.L_x_2447) ;  /* 0x0000000000582947 */ /* 0x000fec0003800000 */
[----:B---3--:R-:W3:Y:S02]  /*17a10*/  S2R R5, SR_TID.X ;  /* 0x0000000000057919 */ /* 0x008ee40000002100 */
[----:B---3--:R-:W-:-:S04]  /*17a20*/  IMAD R0, R224, 0x80, R5 ;  /* 0x00000080e0007824 */ /* 0x008fc800078e0205 */
        /* <DEDUP_REMOVED lines=20> */
.L_x_2447:
[----:B------:R-:W-:Y:S05]  /*17b70*/  BSYNC B1 ;  /* 0x0000000000017941 */ /* 0x000fea0003800000 */
.L_x_2446:
[----:B------:R-:W-:Y:S01]  /*17b80*/  ULDC.64 UR4, c[0x0][0xaa0] ;  /* 0x0002a80000047ab9 */ /* 0x000fe20000000a00 */
[----:B---3--:R-:W-:Y:S01]  /*17b90*/  IMAD.MOV.U32 R4, RZ, RZ, R16 ;  /* 0x000000ffff047224 */ /* 0x008fe200078e0010 */
[----:B------:R-:W-:Y:S01]  /*17ba0*/  BSSY B1, `(.L_x_2448) ;  /* 0x0000028000017945 */ /* 0x000fe20003800000 */
[----:B----4-:R-:W-:Y:S02]  /*17bb0*/  IMAD.MOV.U32 R5, RZ, RZ, R17 ;  /* 0x000000ffff057224 */ /* 0x010fe400078e0011 */
        /* <DEDUP_REMOVED lines=38> */
.L_x_2449:
[----:B------:R-:W-:Y:S05]  /*17e20*/  BSYNC B1 ;  /* 0x0000000000017941 */ /* 0x000fea0003800000 */
.L_x_2448:
        /* <DEDUP_REMOVED lines=17> */
[----:B------:R4:W-:Y:S04]  /*17f40*/  @!P3 STG.E.128 desc[UR40][R12.64], RZ ;  /* 0x000000ff0c00b986 */ /* 0x0009e8000c101d28 */
[----:B------:R4:W-:Y:S02]  /*17f50*/  @!P4 STG.E.128 desc[UR40][R12.64+0x80], RZ ;  /* 0x000080ff0c00c986 */ /* 0x0009e4000c101d28 */
.L_x_2451:
[----:B------:R-:W-:Y:S05]  /*17f60*/  BSYNC B1 ;  /* 0x0000000000017941 */ /* 0x000fea0003800000 */
.L_x_2450:
        /* <DEDUP_REMOVED lines=14> */
[----:B---34-:R-:W-:Y:S01]  /*18050*/  LEA R12, P0, R4, UR6, 0x1 ;  /* 0x00000006040c7c11 */ /* 0x018fe2000f8008ff */
[----:B------:R-:W-:-:S05]  /*18060*/  IMAD.IADD R3, R5, 0x1, R3 ;  /* 0x0000000105037824 */ /* 0x000fca00078e0203 */
[----:B------:R-:W-:-:S05]  /*18070*/  LEA.HI.X R13, R4, UR7, R3, 0x1, P0 ;  /* 0x00000007040d7c11 */ /* 0x000fca00080f0c03 */
[----:B------:R3:W-:Y:S04]  /*18080*/  @!P2 STG.E.128 desc[UR40][R12.64], RZ ;  /* 0x000000ff0c00a986 */ /* 0x0007e8000c101d28 */
[----:B------:R3:W-:Y:S02]  /*18090*/  @!P3 STG.E.128 desc[UR40][R12.64+0x80], RZ ;  /* 0x000080ff0c00b986 */ /* 0x0007e4000c101d28 */
.L_x_2453:
[----:B------:R-:W-:Y:S05]  /*180a0*/  BSYNC B1 ;  /* 0x0000000000017941 */ /* 0x000fea0003800000 */
.L_x_2452:
        /* <DEDUP_REMOVED lines=18> */
.L_x_2444:
[----:B------:R-:W-:Y:S05]  /*181d0*/  BSYNC B0 ;  /* 0x0000000000007941 */ /* 0x000fea0003800000 */
.L_x_2435:
[----:B------:R-:W-:Y:S02]  /*181e0*/  ULDC UR4, c[0x0][0xc14] ;  /* 0x0003050000047ab9 */ /* 0x000fe40000000800 */
[----:B--2---:R-:W-:-:S13]  /*181f0*/  ISETP.GE.AND P0, PT, R195, UR4, PT ;  /* 0x00000004c3007c0c */ /* 0x004fda000bf06270 */
[----:B------:R-:W-:Y:S05]  /*18200*/  @!P0 BRA `(.L_x_2454) ;  /* 0xfffffe8c00c08947 */ /* 0x000fea000383ffff */
[----:B------:R-:W-:Y:S05]  /*18210*/  BRA `(.L_x_2233) ;  /* 0x0000005c00347947 */ /* 0x000fea0003800000 */
.L_x_2231:
[----:B------:R-:W-:-:S08]  /*18220*/  NOP ;  /* 0x0000000000007918 */ /* 0x000fd00000000000 */
[----:B--2---:R-:W0:-:S00]  /*18230*/  USETMAXREG.DEALLOC.CTAPOOL 0x18 ;  /* 0x00000018000079c8 */ /* 0x004e0000080e0500 */
        /* <DEDUP_REMOVED lines=58> */
.L_x_2459:
        /* <DEDUP_REMOVED lines=15> */
.L_x_2458:
[----:B------:R-:W-:Y:S05]  /*186d0*/  BSYNC B0 ;  /* 0x0000000000007941 */ /* 0x000fea0003800000 */
.L_x_2457:
        /* <DEDUP_REMOVED lines=25> */
.L_x_2455:
        /* <DEDUP_REMOVED lines=20> */
.L_x_2460:
        /* <DEDUP_REMOVED lines=25> */
[----:B------:R-:W-:Y:S01]  /*18b40*/  VIADDMNMX R8, R3, UR4, R8, PT ;  /* 0x0000000403087c46 */ /* 0x000fe2000b800108 */
[----:B------:R-:W-:-:S03]  /*18b50*/  IMAD.IADD R4, R5, 0x1, R4 ;  /* 0x0000000105047824 */ /* 0x000fc600078e0204 */
[----:B------:R-:W-:-:S04]  /*18b60*/  IABS R7, R8 ;  /* 0x0000000800077213 */ /* 0x000fc80000000000 */
[----:B------:R-:W1:Y:S08]  /*18b70*/  I2F.RP R10, R7 ;  /* 0x00000007000a7306 */ /* 0x000e700000209400 */
[----:B-1----:R-:W1:Y:S02]  /*18b80*/  MUFU.RCP R10, R10 ;  /* 0x0000000a000a7308 */ /* 0x002e640000001000 */
[----:B-1----:R-:W-:-:S06]  /*18b90*/  VIADD R2, R10, 0xffffffe ;  /* 0x0ffffffe0a027836 */ /* 0x002fcc0000000000 */
[----:B------:R1:W2:Y:S02]  /*18ba0*/  F2I.FTZ.U32.TRUNC.NTZ R3, R2 ;  /* 0x0000000200037305 */ /* 0x0002a4000021f000 */
[----:B-1----:R-:W-:Y:S02]  /*18bb0*/  IMAD.MOV.U32 R2, RZ, RZ, RZ ;  /* 0x000000ffff027224 */ /* 0x002fe400078e00ff */
[----:B--2---:R-:W-:-:S04]  /*18bc0*/  IMAD.MOV R6, RZ, RZ, -R3 ;  /* 0x000000ffff067224 */ /* 0x004fc800078e0a03 */
        /* <DEDUP_REMOVED lines=22> */
.L_x_2456:
[----:B------:R-:W-:Y:S02]  /*18d30*/  IMAD.MOV.U32 R17, RZ, RZ, RZ ;  /* 0x000000ffff117224 */ /* 0x000fe400078e00ff */
[----:B------:R-:W-:Y:S02]  /*18d40*/  IMAD.U32 R16, RZ, RZ, UR6 ;  /* 0x00000006ff107e24 */ /* 0x000fe4000f8e00ff */
[----:B------:R-:W-:-:S07]  /*18d50*/  IMAD.MOV.U32 R18, RZ, RZ, RZ ;  /* 0x000000ffff127224 */ /* 0x000fce00078e00ff */
.L_x_2461:
        /* <DEDUP_REMOVED lines=16> */
[----:B------:R-:W-:Y:S01]  /*18e60*/  ULDC.64 UR38, c[0x0][0x198] ;  /* 0x0000660000267ab9 */ /* 0x000fe20000000a00 */
[----:B------:R-:W-:Y:S02]  /*18e70*/  ULDC UR36, c[0x0][0xc] ;  /* 0x0000030000247ab9 */ /* 0x000fe40000000800 */
[----:B------:R1:W-:Y:S04]  /*18e80*/  STL [R1+0x8], R0 ;  /* 0x0000080001007387 */ /* 0x0003e80000100800 */
[----:B------:R1:W-:Y:S04]  /*18e90*/  STL [R1+0xc], RZ ;  /* 0x00000cff01007387 */ /* 0x0003e80000100800 */
[----:B------:R1:W-:Y:S04]  /*18ea0*/  STL [R1+0x10], R0 ;  /* 0x0000100001007387 */ /* 0x0003e80000100800 */
[----:B------:R1:W-:Y:S02]  /*18eb0*/  STL [R1+0x28], RZ ;  /* 0x000028ff01007387 */ /* 0x0003e40000100800 */
.L_x_2547:
[----:B--2---:R-:W2:Y:S02]  /*18ec0*/  LDC.64 R2, c[0x0][0xc60] ;  /* 0x00031800ff027b82 */ /* 0x004ea40000000a00 */
[----:B--2---:R-:W-:-:S05]  /*18ed0*/  IMAD.WIDE R2, R19, 0x4, R2 ;  /* 0x0000000413027825 */ /* 0x004fca00078e0202 */
[----:B------:R-:W1:Y:S01]  /*18ee0*/  LDG.E R11, desc[UR40][R2.64] ;  /* 0x00000028020b7981 */ /* 0x000e62000c1e1900 */
[----:B------:R-:W-:Y:S05]  /*18ef0*/  YIELD ;  /* 0x0000000000007946 */ /* 0x000fea0003800000 */
[----:B------:R-:W-:Y:S01]  /*18f00*/  ULDC.64 UR4, c[0x0][0xa28] ;  /* 0x00028a0000047ab9 */ /* 0x000fe20000000a00 */
[----:B------:R-:W-:Y:S02]  /*18f10*/  CS2R R8, SRZ ;  /* 0x0000000000087805 */ /* 0x000fe4000001ff00 */
[----:B------:R-:W-:Y:S01]  /*18f20*/  ISETP.NE.U32.AND P0, PT, RZ, UR4, PT ;  /* 0x00000004ff007c0c */ /* 0x000fe2000bf05070 */
[----:B------:R-:W-:Y:S01]  /*18f30*/  ULDC.64 UR8, c[0x0][0xa08] ;  /* 0x0002820000087ab9 */ /* 0x000fe20000000a00 */
[----:B------:R-:W-:-:S02]  /*18f40*/  ULDC.64 UR10, c[0x0][0xa10] ;  /* 0x00028400000a7ab9 */ /* 0x000fc40000000a00 */
[----:B------:R-:W-:Y:S02]  /*18f50*/  ISETP.NE.AND.EX P0, PT, RZ, UR5, PT, P0 ;  /* 0x00000005ff007c0c */ /* 0x000fe4000bf05300 */
[----:B-1----:R-:W-:Y:S01]  /*18f60*/  SHF.R.S32.HI R0, RZ, 0x1f, R11 ;  /* 0x0000001fff007819 */ /* 0x002fe2000001140b */
[----:B------:R-:W-:-:S10]  /*18f70*/  IMAD.SHL.U32 R15, R11, 0x4, RZ ;  /* 0x000000040b0f7824 */ /* 0x000fd400078e00ff */
[C---:B------:R-:W-:Y:S01]  /*18f80*/  @P0 LEA R2, P1, R11.reuse, UR4, 0x2 ;  /* 0x000000040b020c11 */ /* 0x040fe2000f8210ff */
[----:B------:R-:W-:Y:S03]  /*18f90*/  STL [R1+0x18], R11 ;  /* 0x0000180b01007387 */ /* 0x000fe60000100800 */
[----:B------:R-:W-:Y:S01]  /*18fa0*/  @P0 LEA.HI.X R3, R11, UR5, R0, 0x2, P1 ;  /* 0x000000050b030c11 */ /* 0x000fe200088f1400 */
[----:B------:R-:W-:-:S04]  /*18fb0*/  ULDC.64 UR4, c[0x0][0xa18] ;  /* 0x0002860000047ab9 */ /* 0x000fc80000000a00 */
[----:B------:R1:W5:Y:S01]  /*18fc0*/  @P0 LDG.E R8, desc[UR40][R2.64] ;  /* 0x0000002802080981 */ /* 0x000362000c1e1900 */
[----:B------:R-:W-:Y:S02]  /*18fd0*/  ISETP.NE.U32.AND P0, PT, RZ, UR4, PT ;  /* 0x00000004ff007c0c */ /* 0x000fe4000bf05070 */
[----:B------:R-:W-:Y:S01]  /*18fe0*/  SHF.L.U64.HI R14, R11, 0x2, R0 ;  /* 0x000000020b0e7819 */ /* 0x000fe20000010200 */
[----:B------:R-:W-:Y:S01]  /*18ff0*/  STL [R1+0x20], R15 ;  /* 0x0000200f01007387 */ /* 0x000fe20000100800 */
[----:B------:R-:W-:Y:S01]  /*19000*/  ISETP.NE.AND.EX P0, PT, RZ, UR5, PT, P0 ;  /* 0x00000005ff007c0c */ /* 0x000fe2000bf05300 */
[----:B------:R-:W-:Y:S02]  /*19010*/  ULDC UR6, c[0x0][0x338] ;  /* 0x0000ce0000067ab9 */ /* 0x000fe40000000800 */
[----:B------:R-:W-:Y:S10]  /*19020*/  STL [R1+0x24], R14 ;  /* 0x0000240e01007387 */ /* 0x000ff40000100800 */
[----:B------:R-:W-:-:S04]  /*19030*/  @P0 IADD3 R12, P1, R15, UR4, RZ ;  /* 0x000000040f0c0c10 */ /* 0x000fc8000ff3e0ff */
[C---:B0-----:R-:W-:Y:S01]  /*19040*/  @P0 IADD3.X R13, R14.reuse, UR5, RZ, P1, !PT ;  /* 0x000000050e0d0c10 */ /* 0x041fe20008ffe4ff */
[----:B------:R-:W-:Y:S02]  /*19050*/  ULDC.64 UR4, c[0x0][0xa00] ;  /* 0x0002800000047ab9 */ /* 0x000fe40000000a00 */
[----:B------:R-:W-:Y:S02]  /*19060*/  ISETP.NE.U32.AND P2, PT, RZ, UR4, PT ;  /* 0x00000004ff007c0c */ /* 0x000fe4000bf45070 */
[C---:B-1----:R-:W-:Y:S02]  /*19070*/  IADD3 R2, P1, R15.reuse, UR4, RZ ;  /* 0x000000040f027c10 */ /* 0x042fe4000ff3e0ff */
[----:B------:R-:W-:Y:S02]  /*19080*/  ISETP.NE.AND.EX P2, PT, RZ, UR5, PT, P2 ;  /* 0x00000005ff007c0c */ /* 0x000fe4000bf45320 */
[----:B------:R-:W-:Y:S01]  /*19090*/  IADD3.X R3, R14, UR5, RZ, P1, !PT ;  /* 0x000000050e037c10 */ /* 0x000fe20008ffe4ff */
[----:B------:R-:W-:Y:S01]  /*190a0*/  ULDC UR4, c[0x0][0x288] ;  /* 0x0000a20000047ab9 */ /* 0x000fe20000000800 */
[----:B------:R-:W-:Y:S01]  /*190b0*/  IADD3 R6, P1, R15, UR8, RZ ;  /* 0x000000080f067c10 */ /* 0x000fe2000ff3e0ff */
[----:B------:R-:W-:Y:S01]  /*190c0*/  IMAD.U32 R10, RZ, RZ, UR4 ;  /* 0x00000004ff0a7e24 */ /* 0x000fe2000f8e00ff */
[----:B------:R-:W-:-:S02]  /*190d0*/  ULDC.64 UR4, c[0x0][0x3f8] ;  /* 0x0000fe0000047ab9 */ /* 0x000fc40000000a00 */
[----:B------:R-:W-:-:S03]  /*190e0*/  IADD3.X R7, R14, UR9, RZ, P1, !PT ;  /* 0x000000090e077c10 */ /* 0x000fc60008ffe4ff */
[----:B------:R0:W5:Y:S04]  /*190f0*/  @P0 LDG.E R10, desc[UR40][R12.64] ;  /* 0x000000280c0a0981 */ /* 0x000168000c1e1900 */
[----:B------:R-:W2:Y:S01]  /*19100*/  @P2 LDG.E R9, desc[UR40][R2.64] ;  /* 0x0000002802092981 */ /* 0x000ea2000c1e1900 */
[----:B------:R-:W-:Y:S01]  /*19110*/  UISETP.NE.U32.AND UP0, UPT, UR4, URZ, UPT ;  /* 0x0000003f0400728c */ /* 0x000fe2000bf05070 */
[----:B------:R-:W-:Y:S02]  /*19120*/  IADD3 R4, P1, R15, UR10, RZ ;  /* 0x0000000a0f047c10 */ /* 0x000fe4000ff3e0ff */
[----:B------:R-:W-:Y:S01]  /*19130*/  ULDC UR4, c[0x0][0x404] ;  /* 0x0001010000047ab9 */ /* 0x000fe20000000800 */
[----:B------:R-:W-:Y:S01]  /*19140*/  UISETP.NE.AND.EX UP0, UPT, UR5, URZ, UPT, UP0 ;  /* 0x0000003f0500728c */ /* 0x000fe2000bf05300 */
[----:B------:R-:W-:-:S02]  /*19150*/  IADD3.X R5, R14, UR11, RZ, P1, !PT ;  /* 0x0000000b0e057c10 */ /* 0x000fc40008ffe4ff */
[----:B------:R-:W-:Y:S01]  /*19160*/  ISETP.NE.U32.AND P1, PT, RZ, UR8, PT ;  /* 0x00000008ff007c0c */ /* 0x000fe2000bf25070 */
[----:B------:R-:W-:Y:S01]  /*19170*/  USEL UR4, UR4, 0x1, UP0 ;  /* 0x0000000104047887 */ /* 0x000fe20008000000 */
[----:B------:R-:W-:Y:S02]  /*19180*/  ULDC UR5, c[0x0][0x2e0] ;  /* 0x0000b80000057ab9 */ /* 0x000fe40000000800 */
[----:B------:R-:W-:Y:S01]  /*19190*/  ISETP.NE.AND.EX P3, PT, RZ, UR9, PT, P1 ;  /* 0x00000009ff007c0c */ /* 0x000fe2000bf65310 */
[----:B------:R-:W-:Y:S01]  /*191a0*/  UIMAD UR4, UR4, UR5, URZ ;  /* 0x00000005040472a4 */ /* 0x000fe2000f8e023f */
[----:B------:R-:W-:Y:S01]  /*191b0*/  ISETP.NE.U32.AND P1, PT, RZ, UR10, PT ;  /* 0x0000000aff007c0c */ /* 0x000fe2000bf25070 */
[----:B------:R-:W-:-:S03]  /*191c0*/  IMAD.U32 R0, RZ, RZ, UR6 ;  /* 0x00000006ff007e24 */ /* 0x000fc6000f8e00ff */
[----:B------:R-:W-:Y:S01]  /*191d0*/  ISETP.NE.AND.EX P1, PT, RZ, UR11, PT, P1 ;  /* 0x0000000bff007c0c */ /* 0x000fe2000bf25310 */
[----:B--2---:R1:W-:Y:S02]  /*191e0*/  STL [R1+0x2c], R9 ;  /* 0x00002c0901007387 */ /* 0x0043e40000100800 */
[----:B-1----:R-:W-:Y:S01]  /*191f0*/  IMAD.U32 R9, RZ, RZ, UR4 ;  /* 0x00000004ff097e24 */ /* 0x002fe2000f8e00ff */
[----:B0-----:R-:W-:Y:S09]  /*19200*/  @P0 BRA `(.L_x_2463) ;  /* 0x0000000000100947 */ /* 0x001ff20003800000 */
[----:B------:R-:W-:Y:S05]  /*19210*/  @!P2 BRA `(.L_x_2463) ;  /* 0x00000000000ca947 */ /* 0x000fea0003800000 */
[----:B-----5:R-:W2:Y:S04]  /*19220*/  LDG.E R10, desc[UR40][R2.64] ;  /* 0x00000028020a7981 */ /* 0x020ea8000c1e1900 */
[----:B------:R-:W2:Y:S02]  /*19230*/  LDG.E R2, desc[UR40][R2.64+0x4] ;  /* 0x0000042802027981 */ /* 0x000ea4000c1e1900 */
[----:B--2---:R-:W-:-:S07]  /*19240*/  IMAD.IADD R10, R2, 0x1, -R10 ;  /* 0x00000001020a7824 */ /* 0x004fce00078e0a0a */
.L_x_2463:
[----:B------:R-:W-:Y:S01]  /*19250*/  IMAD.MOV.U32 R2, RZ, RZ, RZ ;  /* 0x000000ffff027224 */ /* 0x000fe200078e00ff */
[----:B------:R-:W-:-:S05]  /*19260*/  ULDC.64 UR4, c[0x0][0xa20] ;  /* 0x0002880000047ab9 */ /* 0x000fca0000000a00 */
[----:B------:R-:W2:Y:S01]  /*19270*/  @P3 LDG.E R2, desc[UR40][R6.64] ;  /* 0x0000002806023981 */ /* 0x000ea2000c1e1900 */
[----:B------:R-:W-:-:S06]  /*19280*/  IMAD.MOV.U32 R20, RZ, RZ, RZ ;  /* 0x000000ffff147224 */ /* 0x000fcc00078e00ff */
[----:B------:R0:W5:Y:S01]  /*19290*/  @P1 LDG.E R20, desc[UR40][R4.64] ;  /* 0x0000002804141981 */ /* 0x000162000c1e1900 */
[----:B------:R-:W-:-:S04]  /*192a0*/  ISETP.NE.U32.AND P0, PT, RZ, UR4, PT ;  /* 0x00000004ff007c0c */ /* 0x000fc8000bf05070 */
[----:B------:R-:W-:Y:S01]  /*192b0*/  ISETP.NE.AND.EX P0, PT, RZ, UR5, PT, P0 ;  /* 0x00000005ff007c0c */ /* 0x000fe2000bf05300 */
[----:B--2--5:R-:W-:-:S05]  /*192c0*/  IMAD.IADD R2, R2, 0x1, R8 ;  /* 0x0000000102027824 */ /* 0x024fca00078e0208 */
[----:B------:R0:W-:Y:S07]  /*192d0*/  STL [R1+0x4], R2 ;  /* 0x0000040201007387 */ /* 0x0001ee0000100800 */
[----:B------:R-:W-:Y:S05]  /*192e0*/  @!P0 BRA `(.L_x_2464) ;  /* 0x0000000000108947 */ /* 0x000fea0003800000 */
[----:B0-----:R-:W-:-:S04]  /*192f0*/  IADD3 R2, P0, R15, UR4, RZ ;  /* 0x000000040f027c10 */ /* 0x001fc8000ff1e0ff */
[----:B------:R-:W-:-:S05]  /*19300*/  IADD3.X R3, R14, UR5, RZ, P0, !PT ;  /* 0x000000050e037c10 */ /* 0x000fca00087fe4ff */
[----:B------:R1:W5:Y:S01]  /*19310*/  LDG.E R9, desc[UR40][R2.64] ;  /* 0x0000002802097981 */ /* 0x000362000c1e1900 */
[----:B------:R-:W-:Y:S05]  /*19320*/  BRA `(.L_x_2465) ;  /* 0x0000000000107947 */ /* 0x000fea0003800000 */
.L_x_2464:
[----:B------:R-:W-:Y:S05]  /*19330*/  @!P3 BRA `(.L_x_2465) ;  /* 0x00000000000cb947 */ /* 0x000fea0003800000 */
[----:B------:R-:W2:Y:S04]  /*19340*/  LDG.E R9, desc[UR40][R6.64] ;  /* 0x0000002806097981 */ /* 0x000ea8000c1e1900 */
[----:B------:R-:W2:Y:S02]  /*19350*/  LDG.E R6, desc[UR40][R6.64+0x4] ;  /* 0x0000042806067981 */ /* 0x000ea4000c1e1900 */
[----:B--2---:R-:W-:-:S07]  /*19360*/  IMAD.IADD R9, R6, 0x1, -R9 ;  /* 0x0000000106097824 */ /* 0x004fce00078e0a09 */
.L_x_2465:
[----:B01----:R-:W2:Y:S01]  /*19370*/  @P1 LDG.E R2, desc[UR40][R4.64] ;  /* 0x0000002804021981 */ /* 0x003ea2000c1e1900 */
[----:B-----5:R-:W-:-:S03]  /*19380*/  IMAD.IADD R9, R9, 0x1, -R8 ;  /* 0x0000000109097824 */ /* 0x020fc600078e0a08 */
[----:B------:R-:W2:Y:S01]  /*19390*/  @P1 LDG.E R4, desc[UR40][R4.64+0x4] ;  /* 0x0000042804041981 */ /* 0x000ea2000c1e1900 */
[----:B------:R-:W-:Y:S01]  /*193a0*/  LEA R3, R17, 0xff, 0x7 ;  /* 0x000000ff11037811 */ /* 0x000fe200078e38ff */
[----:B------:R-:W-:Y:S01]  /*193b0*/  BSSY B0, `(.L_x_2466) ;  /* 0x00000e2000007945 */ /* 0x000fe20003800000 */
[----:B------:R-:W-:Y:S01]  /*193c0*/  PLOP3.LUT P2, PT, PT, PT, PT, 0x80, 0x0 ;  /* 0x000000000000781c */ /* 0x000fe20003f4f070 */
[----:B--2---:R-:W-:-:S04]  /*193d0*/  @P1 IMAD.IADD R0, R4, 0x1, -R2 ;  /* 0x0000000104001824 */ /* 0x004fc800078e0a02 */
[----:B------:R-:W-:-:S05]  /*193e0*/  IMAD.IADD R2, R9, 0x1, R0 ;  /* 0x0000000109027824 */ /* 0x000fca00078e0200 */
[C---:B------:R-:W-:Y:S01]  /*193f0*/  IADD3 R3, R2.reuse, R3, -R10 ;  /* 0x0000000302037210 */ /* 0x040fe20007ffe80a */
[----:B------:R-:W-:-:S05]  /*19400*/  VIADD R2, R2, 0x7f ;  /* 0x0000007f02027836 */ /* 0x000fca0000000000 */
[----:B------:R-:W-:-:S04]  /*19410*/  SHF.R.S32.HI R4, RZ, 0x1f, R2 ;  /* 0x0000001fff047819 */ /* 0x000fc80000011402 */
[----:B------:R-:W-:Y:S02]  /*19420*/  LEA.HI R4, R4, R2, RZ, 0x7 ;  /* 0x0000000204047211 */ /* 0x000fe400078f38ff */
[----:B------:R-:W-:-:S04]  /*19430*/  SHF.R.S32.HI R2, RZ, 0x1f, R3 ;  /* 0x0000001fff027819 */ /* 0x000fc80000011403 */
[----:B------:R-:W-:Y:S02]  /*19440*/  LEA.HI R2, R2, R3, RZ, 0x7 ;  /* 0x0000000302027211 */ /* 0x000fe400078f38ff */
[----:B------:R-:W-:Y:S02]  /*19450*/  SHF.R.S32.HI R4, RZ, 0x7, R4 ;  /* 0x00000007ff047819 */ /* 0x000fe40000011404 */
[----:B------:R-:W-:-:S04]  /*19460*/  SHF.R.S32.HI R2, RZ, 0x7, R2 ;  /* 0x00000007ff027819 */ /* 0x000fc80000011402 */
[----:B------:R-:W-:-:S05]  /*19470*/  VIMNMX R6, R4, R2, PT ;  /* 0x0000000204067248 */ /* 0x000fca0003fe0100 */
[--C-:B------:R-:W-:Y:S02]  /*19480*/  IMAD R2, R6, 0x80, -R9.reuse ;  /* 0x0000008006027824 */ /* 0x100fe400078e0a09 */
[----:B------:R-:W-:-:S03]  /*19490*/  IMAD.MOV R9, RZ, RZ, -R9 ;  /* 0x000000ffff097224 */ /* 0x000fc600078e0a09 */
[----:B------:R-:W-:Y:S02]  /*194a0*/  VIMNMX R2, R2, R0, PT ;  /* 0x0000000002027248 */ /* 0x000fe40003fe0100 */
[----:B------:R-:W-:-:S04]  /*194b0*/  VIMNMX R9, RZ, R9, !PT ;  /* 0x00000009ff097248 */ /* 0x000fc80007fe0100 */
[----:B------:R-:W-:Y:S02]  /*194c0*/  ISETP.GT.AND P0, PT, R2, R9, PT ;  /* 0x000000090200720c */ /* 0x000fe40003f04270 */
[----:B------:R-:W-:-:S11]  /*194d0*/  SHF.R.U32.HI R0, RZ, 0x7, R9 ;  /* 0x00000007ff007819 */ /* 0x000fd60000011609 */
[----:B------:R-:W-:-:S05]  /*194e0*/  @P0 VIADD R2, R2, 0x7f ;  /* 0x0000007f02020836 */ /* 0x000fca0000000000 */
[----:B------:R-:W-:Y:S01]  /*194f0*/  @P0 SHF.R.S32.HI R3, RZ, 0x1f, R2 ;  /* 0x0000001fff030819 */ /* 0x000fe20000011402 */
[----:B------:R0:W-:Y:S03]  /*19500*/  STL [R1+0x1c], R6 ;  /* 0x00001c0601007387 */ /* 0x0001e60000100800 */
[----:B------:R-:W-:Y:S01]  /*19510*/  @P0 LEA.HI R3, R3, R2, RZ, 0x7 ;  /* 0x0000000203030211 */ /* 0x000fe200078f38ff */
[----:B------:R-:W-:-:S03]  /*19520*/  IMAD.MOV.U32 R2, RZ, RZ, R0 ;  /* 0x000000ffff027224 */ /* 0x000fc600078e0000 */
[----:B------:R-:W-:-:S04]  /*19530*/  @P0 SHF.R.S32.HI R2, RZ, 0x7, R3 ;  /* 0x00000007ff020819 */ /* 0x000fc80000011403 */
[----:B------:R-:W-:-:S13]  /*19540*/  ISETP.GT.AND P0, PT, R2, R0, PT ;  /* 0x000000000200720c */ /* 0x000fda0003f04270 */
        /* <DEDUP_REMOVED lines=11> */
.L_x_2665:
[----:B------:R-:W-:-:S03]  /*19600*/  UMOV UR4, 0xffffffff ;  /* 0xffffffff00047882 */ /* 0x000fc60000000000 */
[----:B------:R-:W-:Y:S05]  /*19610*/  BRA.DIV UR4, `(.L_x_2469) ;  /* 0x00000062048c7947 */ /* 0x000fea000b800000 */
[----:B------:R-:W-:-:S13]  /*19620*/  ELECT P6, URZ, PT ;  /* 0x00000000003f782f */ /* 0x000fda00038c0000 */
.L_x_2668:
        /* <DEDUP_REMOVED lines=12> */
.L_x_2669:
[----:B------:R-:W-:Y:S05]  /*196f0*/  BSYNC B1 ;  /* 0x0000000000017941 */ /* 0x000fea0003800000 */
.L_x_2470:
        /* <DEDUP_REMOVED lines=8> */
.L_x_2670:
        /* <DEDUP_REMOVED lines=11> */
.L_x_2475:
[----:B-1----:R-:W2:Y:S01]  /*19830*/  LDL R6, [R1+0xc] ;  /* 0x00000c0001067983 */ /* 0x002ea20000100800 */
        /* <DEDUP_REMOVED lines=18> */
[----:B-1----:R-:W-:Y:S01]  /*19960*/  UMOV UR8, UR14 ;  /* 0x0000000e00087c82 */ /* 0x002fe20008000000 */
[----:B------:R-:W-:Y:S02]  /*19970*/  UMOV UR10, UR15 ;  /* 0x0000000f000a7c82 */ /* 0x000fe40008000000 */
[----:B------:R1:W-:Y:S01]  /*19980*/  UTMALDG.4D [UR8], [UR4], desc[UR6] ;  /* 0x00000608040075b4 */ /* 0x0003e20008019000 */
[----:B------:R-:W2:Y:S02]  /*19990*/  SYNCS.PHASECHK.TRANS64.TRYWAIT P0, [R5+URZ+0x288c0], R7 ;  /* 0x0288c007050075a7 */ /* 0x000ea4000800017f */
[----:B-12---:R-:W-:Y:S05]  /*199a0*/  @!P0 BRA `(.L_x_2476) ;  /* 0x0000005c00f08947 */ /* 0x006fea0003800000 */
.L_x_2671:
[----:B------:R-:W0:Y:S02]  /*199b0*/  LDL R8, [R1+0xc] ;  /* 0x00000c0001087983 */ /* 0x000e240000100800 */
[----:B01----:R-:W-:Y:S01]  /*199c0*/  IMAD.SHL.U32 R7, R8, 0x4000, RZ ;  /* 0x0000400008077824 */ /* 0x003fe200078e00ff */
[----:B------:R-:W-:Y:S06]  /*199d0*/  @P1 BRA `(.L_x_2477) ;  /* 0x00000000001c1947 */ /* 0x000fec0003800000 */
[----:B------:R-:W0:Y:S02]  /*199e0*/  S2R R8, SR_TID.X ;  /* 0x0000000000087919 */ /* 0x000e240000002100 */
[----:B0-----:R-:W-:-:S04]  /*199f0*/  LOP3.LUT R8, R8, 0x1f, RZ, 0xc0, !PT ;  /* 0x0000001f08087812 */ /* 0x001fc800078ec0ff */
[----:B------:R-:W-:Y:S01]  /*19a00*/  ISETP.NE.AND P0, PT, R8, RZ, PT ;  /* 0x000000ff0800720c */ /* 0x000fe20003f05270 */
[----:B------:R-:W-:-:S04]  /*19a10*/  IMAD.MOV.U32 R8, RZ, RZ, 0x8000 ;  /* 0x00008000ff087424 */ /* 0x000fc800078e00ff */
[----:B------:R0:W-:Y:S08]  /*19a20*/  SYNCS.ARRIVE.TRANS64 RZ, [R5+URZ+0x288b0], R8 ;  /* 0x0288b00805ff79a7 */ /* 0x0001f0000800003f */
[----:B------:R-:W-:Y:S05]  /*19a30*/  @!P0 BRA `(.L_x_2477) ;  /* 0x0000000000048947 */ /* 0x000fea0003800000 */
[----:B------:R-:W-:Y:S01]  /*19a40*/  BPT.TRAP 0x1 ;  /* 0x000000040000795c */ /* 0x000fe20000300000 */
.L_x_2477:
        /* <DEDUP_REMOVED lines=20> */
.L_x_2473:
[----:B------:R-:W-:Y:S05]  /*19b90*/  BSYNC B1 ;  /* 0x0000000000017941 */ /* 0x000fea0003800000 */
.L_x_2472:
[----:B0-----:R-:W2:Y:S04]  /*19ba0*/  LDL.LU R5, [R1+0xc] ;  /* 0x00000c0001057983 */ /* 0x001ea80000300800 */
        /* <DEDUP_REMOVED lines=12> */
[C---:B------:R-:W-:Y:S02]  /*19c70*/  IMAD R5, R2.reuse, 0x80, R20 ;  /* 0x0000008002057824 */ /* 0x040fe400078e0214 */
[----:B------:R-:W-:Y:S02]  /*19c80*/  VIADD R2, R2, 0xffffffff ;  /* 0xffffffff02027836 */ /* 0x000fe40000000000 */
[----:B------:R-:W-:-:S07]  /*19c90*/  VIADD R5, R5, 0xffffff00 ;  /* 0xffffff0005057836 */ /* 0x000fce0000000000 */
.L_x_2484:
        /* <DEDUP_REMOVED lines=9> */
.L_x_2672:
        /* <DEDUP_REMOVED lines=11> */
.L_x_2481:
        /* <DEDUP_REMOVED lines=22> */
.L_x_2673:
        /* <DEDUP_REMOVED lines=8> */
.L_x_2483:
        /* <DEDUP_REMOVED lines=19> */
.L_x_2479:
[----:B------:R-:W-:Y:S05]  /*1a0f0*/  BSYNC B1 ;  /* 0x0000000000017941 */ /* 0x000fea0003800000 */
.L_x_2478:
        /* <DEDUP_REMOVED lines=13> */
.L_x_2467:
[----:B------:R-:W-:Y:S05]  /*1a1d0*/  BSYNC B0 ;  /* 0x0000000000007941 */ /* 0x000fea0003800000 */
.L_x_2466:
        /* <DEDUP_REMOVED lines=10> */
[----:B0-----:R-:W0:Y:S01]  /*1a280*/  S2R R7, SR_LANEID ;  /* 0x0000000000077919 */ /* 0x001e220000000000 */
[----:B------:R-:W-:Y:S01]  /*1a290*/  VOTEU.ANY UR4, UPT, PT ;  /* 0x0000000000047886 */ /* 0x000fe200038e0100 */
[----:B------:R-:W1:Y:S01]  /*1a2a0*/  LDC.64 R2, c[0x0][0xc38] ;  /* 0x00030e00ff027b82 */ /* 0x000e620000000a00 */
[----:B------:R-:W0:Y:S08]  /*1a2b0*/  FLO.U32 R0, UR4 ;  /* 0x0000000400007d00 */ /* 0x000e3000080e0000 */
        /* <DEDUP_REMOVED lines=9> */
.L_x_2486:
        /* <DEDUP_REMOVED lines=15> */
[----:B0-----:R-:W-:-:S02]  /*1a440*/  IMAD.U32 R7, RZ, RZ, UR9 ;  /* 0x00000009ff077e24 */ /* 0x001fc4000f8e00ff */
[----:B------:R-:W-:Y:S02]  /*1a450*/  IMAD.U32 R10, RZ, RZ, UR4 ;  /* 0x00000004ff0a7e24 */ /* 0x000fe4000f8e00ff */
[----:B------:R-:W-:Y:S02]  /*1a460*/  IMAD.U32 R11, RZ, RZ, UR5 ;  /* 0x00000005ff0b7e24 */ /* 0x000fe4000f8e00ff */
[----:B------:R-:W-:Y:S02]  /*1a470*/  IMAD.MOV.U32 R8, RZ, RZ, 0x70 ;  /* 0x00000070ff087424 */ /* 0x000fe400078e00ff */
[----:B------:R-:W-:Y:S02]  /*1a480*/  IMAD.MOV.U32 R12, RZ, RZ, 0x1 ;  /* 0x00000001ff0c7424 */ /* 0x000fe400078e00ff */
[----:B------:R-:W-:-:S07]  /*1a490*/  IMAD.MOV.U32 R13, RZ, RZ, RZ ;  /* 0x000000ffff0d7224 */ /* 0x000fce00078e00ff */
[----:B------:R-:W-:-:S07]  /*1a4a0*/  LEPC R20, `(.L_x_2488) ;  /* 0x000000001014794e */ /* 0x000fce0000000000 */
[----:B-1----:R-:W-:Y:S05]  /*1a4b0*/  CALL.ABS.NOINC R2 ;  /* 0x0000000002007343 */ /* 0x002fea0003c00000 */
.L_x_2488:
        /* <DEDUP_REMOVED lines=12> */
[----:B0-----:R-:W-:-:S02]  /*1a580*/  IMAD.U32 R7, RZ, RZ, UR9 ;  /* 0x00000009ff077e24 */ /* 0x001fc4000f8e00ff */
[----:B------:R-:W-:Y:S02]  /*1a590*/  IMAD.U32 R10, RZ, RZ, UR4 ;  /* 0x00000004ff0a7e24 */ /* 0x000fe4000f8e00ff */
[----:B------:R-:W-:Y:S02]  /*1a5a0*/  IMAD.U32 R11, RZ, RZ, UR5 ;  /* 0x00000005ff0b7e24 */ /* 0x000fe4000f8e00ff */
[----:B------:R-:W-:Y:S02]  /*1a5b0*/  IMAD.MOV.U32 R8, RZ, RZ, 0x70 ;  /* 0x00000070ff087424 */ /* 0x000fe400078e00ff */
[----:B------:R-:W-:Y:S02]  /*1a5c0*/  IMAD.MOV.U32 R12, RZ, RZ, 0x1 ;  /* 0x00000001ff0c7424 */ /* 0x000fe400078e00ff */
[----:B-1----:R-:W-:-:S07]  /*1a5d0*/  IMAD.MOV.U32 R13, RZ, RZ, RZ ;  /* 0x000000ffff0d7224 */ /* 0x002fce00078e00ff */
[----:B------:R-:W-:-:S07]  /*1a5e0*/  LEPC R20, `(.L_x_2490) ;  /* 0x000000001014794e */ /* 0x000fce0000000000 */
[----:B--2---:R-:W-:Y:S05]  /*1a5f0*/  CALL.ABS.NOINC R2 ;  /* 0x0000000002007343 */ /* 0x004fea0003c00000 */
.L_x_2490:
        /* <DEDUP_REMOVED lines=16> */
.L_x_2489:
[----:B------:R-:W2:Y:S01]  /*1a700*/  LDL.LU R2, [R1+0x20] ;  /* 0x0000200001027983 */ /* 0x000ea20000300800 */
[----:B------:R-:W-:-:S03]  /*1a710*/  ULDC.64 UR4, c[0x0][0x9f8] ;  /* 0x00027e0000047ab9 */ /* 0x000fc60000000a00 */
[----:B------:R-:W3:Y:S04]  /*1a720*/  LDL.LU R0, [R1+0x24] ;  /* 0x0000240001007983 */ /* 0x000ee80000300800 */
[----:B------:R-:W4:Y:S04]  /*1a730*/  LDL.LU R4, [R1+0x2c] ;  /* 0x00002c0001047983 */ /* 0x000f280000300800 */
[----:B------:R-:W4:Y:S01]  /*1a740*/  LDL.LU R6, [R1+0x18] ;  /* 0x0000180001067983 */ /* 0x000f220000300800 */
[----:B------:R-:W-:-:S04]  /*1a750*/  ISETP.NE.U32.AND P0, PT, RZ, UR4, PT ;  /* 0x00000004ff007c0c */ /* 0x000fc8000bf05070 */
[----:B------:R-:W-:Y:S01]  /*1a760*/  ISETP.NE.AND.EX P0, PT, RZ, UR5, PT, P0 ;  /* 0x00000005ff007c0c */ /* 0x000fe2000bf05300 */
[----:B0-----:R-:W0:Y:S02]  /*1a770*/  S2R R8, SR_TID.X ;  /* 0x0000000000087919 */ /* 0x001e240000002100 */
        /* <DEDUP_REMOVED lines=9> */
[----:B----4-:R-:W-:-:S06]  /*1a810*/  IMAD.MOV.U32 R0, RZ, RZ, R6 ;  /* 0x000000ffff007224 */ /* 0x010fcc00078e0006 */
[----:B------:R0:W5:Y:S01]  /*1a820*/  @P0 LDG.E R0, desc[UR40][R2.64] ;  /* 0x0000002802000981 */ /* 0x000162000c1e1900 */
[----:B------:R-:W-:Y:S01]  /*1a830*/  PLOP3.LUT P1, PT, P6, PT, PT, 0x8, 0x0 ;  /* 0x000000000000781c */ /* 0x000fe2000372e170 */
[----:B0-----:R-:W-:Y:S02]  /*1a840*/  IMAD R2, R17, 0x80, R4 ;  /* 0x0000008011027824 */ /* 0x001fe400078e0204 */
[----:B------:R-:W0:Y:S02]  /*1a850*/  LDC R4, c[0x0][0x428] ;  /* 0x00010a00ff047b82 */ /* 0x000e240000000800 */
[----:B0-----:R-:W-:-:S13]  /*1a860*/  ISETP.NE.AND P0, PT, R4, 0x1, PT ;  /* 0x000000010400780c */ /* 0x001fda0003f05270 */
[----:B------:R-:W0:Y:S08]  /*1a870*/  @P0 LDC R5, c[0x0][0x42c] ;  /* 0x00010b00ff050b82 */ /* 0x000e300000000800 */
[----:B------:R-:W1:Y:S01]  /*1a880*/  @P0 LDC R4, c[0x0][0x430] ;  /* 0x00010c00ff040b82 */ /* 0x000e620000000800 */
[----:B0-----:R-:W-:-:S04]  /*1a890*/  @P0 IMAD.HI.U32 R7, R18, R5, RZ ;  /* 0x0000000512070227 */ /* 0x001fc800078e00ff */
[----:B------:R-:W-:Y:S01]  /*1a8a0*/  IMAD.MOV.U32 R5, RZ, RZ, R18 ;  /* 0x000000ffff057224 */ /* 0x000fe200078e0012 */
[----:B-1----:R-:W-:Y:S02]  /*1a8b0*/  @P0 SHF.R.U32.HI R5, RZ, R4, R7 ;  /* 0x00000004ff050219 */ /* 0x002fe40000011607 */
[----:B------:R-:W-:-:S04]  /*1a8c0*/  ISETP.NE.U32.AND P0, PT, RZ, UR4, PT ;  /* 0x00000004ff007c0c */ /* 0x000fc8000bf05070 */
[----:B------:R-:W-:-:S04]  /*1a8d0*/  ISETP.NE.AND.EX P0, PT, RZ, UR5, PT, P0 ;  /* 0x00000005ff007c0c */ /* 0x000fc8000bf05300 */
[----:B------:R-:W-:-:S09]  /*1a8e0*/  SEL R3, R6, RZ, !P0 ;  /* 0x000000ff06037207 */ /* 0x000fd20004000000 */
.L_x_2491:
        /* <DEDUP_REMOVED lines=16> */
.L_x_2492:
        /* <DEDUP_REMOVED lines=9> */
[----:B------:R-:W2:Y:S01]  /*1aa80*/  LDL R4, [R1+0x1c] ;  /* 0x00001c0001047983 */ /* 0x000ea20000100800 */
[----:B------:R-:W0:Y:S01]  /*1aa90*/  LDC.64 R8, c[0x0][0x3f8] ;  /* 0x0000fe00ff087b82 */ /* 0x000e220000000a00 */
[----:B------:R-:W-:Y:S02]  /*1aaa0*/  ULDC.64 UR4, c[0x0][0xa08] ;  /* 0x0002820000047ab9 */ /* 0x000fe40000000a00 */
[----:B0-----:R-:W-:Y:S01]  /*1aab0*/  LOP3.LUT P0, RZ, R8, UR4, RZ, 0xfc, !PT ;  /* 0x0000000408ff7c12 */ /* 0x001fe2000f80fcff */
[----:B------:R-:W-:-:S03]  /*1aac0*/  UMOV UR4, 0xffffffff ;  /* 0xffffffff00047882 */ /* 0x000fc60000000000 */
[----:B------:R-:W-:-:S04]  /*1aad0*/  LOP3.LUT P0, RZ, R9, UR5, RZ, 0xfc, P0 ;  /* 0x0000000509ff7c12 */ /* 0x000fc8000800fcff */
[----:B-----5:R-:W-:Y:S01]  /*1aae0*/  SEL R6, R0, RZ, !P0 ;  /* 0x000000ff00067207 */ /* 0x020fe20004000000 */
[----:B--2---:R-:W-:Y:S01]  /*1aaf0*/  VIADD R4, R4, 0xffffffff ;  /* 0xffffffff04047836 */ /* 0x004fe20000000000 */
[----:B------:R-:W-:Y:S07]  /*1ab00*/  BRA.DIV UR4, `(.L_x_2493) ;  /* 0x0000004e04d47947 */ /* 0x000fee000b800000 */
.L_x_2676:
[----:B------:R-:W-:Y:S01]  /*1ab10*/  UMOV UR4, 0xffffffff ;  /* 0xffffffff00047882 */ /* 0x000fe20000000000 */
[----:B------:R-:W-:Y:S02]  /*1ab20*/  SHF.R.S32.HI R17, RZ, 0x1f, R0 ;  /* 0x0000001fff117819 */ /* 0x000fe40000011400 */
[----:B------:R-:W-:Y:S05]  /*1ab30*/  BRA.DIV UR4, `(.L_x_2494) ;  /* 0x0000004e04fc7947 */ /* 0x000fea000b800000 */
[----:B------:R-:W-:-:S13]  /*1ab40*/  ELECT P6, URZ, PT ;  /* 0x00000000003f782f */ /* 0x000fda00038c0000 */
.L_x_2679:
        /* <DEDUP_REMOVED lines=21> */
.L_x_2496:
        /* <DEDUP_REMOVED lines=9> */
.L_x_2680:
        /* <DEDUP_REMOVED lines=11> */
.L_x_2498:
        /* <DEDUP_REMOVED lines=27> */
.L_x_2495:
        /* <DEDUP_REMOVED lines=39> */
.L_x_2681:
[----:B------:R-:W-:Y:S05]  /*1b200*/  BSYNC B0 ;  /* 0x0000000000007941 */ /* 0x000fea0003800000 */
.L_x_2499:
        /* <DEDUP_REMOVED lines=41> */
.L_x_2507:
[----:B0-----:R-:W0:Y:S01]  /*1b4a0*/  S2R R8, SR_CgaCtaId ;  /* 0x0000000000087919 */ /* 0x001e220000008800 */
[----:B------:R-:W-:-:S04]  /*1b4b0*/  MOV R7, 0x400 ;  /* 0x0000040000077802 */ /* 0x000fc80000000f00 */
[----:B0-----:R-:W-:Y:S02]  /*1b4c0*/  LEA R7, R8, R7, 0x18 ;  /* 0x0000000708077211 */ /* 0x001fe400078ec0ff */
[----:B------:R-:W-:-:S03]  /*1b4d0*/  SHF.L.U32 R8, R14, 0x1f, RZ ;  /* 0x0000001f0e087819 */ /* 0x000fc600000006ff */
[----:B------:R-:W-:-:S04]  /*1b4e0*/  IMAD R7, R11, 0x8, R7 ;  /* 0x000000080b077824 */ /* 0x000fc800078e0207 */
[----:B------:R-:W0:Y:S02]  /*1b4f0*/  SYNCS.PHASECHK.TRANS64.TRYWAIT P0, [R7+URZ+0x28840], R8 ;  /* 0x02884008070075a7 */ /* 0x000e24000800017f */
[----:B0-----:R-:W-:Y:S05]  /*1b500*/  @!P0 BRA `(.L_x_2508) ;  /* 0x0000004400dc8947 */ /* 0x001fea0003800000 */
.L_x_2682:
        /* <DEDUP_REMOVED lines=11> */
.L_x_2509:
        /* <DEDUP_REMOVED lines=33> */
.L_x_2683:
        /* <DEDUP_REMOVED lines=13> */
.L_x_2511:
[----:B01----:R-:W2:Y:S01]  /*1b8a0*/  LDL.LU R7, [R1] ;  /* 0x0000000001077983 */ /* 0x003ea20000300800 */
[----:B------:R-:W-:Y:S01]  /*1b8b0*/  MOV R9, 0x400 ;  /* 0x0000040000097802 */ /* 0x000fe20000000f00 */
[----:B------:R-:W0:Y:S01]  /*1b8c0*/  S2R R12, SR_CgaCtaId ;  /* 0x00000000000c7919 */ /* 0x000e220000008800 */
[----:B------:R-:W-:Y:S01]  /*1b8d0*/  R2UR UR11, R4 ;  /* 0x00000000040b72ca */ /* 0x000fe200000e0000 */
[----:B------:R-:W-:Y:S01]  /*1b8e0*/  UIADD3 UR4, UP0, UR38, 0x470, URZ ;  /* 0x0000047026047890 */ /* 0x000fe2000ff1e03f */
[----:B------:R-:W-:Y:S02]  /*1b8f0*/  R2UR UR13, R6 ;  /* 0x00000000060d72ca */ /* 0x000fe400000e0000 */
[----:B------:R-:W-:Y:S02]  /*1b900*/  R2UR UR12, R5 ;  /* 0x00000000050c72ca */ /* 0x000fe400000e0000 */
[----:B0-----:R-:W-:Y:S01]  /*1b910*/  LEA R9, R12, R9, 0x18 ;  /* 0x000000090c097211 */ /* 0x001fe200078ec0ff */
[----:B--2---:R-:W-:-:S02]  /*1b920*/  IMAD.MOV.U32 R8, RZ, RZ, R7 ;  /* 0x000000ffff087224 */ /* 0x004fc400078e0007 */
[----:B------:R-:W2:Y:S01]  /*1b930*/  LDL R7, [R1+0x4] ;  /* 0x0000040001077983 */ /* 0x000ea20000100800 */
[----:B------:R-:W-:Y:S01]  /*1b940*/  UMOV UR10, URZ ;  /* 0x0000003f000a7c82 */ /* 0x000fe20008000000 */
[--C-:B------:R-:W-:Y:S01]  /*1b950*/  IMAD R4, R8, 0x8, R9.reuse ;  /* 0x0000000808047824 */ /* 0x100fe200078e0209 */
[----:B------:R-:W-:Y:S01]  /*1b960*/  UMOV UR6, 0x0 ;  /* 0x0000000000067882 */ /* 0x000fe20000000000 */
[----:B------:R-:W-:Y:S01]  /*1b970*/  UMOV UR7, 0x14f00000 ;  /* 0x14f0000000077882 */ /* 0x000fe20000000000 */
[----:B------:R-:W-:Y:S01]  /*1b980*/  UMOV UR15, 0x40 ;  /* 0x00000040000f7882 */ /* 0x000fe20000000000 */
[----:B------:R-:W-:Y:S01]  /*1b990*/  IMAD.MOV.U32 R6, RZ, RZ, R2 ;  /* 0x000000ffff067224 */ /* 0x000fe200078e0002 */
[----:B------:R-:W-:Y:S01]  /*1b9a0*/  R2UR UR9, R4 ;  /* 0x00000000040972ca */ /* 0x000fe200000e0000 */
[----:B------:R-:W-:-:S05]  /*1b9b0*/  IMAD R4, R8, 0x8000, R9 ;  /* 0x0000800008047824 */ /* 0x000fca00078e0209 */
[----:B------:R-:W-:Y:S01]  /*1b9c0*/  R2UR UR14, R4 ;  /* 0x00000000040e72ca */ /* 0x000fe200000e0000 */
[----:B------:R-:W-:-:S06]  /*1b9d0*/  IMAD.MOV.U32 R4, RZ, RZ, R3 ;  /* 0x000000ffff047224 */ /* 0x000fcc00078e0003 */
[----:B------:R-:W-:-:S06]  /*1b9e0*/  UIADD3 UR9, UR9, 0x28850, URZ ;  /* 0x0002885009097890 */ /* 0x000fcc000fffe03f */
[----:B------:R-:W-:Y:S02]  /*1b9f0*/  UIADD3 UR8, UR14, 0x400, URZ ;  /* 0x000004000e087890 */ /* 0x000fe4000fffe03f */
[----:B------:R-:W-:Y:S01]  /*1ba00*/  UIADD3 UR14, UR14, 0x4400, URZ ;  /* 0x000044000e0e7890 */ /* 0x000fe2000fffe03f */
[----:B--2---:R-:W-:-:S13]  /*1ba10*/  R2UR UR5, R7 ;  /* 0x00000000070572ca */ /* 0x004fda00000e0000 */
[----:B------:R-:W-:Y:S02]  /*1ba20*/  ULEA UR11, UR11, UR5, 0x7 ;  /* 0x000000050b0b7291 */ /* 0x000fe4000f8e383f */
[----:B------:R-:W-:-:S09]  /*1ba30*/  UIADD3.X UR5, URZ, UR39, URZ, UP0, !UPT ;  /* 0x000000273f057290 */ /* 0x000fd200087fe43f */
[----:B------:R0:W-:Y:S02]  /*1ba40*/  UTMALDG.4D [UR8], [UR4], desc[UR6] ;  /* 0x00000608040075b4 */ /* 0x0001e40008019000 */
[----:B0-----:R-:W-:Y:S01]  /*1ba50*/  UMOV UR8, UR14 ;  /* 0x0000000e00087c82 */ /* 0x001fe20008000000 */
[----:B------:R-:W-:Y:S02]  /*1ba60*/  UMOV UR10, UR15 ;  /* 0x0000000f000a7c82 */ /* 0x000fe40008000000 */
[----:B------:R0:W-:Y:S02]  /*1ba70*/  UTMALDG.4D [UR8], [UR4], desc[UR6] ;  /* 0x00000608040075b4 */ /* 0x0001e40008019000 */
[----:B0-----:R-:W-:Y:S01]  /*1ba80*/  NOP ;  /* 0x0000000000007918 */ /* 0x001fe20000000000 */
.L_x_2506:
[----:B------:R-:W-:Y:S05]  /*1ba90*/  BSYNC B2 ;  /* 0x0000000000027941 */ /* 0x000fea0003800000 */
.L_x_2505:
[----:B------:R-:W2:Y:S04]  /*1baa0*/  LDL.LU R2, [R1+0x1c] ;  /* 0x00001c0001027983 */ /* 0x000ea80000300800 */
[----:B------:R0:W-:Y:S04]  /*1bab0*/  STL [R1], R11 ;  /* 0x0000000b01007387 */ /* 0x0001e80000100800 */
[----:B------:R0:W-:Y:S02]  /*1bac0*/  STL [R1+0x8], R14 ;  /* 0x0000080e01007387 */ /* 0x0001e40000100800 */
[----:B0-2---:R-:W-:-:S07]  /*1bad0*/  VIADD R7, R2, 0xfffffffd ;  /* 0xfffffffd02077836 */ /* 0x005fce0000000000 */
.L_x_2504:
[----:B------:R-:W-:Y:S05]  /*1bae0*/  BSYNC B1 ;  /* 0x0000000000017941 */ /* 0x000fea0003800000 */
.L_x_2503:
[----:B------:R-:W-:-:S13]  /*1baf0*/  ISETP.NE.AND P0, PT, R10, RZ, PT ;  /* 0x000000ff0a00720c */ /* 0x000fda0003f05270 */
[----:B------:R-:W-:Y:S05]  /*1bb00*/  @!P0 BRA `(.L_x_2502) ;  /* 0x0000000c00d08947 */ /* 0x000fea0003800000 */
[----:B------:R-:W-:-:S07]  /*1bb10*/  IMAD.MOV.U32 R11, RZ, RZ, R6 ;  /* 0x000000ffff0b7224 */ /* 0x000fce00078e0006 */
.L_x_2526:
        /* <DEDUP_REMOVED lines=32> */
.L_x_2514:
[----:B------:R-:W1:Y:S01]  /*1bd20*/  S2R R3, SR_CgaCtaId ;  /* 0x0000000000037919 */ /* 0x000e620000008800 */
[----:B------:R-:W-:-:S04]  /*1bd30*/  MOV R2, 0x400 ;  /* 0x0000040000027802 */ /* 0x000fc80000000f00 */
[----:B-1----:R-:W-:Y:S02]  /*1bd40*/  LEA R2, R3, R2, 0x18 ;  /* 0x0000000203027211 */ /* 0x002fe400078ec0ff */
[----:B------:R-:W-:-:S03]  /*1bd50*/  SHF.L.U32 R3, R9, 0x1f, RZ ;  /* 0x0000001f09037819 */ /* 0x000fc600000006ff */
[----:B------:R-:W-:-:S04]  /*1bd60*/  IMAD R2, R8, 0x8, R2 ;  /* 0x0000000808027824 */ /* 0x000fc800078e0202 */
[----:B------:R-:W1:Y:S02]  /*1bd70*/  SYNCS.PHASECHK.TRANS64.TRYWAIT P0, [R2+URZ+0x28840], R3 ;  /* 0x02884003020075a7 */ /* 0x000e64000800017f */
[----:B-1----:R-:W-:Y:S05]  /*1bd80*/  @!P0 BRA `(.L_x_2515) ;  /* 0x0000003c00e48947 */ /* 0x002fea0003800000 */
.L_x_2684:
        /* <DEDUP_REMOVED lines=11> */
.L_x_2516:
        /* <DEDUP_REMOVED lines=33> */
.L_x_2685:
        /* <DEDUP_REMOVED lines=8> */
.L_x_2518:
        /* <DEDUP_REMOVED lines=29> */
.L_x_2513:
[----:B------:R-:W-:Y:S05]  /*1c2a0*/  BSYNC B1 ;  /* 0x0000000000017941 */ /* 0x000fea0003800000 */
.L_x_2512:
        /* <DEDUP_REMOVED lines=31> */
.L_x_2521:
[----:B------:R-:W2:Y:S01]  /*1c4a0*/  S2R R3, SR_CgaCtaId ;  /* 0x0000000000037919 */ /* 0x000ea20000008800 */
[----:B------:R-:W-:-:S04]  /*1c4b0*/  MOV R2, 0x400 ;  /* 0x0000040000027802 */ /* 0x000fc80000000f00 */
[----:B--2---:R-:W-:Y:S02]  /*1c4c0*/  LEA R2, R3, R2, 0x18 ;  /* 0x0000000203027211 */ /* 0x004fe400078ec0ff */
[----:B------:R-:W-:-:S03]  /*1c4d0*/  SHF.L.U32 R3, R14, 0x1f, RZ ;  /* 0x0000001f0e037819 */ /* 0x000fc600000006ff */
[----:B------:R-:W-:-:S04]  /*1c4e0*/  IMAD R2, R15, 0x8, R2 ;  /* 0x000000080f027824 */ /* 0x000fc800078e0202 */
[----:B------:R-:W2:Y:S02]  /*1c4f0*/  SYNCS.PHASECHK.TRANS64.TRYWAIT P0, [R2+URZ+0x28840], R3 ;  /* 0x02884003020075a7 */ /* 0x000ea4000800017f */
[----:B--2---:R-:W-:Y:S05]  /*1c500*/  @!P0 BRA `(.L_x_2522) ;  /* 0x00000038002c8947 */ /* 0x004fea0003800000 */
.L_x_2686:
        /* <DEDUP_REMOVED lines=11> */
.L_x_2523:
[----:B------:R-:W3:Y:S01]  /*1c5c0*/  LDL R13, [R1] ;  /* 0x00000000010d7983 */ /* 0x000ee20000100800 */
[----:B0-----:R-:W-:-:S03]  /*1c5d0*/  MOV R14, 0x400 ;  /* 0x00000400000e7802 */ /* 0x001fc60000000f00 */
        /* <DEDUP_REMOVED lines=31> */
.L_x_2687:
        /* <DEDUP_REMOVED lines=8> */
.L_x_2525:
        /* <DEDUP_REMOVED lines=28> */
.L_x_2520:
[----:B------:R-:W-:Y:S05]  /*1ca10*/  BSYNC B1 ;  /* 0x0000000000017941 */ /* 0x000fea0003800000 */
.L_x_2519:
[C---:B------:R-:W-:Y:S01]  /*1ca20*/  ISETP.GT.AND P0, PT, R7.reuse, 0x1, PT ;  /* 0x000000010700780c */ /* 0x040fe20003f04270 */
[----:B------:R-:W-:-:S12]  /*1ca30*/  VIADD R7, R7, 0xfffffffe ;  /* 0xfffffffe07077836 */ /* 0x000fd80000000000 */
[----:B------:R-:W-:Y:S05]  /*1ca40*/  @P0 BRA `(.L_x_2526) ;  /* 0xfffffff000340947 */ /* 0x000fea000383ffff */
.L_x_2502:
[----:B------:R-:W-:Y:S05]  /*1ca50*/  BSYNC B0 ;  /* 0x0000000000007941 */ /* 0x000fea0003800000 */
.L_x_2501:
[----:B------:R-:W1:Y:S01]  /*1ca60*/  S2R R2, SR_TID.X ;  /* 0x0000000000027919 */ /* 0x000e620000002100 */
[----:B------:R-:W-:Y:S01]  /*1ca70*/  BSSY B0, `(.L_x_2527) ;  /* 0x0000010000007945 */ /* 0x000fe20003800000 */
[----:B-1----:R-:W-:-:S04]  /*1ca80*/  LOP3.LUT R2, R2, 0x1f, RZ, 0xc0, !PT ;  /* 0x0000001f02027812 */ /* 0x002fc800078ec0ff */
[----:B------:R-:W-:-:S13]  /*1ca90*/  ISETP.NE.AND P0, PT, R2, RZ, PT ;  /* 0x000000ff0200720c */ /* 0x000fda0003f05270 */
[----:B------:R-:W-:Y:S05]  /*1caa0*/  @P0 BRA `(.L_x_2528) ;  /* 0x0000000000300947 */ /* 0x000fea0003800000 */
[----:B------:R-:W1:Y:S01]  /*1cab0*/  S2R R3, SR_LANEID ;  /* 0x0000000000037919 */ /* 0x000e620000000000 */
[----:B------:R-:W-:Y:S02]  /*1cac0*/  VOTEU.ANY UR4, UPT, PT ;  /* 0x0000000000047886 */ /* 0x000fe400038e0100 */
[----:B------:R-:W1:Y:S08]  /*1cad0*/  FLO.U32 R0, UR4 ;  /* 0x0000000400007d00 */ /* 0x000e7000080e0000 */
[----:B------:R-:W2:Y:S01]  /*1cae0*/  POPC R7, UR4 ;  /* 0x0000000400077d09 */ /* 0x000ea20008000000 */
[----:B-1----:R-:W-:-:S02]  /*1caf0*/  ISETP.EQ.U32.AND P0, PT, R0, R3, PT ;  /* 0x000000030000720c */ /* 0x002fc40003f02070 */
[----:B------:R-:W2:Y:S11]  /*1cb00*/  LDC.64 R2, c[0x0][0xc38] ;  /* 0x00030e00ff027b82 */ /* 0x000eb60000000a00 */
[----:B--2---:R-:W2:Y:S01]  /*1cb10*/  @P0 ATOMG.E.ADD.STRONG.GPU PT, R3, desc[UR40][R2.64], R7 ;  /* 0x00000007020309a8 */ /* 0x004ea200081ee1e8 */
[----:B------:R-:W1:Y:S02]  /*1cb20*/  S2R R8, SR_LTMASK ;  /* 0x0000000000087919 */ /* 0x000e640000003900 */
[----:B-1----:R-:W-:-:S04]  /*1cb30*/  LOP3.LUT R8, R8, UR4, RZ, 0xc0, !PT ;  /* 0x0000000408087c12 */ /* 0x002fc8000f8ec0ff */
[----:B------:R-:W1:Y:S01]  /*1cb40*/  POPC R9, R8 ;  /* 0x0000000800097309 */ /* 0x000e620000000000 */
[----:B--2---:R-:W1:Y:S02]  /*1cb50*/  SHFL.IDX PT, R0, R3, R0, 0x1f ;  /* 0x00001f0003007589 */ /* 0x004e6400000e0000 */
[----:B-1----:R-:W-:-:S07]  /*1cb60*/  IADD3 R16, R0, UR36, R9 ;  /* 0x0000002400107c10 */ /* 0x002fce000fffe009 */
.L_x_2528:
[----:B------:R-:W-:Y:S05]  /*1cb70*/  BSYNC B0 ;  /* 0x0000000000007941 */ /* 0x000fea0003800000 */
.L_x_2527:
        /* <DEDUP_REMOVED lines=11> */
.L_x_2688:
        /* <DEDUP_REMOVED lines=11> */
.L_x_2532:
        /* <DEDUP_REMOVED lines=27> */
.L_x_2530:
[----:B------:R-:W-:Y:S05]  /*1ce90*/  BSYNC B0 ;  /* 0x0000000000007941 */ /* 0x000fea0003800000 */
.L_x_2529:
        /* <DEDUP_REMOVED lines=9> */
.L_x_2487:
[----:B------:R-:W-:Y:S05]  /*1cf30*/  BSYNC B6 ;  /* 0x0000000000067941 */ /* 0x000fea0003800000 */
.L_x_2485:
[----:B------:R-:W-:-:S03]  /*1cf40*/  UMOV UR4, 0xffffffff ;  /* 0xffffffff00047882 */ /* 0x000fc60000000000 */
[----:B------:R-:W-:Y:S05]  /*1cf50*/  BRA.DIV UR4, `(.L_x_2533) ;  /* 0x0000002e04d47947 */ /* 0x000fea000b800000 */
[----:B------:R2:W3:Y:S04]  /*1cf60*/  SHFL.IDX PT, R4, R16, RZ, 0x1f ;  /* 0x00001fff10047589 */ /* 0x0004e800000e0000 */
[----:B------:R-:W4:Y:S02]  /*1cf70*/  SHFL.IDX PT, R16, R16, 0x1, 0x1f ;  /* 0x00201f0010107f89 */ /* 0x000f2400000e0000 */
.L_x_2692:
        /* <DEDUP_REMOVED lines=13> */
.L_x_2535:
[----:B------:R-:W-:Y:S05]  /*1d050*/  BSYNC B0 ;  /* 0x0000000000007941 */ /* 0x000fea0003800000 */
.L_x_2534:
        /* <DEDUP_REMOVED lines=23> */
.L_x_2700:
[----:B------:R-:W-:Y:S02]  /*1d1d0*/  ULDC UR4, c[0x0][0xc10] ;  /* 0x0003040000047ab9 */ /* 0x000fe40000000800 */
[----:B------:R-:W-:-:S04]  /*1d1e0*/  IMAD.U32 R5, RZ, RZ, UR4 ;  /* 0x00000004ff057e24 */ /* 0x000fc8000f8e00ff */
[----:B-1----:R-:W-:-:S04]  /*1d1f0*/  IMAD R3, R14, R5, RZ ;  /* 0x000000050e037224 */ /* 0x002fc800078e02ff */
[----:B--2-4-:R-:W-:-:S05]  /*1d200*/  IMAD.IADD R16, R16, 0x1, R3 ;  /* 0x0000000110107824 */ /* 0x014fca00078e0203 */
[----:B---3--:R-:W-:-:S13]  /*1d210*/  ISETP.GT.AND P0, PT, R16, R4, PT ;  /* 0x000000041000720c */ /* 0x008fda0003f04270 */
[----:B------:R-:W-:Y:S05]  /*1d220*/  @P0 BRA `(.L_x_2537) ;  /* 0x0000000000b40947 */ /* 0x000fea0003800000 */
[----:B------:R-:W1:Y:S02]  /*1d230*/  LDC R0, c[0x0][0xc14] ;  /* 0x00030500ff007b82 */ /* 0x000e640000000800 */
.L_x_2542:
        /* <DEDUP_REMOVED lines=14> */
.L_x_2540:
[----:B------:R-:W-:Y:S05]  /*1d320*/  BSYNC B0 ;  /* 0x0000000000007941 */ /* 0x000fea0003800000 */
.L_x_2539:
[----:B------:R-:W-:-:S03]  /*1d330*/  UMOV UR4, 0xffffffff ;  /* 0xffffffff00047882 */ /* 0x000fc60000000000 */
[----:B------:R-:W-:Y:S05]  /*1d340*/  BRA.DIV UR4, `(.L_x_2541) ;  /* 0x0000002e04f47947 */ /* 0x000fea000b800000 */
[----:B-----5:R-:W2:Y:S01]  /*1d350*/  SHFL.UP PT, R14, R17, 0x1, RZ ;  /* 0x04200000110e7989 */ /* 0x020ea200000e00ff */
[C---:B------:R-:W-:Y:S02]  /*1d360*/  ISETP.NE.AND P0, PT, R7.reuse, RZ, PT ;  /* 0x000000ff0700720c */ /* 0x040fe40003f05270 */
[C---:B------:R-:W-:Y:S02]  /*1d370*/  ISETP.GE.U32.AND P1, PT, R7.reuse, 0x2, PT ;  /* 0x000000020700780c */ /* 0x040fe40003f26070 */
        /* <DEDUP_REMOVED lines=18> */
.L_x_2708:
[----:B------:R-:W-:Y:S02]  /*1d4a0*/  ULDC UR4, c[0x0][0xc10] ;  /* 0x0003040000047ab9 */ /* 0x000fe40000000800 */
[----:B------:R-:W-:-:S04]  /*1d4b0*/  IMAD.U32 R5, RZ, RZ, UR4 ;  /* 0x00000004ff057e24 */ /* 0x000fc8000f8e00ff */
[----:B-1----:R-:W-:-:S04]  /*1d4c0*/  IMAD R3, R14, R5, RZ ;  /* 0x000000050e037224 */ /* 0x002fc800078e02ff */
[----:B------:R-:W-:-:S05]  /*1d4d0*/  IMAD.IADD R16, R3, 0x1, R16 ;  /* 0x0000000103107824 */ /* 0x000fca00078e0210 */
[----:B------:R-:W-:-:S13]  /*1d4e0*/  ISETP.GT.AND P0, PT, R16, R4, PT ;  /* 0x000000041000720c */ /* 0x000fda0003f04270 */
[----:B------:R-:W-:Y:S05]  /*1d4f0*/  @!P0 BRA `(.L_x_2542) ;  /* 0xfffffffc00508947 */ /* 0x000fea000383ffff */
.L_x_2537:
        /* <DEDUP_REMOVED lines=8> */
.L_x_2712:
[----:B------:R-:W-:Y:S01]  /*1d580*/  ISETP.NE.AND P0, PT, R3, RZ, PT ;  /* 0x000000ff0300720c */ /* 0x000fe20003f05270 */
[----:B------:R-:W-:-:S12]  /*1d590*/  IMAD.MOV.U32 R7, RZ, RZ, RZ ;  /* 0x000000ffff077224 */ /* 0x000fd800078e00ff */
[----:B------:R-:W-:Y:S05]  /*1d5a0*/  @!P0 BRA `(.L_x_2544) ;  /* 0x0000000000108947 */ /* 0x000fea0003800000 */
[----:B------:R-:W-:Y:S01]  /*1d5b0*/  UMOV UR4, 0xffffffff ;  /* 0xffffffff00047882 */ /* 0x000fe20000000000 */
[----:B------:R-:W-:Y:S02]  /*1d5c0*/  VIADD R12, R6, 0xffffffff ;  /* 0xffffffff060c7836 */ /* 0x000fe40000000000 */
[----:B------:R-:W-:Y:S05]  /*1d5d0*/  BRA.DIV UR4, `(.L_x_2545) ;  /* 0x0000003204687947 */ /* 0x000fea000b800000 */
[----:B------:R3:W4:Y:S02]  /*1d5e0*/  SHFL.IDX PT, R7, R2, R12, 0x1f ;  /* 0x00001f0c02077589 */ /* 0x00072400000e0000 */
.L_x_2544:
[----:B0--3--:R-:W0:Y:S01]  /*1d5f0*/  LDC.64 R2, c[0x0][0xc68] ;  /* 0x00031a00ff027b82 */ /* 0x009e220000000a00 */
[----:B------:R-:W-:-:S04]  /*1d600*/  IMAD.IADD R19, R6, 0x1, R19 ;  /* 0x0000000106137824 */ /* 0x000fc800078e0213 */
[----:B0-----:R-:W-:-:S05]  /*1d610*/  IMAD.WIDE R2, R19, 0x4, R2 ;  /* 0x0000000413027825 */ /* 0x001fca00078e0202 */
[----:B------:R-:W1:Y:S01]  /*1d620*/  LDG.E R9, desc[UR40][R2.64] ;  /* 0x0000002802097981 */ /* 0x000e62000c1e1900 */
[----:B----4-:R-:W-:-:S04]  /*1d630*/  IMAD R16, R7, R5, R16 ;  /* 0x0000000507107224 */ /* 0x010fc800078e0210 */
[----:B------:R-:W-:Y:S02]  /*1d640*/  IMAD.IADD R7, R4, 0x1, -R16 ;  /* 0x0000000104077824 */ /* 0x000fe400078e0a10 */
[----:B-12---:R-:W-:-:S05]  /*1d650*/  IMAD R6, R17, R9, RZ ;  /* 0x0000000911067224 */ /* 0x006fca00078e02ff */
[----:B------:R-:W-:-:S04]  /*1d660*/  IABS R8, R6 ;  /* 0x0000000600087213 */ /* 0x000fc80000000000 */
[----:B------:R-:W0:Y:S08]  /*1d670*/  I2F.RP R11, R8 ;  /* 0x00000008000b7306 */ /* 0x000e300000209400 */
[----:B0-----:R-:W0:Y:S02]  /*1d680*/  MUFU.RCP R11, R11 ;  /* 0x0000000b000b7308 */ /* 0x001e240000001000 */
[----:B0-----:R-:W-:-:S06]  /*1d690*/  VIADD R12, R11, 0xffffffe ;  /* 0x0ffffffe0b0c7836 */ /* 0x001fcc0000000000 */
[----:B------:R-:W0:Y:S02]  /*1d6a0*/  F2I.FTZ.U32.TRUNC.NTZ R3, R12 ;  /* 0x0000000c00037305 */ /* 0x000e24000021f000 */
[----:B0-----:R-:W-:-:S04]  /*1d6b0*/  IMAD.MOV R2, RZ, RZ, -R3 ;  /* 0x000000ffff027224 */ /* 0x001fc800078e0a03 */
[----:B------:R-:W-:Y:S02]  /*1d6c0*/  IMAD R10, R2, R8, RZ ;  /* 0x00000008020a7224 */ /* 0x000fe400078e02ff */
[----:B------:R-:W-:-:S04]  /*1d6d0*/  IMAD.MOV.U32 R2, RZ, RZ, RZ ;  /* 0x000000ffff027224 */ /* 0x000fc800078e00ff */
[----:B------:R-:W-:Y:S01]  /*1d6e0*/  IMAD.HI.U32 R10, R3, R10, R2 ;  /* 0x0000000a030a7227 */ /* 0x000fe200078e0002 */
[----:B------:R-:W-:Y:S02]  /*1d6f0*/  IABS R3, R7 ;  /* 0x0000000700037213 */ /* 0x000fe40000000000 */
[----:B------:R-:W-:-:S03]  /*1d700*/  IABS R2, R6 ;  /* 0x0000000600027213 */ /* 0x000fc60000000000 */
[----:B------:R-:W-:-:S04]  /*1d710*/  IMAD.HI.U32 R10, R10, R3, RZ ;  /* 0x000000030a0a7227 */ /* 0x000fc800078e00ff */
[----:B------:R-:W-:-:S04]  /*1d720*/  IMAD.MOV R2, RZ, RZ, -R2 ;  /* 0x000000ffff027224 */ /* 0x000fc800078e0a02 */
[----:B------:R-:W-:-:S05]  /*1d730*/  IMAD R3, R10, R2, R3 ;  /* 0x000000020a037224 */ /* 0x000fca00078e0203 */
[----:B------:R-:W-:-:S13]  /*1d740*/  ISETP.GT.U32.AND P0, PT, R8, R3, PT ;  /* 0x000000030800720c */ /* 0x000fda0003f04070 */
[----:B------:R-:W-:Y:S02]  /*1d750*/  @!P0 IMAD.IADD R3, R3, 0x1, -R8 ;  /* 0x0000000103038824 */ /* 0x000fe400078e0a08 */
[----:B------:R-:W-:-:S03]  /*1d760*/  @!P0 VIADD R10, R10, 0x1 ;  /* 0x000000010a0a8836 */ /* 0x000fc60000000000 */
[----:B------:R-:W-:Y:S02]  /*1d770*/  ISETP.GE.U32.AND P0, PT, R3, R8, PT ;  /* 0x000000080300720c */ /* 0x000fe40003f06070 */
[----:B------:R-:W-:-:S11]  /*1d780*/  LOP3.LUT R3, R7, R6, RZ, 0x3c, !PT ;  /* 0x0000000607037212 */ /* 0x000fd600078e3cff */
        /* <DEDUP_REMOVED lines=10> */
[----:B------:R-:W-:-:S04]  /*1d830*/  VIADDMNMX R9, R8, R5, R9, PT ;  /* 0x0000000508097246 */ /* 0x000fc80003800109 */
        /* <DEDUP_REMOVED lines=20> */
[----:B------:R-:W-:Y:S01]  /*1d980*/  ISETP.GE.AND P0, PT, R3, RZ, PT ;  /* 0x000000ff0300720c */ /* 0x000fe20003f06270 */
[----:B------:R-:W-:-:S12]  /*1d990*/  IMAD.IADD R3, R6, 0x1, R4 ;  /* 0x0000000106037824 */ /* 0x000fd800078e0204 */
        /* <DEDUP_REMOVED lines=8> */
.L_x_2538:
[----:B------:R-:W-:Y:S01]  /*1da20*/  UMOV UR4, URZ ;  /* 0x0000003f00047c82 */ /* 0x000fe20008000000 */
[----:B------:R-:W-:Y:S01]  /*1da30*/  UMOV UR5, URZ ;  /* 0x0000003f00057c82 */ /* 0x000fe20008000000 */
[----:B------:R-:W-:Y:S01]  /*1da40*/  ULDC UR6, c[0x0][0xc14] ;  /* 0x0003050000067ab9 */ /* 0x000fe20000000800 */
[----:B------:R-:W-:Y:S02]  /*1da50*/  IMAD.MOV.U32 R16, RZ, RZ, R4 ;  /* 0x000000ffff107224 */ /* 0x000fe400078e0004 */
[----:B------:R-:W-:Y:S02]  /*1da60*/  IMAD.U32 R17, RZ, RZ, UR4 ;  /* 0x00000004ff117e24 */ /* 0x000fe4000f8e00ff */
[----:B------:R-:W-:Y:S02]  /*1da70*/  IMAD.U32 R18, RZ, RZ, UR5 ;  /* 0x00000005ff127e24 */ /* 0x000fe4000f8e00ff */
[----:B------:R-:W-:-:S07]  /*1da80*/  IMAD.U32 R19, RZ, RZ, UR6 ;  /* 0x00000006ff137e24 */ /* 0x000fce000f8e00ff */
.L_x_2546:
        /* <DEDUP_REMOVED lines=12> */
.L_x_2462:
        /* <DEDUP_REMOVED lines=12> */
.L_x_2715:
[----:B------:R-:W-:Y:S05]  /*1dc10*/  BSYNC B0 ;  /* 0x0000000000007941 */ /* 0x000fea0003800000 */
.L_x_2548:
[----:B------:R-:W-:-:S03]  /*1dc20*/  UMOV UR4, 0xffffffff ;  /* 0xffffffff00047882 */ /* 0x000fc60000000000 */
[----:B------:R-:W-:Y:S05]  /*1dc30*/  BRA.DIV UR4, `(.L_x_2550) ;  /* 0x0000002e040c7947 */ /* 0x000fea000b800000 */
[----:B------:R-:W2:Y:S02]  /*1dc40*/  S2R R2, SR_TID.X ;  /* 0x0000000000027919 */ /* 0x000ea40000002100 */
[----:B--2---:R-:W-:-:S04]  /*1dc50*/  SHF.R.U32.HI R2, RZ, 0x5, R2 ;  /* 0x00000005ff027819 */ /* 0x004fc80000011602 */
[----:B------:R-:W-:-:S05]  /*1dc60*/  LOP3.LUT R2, R2, 0x3, RZ, 0xc0, !PT ;  /* 0x0000000302027812 */ /* 0x000fca00078ec0ff */
[----:B------:R2:W3:Y:S02]  /*1dc70*/  SHFL.IDX PT, R14, R2, RZ, 0x1f ;  /* 0x00001fff020e7589 */ /* 0x0004e400000e0000 */
.L_x_2718:
[----:B---3--:R-:W-:-:S13]  /*1dc80*/  ISETP.NE.AND P0, PT, R14, RZ, PT ;  /* 0x000000ff0e00720c */ /* 0x008fda0003f05270 */
[----:B------:R-:W-:Y:S05]  /*1dc90*/  @P0 BRA `(.L_x_2233) ;  /* 0x0000000000940947 */ /* 0x000fea0003800000 */
[----:B------:R-:W-:-:S03]  /*1dca0*/  UMOV UR4, 0xffffffff ;  /* 0xffffffff00047882 */ /* 0x000fc60000000000 */
[----:B------:R-:W-:Y:S05]  /*1dcb0*/  BRA.DIV UR4, `(.L_x_2551) ;  /* 0x0000002e04207947 */ /* 0x000fea000b800000 */
[----:B------:R-:W-:-:S13]  /*1dcc0*/  ELECT P6, URZ, PT ;  /* 0x00000000003f782f */ /* 0x000fda00038c0000 */
.L_x_2721:
[----:B------:R-:W-:Y:S05]  /*1dcd0*/  @!P6 BRA `(.L_x_2233) ;  /* 0x000000000084e947 */ /* 0x000fea0003800000 */
[----:B--2---:R-:W2:Y:S02]  /*1dce0*/  LDL.LU R2, [R1+0x30] ;  /* 0x0000300001027983 */ /* 0x004ea40000300800 */
[----:B--2---:R-:W-:-:S04]  /*1dcf0*/  LOP3.LUT R2, R2, 0x2, RZ, 0xfc, !PT ;  /* 0x0000000202027812 */ /* 0x004fc800078efcff */
[----:B------:R-:W-:-:S13]  /*1dd00*/  ISETP.NE.AND P2, PT, R2, 0x3, PT ;  /* 0x000000030200780c */ /* 0x000fda0003f45270 */
[----:B------:R-:W-:Y:S05]  /*1dd10*/  @!P2 BRA `(.L_x_2552) ;  /* 0x000000000004a947 */ /* 0x000fea0003800000 */
[----:B------:R-:W-:Y:S01]  /*1dd20*/  BPT.TRAP 0x1 ;  /* 0x000000040000795c */ /* 0x000fe20000300000 */
.L_x_2552:
        /* <DEDUP_REMOVED lines=14> */
.L_x_2722:
[----:B------:R-:W2:Y:S02]  /*1de10*/  SYNCS.PHASECHK.TRANS64.TRYWAIT P0, [R7+URZ], R2 ;  /* 0x00000002070075a7 */ /* 0x000ea4000800017f */
[----:B--2---:R-:W-:Y:S05]  /*1de20*/  @!P0 BRA `(.L_x_2554) ;  /* 0x0000002800f88947 */ /* 0x004fea0003800000 */
.L_x_2723:
[----:B------:R-:W-:Y:S05]  /*1de30*/  @!P2 BRA `(.L_x_2555) ;  /* 0x000000000004a947 */ /* 0x000fea0003800000 */
[----:B------:R-:W-:Y:S01]  /*1de40*/  BPT.TRAP 0x1 ;  /* 0x000000040000795c */ /* 0x000fe20000300000 */
.L_x_2555:
[----:B------:R-:W3:Y:S01]  /*1de50*/  LDL.LU R4, [R1] ;  /* 0x0000000001047983 */ /* 0x000ee20000300800 */
[----:B------:R-:W-:-:S04]  /*1de60*/  VIADD R0, R0, 0x28860 ;  /* 0x0002886000007836 */ /* 0x000fc80000000000 */
[----:B---3--:R-:W-:-:S04]  /*1de70*/  IMAD R4, R4, 0x8, R0 ;  /* 0x0000000804047824 */ /* 0x008fc800078e0200 */
[----:B------:R-:W3:Y:S02]  /*1de80*/  SYNCS.PHASECHK.TRANS64.TRYWAIT P0, [R4+URZ], R5 ;  /* 0x00000005040075a7 */ /* 0x000ee4000800017f */
[----:B---3--:R-:W-:Y:S05]  /*1de90*/  @!P0 BRA `(.L_x_2556) ;  /* 0x0000002800f08947 */ /* 0x008fea0003800000 */
.L_x_2724:
[----:B------:R-:W-:-:S07]  /*1dea0*/  IMAD R3, R3, 0x8, R0 ;  /* 0x0000000803037824 */ /* 0x000fce00078e0200 */
.L_x_2557:
[----:B----4-:R4:W0:Y:S02]  /*1deb0*/  SYNCS.PHASECHK.TRANS64.TRYWAIT P0, [R3+URZ], R2 ;  /* 0x00000002030075a7 */ /* 0x010824000800017f */
[----:B0-----:R-:W-:Y:S05]  /*1dec0*/  @!P0 NANOSLEEP.SYNCS 0x989680 ;  /* 0x009896800000895d */ /* 0x001fea0003900000 */
[----:B------:R-:W0:Y:S02]  /*1ded0*/  @!P0 SYNCS.PHASECHK.TRANS64 P0, [R3+URZ], R2 ;  /* 0x00000002030085a7 */ /* 0x000e24000800007f */
[----:B0-----:R-:W-:Y:S05]  /*1dee0*/  @!P0 BRA `(.L_x_2557) ;  /* 0xfffffffc00f08947 */ /* 0x001fea000383ffff */
.L_x_2233:
[----:B------:R-:W-:Y:S05]  /*1def0*/  BSYNC B7 ;  /* 0x0000000000077941 */ /* 0x000fea0003800000 */
.L_x_2230:
[----:B------:R-:W-:Y:S05]  /*1df00*/  EXIT ;  /* 0x000000000000794d */ /* 0x000fea0003800000 */
.L_x_2255:
[----:B0-----:R0:W1:Y:S02]  /*1df10*/  SYNCS.PHASECHK.TRANS64.TRYWAIT P6, [R105+URZ+0x28890], R122 ;  /* 0x0288907a690075a7 */ /* 0x00106400080c017f */
[----:B-1----:R-:W-:Y:S05]  /*1df20*/  @!P6 NANOSLEEP.SYNCS 0x989680 ;  /* 0x009896800000e95d */ /* 0x002fea0003900000 */
[----:B------:R-:W1:Y:S02]  /*1df30*/  @!P6 SYNCS.PHASECHK.TRANS64 P6, [R105+URZ+0x28890], R122 ;  /* 0x0288907a6900e5a7 */ /* 0x000e6400080c007f */
[----:B-1----:R-:W-:Y:S05]  /*1df40*/  @!P6 BRA `(.L_x_2255) ;  /* 0xfffffffc00f0e947 */ /* 0x002fea000383ffff */
[----:B------:R-:W-:Y:S05]  /*1df50*/  BRA `(.L_x_2558) ;  /* 0xfffffe5000787947 */ /* 0x000fea000383ffff */
.L_x_2291:
[----:B0-----:R0:W1:Y:S02]  /*1df60*/  SYNCS.PHASECHK.TRANS64.TRYWAIT P4, [R105+URZ+0x28890], R122 ;  /* 0x0288907a690075a7 */ /* 0x001064000808017f */
[----:B-1----:R-:W-:Y:S05]  /*1df70*/  @!P4 NANOSLEEP.SYNCS 0x989680 ;  /* 0x009896800000c95d */ /* 0x002fea0003900000 */
[----:B------:R-:W1:Y:S02]  /*1df80*/  @!P4 SYNCS.PHASECHK.TRANS64 P4, [R105+URZ+0x28890], R122 ;  /* 0x0288907a6900c5a7 */ /* 0x000e64000808007f */
[----:B-1----:R-:W-:Y:S05]  /*1df90*/  @!P4 BRA `(.L_x_2291) ;  /* 0xfffffffc00f0c947 */ /* 0x002fea000383ffff */
[----:B------:R-:W-:Y:S05]  /*1dfa0*/  BRA `(.L_x_2559) ;  /* 0xfffffe7800987947 */ /* 0x000fea000383ffff */
.L_x_2308:
[----:B0-----:R0:W1:Y:S02]  /*1dfb0*/  SYNCS.PHASECHK.TRANS64.TRYWAIT P3, [R105+URZ+0x28890], R122 ;  /* 0x0288907a690075a7 */ /* 0x001064000806017f */
[----:B-1----:R-:W-:Y:S05]  /*1dfc0*/  @!P3 NANOSLEEP.SYNCS 0x989680 ;  /* 0x009896800000b95d */ /* 0x002fea0003900000 */
[----:B------:R-:W1:Y:S02]  /*1dfd0*/  @!P3 SYNCS.PHASECHK.TRANS64 P3, [R105+URZ+0x28890], R122 ;  /* 0x0288907a6900b5a7 */ /* 0x000e64000806007f */
[----:B-1----:R-:W-:Y:S05]  /*1dfe0*/  @!P3 BRA `(.L_x_2308) ;  /* 0xfffffffc00f0b947 */ /* 0x002fea000383ffff */
[----:B------:R-:W-:Y:S05]  /*1dff0*/  BRA `(.L_x_2560) ;  /* 0xfffffe9c00307947 */ /* 0x000fea000383ffff */
.L_x_2318:
[----:B--2---:R2:W3:Y:S02]  /*1e000*/  SYNCS.PHASECHK.TRANS64.TRYWAIT P0, [R105+URZ+0x288b0], R122 ;  /* 0x0288b07a690075a7 */ /* 0x0044e4000800017f */
[----:B---3--:R-:W-:Y:S05]  /*1e010*/  @!P0 NANOSLEEP.SYNCS 0x989680 ;  /* 0x009896800000895d */ /* 0x008fea0003900000 */
[----:B------:R-:W3:Y:S02]  /*1e020*/  @!P0 SYNCS.PHASECHK.TRANS64 P0, [R105+URZ+0x288b0], R122 ;  /* 0x0288b07a690085a7 */ /* 0x000ee4000800007f */
[----:B---3--:R-:W-:Y:S05]  /*1e030*/  @!P0 BRA `(.L_x_2318) ;  /* 0xfffffffc00f08947 */ /* 0x008fea000383ffff */
[----:B------:R-:W-:Y:S05]  /*1e040*/  BRA `(.L_x_2561) ;  /* 0xfffffea000cc7947 */ /* 0x000fea000383ffff */
.L_x_2330:
        /* <DEDUP_REMOVED lines=8> */
.L_x_2563:
[----:B------:R-:W-:Y:S05]  /*1e0d0*/  BSYNC B0 ;  /* 0x0000000000007941 */ /* 0x000fea0003800000 */
.L_x_2562:
[----:B------:R-:W-:Y:S01]  /*1e0e0*/  IMAD.MOV.U32 R192, RZ, RZ, R14 ;  /* 0x000000ffffc07224 */ /* 0x000fe200078e000e */
[----:B------:R-:W-:Y:S06]  /*1e0f0*/  BRA `(.L_x_2564) ;  /* 0xfffffea800f47947 */ /* 0x000fec000383ffff */
.L_x_2348:
[----:B------:R-:W-:Y:S01]  /*1e100*/  BSSY B1, `(.L_x_2565) ;  /* 0x0000008000017945 */ /* 0x000fe20003800000 */
[----:B------:R-:W-:Y:S02]  /*1e110*/  IMAD.MOV.U32 R13, RZ, RZ, R5 ;  /* 0x000000ffff0d7224 */ /* 0x000fe400078e0005 */
[----:B------:R-:W-:Y:S02]  /*1e120*/  IMAD.MOV.U32 R12, RZ, RZ, RZ ;  /* 0x000000ffff0c7224 */ /* 0x000fe400078e00ff */
[----:B------:R-:W-:Y:S02]  /*1e130*/  IMAD.MOV.U32 R11, RZ, RZ, 0x181f ;  /* 0x0000181fff0b7424 */ /* 0x000fe400078e00ff */
[----:B------:R-:W-:-:S07]  /*1e140*/  IMAD.MOV.U32 R15, RZ, RZ, -0x1 ;  /* 0xffffffffff0f7424 */ /* 0x000fce00078e00ff */
[----:B01---5:R-:W-:Y:S05]  /*1e150*/  WARPSYNC.COLLECTIVE R15, `(.L_x_2566) ;  /* 0x000000000f087348 */ /* 0x023fea0003c00000 */
[----:B------:R2:W3:Y:S02]  /*1e160*/  SHFL.IDX P6, R14, R13, R12, R11 ;  /* 0x0000000c0d0e7389 */ /* 0x0004e400000c000b */
[----:B0123-5:R-:W-:Y:S01]  /*1e170*/  ENDCOLLECTIVE ;  /* 0x000000000000791b */ /* 0x02ffe20003800000 */
.L_x_2566:
[----:B------:R-:W-:Y:S05]  /*1e180*/  BSYNC B1 ;  /* 0x0000000000017941 */ /* 0x000fea0003800000 */
.L_x_2565:
[----:B------:R-:W-:Y:S05]  /*1e190*/  BRA `(.L_x_2567) ;  /* 0xfffffebc00747947 */ /* 0x000fea000383ffff */
.L_x_2349:
        /* <DEDUP_REMOVED lines=8> */
.L_x_2569:
[----:B------:R-:W-:Y:S05]  /*1e220*/  BSYNC B1 ;  /* 0x0000000000017941 */ /* 0x000fea0003800000 */
.L_x_2568:
[----:B------:R-:W-:Y:S05]  /*1e230*/  BRA `(.L_x_2570) ;  /* 0xfffffebc00547947 */ /* 0x000fea000383ffff */
.L_x_2350:
        /* <DEDUP_REMOVED lines=8> */
.L_x_2572:
[----:B------:R-:W-:Y:S05]  /*1e2c0*/  BSYNC B1 ;  /* 0x0000000000017941 */ /* 0x000fea0003800000 */
.L_x_2571:
[----:B------:R-:W-:Y:S05]  /*1e2d0*/  BRA `(.L_x_2573) ;  /* 0xfffffebc00347947 */ /* 0x000fea000383ffff */
.L_x_2351:
        /* <DEDUP_REMOVED lines=8> */
.L_x_2575:
[----:B------:R-:W-:Y:S05]  /*1e360*/  BSYNC B1 ;  /* 0x0000000000017941 */ /* 0x000fea0003800000 */
.L_x_2574:
[----:B------:R-:W-:Y:S05]  /*1e370*/  BRA `(.L_x_2576) ;  /* 0xfffffebc00147947 */ /* 0x000fea000383ffff */
.L_x_2352:
[----:B------:R-:W-:Y:S01]  /*1e380*/  BSSY B1, `(.L_x_2577) ;  /* 0x0000008000017945 */ /* 0x000fe20003800000 */
[----:B------:R-:W-:Y:S02]  /*1e390*/  IMAD.MOV.U32 R13, RZ, RZ, R5 ;  /* 0x000000ffff0d7224 */ /* 0x000fe400078e0005 */
[----:B------:R-:W-:Y:S02]  /*1e3a0*/  IMAD.MOV.U32 R12, RZ, RZ, 0x1 ;  /* 0x00000001ff0c7424 */ /* 0x000fe400078e00ff */
[----:B------:R-:W-:Y:S02]  /*1e3b0*/  IMAD.MOV.U32 R11, RZ, RZ, 0x181f ;  /* 0x0000181fff0b7424 */ /* 0x000fe400078e00ff */
[----:B------:R-:W-:-:S07]  /*1e3c0*/  IMAD.MOV.U32 R15, RZ, RZ, -0x1 ;  /* 0xffffffffff0f7424 */ /* 0x000fce00078e00ff */
[----:B01---5:R-:W-:Y:S05]  /*1e3d0*/  WARPSYNC.COLLECTIVE R15, `(.L_x_2578) ;  /* 0x000000000f087348 */ /* 0x023fea0003c00000 */
[----:B------:R2:W3:Y:S02]  /*1e3e0*/  SHFL.IDX P6, R14, R13, R12, R11 ;  /* 0x0000000c0d0e7389 */ /* 0x0004e400000c000b */
[----:B0123-5:R-:W-:Y:S01]  /*1e3f0*/  ENDCOLLECTIVE ;  /* 0x000000000000791b */ /* 0x02ffe20003800000 */
.L_x_2578:
[----:B------:R-:W-:Y:S05]  /*1e400*/  BSYNC B1 ;  /* 0x0000000000017941 */ /* 0x000fea0003800000 */
.L_x_2577:
[----:B------:R-:W-:Y:S05]  /*1e410*/  BRA `(.L_x_2579) ;  /* 0xfffffeb800f47947 */ /* 0x000fea000383ffff */
.L_x_2353:
        /* <DEDUP_REMOVED lines=8> */
.L_x_2581:
[----:B------:R-:W-:Y:S05]  /*1e4a0*/  BSYNC B1 ;  /* 0x0000000000017941 */ /* 0x000fea0003800000 */
.L_x_2580:
[----:B------:R-:W-:Y:S05]  /*1e4b0*/  BRA `(.L_x_2582) ;  /* 0xfffffeb800d47947 */ /* 0x000fea000383ffff */
.L_x_2354:
        /* <DEDUP_REMOVED lines=8> */
.L_x_2584:
[----:B------:R-:W-:Y:S05]  /*1e540*/  BSYNC B1 ;  /* 0x0000000000017941 */ /* 0x000fea0003800000 */
.L_x_2583:
[----:B------:R-:W-:Y:S05]  /*1e550*/  BRA `(.L_x_2585) ;  /* 0xfffffeb800b47947 */ /* 0x000fea000383ffff */
.L_x_2355:
        /* <DEDUP_REMOVED lines=8> */
.L_x_2587:
[----:B------:R-:W-:Y:S05]  /*1e5e0*/  BSYNC B1 ;  /* 0x0000000000017941 */ /* 0x000fea0003800000 */
.L_x_2586:
[----:B------:R-:W-:Y:S05]  /*1e5f0*/  BRA `(.L_x_2588) ;  /* 0xfffffeb800947947 */ /* 0x000fea000383ffff */
.L_x_2356:
        /* <DEDUP_REMOVED lines=8> */
.L_x_2590:
[----:B------:R-:W-:Y:S05]  /*1e680*/  BSYNC B1 ;  /* 0x0000000000017941 */ /* 0x000fea0003800000 */
.L_x_2589:
[----:B------:R-:W-:Y:S05]  /*1e690*/  BRA `(.L_x_2591) ;  /* 0xfffffeb800747947 */ /* 0x000fea000383ffff */
.L_x_2357:
        /* <DEDUP_REMOVED lines=8> */
.L_x_2593:
[----:B------:R-:W-:Y:S05]  /*1e720*/  BSYNC B1 ;  /* 0x0000000000017941 */ /* 0x000fea0003800000 */
.L_x_2592:
[----:B------:R-:W-:Y:S05]  /*1e730*/  BRA `(.L_x_2594) ;  /* 0xfffffeb800547947 */ /* 0x000fea000383ffff */
.L_x_2358:
        /* <DEDUP_REMOVED lines=8> */
.L_x_2596:
[----:B------:R-:W-:Y:S05]  /*1e7c0*/  BSYNC B1 ;  /* 0x0000000000017941 */ /* 0x000fea0003800000 */
.L_x_2595:
[----:B------:R-:W-:Y:S05]  /*1e7d0*/  BRA `(.L_x_2597) ;  /* 0xfffffeb800347947 */ /* 0x000fea000383ffff */
.L_x_2359:
        /* <DEDUP_REMOVED lines=8> */
.L_x_2599:
[----:B------:R-:W-:Y:S05]  /*1e860*/  BSYNC B1 ;  /* 0x0000000000017941 */ /* 0x000fea0003800000 */
.L_x_2598:
[----:B------:R-:W-:Y:S05]  /*1e870*/  BRA `(.L_x_2600) ;  /* 0xfffffeb800147947 */ /* 0x000fea000383ffff */
.L_x_2360:
        /* <DEDUP_REMOVED lines=8> */
.L_x_2602:
[----:B------:R-:W-:Y:S05]  /*1e900*/  BSYNC B1 ;  /* 0x0000000000017941 */ /* 0x000fea0003800000 */
.L_x_2601:
[----:B------:R-:W-:Y:S05]  /*1e910*/  BRA `(.L_x_2603) ;  /* 0xfffffeb400f47947 */ /* 0x000fea000383ffff */
.L_x_2361:
        /* <DEDUP_REMOVED lines=8> */
.L_x_2605:
[----:B------:R-:W-:Y:S05]  /*1e9a0*/  BSYNC B1 ;  /* 0x0000000000017941 */ /* 0x000fea0003800000 */
.L_x_2604:
[----:B------:R-:W-:Y:S05]  /*1e9b0*/  BRA `(.L_x_2606) ;  /* 0xfffffeb400d87947 */ /* 0x000fea000383ffff */
.L_x_2362:
        /* <DEDUP_REMOVED lines=8> */
.L_x_2608:
[----:B------:R-:W-:Y:S05]  /*1ea40*/  BSYNC B1 ;  /* 0x0000000000017941 */ /* 0x000fea0003800000 */
.L_x_2607:
[----:B------:R-:W-:Y:S05]  /*1ea50*/  BRA `(.L_x_2609) ;  /* 0xfffffeb400bc7947 */ /* 0x000fea000383ffff */
.L_x_2363:
        /* <DEDUP_REMOVED lines=8> */
.L_x_2611:
[----:B------:R-:W-:Y:S05]  /*1eae0*/  BSYNC B1 ;  /* 0x0000000000017941 */ /* 0x000fea0003800000 */
.L_x_2610:
[----:B------:R-:W-:Y:S05]  /*1eaf0*/  BRA `(.L_x_2612) ;  /* 0xfffffeb400a07947 */ /* 0x000fea000383ffff */
.L_x_2365:
[----:B--2---:R2:W3:Y:S02]  /*1eb00*/  SYNCS.PHASECHK.TRANS64.TRYWAIT P4, [R2+URZ+0x28800], R5 ;  /* 0x02880005020075a7 */ /* 0x0044e4000808017f */
[----:B---3--:R-:W-:Y:S05]  /*1eb10*/  @!P4 NANOSLEEP.SYNCS 0x989680 ;  /* 0x009896800000c95d */ /* 0x008fea0003900000 */
[----:B------:R-:W3:Y:S02]  /*1eb20*/  @!P4 SYNCS.PHASECHK.TRANS64 P4, [R2+URZ+0x28800], R5 ;  /* 0x028800050200c5a7 */ /* 0x000ee4000808007f */
[----:B---3--:R-:W-:Y:S05]  /*1eb30*/  @!P4 BRA `(.L_x_2365) ;  /* 0xfffffffc00f0c947 */ /* 0x008fea000383ffff */
[----:B------:R-:W-:Y:S05]  /*1eb40*/  BRA `(.L_x_2613) ;  /* 0xfffffeb800187947 */ /* 0x000fea000383ffff */
.L_x_2381:
        /* <DEDUP_REMOVED lines=8> */
.L_x_2615:
[----:B------:R-:W-:Y:S05]  /*1ebd0*/  BSYNC B1 ;  /* 0x0000000000017941 */ /* 0x000fea0003800000 */
.L_x_2614:
[----:B------:R-:W-:Y:S05]  /*1ebe0*/  BRA `(.L_x_2616) ;  /* 0xfffffed800147947 */ /* 0x000fea000383ffff */
.L_x_2382:
        /* <DEDUP_REMOVED lines=8> */
.L_x_2618:
[----:B------:R-:W-:Y:S05]  /*1ec70*/  BSYNC B1 ;  /* 0x0000000000017941 */ /* 0x000fea0003800000 */
.L_x_2617:
[----:B------:R-:W-:Y:S05]  /*1ec80*/  BRA `(.L_x_2619) ;  /* 0xfffffed400f47947 */ /* 0x000fea000383ffff */
.L_x_2383:
        /* <DEDUP_REMOVED lines=8> */
.L_x_2621:
[----:B------:R-:W-:Y:S05]  /*1ed10*/  BSYNC B1 ;  /* 0x0000000000017941 */ /* 0x000fea0003800000 */
.L_x_2620:
[----:B------:R-:W-:Y:S05]  /*1ed20*/  BRA `(.L_x_2622) ;  /* 0xfffffed400d47947 */ /* 0x000fea000383ffff */
.L_x_2384:
        /* <DEDUP_REMOVED lines=8> */
.L_x_2624:
[----:B------:R-:W-:Y:S05]  /*1edb0*/  BSYNC B1 ;  /* 0x0000000000017941 */ /* 0x000fea0003800000 */
.L_x_2623:
[----:B------:R-:W-:Y:S05]  /*1edc0*/  BRA `(.L_x_2625) ;  /* 0xfffffed400b47947 */ /* 0x000fea000383ffff */
.L_x_2385:
        /* <DEDUP_REMOVED lines=8> */
.L_x_2627:
[----:B------:R-:W-:Y:S05]  /*1ee50*/  BSYNC B1 ;  /* 0x0000000000017941 */ /* 0x000fea0003800000 */
.L_x_2626:
[----:B------:R-:W-:Y:S05]  /*1ee60*/  BRA `(.L_x_2628) ;  /* 0xfffffed400947947 */ /* 0x000fea000383ffff */
.L_x_2386:
        /* <DEDUP_REMOVED lines=8> */
.L_x_2630:
[----:B------:R-:W-:Y:S05]  /*1eef0*/  BSYNC B1 ;  /* 0x0000000000017941 */ /* 0x000fea0003800000 */
.L_x_2629:
[----:B------:R-:W-:Y:S05]  /*1ef00*/  BRA `(.L_x_2631) ;  /* 0xfffffed400747947 */ /* 0x000fea000383ffff */
.L_x_2387:
        /* <DEDUP_REMOVED lines=8> */
.L_x_2633:
[----:B------:R-:W-:Y:S05]  /*1ef90*/  BSYNC B1 ;  /* 0x0000000000017941 */ /* 0x000fea0003800000 */
.L_x_2632:
[----:B------:R-:W-:Y:S05]  /*1efa0*/  BRA `(.L_x_2634) ;  /* 0xfffffed400547947 */ /* 0x000fea000383ffff */
.L_x_2388:
        /* <DEDUP_REMOVED lines=8> */
.L_x_2636:
[----:B------:R-:W-:Y:S05]  /*1f030*/  BSYNC B1 ;  /* 0x0000000000017941 */ /* 0x000fea0003800000 */
.L_x_2635:
[----:B------:R-:W-:Y:S05]  /*1f040*/  BRA `(.L_x_2637) ;  /* 0xfffffed400347947 */ /* 0x000fea000383ffff */
.L_x_2389:
        /* <DEDUP_REMOVED lines=8> */
.L_x_2639:
[----:B------:R-:W-:Y:S05]  /*1f0d0*/  BSYNC B1 ;  /* 0x0000000000017941 */ /* 0x000fea0003800000 */
.L_x_2638:
[----:B------:R-:W-:Y:S05]  /*1f0e0*/  BRA `(.L_x_2640) ;  /* 0xfffffed400147947 */ /* 0x000fea000383ffff */
.L_x_2390:
        /* <DEDUP_REMOVED lines=8> */
.L_x_2642:
[----:B------:R-:W-:Y:S05]  /*1f170*/  BSYNC B1 ;  /* 0x0000000000017941 */ /* 0x000fea0003800000 */
.L_x_2641:
[----:B------:R-:W-:Y:S05]  /*1f180*/  BRA `(.L_x_2643) ;  /* 0xfffffed000f47947 */ /* 0x000fea000383ffff */
.L_x_2391:
        /* <DEDUP_REMOVED lines=8> */
.L_x_2645:
[----:B------:R-:W-:Y:S05]  /*1f210*/  BSYNC B1 ;  /* 0x0000000000017941 */ /* 0x000fea0003800000 */
.L_x_2644:
[----:B------:R-:W-:Y:S05]  /*1f220*/  BRA `(.L_x_2646) ;  /* 0xfffffed000d47947 */ /* 0x000fea000383ffff */
.L_x_2392:
        /* <DEDUP_REMOVED lines=8> */
.L_x_2648:
[----:B------:R-:W-:Y:S05]  /*1f2b0*/  BSYNC B1 ;  /* 0x0000000000017941 */ /* 0x000fea0003800000 */
.L_x_2647:
[----:B------:R-:W-:Y:S05]  /*1f2c0*/  BRA `(.L_x_2649) ;  /* 0xfffffed000b47947 */ /* 0x000fea000383ffff */
.L_x_2393:
        /* <DEDUP_REMOVED lines=8> */
.L_x_2651:
[----:B------:R-:W-:Y:S05]  /*1f350*/  BSYNC B1 ;  /* 0x0000000000017941 */ /* 0x000fea0003800000 */
.L_x_2650:
[----:B------:R-:W-:Y:S05]  /*1f360*/  BRA `(.L_x_2652) ;  /* 0xfffffed000947947 */ /* 0x000fea000383ffff */
.L_x_2394:
        /* <DEDUP_REMOVED lines=8> */
.L_x_2654:
[----:B------:R-:W-:Y:S05]  /*1f3f0*/  BSYNC B1 ;  /* 0x0000000000017941 */ /* 0x000fea0003800000 */
.L_x_2653:
[----:B------:R-:W-:Y:S05]  /*1f400*/  BRA `(.L_x_2655) ;  /* 0xfffffed000747947 */ /* 0x000fea000383ffff */
.L_x_2395:
        /* <DEDUP_REMOVED lines=8> */
.L_x_2657:
[----:B------:R-:W-:Y:S05]  /*1f490*/  BSYNC B1 ;  /* 0x0000000000017941 */ /* 0x000fea0003800000 */
.L_x_2656:
[----:B------:R-:W-:Y:S05]  /*1f4a0*/  BRA `(.L_x_2658) ;  /* 0xfffffed000547947 */ /* 0x000fea000383ffff */
.L_x_2396:
        /* <DEDUP_REMOVED lines=8> */
.L_x_2660:
[----:B------:R-:W-:Y:S05]  /*1f530*/  BSYNC B1 ;  /* 0x0000000000017941 */ /* 0x000fea0003800000 */
.L_x_2659:
[----:B------:R-:W-:Y:S05]  /*1f540*/  BRA `(.L_x_2661) ;  /* 0xfffffed000347947 */ /* 0x000fea000383ffff */
.L_x_2398:
[----:B0-----:R0:W1:Y:S02]  /*1f550*/  SYNCS.PHASECHK.TRANS64.TRYWAIT P4, [R2+URZ+0x28800], R9 ;  /* 0x02880009020075a7 */ /* 0x001064000808017f */
[----:B-1----:R-:W-:Y:S05]  /*1f560*/  @!P4 NANOSLEEP.SYNCS 0x989680 ;  /* 0x009896800000c95d */ /* 0x002fea0003900000 */
[----:B------:R-:W1:Y:S02]  /*1f570*/  @!P4 SYNCS.PHASECHK.TRANS64 P4, [R2+URZ+0x28800], R9 ;  /* 0x028800090200c5a7 */ /* 0x000e64000808007f */
[----:B-1----:R-:W-:Y:S05]  /*1f580*/  @!P4 BRA `(.L_x_2398) ;  /* 0xfffffffc00f0c947 */ /* 0x002fea000383ffff */
[----:B------:R-:W-:Y:S05]  /*1f590*/  BRA `(.L_x_2662) ;  /* 0xfffffed400347947 */ /* 0x000fea000383ffff */
.L_x_2408:
[----:B-1----:R1:W2:Y:S02]  /*1f5a0*/  SYNCS.PHASECHK.TRANS64.TRYWAIT P2, [R3+URZ+0x28830], R0 ;  /* 0x02883000030075a7 */ /* 0x0022a4000804017f */
[----:B--2---:R-:W-:Y:S05]  /*1f5b0*/  @!P2 NANOSLEEP.SYNCS 0x989680 ;  /* 0x009896800000a95d */ /* 0x004fea0003900000 */
[----:B------:R-:W2:Y:S02]  /*1f5c0*/  @!P2 SYNCS.PHASECHK.TRANS64 P2, [R3+URZ+0x28830], R0 ;  /* 0x028830000300a5a7 */ /* 0x000ea4000804007f */
[----:B--2---:R-:W-:Y:S05]  /*1f5d0*/  @!P2 BRA `(.L_x_2408) ;  /* 0xfffffffc00f0a947 */ /* 0x004fea000383ffff */
[----:B------:R-:W-:Y:S05]  /*1f5e0*/  BRA `(.L_x_2407) ;  /* 0xfffffef000187947 */ /* 0x000fea000383ffff */
.L_x_2414:
[----:B-1----:R1:W2:Y:S02]  /*1f5f0*/  SYNCS.PHASECHK.TRANS64.TRYWAIT P3, [R0+URZ+0x28830], R7 ;  /* 0x02883007000075a7 */ /* 0x0022a4000806017f */
[----:B--2---:R-:W-:Y:S05]  /*1f600*/  @!P3 NANOSLEEP.SYNCS 0x989680 ;  /* 0x009896800000b95d */ /* 0x004fea0003900000 */
[----:B------:R-:W2:Y:S02]  /*1f610*/  @!P3 SYNCS.PHASECHK.TRANS64 P3, [R0+URZ+0x28830], R7 ;  /* 0x028830070000b5a7 */ /* 0x000ea4000806007f */
[----:B--2---:R-:W-:Y:S05]  /*1f620*/  @!P3 BRA `(.L_x_2414) ;  /* 0xfffffffc00f0b947 */ /* 0x004fea000383ffff */
[----:B------:R-:W-:Y:S05]  /*1f630*/  BRA `(.L_x_2413) ;  /* 0xffffff1800247947 */ /* 0x000fea000383ffff */
.L_x_2418:
[----:B-1----:R1:W2:Y:S02]  /*1f640*/  SYNCS.PHASECHK.TRANS64.TRYWAIT P2, [R7+URZ+0x28850], R0 ;  /* 0x02885000070075a7 */ /* 0x0022a4000804017f */
[----:B--2---:R-:W-:Y:S05]  /*1f650*/  @!P2 NANOSLEEP.SYNCS 0x989680 ;  /* 0x009896800000a95d */ /* 0x004fea0003900000 */
[----:B------:R-:W2:Y:S02]  /*1f660*/  @!P2 SYNCS.PHASECHK.TRANS64 P2, [R7+URZ+0x28850], R0 ;  /* 0x028850000700a5a7 */ /* 0x000ea4000804007f */
[----:B--2---:R-:W-:Y:S05]  /*1f670*/  @!P2 BRA `(.L_x_2418) ;  /* 0xfffffffc00f0a947 */ /* 0x004fea000383ffff */
[----:B------:R-:W-:Y:S05]  /*1f680*/  BRA `(.L_x_2415) ;  /* 0xffffff1c00347947 */ /* 0x000fea000383ffff */
.L_x_2425:
[----:B-1----:R1:W2:Y:S02]  /*1f690*/  SYNCS.PHASECHK.TRANS64.TRYWAIT P3, [R0+URZ+0x28830], R7 ;  /* 0x02883007000075a7 */ /* 0x0022a4000806017f */
[----:B--2---:R-:W-:Y:S05]  /*1f6a0*/  @!P3 NANOSLEEP.SYNCS 0x989680 ;  /* 0x009896800000b95d */ /* 0x004fea0003900000 */
[----:B------:R-:W2:Y:S02]  /*1f6b0*/  @!P3 SYNCS.PHASECHK.TRANS64 P3, [R0+URZ+0x28830], R7 ;  /* 0x028830070000b5a7 */ /* 0x000ea4000806007f */
[----:B--2---:R-:W-:Y:S05]  /*1f6c0*/  @!P3 BRA `(.L_x_2425) ;  /* 0xfffffffc00f0b947 */ /* 0x004fea000383ffff */
[----:B------:R-:W-:Y:S05]  /*1f6d0*/  BRA `(.L_x_2424) ;  /* 0xffffff4000bc7947 */ /* 0x000fea000383ffff */
.L_x_2429:
[----:B-1----:R1:W2:Y:S02]  /*1f6e0*/  SYNCS.PHASECHK.TRANS64.TRYWAIT P2, [R7+URZ+0x28850], R0 ;  /* 0x02885000070075a7 */ /* 0x0022a4000804017f */
[----:B--2---:R-:W-:Y:S05]  /*1f6f0*/  @!P2 NANOSLEEP.SYNCS 0x989680 ;  /* 0x009896800000a95d */ /* 0x004fea0003900000 */
[----:B------:R-:W2:Y:S02]  /*1f700*/  @!P2 SYNCS.PHASECHK.TRANS64 P2, [R7+URZ+0x28850], R0 ;  /* 0x028850000700a5a7 */ /* 0x000ea4000804007f */
[----:B--2---:R-:W-:Y:S05]  /*1f710*/  @!P2 BRA `(.L_x_2429) ;  /* 0xfffffffc00f0a947 */ /* 0x004fea000383ffff */
[----:B------:R-:W-:Y:S05]  /*1f720*/  BRA `(.L_x_2426) ;  /* 0xffffff4400cc7947 */ /* 0x000fea000383ffff */
.L_x_2434:
[----:B-1----:R1:W2:Y:S02]  /*1f730*/  SYNCS.PHASECHK.TRANS64.TRYWAIT P0, [R12+URZ+0x28850], R5 ;  /* 0x028850050c0075a7 */ /* 0x0022a4000800017f */
[----:B--2---:R-:W-:Y:S05]  /*1f740*/  @!P0 NANOSLEEP.SYNCS 0x989680 ;  /* 0x009896800000895d */ /* 0x004fea0003900000 */
[----:B------:R-:W2:Y:S02]  /*1f750*/  @!P0 SYNCS.PHASECHK.TRANS64 P0, [R12+URZ+0x28850], R5 ;  /* 0x028850050c0085a7 */ /* 0x000ea4000800007f */
[----:B--2---:R-:W-:Y:S05]  /*1f760*/  @!P0 BRA `(.L_x_2434) ;  /* 0xfffffffc00f08947 */ /* 0x004fea000383ffff */
[----:B------:R-:W-:Y:S05]  /*1f770*/  BRA `(.L_x_2433) ;  /* 0xffffff6000fc7947 */ /* 0x000fea000383ffff */
.L_x_2468:
        /* <DEDUP_REMOVED lines=11> */
.L_x_2664:
[----:B------:R-:W-:Y:S05]  /*1f830*/  BSYNC B1 ;  /* 0x0000000000017941 */ /* 0x000fea0003800000 */
.L_x_2663:
[----:B------:R-:W-:Y:S05]  /*1f840*/  BRA `(.L_x_2665) ;  /* 0xffffff9c006c7947 */ /* 0x000fea000383ffff */
.L_x_2469:
[----:B------:R-:W-:Y:S01]  /*1f850*/  BSSY B1, `(.L_x_2666) ;  /* 0x0000006000017945 */ /* 0x000fe20003800000 */
[----:B------:R-:W-:-:S07]  /*1f860*/  IMAD.MOV.U32 R15, RZ, RZ, -0x1 ;  /* 0xffffffffff0f7424 */ /* 0x000fce00078e00ff */
[----:B------:R-:W-:Y:S05]  /*1f870*/  WARPSYNC.COLLECTIVE R15, `(.L_x_2667) ;  /* 0x000000000f0c7348 */ /* 0x000fea0003c00000 */
[----:B------:R-:W-:Y:S02]  /*1f880*/  ELECT P6, UR62, PT ;  /* 0x00000000003e782f */ /* 0x000fe400038c0000 */
[----:B------:R-:W-:Y:S01]  /*1f890*/  MOV R14, UR62 ;  /* 0x0000003e000e7c02 */ /* 0x000fe20008000f00 */
[----:B------:R-:W-:Y:S10]  /*1f8a0*/  ENDCOLLECTIVE ;  /* 0x000000000000791b */ /* 0x000ff40003800000 */
.L_x_2667:
[----:B------:R-:W-:Y:S05]  /*1f8b0*/  BSYNC B1 ;  /* 0x0000000000017941 */ /* 0x000fea0003800000 */
.L_x_2666:
[----:B------:R-:W-:Y:S05]  /*1f8c0*/  BRA `(.L_x_2668) ;  /* 0xffffff9c00587947 */ /* 0x000fea000383ffff */
.L_x_2471:
[----:B0-----:R0:W1:Y:S02]  /*1f8d0*/  SYNCS.PHASECHK.TRANS64.TRYWAIT P0, [R9+URZ+0x28820], R5 ;  /* 0x02882005090075a7 */ /* 0x001064000800017f */
[----:B-1----:R-:W-:Y:S05]  /*1f8e0*/  @!P0 NANOSLEEP.SYNCS 0x989680 ;  /* 0x009896800000895d */ /* 0x002fea0003900000 */
[----:B------:R-:W1:Y:S02]  /*1f8f0*/  @!P0 SYNCS.PHASECHK.TRANS64 P0, [R9+URZ+0x28820], R5 ;  /* 0x02882005090085a7 */ /* 0x000e64000800007f */
[----:B-1----:R-:W-:Y:S05]  /*1f900*/  @!P0 BRA `(.L_x_2471) ;  /* 0xfffffffc00f08947 */ /* 0x002fea000383ffff */
[----:B------:R-:W-:Y:S05]  /*1f910*/  BRA `(.L_x_2669) ;  /* 0xffffff9c00747947 */ /* 0x000fea000383ffff */
.L_x_2474:
[----:B0-----:R0:W1:Y:S02]  /*1f920*/  SYNCS.PHASECHK.TRANS64.TRYWAIT P0, [R5+URZ+0x288a0], R7 ;  /* 0x0288a007050075a7 */ /* 0x001064000800017f */
[----:B-1----:R-:W-:Y:S05]  /*1f930*/  @!P0 NANOSLEEP.SYNCS 0x989680 ;  /* 0x009896800000895d */ /* 0x002fea0003900000 */
[----:B------:R-:W1:Y:S02]  /*1f940*/  @!P0 SYNCS.PHASECHK.TRANS64 P0, [R5+URZ+0x288a0], R7 ;  /* 0x0288a007050085a7 */ /* 0x000e64000800007f */
[----:B-1----:R-:W-:Y:S05]  /*1f950*/  @!P0 BRA `(.L_x_2474) ;  /* 0xfffffffc00f08947 */ /* 0x002fea000383ffff */
[----:B------:R-:W-:Y:S05]  /*1f960*/  BRA `(.L_x_2670) ;  /* 0xffffff9c00847947 */ /* 0x000fea000383ffff */
.L_x_2476:
[----:B-1----:R1:W2:Y:S02]  /*1f970*/  SYNCS.PHASECHK.TRANS64.TRYWAIT P0, [R5+URZ+0x288c0], R7 ;  /* 0x0288c007050075a7 */ /* 0x0022a4000800017f */
[----:B--2---:R-:W-:Y:S05]  /*1f980*/  @!P0 NANOSLEEP.SYNCS 0x989680 ;  /* 0x009896800000895d */ /* 0x004fea0003900000 */
[----:B------:R-:W2:Y:S02]  /*1f990*/  @!P0 SYNCS.PHASECHK.TRANS64 P0, [R5+URZ+0x288c0], R7 ;  /* 0x0288c007050085a7 */ /* 0x000ea4000800007f */
[----:B--2---:R-:W-:Y:S05]  /*1f9a0*/  @!P0 BRA `(.L_x_2476) ;  /* 0xfffffffc00f08947 */ /* 0x004fea000383ffff */
[----:B------:R-:W-:Y:S05]  /*1f9b0*/  BRA `(.L_x_2671) ;  /* 0xffffff9c00fc7947 */ /* 0x000fea000383ffff */
.L_x_2480:
[----:B0-----:R0:W1:Y:S02]  /*1f9c0*/  SYNCS.PHASECHK.TRANS64.TRYWAIT P0, [R6+URZ+0x288a0], R7 ;  /* 0x0288a007060075a7 */ /* 0x001064000800017f */
[----:B-1----:R-:W-:Y:S05]  /*1f9d0*/  @!P0 NANOSLEEP.SYNCS 0x989680 ;  /* 0x009896800000895d */ /* 0x002fea0003900000 */
[----:B------:R-:W1:Y:S02]  /*1f9e0*/  @!P0 SYNCS.PHASECHK.TRANS64 P0, [R6+URZ+0x288a0], R7 ;  /* 0x0288a007060085a7 */ /* 0x000e64000800007f */
[----:B-1----:R-:W-:Y:S05]  /*1f9f0*/  @!P0 BRA `(.L_x_2480) ;  /* 0xfffffffc00f08947 */ /* 0x002fea000383ffff */
[----:B------:R-:W-:Y:S05]  /*1fa00*/  BRA `(.L_x_2672) ;  /* 0xffffffa000c87947 */ /* 0x000fea000383ffff */
.L_x_2482:
[----:B-1----:R1:W2:Y:S02]  /*1fa10*/  SYNCS.PHASECHK.TRANS64.TRYWAIT P1, [R6+URZ+0x288c0], R7 ;  /* 0x0288c007060075a7 */ /* 0x0022a4000802017f */
[----:B--2---:R-:W-:Y:S05]  /*1fa20*/  @!P1 NANOSLEEP.SYNCS 0x989680 ;  /* 0x009896800000995d */ /* 0x004fea0003900000 */
[----:B------:R-:W2:Y:S02]  /*1fa30*/  @!P1 SYNCS.PHASECHK.TRANS64 P1, [R6+URZ+0x288c0], R7 ;  /* 0x0288c007060095a7 */ /* 0x000ea4000802007f */
[----:B--2---:R-:W-:Y:S05]  /*1fa40*/  @!P1 BRA `(.L_x_2482) ;  /* 0xfffffffc00f09947 */ /* 0x004fea000383ffff */
[----:B------:R-:W-:Y:S05]  /*1fa50*/  BRA `(.L_x_2673) ;  /* 0xffffffa400387947 */ /* 0x000fea000383ffff */
.L_x_2493:
        /* <DEDUP_REMOVED lines=11> */
.L_x_2675:
[----:B------:R-:W-:Y:S05]  /*1fb10*/  BSYNC B0 ;  /* 0x0000000000007941 */ /* 0x000fea0003800000 */
.L_x_2674:
[----:B------:R-:W-:Y:S05]  /*1fb20*/  BRA `(.L_x_2676) ;  /* 0xffffffac00f87947 */ /* 0x000fea000383ffff */
.L_x_2494:
[----:B------:R-:W-:Y:S01]  /*1fb30*/  BSSY B0, `(.L_x_2677) ;  /* 0x0000006000007945 */ /* 0x000fe20003800000 */
[----:B------:R-:W-:-:S07]  /*1fb40*/  IMAD.MOV.U32 R15, RZ, RZ, -0x1 ;  /* 0xffffffffff0f7424 */ /* 0x000fce00078e00ff */
[----:B------:R-:W-:Y:S05]  /*1fb50*/  WARPSYNC.COLLECTIVE R15, `(.L_x_2678) ;  /* 0x000000000f0c7348 */ /* 0x000fea0003c00000 */
[----:B------:R-:W-:Y:S02]  /*1fb60*/  ELECT P6, UR62, PT ;  /* 0x00000000003e782f */ /* 0x000fe400038c0000 */
[----:B------:R-:W-:Y:S01]  /*1fb70*/  MOV R14, UR62 ;  /* 0x0000003e000e7c02 */ /* 0x000fe20008000f00 */
[----:B------:R-:W-:Y:S10]  /*1fb80*/  ENDCOLLECTIVE ;  /* 0x000000000000791b */ /* 0x000ff40003800000 */
.L_x_2678:
[----:B------:R-:W-:Y:S05]  /*1fb90*/  BSYNC B0 ;  /* 0x0000000000007941 */ /* 0x000fea0003800000 */
.L_x_2677:
[----:B------:R-:W-:Y:S05]  /*1fba0*/  BRA `(.L_x_2679) ;  /* 0xffffffac00e87947 */ /* 0x000fea000383ffff */
.L_x_2497:
[----:B0-----:R0:W1:Y:S02]  /*1fbb0*/  SYNCS.PHASECHK.TRANS64.TRYWAIT P0, [R7+URZ+0x28840], R10 ;  /* 0x0288400a070075a7 */ /* 0x001064000800017f */
[----:B-1----:R-:W-:Y:S05]  /*1fbc0*/  @!P0 NANOSLEEP.SYNCS 0x989680 ;  /* 0x009896800000895d */ /* 0x002fea0003900000 */
[----:B------:R-:W1:Y:S02]  /*1fbd0*/  @!P0 SYNCS.PHASECHK.TRANS64 P0, [R7+URZ+0x28840], R10 ;  /* 0x0288400a070085a7 */ /* 0x000e64000800007f */
[----:B-1----:R-:W-:Y:S05]  /*1fbe0*/  @!P0 BRA `(.L_x_2497) ;  /* 0xfffffffc00f08947 */ /* 0x002fea000383ffff */
[----:B------:R-:W-:Y:S05]  /*1fbf0*/  BRA `(.L_x_2680) ;  /* 0xffffffb0004c7947 */ /* 0x000fea000383ffff */
.L_x_2500:
        /* <DEDUP_REMOVED lines=8> */
.L_x_2508:
[----:B0-----:R0:W1:Y:S02]  /*1fc80*/  SYNCS.PHASECHK.TRANS64.TRYWAIT P0, [R7+URZ+0x28840], R8 ;  /* 0x02884008070075a7 */ /* 0x001064000800017f */
[----:B-1----:R-:W-:Y:S05]  /*1fc90*/  @!P0 NANOSLEEP.SYNCS 0x989680 ;  /* 0x009896800000895d */ /* 0x002fea0003900000 */
[----:B------:R-:W1:Y:S02]  /*1fca0*/  @!P0 SYNCS.PHASECHK.TRANS64 P0, [R7+URZ+0x28840], R8 ;  /* 0x02884008070085a7 */ /* 0x000e64000800007f */
[----:B-1----:R-:W-:Y:S05]  /*1fcb0*/  @!P0 BRA `(.L_x_2508) ;  /* 0xfffffffc00f08947 */ /* 0x002fea000383ffff */
[----:B------:R-:W-:Y:S05]  /*1fcc0*/  BRA `(.L_x_2682) ;  /* 0xffffffb800107947 */ /* 0x000fea000383ffff */
.L_x_2510:
[----:B0-----:R0:W1:Y:S02]  /*1fcd0*/  SYNCS.PHASECHK.TRANS64.TRYWAIT P0, [R8+URZ+0x60], R7 ;  /* 0x00006007080075a7 */ /* 0x001064000800017f */
[----:B-1----:R-:W-:Y:S05]  /*1fce0*/  @!P0 NANOSLEEP.SYNCS 0x989680 ;  /* 0x009896800000895d */ /* 0x002fea0003900000 */
[----:B------:R-:W1:Y:S02]  /*1fcf0*/  @!P0 SYNCS.PHASECHK.TRANS64 P0, [R8+URZ+0x60], R7 ;  /* 0x00006007080085a7 */ /* 0x000e64000800007f */
[----:B-1----:R-:W-:Y:S05]  /*1fd00*/  @!P0 BRA `(.L_x_2510) ;  /* 0xfffffffc00f08947 */ /* 0x002fea000383ffff */
[----:B------:R-:W-:Y:S05]  /*1fd10*/  BRA `(.L_x_2683) ;  /* 0xffffffb800ac7947 */ /* 0x000fea000383ffff */
.L_x_2515:
[----:B-1----:R1:W2:Y:S02]  /*1fd20*/  SYNCS.PHASECHK.TRANS64.TRYWAIT P0, [R2+URZ+0x28840], R3 ;  /* 0x02884003020075a7 */ /* 0x0022a4000800017f */
[----:B--2---:R-:W-:Y:S05]  /*1fd30*/  @!P0 NANOSLEEP.SYNCS 0x989680 ;  /* 0x009896800000895d */ /* 0x004fea0003900000 */
[----:B------:R-:W2:Y:S02]  /*1fd40*/  @!P0 SYNCS.PHASECHK.TRANS64 P0, [R2+URZ+0x28840], R3 ;  /* 0x02884003020085a7 */ /* 0x000ea4000800007f */
[----:B--2---:R-:W-:Y:S05]  /*1fd50*/  @!P0 BRA `(.L_x_2515) ;  /* 0xfffffffc00f08947 */ /* 0x004fea000383ffff */
[----:B------:R-:W-:Y:S05]  /*1fd60*/  BRA `(.L_x_2684) ;  /* 0xffffffc000087947 */ /* 0x000fea000383ffff */
.L_x_2517:
[----:B0-----:R0:W1:Y:S02]  /*1fd70*/  SYNCS.PHASECHK.TRANS64.TRYWAIT P1, [R2+URZ+0x60], R3 ;  /* 0x00006003020075a7 */ /* 0x001064000802017f */
[----:B-1----:R-:W-:Y:S05]  /*1fd80*/  @!P1 NANOSLEEP.SYNCS 0x989680 ;  /* 0x009896800000995d */ /* 0x002fea0003900000 */
[----:B------:R-:W1:Y:S02]  /*1fd90*/  @!P1 SYNCS.PHASECHK.TRANS64 P1, [R2+URZ+0x60], R3 ;  /* 0x00006003020095a7 */ /* 0x000e64000802007f */
[----:B-1----:R-:W-:Y:S05]  /*1fda0*/  @!P1 BRA `(.L_x_2517) ;  /* 0xfffffffc00f09947 */ /* 0x002fea000383ffff */
[----:B------:R-:W-:Y:S05]  /*1fdb0*/  BRA `(.L_x_2685) ;  /* 0xffffffc000a47947 */ /* 0x000fea000383ffff */
.L_x_2522:
[----:B--2---:R2:W3:Y:S02]  /*1fdc0*/  SYNCS.PHASECHK.TRANS64.TRYWAIT P0, [R2+URZ+0x28840], R3 ;  /* 0x02884003020075a7 */ /* 0x0044e4000800017f */
[----:B---3--:R-:W-:Y:S05]  /*1fdd0*/  @!P0 NANOSLEEP.SYNCS 0x989680 ;  /* 0x009896800000895d */ /* 0x008fea0003900000 */
[----:B------:R-:W3:Y:S02]  /*1fde0*/  @!P0 SYNCS.PHASECHK.TRANS64 P0, [R2+URZ+0x28840], R3 ;  /* 0x02884003020085a7 */ /* 0x000ee4000800007f */
[----:B---3--:R-:W-:Y:S05]  /*1fdf0*/  @!P0 BRA `(.L_x_2522) ;  /* 0xfffffffc00f08947 */ /* 0x008fea000383ffff */
[----:B------:R-:W-:Y:S05]  /*1fe00*/  BRA `(.L_x_2686) ;  /* 0xffffffc400c07947 */ /* 0x000fea000383ffff */
.L_x_2524:
[----:B0-----:R0:W1:Y:S02]  /*1fe10*/  SYNCS.PHASECHK.TRANS64.TRYWAIT P1, [R2+URZ+0x60], R9 ;  /* 0x00006009020075a7 */ /* 0x001064000802017f */
[----:B-1----:R-:W-:Y:S05]  /*1fe20*/  @!P1 NANOSLEEP.SYNCS 0x989680 ;  /* 0x009896800000995d */ /* 0x002fea0003900000 */
[----:B------:R-:W1:Y:S02]  /*1fe30*/  @!P1 SYNCS.PHASECHK.TRANS64 P1, [R2+URZ+0x60], R9 ;  /* 0x00006009020095a7 */ /* 0x000e64000802007f */
[----:B-1----:R-:W-:Y:S05]  /*1fe40*/  @!P1 BRA `(.L_x_2524) ;  /* 0xfffffffc00f09947 */ /* 0x002fea000383ffff */
[----:B------:R-:W-:Y:S05]  /*1fe50*/  BRA `(.L_x_2687) ;  /* 0xffffffc8005c7947 */ /* 0x000fea000383ffff */
.L_x_2531:
[----:B-1----:R1:W2:Y:S02]  /*1fe60*/  SYNCS.PHASECHK.TRANS64.TRYWAIT P0, [R3+URZ+0x28860], R0 ;  /* 0x02886000030075a7 */ /* 0x0022a4000800017f */
[----:B--2---:R-:W-:Y:S05]  /*1fe70*/  @!P0 NANOSLEEP.SYNCS 0x989680 ;  /* 0x009896800000895d */ /* 0x004fea0003900000 */
[----:B------:R-:W2:Y:S02]  /*1fe80*/  @!P0 SYNCS.PHASECHK.TRANS64 P0, [R3+URZ+0x28860], R0 ;  /* 0x02886000030085a7 */ /* 0x000ea4000800007f */
[----:B--2---:R-:W-:Y:S05]  /*1fe90*/  @!P0 BRA `(.L_x_2531) ;  /* 0xfffffffc00f08947 */ /* 0x004fea000383ffff */
[----:B------:R-:W-:Y:S05]  /*1fea0*/  BRA `(.L_x_2688) ;  /* 0xffffffcc00607947 */ /* 0x000fea000383ffff */
.L_x_2533:
[----:B------:R-:W-:Y:S01]  /*1feb0*/  BSSY B0, `(.L_x_2689) ;  /* 0x0000008000007945 */ /* 0x000fe20003800000 */
[----:B------:R-:W-:Y:S02]  /*1fec0*/  IMAD.MOV.U32 R13, RZ, RZ, R16 ;  /* 0x000000ffff0d7224 */ /* 0x000fe400078e0010 */
[----:B------:R-:W-:Y:S02]  /*1fed0*/  IMAD.MOV.U32 R12, RZ, RZ, RZ ;  /* 0x000000ffff0c7224 */ /* 0x000fe400078e00ff */
[----:B------:R-:W-:Y:S02]  /*1fee0*/  IMAD.MOV.U32 R11, RZ, RZ, 0x1f ;  /* 0x0000001fff0b7424 */ /* 0x000fe400078e00ff */
[----:B0-----:R-:W-:-:S07]  /*1fef0*/  IMAD.MOV.U32 R15, RZ, RZ, -0x1 ;  /* 0xffffffffff0f7424 */ /* 0x001fce00078e00ff */
[----:B-1----:R-:W-:Y:S05]  /*1ff00*/  WARPSYNC.COLLECTIVE R15, `(.L_x_2690) ;  /* 0x000000000f087348 */ /* 0x002fea0003c00000 */
[----:B------:R0:W2:Y:S02]  /*1ff10*/  SHFL.IDX P6, R14, R13, R12, R11 ;  /* 0x0000000c0d0e7389 */ /* 0x0000a400000c000b */
[----:B012---:R-:W-:Y:S01]  /*1ff20*/  ENDCOLLECTIVE ;  /* 0x000000000000791b */ /* 0x007fe20003800000 */
.L_x_2690:
[----:B------:R-:W-:Y:S05]  /*1ff30*/  BSYNC B0 ;  /* 0x0000000000007941 */ /* 0x000fea0003800000 */
.L_x_2689:
        /* <DEDUP_REMOVED lines=8> */
.L_x_2691:
[----:B------:R-:W-:Y:S01]  /*1ffc0*/  IMAD.MOV.U32 R16, RZ, RZ, R14 ;  /* 0x000000ffff107224 */ /* 0x000fe200078e000e */
[----:B------:R-:W-:Y:S06]  /*1ffd0*/  BRA `(.L_x_2692) ;  /* 0xffffffcc00e87947 */ /* 0x000fec000383ffff */
.L_x_2536:
        /* <DEDUP_REMOVED lines=8> */
.L_x_2694:
[----:B------:R-:W-:Y:S05]  /*20060*/  BSYNC B0 ;  /* 0x0000000000007941 */ /* 0x000fea0003800000 */
.L_x_2693:
        /* <DEDUP_REMOVED lines=10> */
.L_x_2695:
        /* <DEDUP_REMOVED lines=8> */
.L_x_2696:
        /* <DEDUP_REMOVED lines=8> */
.L_x_2697:
        /* <DEDUP_REMOVED lines=8> */
.L_x_2698:
        /* <DEDUP_REMOVED lines=8> */
.L_x_2699:
[----:B------:R-:W-:Y:S05]  /*20310*/  BRA `(.L_x_2700) ;  /* 0xffffffcc00ac7947 */ /* 0x000fea000383ffff */
.L_x_2541:
        /* <DEDUP_REMOVED lines=8> */
.L_x_2702:
[----:B------:R-:W-:Y:S05]  /*203a0*/  BSYNC B0 ;  /* 0x0000000000007941 */ /* 0x000fea0003800000 */
.L_x_2701:
        /* <DEDUP_REMOVED lines=10> */
.L_x_2703:
        /* <DEDUP_REMOVED lines=8> */
.L_x_2704:
        /* <DEDUP_REMOVED lines=8> */
.L_x_2705:
        /* <DEDUP_REMOVED lines=8> */
.L_x_2706:
        /* <DEDUP_REMOVED lines=8> */
.L_x_2707:
[----:B------:R-:W-:Y:S05]  /*20650*/  BRA `(.L_x_2708) ;  /* 0xffffffcc00907947 */ /* 0x000fea000383ffff */
.L_x_2543:
[----:B------:R-:W-:Y:S01]  /*20660*/  BSSY B0, `(.L_x_2709) ;  /* 0x0000006000007945 */ /* 0x000fe20003800000 */
[----:B------:R-:W-:Y:S01]  /*20670*/  PLOP3.LUT P6, PT, P6, PT, PT, 0x8, 0x0 ;  /* 0x000000000000781c */ /* 0x000fe200037ce170 */
[----:B------:R-:W-:-:S12]  /*20680*/  IMAD.MOV.U32 R15, RZ, RZ, -0x1 ;  /* 0xffffffffff0f7424 */ /* 0x000fd800078e00ff */
[----:B0-----:R-:W-:Y:S05]  /*20690*/  WARPSYNC.COLLECTIVE R15, `(.L_x_2710) ;  /* 0x000000000f087348 */ /* 0x001fea0003c00000 */
[----:B------:R-:W-:Y:S01]  /*206a0*/  VOTE.ANY R14, PT, P6 ;  /* 0x00000000000e7806 */ /* 0x000fe200030e0100 */
[----:B0-----:R-:W-:Y:S06]  /*206b0*/  ENDCOLLECTIVE ;  /* 0x000000000000791b */ /* 0x001fec0003800000 */
.L_x_2710:
[----:B------:R-:W-:Y:S05]  /*206c0*/  BSYNC B0 ;  /* 0x0000000000007941 */ /* 0x000fea0003800000 */
.L_x_2709:
        /* <DEDUP_REMOVED lines=9> */
.L_x_2711:
[----:B------:R-:W-:Y:S01]  /*20760*/  IMAD.MOV.U32 R17, RZ, RZ, R14 ;  /* 0x000000ffff117224 */ /* 0x000fe200078e000e */
[----:B------:R-:W-:Y:S06]  /*20770*/  BRA `(.L_x_2712) ;  /* 0xffffffcc00807947 */ /* 0x000fec000383ffff */
.L_x_2545:
[----:B------:R-:W-:Y:S01]  /*20780*/  BSSY B0, `(.L_x_2713) ;  /* 0x0000007000007945 */ /* 0x000fe20003800000 */
[----:B------:R-:W-:Y:S02]  /*20790*/  IMAD.MOV.U32 R13, RZ, RZ, R2 ;  /* 0x000000ffff0d7224 */ /* 0x000fe400078e0002 */
[----:B------:R-:W-:Y:S02]  /*207a0*/  IMAD.MOV.U32 R11, RZ, RZ, 0x1f ;  /* 0x0000001fff0b7424 */ /* 0x000fe400078e00ff */
[----:B------:R-:W-:-:S07]  /*207b0*/  IMAD.MOV.U32 R15, RZ, RZ, -0x1 ;  /* 0xffffffffff0f7424 */ /* 0x000fce00078e00ff */
[----:B012---:R-:W-:Y:S05]  /*207c0*/  WARPSYNC.COLLECTIVE R15, `(.L_x_2714) ;  /* 0x000000000f087348 */ /* 0x007fea0003c00000 */
[----:B------:R3:W4:Y:S02]  /*207d0*/  SHFL.IDX P6, R14, R13, R12, R11 ;  /* 0x0000000c0d0e7389 */ /* 0x00072400000c000b */
[----:B01234-:R-:W-:Y:S01]  /*207e0*/  ENDCOLLECTIVE ;  /* 0x000000000000791b */ /* 0x01ffe20003800000 */
.L_x_2714:
[----:B------:R-:W-:Y:S05]  /*207f0*/  BSYNC B0 ;  /* 0x0000000000007941 */ /* 0x000fea0003800000 */
.L_x_2713:
[----:B------:R-:W-:Y:S01]  /*20800*/  IMAD.MOV.U32 R7, RZ, RZ, R14 ;  /* 0x000000ffff077224 */ /* 0x000fe200078e000e */
[----:B------:R-:W-:Y:S06]  /*20810*/  BRA `(.L_x_2544) ;  /* 0xffffffcc00747947 */ /* 0x000fec000383ffff */
.L_x_2549:
[----:B-1----:R1:W2:Y:S02]  /*20820*/  SYNCS.PHASECHK.TRANS64.TRYWAIT P0, [R0+URZ+0x28820], R3 ;  /* 0x02882003000075a7 */ /* 0x0022a4000800017f */
[----:B--2---:R-:W-:Y:S05]  /*20830*/  @!P0 NANOSLEEP.SYNCS 0x989680 ;  /* 0x009896800000895d */ /* 0x004fea0003900000 */
[----:B------:R-:W2:Y:S02]  /*20840*/  @!P0 SYNCS.PHASECHK.TRANS64 P0, [R0+URZ+0x28820], R3 ;  /* 0x02882003000085a7 */ /* 0x000ea4000800007f */
[----:B--2---:R-:W-:Y:S05]  /*20850*/  @!P0 BRA `(.L_x_2549) ;  /* 0xfffffffc00f08947 */ /* 0x004fea000383ffff */
[----:B------:R-:W-:Y:S05]  /*20860*/  BRA `(.L_x_2715) ;  /* 0xffffffd000e87947 */ /* 0x000fea000383ffff */
.L_x_2550:
        /* <DEDUP_REMOVED lines=11> */
.L_x_2717:
[----:B------:R-:W-:Y:S05]  /*20920*/  BSYNC B0 ;  /* 0x0000000000007941 */ /* 0x000fea0003800000 */
.L_x_2716:
[----:B------:R-:W-:Y:S05]  /*20930*/  BRA `(.L_x_2718) ;  /* 0xffffffd000d07947 */ /* 0x000fea000383ffff */
.L_x_2551:
[----:B------:R-:W-:Y:S01]  /*20940*/  BSSY B0, `(.L_x_2719) ;  /* 0x0000006000007945 */ /* 0x000fe20003800000 */
[----:B------:R-:W-:-:S07]  /*20950*/  IMAD.MOV.U32 R15, RZ, RZ, -0x1 ;  /* 0xffffffffff0f7424 */ /* 0x000fce00078e00ff */
[----:B012---:R-:W-:Y:S05]  /*20960*/  WARPSYNC.COLLECTIVE R15, `(.L_x_2720) ;  /* 0x000000000f0c7348 */ /* 0x007fea0003c00000 */
[----:B------:R-:W-:Y:S02]  /*20970*/  ELECT P6, UR62, PT ;  /* 0x00000000003e782f */ /* 0x000fe400038c0000 */
[----:B------:R-:W-:Y:S01]  /*20980*/  MOV R14, UR62 ;  /* 0x0000003e000e7c02 */ /* 0x000fe20008000f00 */
[----:B012---:R-:W-:Y:S10]  /*20990*/  ENDCOLLECTIVE ;  /* 0x000000000000791b */ /* 0x007ff40003800000 */
.L_x_2720:
[----:B------:R-:W-:Y:S05]  /*209a0*/  BSYNC B0 ;  /* 0x0000000000007941 */ /* 0x000fea0003800000 */
.L_x_2719:
[----:B------:R-:W-:Y:S05]  /*209b0*/  BRA `(.L_x_2721) ;  /* 0xffffffd000c47947 */ /* 0x000fea000383ffff */
.L_x_2553:
[----:B-1----:R1:W2:Y:S02]  /*209c0*/  SYNCS.PHASECHK.TRANS64.TRYWAIT P0, [R6+URZ], R5 ;  /* 0x00000005060075a7 */ /* 0x0022a4000800017f */
[----:B--2---:R-:W-:Y:S05]  /*209d0*/  @!P0 NANOSLEEP.SYNCS 0x989680 ;  /* 0x009896800000895d */ /* 0x004fea0003900000 */
[----:B------:R-:W2:Y:S02]  /*209e0*/  @!P0 SYNCS.PHASECHK.TRANS64 P0, [R6+URZ], R5 ;  /* 0x00000005060085a7 */ /* 0x000ea4000800007f */
[----:B--2---:R-:W-:Y:S05]  /*209f0*/  @!P0 BRA `(.L_x_2553) ;  /* 0xfffffffc00f08947 */ /* 0x004fea000383ffff */
[----:B------:R-:W-:Y:S05]  /*20a00*/  BRA `(.L_x_2722) ;  /* 0xffffffd400007947 */ /* 0x000fea000383ffff */
.L_x_2554:
[----:B--2---:R2:W3:Y:S02]  /*20a10*/  SYNCS.PHASECHK.TRANS64.TRYWAIT P0, [R7+URZ], R2 ;  /* 0x00000002070075a7 */ /* 0x0044e4000800017f */
[----:B---3--:R-:W-:Y:S05]  /*20a20*/  @!P0 NANOSLEEP.SYNCS 0x989680 ;  /* 0x009896800000895d */ /* 0x008fea0003900000 */
[----:B------:R-:W3:Y:S02]  /*20a30*/  @!P0 SYNCS.PHASECHK.TRANS64 P0, [R7+URZ], R2 ;  /* 0x00000002070085a7 */ /* 0x000ee4000800007f */
[----:B---3--:R-:W-:Y:S05]  /*20a40*/  @!P0 BRA `(.L_x_2554) ;  /* 0xfffffffc00f08947 */ /* 0x008fea000383ffff */
[----:B------:R-:W-:Y:S05]  /*20a50*/  BRA `(.L_x_2723) ;  /* 0xffffffd000f47947 */ /* 0x000fea000383ffff */
.L_x_2556:
[----:B---3--:R3:W4:Y:S02]  /*20a60*/  SYNCS.PHASECHK.TRANS64.TRYWAIT P0, [R4+URZ], R5 ;  /* 0x00000005040075a7 */ /* 0x008724000800017f */
[----:B----4-:R-:W-:Y:S05]  /*20a70*/  @!P0 NANOSLEEP.SYNCS 0x989680 ;  /* 0x009896800000895d */ /* 0x010fea0003900000 */
[----:B------:R-:W4:Y:S02]  /*20a80*/  @!P0 SYNCS.PHASECHK.TRANS64 P0, [R4+URZ], R5 ;  /* 0x00000005040085a7 */ /* 0x000f24000800007f */
[----:B----4-:R-:W-:Y:S05]  /*20a90*/  @!P0 BRA `(.L_x_2556) ;  /* 0xfffffffc00f08947 */ /* 0x010fea000383ffff */
[----:B------:R-:W-:Y:S05]  /*20aa0*/  BRA `(.L_x_2724) ;  /* 0xffffffd000fc7947 */ /* 0x000fea000383ffff */
.L_x_2725:
        /* <DEDUP_REMOVED lines=13> */
.L_x_2735:


//--------------------- .nv.global.init           --------------------------
	.section	.nv.global.init,"aw",@progbits
.nv.global.init:
	.type		$str$23,@object
	.size		$str$23,($str$24 - $str$23)
$str$23:
        /*0000*/ 	.byte	0x28, 0x61, 0x64, 0x64, 0x72, 0x65, 0x73, 0x73, 0x20, 0x26, 0x20, 0x6d, 0x61, 0x73, 0x6b, 0x29
        /*0010*/ 	.byte	0x20, 0x3d, 0x3d, 0x20, 0x30, 0x00
	.type		$str$24,@object
	.size		$str$24,(__unnamed_4 - $str$24)
$str$24:
        /*0016*/ 	.byte	0x2f, 0x74, 0x6d, 0x70, 0x2f, 0x6f, 0x73, 0x73, 0x5f, 0x6b, 0x65, 0x72, 0x6e, 0x65, 0x6c, 0x73
        /*0026*/ 	.byte	0x5f, 0x73, 0x72, 0x63, 0x2f, 0x66, 0x6c, 0x61, 0x73, 0x68, 0x5f, 0x61, 0x74, 0x74, 0x65, 0x6e
        /*0036*/ 	.byte	0x74, 0x69, 0x6f, 0x6e, 0x2f, 0x63, 0x73, 0x72, 0x63, 0x2f, 0x63, 0x75, 0x74, 0x6c, 0x61, 0x73
        /*0046*/ 	.byte	0x73, 0x2f, 0x69, 0x6e, 0x63, 0x6c, 0x75, 0x64, 0x65, 0x2f, 0x63, 0x75, 0x74, 0x65, 0x2f, 0x70
        /*0056*/ 	.byte	0x6f, 0x69, 0x6e, 0x74, 0x65, 0x72, 0x5f, 0x66, 0x6c, 0x61, 0x67, 0x67, 0x65, 0x64, 0x2e, 0x68
        /*0066*/ 	.byte	0x70, 0x70, 0x00
	.type		__unnamed_4,@object
	.size		__unnamed_4,(__unnamed_8 - __unnamed_4)
__unnamed_4:
        /* <DEDUP_REMOVED lines=25> */
	.type		__unnamed_8,@object
	.size		__unnamed_8,(__unnamed_3 - __unnamed_8)
__unnamed_8:
        /* <DEDUP_REMOVED lines=24> */
        /*036d*/ 	.byte	0x3e, 0x20, 0x26, 0x5d, 0x00
	.type		__unnamed_3,@object
	.size		__unnamed_3,(__unnamed_2 - __unnamed_3)
__unnamed_3:
        /* <DEDUP_REMOVED lines=29> */
	.type		__unnamed_2,@object
	.size		__unnamed_2,(__unnamed_7 - __unnamed_2)
__unnamed_2:
        /* <DEDUP_REMOVED lines=29> */
	.type		__unnamed_7,@object
	.size		__unnamed_7,(__unnamed_6 - __unnamed_7)
__unnamed_7:
        /* <DEDUP_REMOVED lines=29> */
        /*08e2*/ 	.byte	0x00
	.type		__unnamed_6,@object
	.size		__unnamed_6,(__unnamed_1 - __unnamed_6)
__unnamed_6:
        /* <DEDUP_REMOVED lines=30> */
	.type		__unnamed_1,@object
	.size		__unnamed_1,(__unnamed_5 - __unnamed_1)
__unnamed_1:
        /* <DEDUP_REMOVED lines=29> */
        /*0c84*/ 	.byte	0x5d, 0x00
	.type		__unnamed_5,@object
	.size		__unnamed_5,(.L_4 - __unnamed_5)
__unnamed_5:
        /* <DEDUP_REMOVED lines=29> */
        /*0e56*/ 	.byte	0x26, 0x5d, 0x00
.L_4:


//--------------------- .nv.shared._ZN7cutlass13device_kernelIN5flash11enable_sm90INS1_16FlashAttnFwdSm90INS1_25CollectiveMainloopFwdSm90ILi2EN4cute5tupleIJNS5_1CILi1EEES8_S8_EEENS6_IJNS7_ILi128EEENS7_ILi176EEESA_EEELi128ENS_10bfloat16_tEfNS_4arch4Sm90ELb0ELb0ELb0ELb0ELb0ELb0ELb0ELb1ELb1ELb0ELb0ELb0EEENS1_21CollectiveEpilogueFwdINS6_IJSA_SA_SB_EEES9_SD_SF_Li256ELb0ELb0ELb0ELb0EEENS1_29StaticPersistentTileSchedulerILb0EEEEEEEEEvNT_6ParamsE --------------------------
	.section	.nv.shared._ZN7cutlass13device_kernelIN5flash11enable_sm90INS1_16FlashAttnFwdSm90INS1_25CollectiveMainloopFwdSm90ILi2EN4cute5tupleIJNS5_1CILi1EEES8_S8_EEENS6_IJNS7_ILi128EEENS7_ILi176EEESA_EEELi128ENS_10bfloat16_tEfNS_4arch4Sm90ELb0ELb0ELb0ELb0ELb0ELb0ELb0ELb1ELb1ELb0ELb0ELb0EEENS1_21CollectiveEpilogueFwdINS6_IJSA_SA_SB_EEES9_SD_SF_Li256ELb0ELb0ELb0ELb0EEENS1_29StaticPersistentTileSchedulerILb0EEEEEEEEEvNT_6ParamsE,"aw",@nobits
	.sectionflags	@""
	.align	16
	.zero		1024


//--------------------- .nv.shared.reserved.0     --------------------------
	.section	.nv.shared.reserved.0,"aw",@nobits
	.weak		__nv_reservedSMEM_offset_0_alias
	.size		__nv_reservedSMEM_offset_0_alias, 0, 0
	.other		__nv_reservedSMEM_offset_0_alias,@"STO_CUDA_RESERVED_SHARED STV_DEFAULT"
__nv_reservedSMEM_offset_0_alias:
	.zero		0


//--------------------- .nv.global                --------------------------
	.section	.nv.global,"aw",@nobits
.nv.global:
	.type		_ZN66_INTERNAL_7e94649a_30_flash_fwd_hdim128_bf16_sm90_cu_cf07d2ef_28404cute1_E,@object
	.size		_ZN66_INTERNAL_7e94649a_30_flash_fwd_hdim128_bf16_sm90_cu_cf07d2ef_28404cute1_E,(_ZN66_INTERNAL_7e94649a_30_flash_fwd_hdim128_bf16_sm90_cu_cf07d2ef_28404cuda3std3__45__cpo6cbeginE - _ZN66_INTERNAL_7e94649a_30_flash_fwd_hdim128_bf16_sm90_cu_cf07d2ef_28404cute1_E)
_ZN66_INTERNAL_7e94649a_30_flash_fwd_hdim128_bf16_sm90_cu_cf07d2ef_28404cute1_E:
	.zero		1
	.type		_ZN66_INTERNAL_7e94649a_30_flash_fwd_hdim128_bf16_sm90_cu_cf07d2ef_28404cuda3std3__45__cpo6cbeginE,@object
	.size		_ZN66_INTERNAL_7e94649a_30_flash_fwd_hdim128_bf16_sm90_cu_cf07d2ef_28404cuda3std3__45__cpo6cbeginE,(_ZN66_INTERNAL_7e94649a_30_flash_fwd_hdim128_bf16_sm90_cu_cf07d2ef_28404cuda3std3__48in_placeE - _ZN66_INTERNAL_7e94649a_30_flash_fwd_hdim128_bf16_sm90_cu_cf07d2ef_28404cuda3std3__45__cpo6cbeginE)
_ZN66_INTERNAL_7e94649a_30_flash_fwd_hdim128_bf16_sm90_cu_cf07d2ef_28404cuda3std3__45__cpo6cbeginE:
	.zero		1
	.type		_ZN66_INTERNAL_7e94649a_30_flash_fwd_hdim128_bf16_sm90_cu_cf07d2ef_28404cuda3std3__48in_placeE,@object
	.size		_ZN66_INTERNAL_7e94649a_30_flash_fwd_hdim128_bf16_sm90_cu_cf07d2ef_28404cuda3std3__48in_placeE,(_ZN66_INTERNAL_7e94649a_30_flash_fwd_hdim128_bf16_sm90_cu_cf07d2ef_28404cuda3std6ranges3__45__cpo9iter_moveE - _ZN66_INTERNAL_7e94649a_30_flash_fwd_hdim128_bf16_sm90_cu_cf07d2ef_28404cuda3std3__48in_placeE)
_ZN66_INTERNAL_7e94649a_30_flash_fwd_hdim128_bf16_sm90_cu_cf07d2ef_28404cuda3std3__48in_placeE:
	.zero		1
	.type		_ZN66_INTERNAL_7e94649a_30_flash_fwd_hdim128_bf16_sm90_cu_cf07d2ef_28404cuda3std6ranges3__45__cpo9iter_moveE,@object
	.size		_ZN66_INTERNAL_7e94649a_30_flash_fwd_hdim128_bf16_sm90_cu_cf07d2ef_28404cuda3std6ranges3__45__cpo9iter_moveE,(_ZN66_INTERNAL_7e94649a_30_flash_fwd_hdim128_bf16_sm90_cu_cf07d2ef_28404cuda3std3__45__cpo5beginE - _ZN66_INTERNAL_7e94649a_30_flash_fwd_hdim128_bf16_sm90_cu_cf07d2ef_28404cuda3std6ranges3__45__cpo9iter_moveE)
_ZN66_INTERNAL_7e94649a_30_flash_fwd_hdim128_bf16_sm90_cu_cf07d2ef_28404cuda3std6ranges3__45__cpo9iter_moveE:
	.zero		1
	.type		_ZN66_INTERNAL_7e94649a_30_flash_fwd_hdim128_bf16_sm90_cu_cf07d2ef_28404cuda3std3__45__cpo5beginE,@object
	.size		_ZN66_INTERNAL_7e94649a_30_flash_fwd_hdim128_bf16_sm90_cu_cf07d2ef_28404cuda3std3__45__cpo5beginE,(_ZN66_INTERNAL_7e94649a_30_flash_fwd_hdim128_bf16_sm90_cu_cf07d2ef_28404cuda3std3__468_GLOBAL__N__7e94649a_30_flash_fwd_hdim128_bf16_sm90_cu_cf07d2ef_28406ignoreE - _ZN66_INTERNAL_7e94649a_30_flash_fwd_hdim128_bf16_sm90_cu_cf07d2ef_28404cuda3std3__45__cpo5beginE)
_ZN66_INTERNAL_7e94649a_30_flash_fwd_hdim128_bf16_sm90_cu_cf07d2ef_28404cuda3std3__45__cpo5beginE:
	.zero		1
	.type		_ZN66_INTERNAL_7e94649a_30_flash_fwd_hdim128_bf16_sm90_cu_cf07d2ef_28404cuda3std3__468_GLOBAL__N__7e94649a_30_flash_fwd_hdim128_bf16_sm90_cu_cf07d2ef_28406ignoreE,@object
	.size		_ZN66_INTERNAL_7e94649a_30_flash_fwd_hdim128_bf16_sm90_cu_cf07d2ef_28404cuda3std3__468_GLOBAL__N__7e94649a_30_flash_fwd_hdim128_bf16_sm90_cu_cf07d2ef_28406ignoreE,(_ZN66_INTERNAL_7e94649a_30_flash_fwd_hdim128_bf16_sm90_cu_cf07d2ef_28404cute7productE - _ZN66_INTERNAL_7e94649a_30_flash_fwd_hdim128_bf16_sm90_cu_cf07d2ef_28404cuda3std3__468_GLOBAL__N__7e94649a_30_flash_fwd_hdim128_bf16_sm90_cu_cf07d2ef_28406ignoreE)
_ZN66_INTERNAL_7e94649a_30_flash_fwd_hdim128_bf16_sm90_cu_cf07d2ef_28404cuda3std3__468_GLOBAL__N__7e94649a_30_flash_fwd_hdim128_bf16_sm90_cu_cf07d2ef_28406ignoreE:
	.zero		1
	.type		_ZN66_INTERNAL_7e94649a_30_flash_fwd_hdim128_bf16_sm90_cu_cf07d2ef_28404cute7productE,@object
	.size		_ZN66_INTERNAL_7e94649a_30_flash_fwd_hdim128_bf16_sm90_cu_cf07d2ef_28404cute7productE,(_ZN66_INTERNAL_7e94649a_30_flash_fwd_hdim128_bf16_sm90_cu_cf07d2ef_28404cuda3std3__45__cpo3endE - _ZN66_INTERNAL_7e94649a_30_flash_fwd_hdim128_bf16_sm90_cu_cf07d2ef_28404cute7productE)
_ZN66_INTERNAL_7e94649a_30_flash_fwd_hdim128_bf16_sm90_cu_cf07d2ef_28404cute7productE:
	.zero		1
	.type		_ZN66_INTERNAL_7e94649a_30_flash_fwd_hdim128_bf16_sm90_cu_cf07d2ef_28404cuda3std3__45__cpo3endE,@object
	.size		_ZN66_INTERNAL_7e94649a_30_flash_fwd_hdim128_bf16_sm90_cu_cf07d2ef_28404cuda3std3__45__cpo3endE,(_ZN66_INTERNAL_7e94649a_30_flash_fwd_hdim128_bf16_sm90_cu_cf07d2ef_28404cuda3std3__419piecewise_constructE - _ZN66_INTERNAL_7e94649a_30_flash_fwd_hdim128_bf16_sm90_cu_cf07d2ef_28404cuda3std3__45__cpo3endE)
_ZN66_INTERNAL_7e94649a_30_flash_fwd_hdim128_bf16_sm90_cu_cf07d2ef_28404cuda3std3__45__cpo3endE:
	.zero		1
	.type		_ZN66_INTERNAL_7e94649a_30_flash_fwd_hdim128_bf16_sm90_cu_cf07d2ef_28404cuda3std3__419piecewise_constructE,@object
	.size		_ZN66_INTERNAL_7e94649a_30_flash_fwd_hdim128_bf16_sm90_cu_cf07d2ef_28404cuda3std3__419piecewise_constructE,(_ZN66_INTERNAL_7e94649a_30_flash_fwd_hdim128_bf16_sm90_cu_cf07d2ef_28404cuda3std3__45__cpo4cendE - _ZN66_INTERNAL_7e94649a_30_flash_fwd_hdim128_bf16_sm90_cu_cf07d2ef_28404cuda3std3__419piecewise_constructE)
_ZN66_INTERNAL_7e94649a_30_flash_fwd_hdim128_bf16_sm90_cu_cf07d2ef_28404cuda3std3__419piecewise_constructE:
	.zero		1
	.type		_ZN66_INTERNAL_7e94649a_30_flash_fwd_hdim128_bf16_sm90_cu_cf07d2ef_28404cuda3std3__45__cpo4cendE,@object
	.size		_ZN66_INTERNAL_7e94649a_30_flash_fwd_hdim128_bf16_sm90_cu_cf07d2ef_28404cuda3std3__45__cpo4cendE,(_ZN66_INTERNAL_7e94649a_30_flash_fwd_hdim128_bf16_sm90_cu_cf07d2ef_28404cuda3std6ranges3__45__cpo4swapE - _ZN66_INTERNAL_7e94649a_30_flash_fwd_hdim128_bf16_sm90_cu_cf07d2ef_28404cuda3std3__45__cpo4cendE)
_ZN66_INTERNAL_7e94649a_30_flash_fwd_hdim128_bf16_sm90_cu_cf07d2ef_28404cuda3std3__45__cpo4cendE:
	.zero		1
	.type		_ZN66_INTERNAL_7e94649a_30_flash_fwd_hdim128_bf16_sm90_cu_cf07d2ef_28404cuda3std6ranges3__45__cpo4swapE,@object
	.size		_ZN66_INTERNAL_7e94649a_30_flash_fwd_hdim128_bf16_sm90_cu_cf07d2ef_28404cuda3std6ranges3__45__cpo4swapE,(.L_15 - _ZN66_INTERNAL_7e94649a_30_flash_fwd_hdim128_bf16_sm90_cu_cf07d2ef_28404cuda3std6ranges3__45__cpo4swapE)
_ZN66_INTERNAL_7e94649a_30_flash_fwd_hdim128_bf16_sm90_cu_cf07d2ef_28404cuda3std6ranges3__45__cpo4swapE:
	.zero		1
.L_15:


//--------------------- .nv.shared._ZN7cutlass13device_kernelIN5flash11enable_sm90INS1_16FlashAttnFwdSm90INS1_25CollectiveMainloopFwdSm90ILi2EN4cute5tupleIJNS5_1CILi2EEENS7_ILi1EEES9_EEENS6_IJNS7_ILi128EEENS7_ILi176EEESB_EEELi128ENS_10bfloat16_tEfNS_4arch4Sm90ELb0ELb0ELb0ELb0ELb0ELb0ELb0ELb1ELb1ELb0ELb0ELb0EEENS1_21CollectiveEpilogueFwdINS6_IJSB_SB_SC_EEESA_SE_SG_Li256ELb0ELb0ELb0ELb0EEENS1_29StaticPersistentTileSchedulerILb0EEEEEEEEEvNT_6ParamsE --------------------------
	.section	.nv.shared._ZN7cutlass13device_kernelIN5flash11enable_sm90INS1_16FlashAttnFwdSm90INS1_25CollectiveMainloopFwdSm90ILi2EN4cute5tupleIJNS5_1CILi2EEENS7_ILi1EEES9_EEENS6_IJNS7_ILi128EEENS7_ILi176EEESB_EEELi128ENS_10bfloat16_tEfNS_4arch4Sm90ELb0ELb0ELb0ELb0ELb0ELb0ELb0ELb1ELb1ELb0ELb0ELb0EEENS1_21CollectiveEpilogueFwdINS6_IJSB_SB_SC_EEESA_SE_SG_Li256ELb0ELb0ELb0ELb0EEENS1_29StaticPersistentTileSchedulerILb0EEEEEEEEEvNT_6ParamsE,"aw",@nobits
	.sectionflags	@""
	.align	16
	.zero		1024


//--------------------- .nv.shared._ZN7cutlass13device_kernelIN5flash11enable_sm90INS1_16FlashAttnFwdSm90INS1_25CollectiveMainloopFwdSm90ILi2EN4cute5tupleIJNS5_1CILi1EEES8_S8_EEENS6_IJNS7_ILi128EEENS7_ILi176EEESA_EEELi128ENS_10bfloat16_tEfNS_4arch4Sm90ELb0ELb0ELb0ELb1ELb0ELb0ELb0ELb1ELb1ELb0ELb0ELb0EEENS1_21CollectiveEpilogueFwdINS6_IJSA_SA_SB_EEES9_SD_SF_Li256ELb1ELb0ELb0ELb0EEENS1_36VarlenDynamicPersistentTileSchedulerILi128ELi176ELi256ELi32ELb0ELb0ELb1ELb0ELb1ELb1EEEEEEEEEvNT_6ParamsE --------------------------
	.section	.nv.shared._ZN7cutlass13device_kernelIN5flash11enable_sm90INS1_16FlashAttnFwdSm90INS1_25CollectiveMainloopFwdSm90ILi2EN4cute5tupleIJNS5_1CILi1EEES8_S8_EEENS6_IJNS7_ILi128EEENS7_ILi176EEESA_EEELi128ENS_10bfloat16_tEfNS_4arch4Sm90ELb0ELb0ELb0ELb1ELb0ELb0ELb0ELb1ELb1ELb0ELb0ELb0EEENS1_21CollectiveEpilogueFwdINS6_IJSA_SA_SB_EEES9_SD_SF_Li256ELb1ELb0ELb0ELb0EEENS1_36VarlenDynamicPersistentTileSchedulerILi128ELi176ELi256ELi32ELb0ELb0ELb1ELb0ELb1ELb1EEEEEEEEEvNT_6ParamsE,"aw",@nobits
	.sectionflags	@""
	.align	16
	.zero		1024


//--------------------- .nv.shared._ZN7cutlass13device_kernelIN5flash11enable_sm90INS1_16FlashAttnFwdSm90INS1_25CollectiveMainloopFwdSm90ILi2EN4cute5tupleIJNS5_1CILi1EEES8_S8_EEENS6_IJNS7_ILi128EEENS7_ILi176EEESA_EEELi128ENS_10bfloat16_tEfNS_4arch4Sm90ELb0ELb0ELb0ELb1ELb0ELb1ELb0ELb1ELb1ELb0ELb0ELb0EEENS1_21CollectiveEpilogueFwdINS6_IJSA_SA_SB_EEES9_SD_SF_Li256ELb1ELb0ELb0ELb0EEENS1_36VarlenDynamicPersistentTileSchedulerILi128ELi176ELi256ELi32ELb0ELb0ELb1ELb0ELb1ELb1EEEEEEEEEvNT_6ParamsE --------------------------
	.section	.nv.shared._ZN7cutlass13device_kernelIN5flash11enable_sm90INS1_16FlashAttnFwdSm90INS1_25CollectiveMainloopFwdSm90ILi2EN4cute5tupleIJNS5_1CILi1EEES8_S8_EEENS6_IJNS7_ILi128EEENS7_ILi176EEESA_EEELi128ENS_10bfloat16_tEfNS_4arch4Sm90ELb0ELb0ELb0ELb1ELb0ELb1ELb0ELb1ELb1ELb0ELb0ELb0EEENS1_21CollectiveEpilogueFwdINS6_IJSA_SA_SB_EEES9_SD_SF_Li256ELb1ELb0ELb0ELb0EEENS1_36VarlenDynamicPersistentTileSchedulerILi128ELi176ELi256ELi32ELb0ELb0ELb1ELb0ELb1ELb1EEEEEEEEEvNT_6ParamsE,"aw",@nobits
	.sectionflags	@""
	.align	16
	.zero		1024


//--------------------- .nv.shared._ZN7cutlass13device_kernelIN5flash11enable_sm90INS1_16FlashAttnFwdSm90INS1_25CollectiveMainloopFwdSm90ILi2EN4cute5tupleIJNS5_1CILi1EEES8_S8_EEENS6_IJNS7_ILi128EEESA_SA_EEELi128ENS_10bfloat16_tEfNS_4arch4Sm90ELb0ELb1ELb0ELb0ELb0ELb0ELb0ELb1ELb1ELb0ELb0ELb0EEENS1_21CollectiveEpilogueFwdISB_S9_SC_SE_Li256ELb0ELb0ELb0ELb0EEENS1_30DynamicPersistentTileSchedulerILi256ELi32ELb0ELb0ELb1EEEEEEEEEvNT_6ParamsE --------------------------
	.section	.nv.shared._ZN7cutlass13device_kernelIN5flash11enable_sm90INS1_16FlashAttnFwdSm90INS1_25CollectiveMainloopFwdSm90ILi2EN4cute5tupleIJNS5_1CILi1EEES8_S8_EEENS6_IJNS7_ILi128EEESA_SA_EEELi128ENS_10bfloat16_tEfNS_4arch4Sm90ELb0ELb1ELb0ELb0ELb0ELb0ELb0ELb1ELb1ELb0ELb0ELb0EEENS1_21CollectiveEpilogueFwdISB_S9_SC_SE_Li256ELb0ELb0ELb0ELb0EEENS1_30DynamicPersistentTileSchedulerILi256ELi32ELb0ELb0ELb1EEEEEEEEEvNT_6ParamsE,"aw",@nobits
	.sectionflags	@""
	.align	16
	.zero		1024


//--------------------- .nv.shared._ZN7cutlass13device_kernelIN5flash11enable_sm90INS1_16FlashAttnFwdSm90INS1_25CollectiveMainloopFwdSm90ILi2EN4cute5tupleIJNS5_1CILi1EEES8_S8_EEENS6_IJNS7_ILi128EEESA_SA_EEELi128ENS_10bfloat16_tEfNS_4arch4Sm90ELb0ELb1ELb0ELb1ELb0ELb0ELb0ELb1ELb1ELb0ELb0ELb0EEENS1_21CollectiveEpilogueFwdISB_S9_SC_SE_Li256ELb1ELb0ELb0ELb0EEENS1_36VarlenDynamicPersistentTileSchedulerILi128ELi128ELi256ELi32ELb0ELb0ELb1ELb1ELb0ELb1EEEEEEEEEvNT_6ParamsE --------------------------
	.section	.nv.shared._ZN7cutlass13device_kernelIN5flash11enable_sm90INS1_16FlashAttnFwdSm90INS1_25CollectiveMainloopFwdSm90ILi2EN4cute5tupleIJNS5_1CILi1EEES8_S8_EEENS6_IJNS7_ILi128EEESA_SA_EEELi128ENS_10bfloat16_tEfNS_4arch4Sm90ELb0ELb1ELb0ELb1ELb0ELb0ELb0ELb1ELb1ELb0ELb0ELb0EEENS1_21CollectiveEpilogueFwdISB_S9_SC_SE_Li256ELb1ELb0ELb0ELb0EEENS1_36VarlenDynamicPersistentTileSchedulerILi128ELi128ELi256ELi32ELb0ELb0ELb1ELb1ELb0ELb1EEEEEEEEEvNT_6ParamsE,"aw",@nobits
	.sectionflags	@""
	.align	16
	.zero		1024


//--------------------- .nv.shared._ZN7cutlass13device_kernelIN5flash11enable_sm90INS1_16FlashAttnFwdSm90INS1_25CollectiveMainloopFwdSm90ILi2EN4cute5tupleIJNS5_1CILi1EEES8_S8_EEENS6_IJNS7_ILi128EEESA_SA_EEELi128ENS_10bfloat16_tEfNS_4arch4Sm90ELb0ELb1ELb0ELb1ELb0ELb1ELb0ELb1ELb1ELb0ELb0ELb0EEENS1_21CollectiveEpilogueFwdISB_S9_SC_SE_Li256ELb1ELb0ELb0ELb0EEENS1_36VarlenDynamicPersistentTileSchedulerILi128ELi128ELi256ELi32ELb0ELb0ELb1ELb1ELb0ELb1EEEEEEEEEvNT_6ParamsE --------------------------
	.section	.nv.shared._ZN7cutlass13device_kernelIN5flash11enable_sm90INS1_16FlashAttnFwdSm90INS1_25CollectiveMainloopFwdSm90ILi2EN4cute5tupleIJNS5_1CILi1EEES8_S8_EEENS6_IJNS7_ILi128EEESA_SA_EEELi128ENS_10bfloat16_tEfNS_4arch4Sm90ELb0ELb1ELb0ELb1ELb0ELb1ELb0ELb1ELb1ELb0ELb0ELb0EEENS1_21CollectiveEpilogueFwdISB_S9_SC_SE_Li256ELb1ELb0ELb0ELb0EEENS1_36VarlenDynamicPersistentTileSchedulerILi128ELi128ELi256ELi32ELb0ELb0ELb1ELb1ELb0ELb1EEEEEEEEEvNT_6ParamsE,"aw",@nobits
	.sectionflags	@""
	.align	16
	.zero		1024


//--------------------- .nv.shared._ZN7cutlass13device_kernelIN5flash11enable_sm90INS1_16FlashAttnFwdSm90INS1_25CollectiveMainloopFwdSm90ILi2EN4cute5tupleIJNS5_1CILi1EEES8_S8_EEENS6_IJNS7_ILi128EEESA_SA_EEELi128ENS_10bfloat16_tEfNS_4arch4Sm90ELb1ELb0ELb0ELb0ELb0ELb0ELb0ELb1ELb1ELb0ELb0ELb0EEENS1_21CollectiveEpilogueFwdISB_S9_SC_SE_Li256ELb0ELb0ELb0ELb0EEENS1_30DynamicPersistentTileSchedulerILi256ELi32ELb0ELb0ELb1EEEEEEEEEvNT_6ParamsE --------------------------
	.section	.nv.shared._ZN7cutlass13device_kernelIN5flash11enable_sm90INS1_16FlashAttnFwdSm90INS1_25CollectiveMainloopFwdSm90ILi2EN4cute5tupleIJNS5_1CILi1EEES8_S8_EEENS6_IJNS7_ILi128EEESA_SA_EEELi128ENS_10bfloat16_tEfNS_4arch4Sm90ELb1ELb0ELb0ELb0ELb0ELb0ELb0ELb1ELb1ELb0ELb0ELb0EEENS1_21CollectiveEpilogueFwdISB_S9_SC_SE_Li256ELb0ELb0ELb0ELb0EEENS1_30DynamicPersistentTileSchedulerILi256ELi32ELb0ELb0ELb1EEEEEEEEEvNT_6ParamsE,"aw",@nobits
	.sectionflags	@""
	.align	16
	.zero		1024


//--------------------- .nv.shared._ZN7cutlass13device_kernelIN5flash11enable_sm90INS1_16FlashAttnFwdSm90INS1_25CollectiveMainloopFwdSm90ILi2EN4cute5tupleIJNS5_1CILi1EEES8_S8_EEENS6_IJNS7_ILi128EEESA_SA_EEELi128ENS_10bfloat16_tEfNS_4arch4Sm90ELb1ELb0ELb0ELb1ELb0ELb0ELb0ELb1ELb1ELb0ELb0ELb0EEENS1_21CollectiveEpilogueFwdISB_S9_SC_SE_Li256ELb1ELb0ELb0ELb0EEENS1_36VarlenDynamicPersistentTileSchedulerILi128ELi128ELi256ELi32ELb0ELb0ELb1ELb1ELb1ELb1EEEEEEEEEvNT_6ParamsE --------------------------
	.section	.nv.shared._ZN7cutlass13device_kernelIN5flash11enable_sm90INS1_16FlashAttnFwdSm90INS1_25CollectiveMainloopFwdSm90ILi2EN4cute5tupleIJNS5_1CILi1EEES8_S8_EEENS6_IJNS7_ILi128EEESA_SA_EEELi128ENS_10bfloat16_tEfNS_4arch4Sm90ELb1ELb0ELb0ELb1ELb0ELb0ELb0ELb1ELb1ELb0ELb0ELb0EEENS1_21CollectiveEpilogueFwdISB_S9_SC_SE_Li256ELb1ELb0ELb0ELb0EEENS1_36VarlenDynamicPersistentTileSchedulerILi128ELi128ELi256ELi32ELb0ELb0ELb1ELb1ELb1ELb1EEEEEEEEEvNT_6ParamsE,"aw",@nobits
	.sectionflags	@""
	.align	16
	.zero		1024


//--------------------- .nv.shared._ZN7cutlass13device_kernelIN5flash11enable_sm90INS1_16FlashAttnFwdSm90INS1_25CollectiveMainloopFwdSm90ILi2EN4cute5tupleIJNS5_1CILi1EEES8_S8_EEENS6_IJNS7_ILi128EEESA_SA_EEELi128ENS_10bfloat16_tEfNS_4arch4Sm90ELb1ELb0ELb0ELb1ELb0ELb1ELb0ELb1ELb1ELb0ELb0ELb0EEENS1_21CollectiveEpilogueFwdISB_S9_SC_SE_Li256ELb1ELb0ELb0ELb0EEENS1_36VarlenDynamicPersistentTileSchedulerILi128ELi128ELi256ELi32ELb0ELb0ELb1ELb1ELb1ELb1EEEEEEEEEvNT_6ParamsE --------------------------
	.section	.nv.shared._ZN7cutlass13device_kernelIN5flash11enable_sm90INS1_16FlashAttnFwdSm90INS1_25CollectiveMainloopFwdSm90ILi2EN4cute5tupleIJNS5_1CILi1EEES8_S8_EEENS6_IJNS7_ILi128EEESA_SA_EEELi128ENS_10bfloat16_tEfNS_4arch4Sm90ELb1ELb0ELb0ELb1ELb0ELb1ELb0ELb1ELb1ELb0ELb0ELb0EEENS1_21CollectiveEpilogueFwdISB_S9_SC_SE_Li256ELb1ELb0ELb0ELb0EEENS1_36VarlenDynamicPersistentTileSchedulerILi128ELi128ELi256ELi32ELb0ELb0ELb1ELb1ELb1ELb1EEEEEEEEEvNT_6ParamsE,"aw",@nobits
	.sectionflags	@""
	.align	16
	.zero		1024


//--------------------- .nv.constant0._ZN7cutlass13device_kernelIN5flash11enable_sm90INS1_16FlashAttnFwdSm90INS1_25CollectiveMainloopFwdSm90ILi2EN4cute5tupleIJNS5_1CILi1EEES8_S8_EEENS6_IJNS7_ILi128EEENS7_ILi176EEESA_EEELi128ENS_10bfloat16_tEfNS_4arch4Sm90ELb0ELb0ELb0ELb0ELb0ELb0ELb0ELb1ELb1ELb0ELb0ELb0EEENS1_21CollectiveEpilogueFwdINS6_IJSA_SA_SB_EEES9_SD_SF_Li256ELb0ELb0ELb0ELb0EEENS1_29StaticPersistentTileSchedulerILb0EEEEEEEEEvNT_6ParamsE --------------------------
	.section	.nv.constant0._ZN7cutlass13device_kernelIN5flash11enable_sm90INS1_16FlashAttnFwdSm90INS1_25CollectiveMainloopFwdSm90ILi2EN4cute5tupleIJNS5_1CILi1EEES8_S8_EEENS6_IJNS7_ILi128EEENS7_ILi176EEESA_EEELi128ENS_10bfloat16_tEfNS_4arch4Sm90ELb0ELb0ELb0ELb0ELb0ELb0ELb0ELb1ELb1ELb0ELb0ELb0EEENS1_21CollectiveEpilogueFwdINS6_IJSA_SA_SB_EEES9_SD_SF_Li256ELb0ELb0ELb0ELb0EEENS1_29StaticPersistentTileSchedulerILb0EEEEEEEEEvNT_6ParamsE,"a",@progbits
	.sectionflags	@""
	.align	4
.nv.constant0._ZN7cutlass13device_kernelIN5flash11enable_sm90INS1_16FlashAttnFwdSm90INS1_25CollectiveMainloopFwdSm90ILi2EN4cute5tupleIJNS5_1CILi1EEES8_S8_EEENS6_IJNS7_ILi128EEENS7_ILi176EEESA_EEELi128ENS_10bfloat16_tEfNS_4arch4Sm90ELb0ELb0ELb0ELb0ELb0ELb0ELb0ELb1ELb1ELb0ELb0ELb0EEENS1_21CollectiveEpilogueFwdINS6_IJSA_SA_SB_EEES9_SD_SF_Li256ELb0ELb0ELb0ELb0EEENS1_29StaticPersistentTileSchedulerILb0EEEEEEEEEvNT_6ParamsE:
	.zero		3584


//--------------------- .nv.constant0._ZN7cutlass13device_kernelIN5flash11enable_sm90INS1_16FlashAttnFwdSm90INS1_25CollectiveMainloopFwdSm90ILi2EN4cute5tupleIJNS5_1CILi2EEENS7_ILi1EEES9_EEENS6_IJNS7_ILi128EEENS7_ILi176EEESB_EEELi128ENS_10bfloat16_tEfNS_4arch4Sm90ELb0ELb0ELb0ELb0ELb0ELb0ELb0ELb1ELb1ELb0ELb0ELb0EEENS1_21CollectiveEpilogueFwdINS6_IJSB_SB_SC_EEESA_SE_SG_Li256ELb0ELb0ELb0ELb0EEENS1_29StaticPersistentTileSchedulerILb0EEEEEEEEEvNT_6ParamsE --------------------------
	.section	.nv.constant0._ZN7cutlass13device_kernelIN5flash11enable_sm90INS1_16FlashAttnFwdSm90INS1_25CollectiveMainloopFwdSm90ILi2EN4cute5tupleIJNS5_1CILi2EEENS7_ILi1EEES9_EEENS6_IJNS7_ILi128EEENS7_ILi176EEESB_EEELi128ENS_10bfloat16_tEfNS_4arch4Sm90ELb0ELb0ELb0ELb0ELb0ELb0ELb0ELb1ELb1ELb0ELb0ELb0EEENS1_21CollectiveEpilogueFwdINS6_IJSB_SB_SC_EEESA_SE_SG_Li256ELb0ELb0ELb0ELb0EEENS1_29StaticPersistentTileSchedulerILb0EEEEEEEEEvNT_6ParamsE,"a",@progbits
	.sectionflags	@""
	.align	4
.nv.constant0._ZN7cutlass13device_kernelIN5flash11enable_sm90INS1_16FlashAttnFwdSm90INS1_25CollectiveMainloopFwdSm90ILi2EN4cute5tupleIJNS5_1CILi2EEENS7_ILi1EEES9_EEENS6_IJNS7_ILi128EEENS7_ILi176EEESB_EEELi128ENS_10bfloat16_tEfNS_4arch4Sm90ELb0ELb0ELb0ELb0ELb0ELb0ELb0ELb1ELb1ELb0ELb0ELb0EEENS1_21CollectiveEpilogueFwdINS6_IJSB_SB_SC_EEESA_SE_SG_Li256ELb0ELb0ELb0ELb0EEENS1_29StaticPersistentTileSchedulerILb0EEEEEEEEEvNT_6ParamsE:
	.zero		3584


//--------------------- .nv.constant0._ZN7cutlass13device_kernelIN5flash11enable_sm90INS1_16FlashAttnFwdSm90INS1_25CollectiveMainloopFwdSm90ILi2EN4cute5tupleIJNS5_1CILi1EEES8_S8_EEENS6_IJNS7_ILi128EEENS7_ILi176EEESA_EEELi128ENS_10bfloat16_tEfNS_4arch4Sm90ELb0ELb0ELb0ELb1ELb0ELb0ELb0ELb1ELb1ELb0ELb0ELb0EEENS1_21CollectiveEpilogueFwdINS6_IJSA_SA_SB_EEES9_SD_SF_Li256ELb1ELb0ELb0ELb0EEENS1_36VarlenDynamicPersistentTileSchedulerILi128ELi176ELi256ELi32ELb0ELb0ELb1ELb0ELb1ELb1EEEEEEEEEvNT_6ParamsE --------------------------
	.section	.nv.constant0._ZN7cutlass13device_kernelIN5flash11enable_sm90INS1_16FlashAttnFwdSm90INS1_25CollectiveMainloopFwdSm90ILi2EN4cute5tupleIJNS5_1CILi1EEES8_S8_EEENS6_IJNS7_ILi128EEENS7_ILi176EEESA_EEELi128ENS_10bfloat16_tEfNS_4arch4Sm90ELb0ELb0ELb0ELb1ELb0ELb0ELb0ELb1ELb1ELb0ELb0ELb0EEENS1_21CollectiveEpilogueFwdINS6_IJSA_SA_SB_EEES9_SD_SF_Li256ELb1ELb0ELb0ELb0EEENS1_36VarlenDynamicPersistentTileSchedulerILi128ELi176ELi256ELi32ELb0ELb0ELb1ELb0ELb1ELb1EEEEEEEEEvNT_6ParamsE,"a",@progbits
	.sectionflags	@""
	.align	4
.nv.constant0._ZN7cutlass13device_kernelIN5flash11enable_sm90INS1_16FlashAttnFwdSm90INS1_25CollectiveMainloopFwdSm90ILi2EN4cute5tupleIJNS5_1CILi1EEES8_S8_EEENS6_IJNS7_ILi128EEENS7_ILi176EEESA_EEELi128ENS_10bfloat16_tEfNS_4arch4Sm90ELb0ELb0ELb0ELb1ELb0ELb0ELb0ELb1ELb1ELb0ELb0ELb0EEENS1_21CollectiveEpilogueFwdINS6_IJSA_SA_SB_EEES9_SD_SF_Li256ELb1ELb0ELb0ELb0EEENS1_36VarlenDynamicPersistentTileSchedulerILi128ELi176ELi256ELi32ELb0ELb0ELb1ELb0ELb1ELb1EEEEEEEEEvNT_6ParamsE:
	.zero		3200


//--------------------- .nv.constant0._ZN7cutlass13device_kernelIN5flash11enable_sm90INS1_16FlashAttnFwdSm90INS1_25CollectiveMainloopFwdSm90ILi2EN4cute5tupleIJNS5_1CILi1EEES8_S8_EEENS6_IJNS7_ILi128EEENS7_ILi176EEESA_EEELi128ENS_10bfloat16_tEfNS_4arch4Sm90ELb0ELb0ELb0ELb1ELb0ELb1ELb0ELb1ELb1ELb0ELb0ELb0EEENS1_21CollectiveEpilogueFwdINS6_IJSA_SA_SB_EEES9_SD_SF_Li256ELb1ELb0ELb0ELb0EEENS1_36VarlenDynamicPersistentTileSchedulerILi128ELi176ELi256ELi32ELb0ELb0ELb1ELb0ELb1ELb1EEEEEEEEEvNT_6ParamsE --------------------------
	.section	.nv.constant0._ZN7cutlass13device_kernelIN5flash11enable_sm90INS1_16FlashAttnFwdSm90INS1_25CollectiveMainloopFwdSm90ILi2EN4cute5tupleIJNS5_1CILi1EEES8_S8_EEENS6_IJNS7_ILi128EEENS7_ILi176EEESA_EEELi128ENS_10bfloat16_tEfNS_4arch4Sm90ELb0ELb0ELb0ELb1ELb0ELb1ELb0ELb1ELb1ELb0ELb0ELb0EEENS1_21CollectiveEpilogueFwdINS6_IJSA_SA_SB_EEES9_SD_SF_Li256ELb1ELb0ELb0ELb0EEENS1_36VarlenDynamicPersistentTileSchedulerILi128ELi176ELi256ELi32ELb0ELb0ELb1ELb0ELb1ELb1EEEEEEEEEvNT_6ParamsE,"a",@progbits
	.sectionflags	@""
	.align	4
.nv.constant0._ZN7cutlass13device_kernelIN5flash11enable_sm90INS1_16FlashAttnFwdSm90INS1_25CollectiveMainloopFwdSm90ILi2EN4cute5tupleIJNS5_1CILi1EEES8_S8_EEENS6_IJNS7_ILi128EEENS7_ILi176EEESA_EEELi128ENS_10bfloat16_tEfNS_4arch4Sm90ELb0ELb0ELb0ELb1ELb0ELb1ELb0ELb1ELb1ELb0ELb0ELb0EEENS1_21CollectiveEpilogueFwdINS6_IJSA_SA_SB_EEES9_SD_SF_Li256ELb1ELb0ELb0ELb0EEENS1_36VarlenDynamicPersistentTileSchedulerILi128ELi176ELi256ELi32ELb0ELb0ELb1ELb0ELb1ELb1EEEEEEEEEvNT_6ParamsE:
	.zero		3200


//--------------------- .nv.constant0._ZN7cutlass13device_kernelIN5flash11enable_sm90INS1_16FlashAttnFwdSm90INS1_25CollectiveMainloopFwdSm90ILi2EN4cute5tupleIJNS5_1CILi1EEES8_S8_EEENS6_IJNS7_ILi128EEESA_SA_EEELi128ENS_10bfloat16_tEfNS_4arch4Sm90ELb0ELb1ELb0ELb0ELb0ELb0ELb0ELb1ELb1ELb0ELb0ELb0EEENS1_21CollectiveEpilogueFwdISB_S9_SC_SE_Li256ELb0ELb0ELb0ELb0EEENS1_30DynamicPersistentTileSchedulerILi256ELi32ELb0ELb0ELb1EEEEEEEEEvNT_6ParamsE --------------------------
	.section	.nv.constant0._ZN7cutlass13device_kernelIN5flash11enable_sm90INS1_16FlashAttnFwdSm90INS1_25CollectiveMainloopFwdSm90ILi2EN4cute5tupleIJNS5_1CILi1EEES8_S8_EEENS6_IJNS7_ILi128EEESA_SA_EEELi128ENS_10bfloat16_tEfNS_4arch4Sm90ELb0ELb1ELb0ELb0ELb0ELb0ELb0ELb1ELb1ELb0ELb0ELb0EEENS1_21CollectiveEpilogueFwdISB_S9_SC_SE_Li256ELb0ELb0ELb0ELb0EEENS1_30DynamicPersistentTileSchedulerILi256ELi32ELb0ELb0ELb1EEEEEEEEEvNT_6ParamsE,"a",@progbits
	.sectionflags	@""
	.align	4
.nv.constant0._ZN7cutlass13device_kernelIN5flash11enable_sm90INS1_16FlashAttnFwdSm90INS1_25CollectiveMainloopFwdSm90ILi2EN4cute5tupleIJNS5_1CILi1EEES8_S8_EEENS6_IJNS7_ILi128EEESA_SA_EEELi128ENS_10bfloat16_tEfNS_4arch4Sm90ELb0ELb1ELb0ELb0ELb0ELb0ELb0ELb1ELb1ELb0ELb0ELb0EEENS1_21CollectiveEpilogueFwdISB_S9_SC_SE_Li256ELb0ELb0ELb0ELb0EEENS1_30DynamicPersistentTileSchedulerILi256ELi32ELb0ELb0ELb1EEEEEEEEEvNT_6ParamsE:
	.zero		3584


//--------------------- .nv.constant0._ZN7cutlass13device_kernelIN5flash11enable_sm90INS1_16FlashAttnFwdSm90INS1_25CollectiveMainloopFwdSm90ILi2EN4cute5tupleIJNS5_1CILi1EEES8_S8_EEENS6_IJNS7_ILi128EEESA_SA_EEELi128ENS_10bfloat16_tEfNS_4arch4Sm90ELb0ELb1ELb0ELb1ELb0ELb0ELb0ELb1ELb1ELb0ELb0ELb0EEENS1_21CollectiveEpilogueFwdISB_S9_SC_SE_Li256ELb1ELb0ELb0ELb0EEENS1_36VarlenDynamicPersistentTileSchedulerILi128ELi128ELi256ELi32ELb0ELb0ELb1ELb1ELb0ELb1EEEEEEEEEvNT_6ParamsE --------------------------
	.section	.nv.constant0._ZN7cutlass13device_kernelIN5flash11enable_sm90INS1_16FlashAttnFwdSm90INS1_25CollectiveMainloopFwdSm90ILi2EN4cute5tupleIJNS5_1CILi1EEES8_S8_EEENS6_IJNS7_ILi128EEESA_SA_EEELi128ENS_10bfloat16_tEfNS_4arch4Sm90ELb0ELb1ELb0ELb1ELb0ELb0ELb0ELb1ELb1ELb0ELb0ELb0EEENS1_21CollectiveEpilogueFwdISB_S9_SC_SE_Li256ELb1ELb0ELb0ELb0EEENS1_36VarlenDynamicPersistentTileSchedulerILi128ELi128ELi256ELi32ELb0ELb0ELb1ELb1ELb0ELb1EEEEEEEEEvNT_6ParamsE,"a",@progbits
	.sectionflags	@""
	.align	4
.nv.constant0._ZN7cutlass13device_kernelIN5flash11enable_sm90INS1_16FlashAttnFwdSm90INS1_25CollectiveMainloopFwdSm90ILi2EN4cute5tupleIJNS5_1CILi1EEES8_S8_EEENS6_IJNS7_ILi128EEESA_SA_EEELi128ENS_10bfloat16_tEfNS_4arch4Sm90ELb0ELb1ELb0ELb1ELb0ELb0ELb0ELb1ELb1ELb0ELb0ELb0EEENS1_21CollectiveEpilogueFwdISB_S9_SC_SE_Li256ELb1ELb0ELb0ELb0EEENS1_36VarlenDynamicPersistentTileSchedulerILi128ELi128ELi256ELi32ELb0ELb0ELb1ELb1ELb0ELb1EEEEEEEEEvNT_6ParamsE:
	.zero		3200


//--------------------- .nv.constant0._ZN7cutlass13device_kernelIN5flash11enable_sm90INS1_16FlashAttnFwdSm90INS1_25CollectiveMainloopFwdSm90ILi2EN4cute5tupleIJNS5_1CILi1EEES8_S8_EEENS6_IJNS7_ILi128EEESA_SA_EEELi128ENS_10bfloat16_tEfNS_4arch4Sm90ELb0ELb1ELb0ELb1ELb0ELb1ELb0ELb1ELb1ELb0ELb0ELb0EEENS1_21CollectiveEpilogueFwdISB_S9_SC_SE_Li256ELb1ELb0ELb0ELb0EEENS1_36VarlenDynamicPersistentTileSchedulerILi128ELi128ELi256ELi32ELb0ELb0ELb1ELb1ELb0ELb1EEEEEEEEEvNT_6ParamsE --------------------------
	.section	.nv.constant0._ZN7cutlass13device_kernelIN5flash11enable_sm90INS1_16FlashAttnFwdSm90INS1_25CollectiveMainloopFwdSm90ILi2EN4cute5tupleIJNS5_1CILi1EEES8_S8_EEENS6_IJNS7_ILi128EEESA_SA_EEELi128ENS_10bfloat16_tEfNS_4arch4Sm90ELb0ELb1ELb0ELb1ELb0ELb1ELb0ELb1ELb1ELb0ELb0ELb0EEENS1_21CollectiveEpilogueFwdISB_S9_SC_SE_Li256ELb1ELb0ELb0ELb0EEENS1_36VarlenDynamicPersistentTileSchedulerILi128ELi128ELi256ELi32ELb0ELb0ELb1ELb1ELb0ELb1EEEEEEEEEvNT_6ParamsE,"a",@progbits
	.sectionflags	@""
	.align	4
.nv.constant0._ZN7cutlass13device_kernelIN5flash11enable_sm90INS1_16FlashAttnFwdSm90INS1_25CollectiveMainloopFwdSm90ILi2EN4cute5tupleIJNS5_1CILi1EEES8_S8_EEENS6_IJNS7_ILi128EEESA_SA_EEELi128ENS_10bfloat16_tEfNS_4arch4Sm90ELb0ELb1ELb0ELb1ELb0ELb1ELb0ELb1ELb1ELb0ELb0ELb0EEENS1_21CollectiveEpilogueFwdISB_S9_SC_SE_Li256ELb1ELb0ELb0ELb0EEENS1_36VarlenDynamicPersistentTileSchedulerILi128ELi128ELi256ELi32ELb0ELb0ELb1ELb1ELb0ELb1EEEEEEEEEvNT_6ParamsE:
	.zero		3200


//--------------------- .nv.constant0._ZN7cutlass13device_kernelIN5flash11enable_sm90INS1_16FlashAttnFwdSm90INS1_25CollectiveMainloopFwdSm90ILi2EN4cute5tupleIJNS5_1CILi1EEES8_S8_EEENS6_IJNS7_ILi128EEESA_SA_EEELi128ENS_10bfloat16_tEfNS_4arch4Sm90ELb1ELb0ELb0ELb0ELb0ELb0ELb0ELb1ELb1ELb0ELb0ELb0EEENS1_21CollectiveEpilogueFwdISB_S9_SC_SE_Li256ELb0ELb0ELb0ELb0EEENS1_30DynamicPersistentTileSchedulerILi256ELi32ELb0ELb0ELb1EEEEEEEEEvNT_6ParamsE --------------------------
	.section	.nv.constant0._ZN7cutlass13device_kernelIN5flash11enable_sm90INS1_16FlashAttnFwdSm90INS1_25CollectiveMainloopFwdSm90ILi2EN4cute5tupleIJNS5_1CILi1EEES8_S8_EEENS6_IJNS7_ILi128EEESA_SA_EEELi128ENS_10bfloat16_tEfNS_4arch4Sm90ELb1ELb0ELb0ELb0ELb0ELb0ELb0ELb1ELb1ELb0ELb0ELb0EEENS1_21CollectiveEpilogueFwdISB_S9_SC_SE_Li256ELb0ELb0ELb0ELb0EEENS1_30DynamicPersistentTileSchedulerILi256ELi32ELb0ELb0ELb1EEEEEEEEEvNT_6ParamsE,"a",@progbits
	.sectionflags	@""
	.align	4
.nv.constant0._ZN7cutlass13device_kernelIN5flash11enable_sm90INS1_16FlashAttnFwdSm90INS1_25CollectiveMainloopFwdSm90ILi2EN4cute5tupleIJNS5_1CILi1EEES8_S8_EEENS6_IJNS7_ILi128EEESA_SA_EEELi128ENS_10bfloat16_tEfNS_4arch4Sm90ELb1ELb0ELb0ELb0ELb0ELb0ELb0ELb1ELb1ELb0ELb0ELb0EEENS1_21CollectiveEpilogueFwdISB_S9_SC_SE_Li256ELb0ELb0ELb0ELb0EEENS1_30DynamicPersistentTileSchedulerILi256ELi32ELb0ELb0ELb1EEEEEEEEEvNT_6ParamsE:
	.zero		3584


//--------------------- .nv.constant0._ZN7cutlass13device_kernelIN5flash11enable_sm90INS1_16FlashAttnFwdSm90INS1_25CollectiveMainloopFwdSm90ILi2EN4cute5tupleIJNS5_1CILi1EEES8_S8_EEENS6_IJNS7_ILi128EEESA_SA_EEELi128ENS_10bfloat16_tEfNS_4arch4Sm90ELb1ELb0ELb0ELb1ELb0ELb0ELb0ELb1ELb1ELb0ELb0ELb0EEENS1_21CollectiveEpilogueFwdISB_S9_SC_SE_Li256ELb1ELb0ELb0ELb0EEENS1_36VarlenDynamicPersistentTileSchedulerILi128ELi128ELi256ELi32ELb0ELb0ELb1ELb1ELb1ELb1EEEEEEEEEvNT_6ParamsE --------------------------
	.section	.nv.constant0._ZN7cutlass13device_kernelIN5flash11enable_sm90INS1_16FlashAttnFwdSm90INS1_25CollectiveMainloopFwdSm90ILi2EN4cute5tupleIJNS5_1CILi1EEES8_S8_EEENS6_IJNS7_ILi128EEESA_SA_EEELi128ENS_10bfloat16_tEfNS_4arch4Sm90ELb1ELb0ELb0ELb1ELb0ELb0ELb0ELb1ELb1ELb0ELb0ELb0EEENS1_21CollectiveEpilogueFwdISB_S9_SC_SE_Li256ELb1ELb0ELb0ELb0EEENS1_36VarlenDynamicPersistentTileSchedulerILi128ELi128ELi256ELi32ELb0ELb0ELb1ELb1ELb1ELb1EEEEEEEEEvNT_6ParamsE,"a",@progbits
	.sectionflags	@""
	.align	4
.nv.constant0._ZN7cutlass13device_kernelIN5flash11enable_sm90INS1_16FlashAttnFwdSm90INS1_25CollectiveMainloopFwdSm90ILi2EN4cute5tupleIJNS5_1CILi1EEES8_S8_EEENS6_IJNS7_ILi128EEESA_SA_EEELi128ENS_10bfloat16_tEfNS_4arch4Sm90ELb1ELb0ELb0ELb1ELb0ELb0ELb0ELb1ELb1ELb0ELb0ELb0EEENS1_21CollectiveEpilogueFwdISB_S9_SC_SE_Li256ELb1ELb0ELb0ELb0EEENS1_36VarlenDynamicPersistentTileSchedulerILi128ELi128ELi256ELi32ELb0ELb0ELb1ELb1ELb1ELb1EEEEEEEEEvNT_6ParamsE:
	.zero		3200


//--------------------- .nv.constant0._ZN7cutlass13device_kernelIN5flash11enable_sm90INS1_16FlashAttnFwdSm90INS1_25CollectiveMainloopFwdSm90ILi2EN4cute5tupleIJNS5_1CILi1EEES8_S8_EEENS6_IJNS7_ILi128EEESA_SA_EEELi128ENS_10bfloat16_tEfNS_4arch4Sm90ELb1ELb0ELb0ELb1ELb0ELb1ELb0ELb1ELb1ELb0ELb0ELb0EEENS1_21CollectiveEpilogueFwdISB_S9_SC_SE_Li256ELb1ELb0ELb0ELb0EEENS1_36VarlenDynamicPersistentTileSchedulerILi128ELi128ELi256ELi32ELb0ELb0ELb1ELb1ELb1ELb1EEEEEEEEEvNT_6ParamsE --------------------------
	.section	.nv.constant0._ZN7cutlass13device_kernelIN5flash11enable_sm90INS1_16FlashAttnFwdSm90INS1_25CollectiveMainloopFwdSm90ILi2EN4cute5tupleIJNS5_1CILi1EEES8_S8_EEENS6_IJNS7_ILi128EEESA_SA_EEELi128ENS_10bfloat16_tEfNS_4arch4Sm90ELb1ELb0ELb0ELb1ELb0ELb1ELb0ELb1ELb1ELb0ELb0ELb0EEENS1_21CollectiveEpilogueFwdISB_S9_SC_SE_Li256ELb1ELb0ELb0ELb0EEENS1_36VarlenDynamicPersistentTileSchedulerILi128ELi128ELi256ELi32ELb0ELb0ELb1ELb1ELb1ELb1EEEEEEEEEvNT_6ParamsE,"a",@progbits
	.sectionflags	@""
	.align	4
.nv.constant0._ZN7cutlass13device_kernelIN5flash11enable_sm90INS1_16FlashAttnFwdSm90INS1_25CollectiveMainloopFwdSm90ILi2EN4cute5tupleIJNS5_1CILi1EEES8_S8_EEENS6_IJNS7_ILi128EEESA_SA_EEELi128ENS_10bfloat16_tEfNS_4arch4Sm90ELb1ELb0ELb0ELb1ELb0ELb1ELb0ELb1ELb1ELb0ELb0ELb0EEENS1_21CollectiveEpilogueFwdISB_S9_SC_SE_Li256ELb1ELb0ELb0ELb0EEENS1_36VarlenDynamicPersistentTileSchedulerILi128ELi128ELi256ELi32ELb0ELb0ELb1ELb1ELb1ELb1EEEEEEEEEvNT_6ParamsE:
	.zero		3200


//--------------------- SYMBOLS --------------------------

	.type		.nv.reservedSmem.offset0,@object
	.size		.nv.reservedSmem.offset0,0x4
	.type		__assertfail,@function
